	.target	sm_90a

	.elftype	@"ET_EXEC"


//--------------------- .note.nv.tkinfo           --------------------------
	.section	.note.nv.tkinfo,"",@"SHT_NOTE"
	.sectionflags	@"SHF_NOTE_NV_TKINFO"
	.tkinfo
        /*0018*/ 	.word	0x00000002
        /*0030*/ 	.string	""
        /*0030*/ 	.string	"ptxas"
        /*0030*/ 	.string	"Cuda compilation tools, release 13.0, V13.0.88"
        /*0030*/ 	.string	"Build cuda_13.0.r13.0/compiler.36424714_0"
        /*0030*/ 	.string	"-arch sm_90a -m 64 "



//--------------------- .note.nv.cuinfo           --------------------------
	.section	.note.nv.cuinfo,"",@"SHT_NOTE"
	.sectionflags	@"SHF_NOTE_NV_CUINFO"
        /*0018*/ 	.short	0x0002
        /*001a*/ 	.short	0x005a
        /*001c*/ 	.short	0x0082
	.zero		2


//--------------------- .nv.info                  --------------------------
	.section	.nv.info,"",@"SHT_CUDA_INFO"
	.align	4


	//----- nvinfo : EIATTR_REGCOUNT
	.align		4
        /*0000*/ 	.byte	0x04, 0x2f
        /*0002*/ 	.short	(.L_22 - .L_21)
	.align		4
.L_21:
        /*0004*/ 	.word	index@(_ZN7cutlass13device_kernelIN5flash11enable_sm90INS1_16FlashAttnFwdSm90INS1_25CollectiveMainloopFwdSm90ILi2EN4cute5tupleIJNS5_1CILi1EEES8_S8_EEENS6_IJNS7_ILi128EEESA_SA_EEELi128ENS_10bfloat16_tEfNS_4arch4Sm90ELb1ELb0ELb0ELb1ELb0ELb1ELb0ELb1ELb1ELb0ELb0ELb0EEENS1_21CollectiveEpilogueFwdISB_S9_SC_SE_Li256ELb1ELb0ELb0ELb0EEENS1_36VarlenDynamicPersistentTileSchedulerILi128ELi128ELi256ELi32ELb0ELb0ELb1ELb1ELb1ELb1EEEEEEEEEvNT_6ParamsE)
        /*0008*/ 	.word	0x000000a8


	//----- nvinfo : EIATTR_FRAME_SIZE
	.align		4
.L_22:
        /*000c*/ 	.byte	0x04, 0x11
        /*000e*/ 	.short	(.L_24 - .L_23)
	.align		4
.L_23:
        /*0010*/ 	.word	index@(_ZN7cutlass13device_kernelIN5flash11enable_sm90INS1_16FlashAttnFwdSm90INS1_25CollectiveMainloopFwdSm90ILi2EN4cute5tupleIJNS5_1CILi1EEES8_S8_EEENS6_IJNS7_ILi128EEESA_SA_EEELi128ENS_10bfloat16_tEfNS_4arch4Sm90ELb1ELb0ELb0ELb1ELb0ELb1ELb0ELb1ELb1ELb0ELb0ELb0EEENS1_21CollectiveEpilogueFwdISB_S9_SC_SE_Li256ELb1ELb0ELb0ELb0EEENS1_36VarlenDynamicPersistentTileSchedulerILi128ELi128ELi256ELi32ELb0ELb0ELb1ELb1ELb1ELb1EEEEEEEEEvNT_6ParamsE)
        /*0014*/ 	.word	0x00000038


	//----- nvinfo : EIATTR_REGCOUNT
	.align		4
.L_24:
        /*0018*/ 	.byte	0x04, 0x2f
        /*001a*/ 	.short	(.L_26 - .L_25)
	.align		4
.L_25:
        /*001c*/ 	.word	index@(_ZN7cutlass13device_kernelIN5flash11enable_sm90INS1_16FlashAttnFwdSm90INS1_25CollectiveMainloopFwdSm90ILi2EN4cute5tupleIJNS5_1CILi1EEES8_S8_EEENS6_IJNS7_ILi128EEESA_SA_EEELi128ENS_10bfloat16_tEfNS_4arch4Sm90ELb1ELb0ELb0ELb1ELb0ELb0ELb0ELb1ELb1ELb0ELb0ELb0EEENS1_21CollectiveEpilogueFwdISB_S9_SC_SE_Li256ELb1ELb0ELb0ELb0EEENS1_36VarlenDynamicPersistentTileSchedulerILi128ELi128ELi256ELi32ELb0ELb0ELb1ELb1ELb1ELb1EEEEEEEEEvNT_6ParamsE)
        /*0020*/ 	.word	0x000000a8


	//----- nvinfo : EIATTR_FRAME_SIZE
	.align		4
.L_26:
        /*0024*/ 	.byte	0x04, 0x11
        /*0026*/ 	.short	(.L_28 - .L_27)
	.align		4
.L_27:
        /*0028*/ 	.word	index@(_ZN7cutlass13device_kernelIN5flash11enable_sm90INS1_16FlashAttnFwdSm90INS1_25CollectiveMainloopFwdSm90ILi2EN4cute5tupleIJNS5_1CILi1EEES8_S8_EEENS6_IJNS7_ILi128EEESA_SA_EEELi128ENS_10bfloat16_tEfNS_4arch4Sm90ELb1ELb0ELb0ELb1ELb0ELb0ELb0ELb1ELb1ELb0ELb0ELb0EEENS1_21CollectiveEpilogueFwdISB_S9_SC_SE_Li256ELb1ELb0ELb0ELb0EEENS1_36VarlenDynamicPersistentTileSchedulerILi128ELi128ELi256ELi32ELb0ELb0ELb1ELb1ELb1ELb1EEEEEEEEEvNT_6ParamsE)
        /*002c*/ 	.word	0x00000028


	//----- nvinfo : EIATTR_REGCOUNT
	.align		4
.L_28:
        /*0030*/ 	.byte	0x04, 0x2f
        /*0032*/ 	.short	(.L_30 - .L_29)
	.align		4
.L_29:
        /*0034*/ 	.word	index@(_ZN7cutlass13device_kernelIN5flash11enable_sm90INS1_16FlashAttnFwdSm90INS1_25CollectiveMainloopFwdSm90ILi2EN4cute5tupleIJNS5_1CILi1EEES8_S8_EEENS6_IJNS7_ILi128EEESA_SA_EEELi128ENS_10bfloat16_tEfNS_4arch4Sm90ELb1ELb0ELb0ELb0ELb0ELb0ELb0ELb1ELb1ELb0ELb0ELb0EEENS1_21CollectiveEpilogueFwdISB_S9_SC_SE_Li256ELb0ELb0ELb0ELb0EEENS1_30DynamicPersistentTileSchedulerILi256ELi32ELb0ELb0ELb1EEEEEEEEEvNT_6ParamsE)
        /*0038*/ 	.word	0x000000a8


	//----- nvinfo : EIATTR_FRAME_SIZE
	.align		4
.L_30:
        /*003c*/ 	.byte	0x04, 0x11
        /*003e*/ 	.short	(.L_32 - .L_31)
	.align		4
.L_31:
        /*0040*/ 	.word	index@(_ZN7cutlass13device_kernelIN5flash11enable_sm90INS1_16FlashAttnFwdSm90INS1_25CollectiveMainloopFwdSm90ILi2EN4cute5tupleIJNS5_1CILi1EEES8_S8_EEENS6_IJNS7_ILi128EEESA_SA_EEELi128ENS_10bfloat16_tEfNS_4arch4Sm90ELb1ELb0ELb0ELb0ELb0ELb0ELb0ELb1ELb1ELb0ELb0ELb0EEENS1_21CollectiveEpilogueFwdISB_S9_SC_SE_Li256ELb0ELb0ELb0ELb0EEENS1_30DynamicPersistentTileSchedulerILi256ELi32ELb0ELb0ELb1EEEEEEEEEvNT_6ParamsE)
        /*0044*/ 	.word	0x00000000


	//----- nvinfo : EIATTR_REGCOUNT
	.align		4
.L_32:
        /*0048*/ 	.byte	0x04, 0x2f
        /*004a*/ 	.short	(.L_34 - .L_33)
	.align		4
.L_33:
        /*004c*/ 	.word	index@(_ZN7cutlass13device_kernelIN5flash11enable_sm90INS1_16FlashAttnFwdSm90INS1_25CollectiveMainloopFwdSm90ILi2EN4cute5tupleIJNS5_1CILi1EEES8_S8_EEENS6_IJNS7_ILi128EEESA_SA_EEELi128ENS_10bfloat16_tEfNS_4arch4Sm90ELb0ELb1ELb0ELb1ELb0ELb1ELb0ELb1ELb1ELb0ELb0ELb0EEENS1_21CollectiveEpilogueFwdISB_S9_SC_SE_Li256ELb1ELb0ELb0ELb0EEENS1_36VarlenDynamicPersistentTileSchedulerILi128ELi128ELi256ELi32ELb0ELb0ELb1ELb1ELb0ELb1EEEEEEEEEvNT_6ParamsE)
        /*0050*/ 	.word	0x000000a8


	//----- nvinfo : EIATTR_FRAME_SIZE
	.align		4
.L_34:
        /*0054*/ 	.byte	0x04, 0x11
        /*0056*/ 	.short	(.L_36 - .L_35)
	.align		4
.L_35:
        /*0058*/ 	.word	index@(_ZN7cutlass13device_kernelIN5flash11enable_sm90INS1_16FlashAttnFwdSm90INS1_25CollectiveMainloopFwdSm90ILi2EN4cute5tupleIJNS5_1CILi1EEES8_S8_EEENS6_IJNS7_ILi128EEESA_SA_EEELi128ENS_10bfloat16_tEfNS_4arch4Sm90ELb0ELb1ELb0ELb1ELb0ELb1ELb0ELb1ELb1ELb0ELb0ELb0EEENS1_21CollectiveEpilogueFwdISB_S9_SC_SE_Li256ELb1ELb0ELb0ELb0EEENS1_36VarlenDynamicPersistentTileSchedulerILi128ELi128ELi256ELi32ELb0ELb0ELb1ELb1ELb0ELb1EEEEEEEEEvNT_6ParamsE)
        /*005c*/ 	.word	0x00000028


	//----- nvinfo : EIATTR_REGCOUNT
	.align		4
.L_36:
        /*0060*/ 	.byte	0x04, 0x2f
        /*0062*/ 	.short	(.L_38 - .L_37)
	.align		4
.L_37:
        /*0064*/ 	.word	index@(_ZN7cutlass13device_kernelIN5flash11enable_sm90INS1_16FlashAttnFwdSm90INS1_25CollectiveMainloopFwdSm90ILi2EN4cute5tupleIJNS5_1CILi1EEES8_S8_EEENS6_IJNS7_ILi128EEESA_SA_EEELi128ENS_10bfloat16_tEfNS_4arch4Sm90ELb0ELb1ELb0ELb1ELb0ELb0ELb0ELb1ELb1ELb0ELb0ELb0EEENS1_21CollectiveEpilogueFwdISB_S9_SC_SE_Li256ELb1ELb0ELb0ELb0EEENS1_36VarlenDynamicPersistentTileSchedulerILi128ELi128ELi256ELi32ELb0ELb0ELb1ELb1ELb0ELb1EEEEEEEEEvNT_6ParamsE)
        /*0068*/ 	.word	0x000000a8


	//----- nvinfo : EIATTR_FRAME_SIZE
	.align		4
.L_38:
        /*006c*/ 	.byte	0x04, 0x11
        /*006e*/ 	.short	(.L_40 - .L_39)
	.align		4
.L_39:
        /*0070*/ 	.word	index@(_ZN7cutlass13device_kernelIN5flash11enable_sm90INS1_16FlashAttnFwdSm90INS1_25CollectiveMainloopFwdSm90ILi2EN4cute5tupleIJNS5_1CILi1EEES8_S8_EEENS6_IJNS7_ILi128EEESA_SA_EEELi128ENS_10bfloat16_tEfNS_4arch4Sm90ELb0ELb1ELb0ELb1ELb0ELb0ELb0ELb1ELb1ELb0ELb0ELb0EEENS1_21CollectiveEpilogueFwdISB_S9_SC_SE_Li256ELb1ELb0ELb0ELb0EEENS1_36VarlenDynamicPersistentTileSchedulerILi128ELi128ELi256ELi32ELb0ELb0ELb1ELb1ELb0ELb1EEEEEEEEEvNT_6ParamsE)
        /*0074*/ 	.word	0x00000020


	//----- nvinfo : EIATTR_REGCOUNT
	.align		4
.L_40:
        /*0078*/ 	.byte	0x04, 0x2f
        /*007a*/ 	.short	(.L_42 - .L_41)
	.align		4
.L_41:
        /*007c*/ 	.word	index@(_ZN7cutlass13device_kernelIN5flash11enable_sm90INS1_16FlashAttnFwdSm90INS1_25CollectiveMainloopFwdSm90ILi2EN4cute5tupleIJNS5_1CILi1EEES8_S8_EEENS6_IJNS7_ILi128EEESA_SA_EEELi128ENS_10bfloat16_tEfNS_4arch4Sm90ELb0ELb1ELb0ELb0ELb0ELb0ELb0ELb1ELb1ELb0ELb0ELb0EEENS1_21CollectiveEpilogueFwdISB_S9_SC_SE_Li256ELb0ELb0ELb0ELb0EEENS1_30DynamicPersistentTileSchedulerILi256ELi32ELb0ELb0ELb1EEEEEEEEEvNT_6ParamsE)
        /*0080*/ 	.word	0x000000a8


	//----- nvinfo : EIATTR_FRAME_SIZE
	.align		4
.L_42:
        /*0084*/ 	.byte	0x04, 0x11
        /*0086*/ 	.short	(.L_44 - .L_43)
	.align		4
.L_43:
        /*0088*/ 	.word	index@(_ZN7cutlass13device_kernelIN5flash11enable_sm90INS1_16FlashAttnFwdSm90INS1_25CollectiveMainloopFwdSm90ILi2EN4cute5tupleIJNS5_1CILi1EEES8_S8_EEENS6_IJNS7_ILi128EEESA_SA_EEELi128ENS_10bfloat16_tEfNS_4arch4Sm90ELb0ELb1ELb0ELb0ELb0ELb0ELb0ELb1ELb1ELb0ELb0ELb0EEENS1_21CollectiveEpilogueFwdISB_S9_SC_SE_Li256ELb0ELb0ELb0ELb0EEENS1_30DynamicPersistentTileSchedulerILi256ELi32ELb0ELb0ELb1EEEEEEEEEvNT_6ParamsE)
        /*008c*/ 	.word	0x00000000


	//----- nvinfo : EIATTR_REGCOUNT
	.align		4
.L_44:
        /*0090*/ 	.byte	0x04, 0x2f
        /*0092*/ 	.short	(.L_46 - .L_45)
	.align		4
.L_45:
        /*0094*/ 	.word	index@(_ZN7cutlass13device_kernelIN5flash11enable_sm90INS1_16FlashAttnFwdSm90INS1_25CollectiveMainloopFwdSm90ILi2EN4cute5tupleIJNS5_1CILi1EEES8_S8_EEENS6_IJNS7_ILi128EEENS7_ILi176EEESA_EEELi128ENS_10bfloat16_tEfNS_4arch4Sm90ELb0ELb0ELb0ELb1ELb0ELb1ELb0ELb1ELb1ELb0ELb0ELb0EEENS1_21CollectiveEpilogueFwdINS6_IJSA_SA_SB_EEES9_SD_SF_Li256ELb1ELb0ELb0ELb0EEENS1_36VarlenDynamicPersistentTileSchedulerILi128ELi176ELi256ELi32ELb0ELb0ELb1ELb0ELb1ELb1EEEEEEEEEvNT_6ParamsE)
        /*0098*/ 	.word	0x000000a8


	//----- nvinfo : EIATTR_FRAME_SIZE
	.align		4
.L_46:
        /*009c*/ 	.byte	0x04, 0x11
        /*009e*/ 	.short	(.L_48 - .L_47)
	.align		4
.L_47:
        /*00a0*/ 	.word	index@(_ZN7cutlass13device_kernelIN5flash11enable_sm90INS1_16FlashAttnFwdSm90INS1_25CollectiveMainloopFwdSm90ILi2EN4cute5tupleIJNS5_1CILi1EEES8_S8_EEENS6_IJNS7_ILi128EEENS7_ILi176EEESA_EEELi128ENS_10bfloat16_tEfNS_4arch4Sm90ELb0ELb0ELb0ELb1ELb0ELb1ELb0ELb1ELb1ELb0ELb0ELb0EEENS1_21CollectiveEpilogueFwdINS6_IJSA_SA_SB_EEES9_SD_SF_Li256ELb1ELb0ELb0ELb0EEENS1_36VarlenDynamicPersistentTileSchedulerILi128ELi176ELi256ELi32ELb0ELb0ELb1ELb0ELb1ELb1EEEEEEEEEvNT_6ParamsE)
        /*00a4*/ 	.word	0x00000098


	//----- nvinfo : EIATTR_REGCOUNT
	.align		4
.L_48:
        /*00a8*/ 	.byte	0x04, 0x2f
        /*00aa*/ 	.short	(.L_50 - .L_49)
	.align		4
.L_49:
        /*00ac*/ 	.word	index@(_ZN7cutlass13device_kernelIN5flash11enable_sm90INS1_16FlashAttnFwdSm90INS1_25CollectiveMainloopFwdSm90ILi2EN4cute5tupleIJNS5_1CILi1EEES8_S8_EEENS6_IJNS7_ILi128EEENS7_ILi176EEESA_EEELi128ENS_10bfloat16_tEfNS_4arch4Sm90ELb0ELb0ELb0ELb1ELb0ELb0ELb0ELb1ELb1ELb0ELb0ELb0EEENS1_21CollectiveEpilogueFwdINS6_IJSA_SA_SB_EEES9_SD_SF_Li256ELb1ELb0ELb0ELb0EEENS1_36VarlenDynamicPersistentTileSchedulerILi128ELi176ELi256ELi32ELb0ELb0ELb1ELb0ELb1ELb1EEEEEEEEEvNT_6ParamsE)
        /*00b0*/ 	.word	0x000000a8


	//----- nvinfo : EIATTR_FRAME_SIZE
	.align		4
.L_50:
        /*00b4*/ 	.byte	0x04, 0x11
        /*00b6*/ 	.short	(.L_52 - .L_51)
	.align		4
.L_51:
        /*00b8*/ 	.word	index@(_ZN7cutlass13device_kernelIN5flash11enable_sm90INS1_16FlashAttnFwdSm90INS1_25CollectiveMainloopFwdSm90ILi2EN4cute5tupleIJNS5_1CILi1EEES8_S8_EEENS6_IJNS7_ILi128EEENS7_ILi176EEESA_EEELi128ENS_10bfloat16_tEfNS_4arch4Sm90ELb0ELb0ELb0ELb1ELb0ELb0ELb0ELb1ELb1ELb0ELb0ELb0EEENS1_21CollectiveEpilogueFwdINS6_IJSA_SA_SB_EEES9_SD_SF_Li256ELb1ELb0ELb0ELb0EEENS1_36VarlenDynamicPersistentTileSchedulerILi128ELi176ELi256ELi32ELb0ELb0ELb1ELb0ELb1ELb1EEEEEEEEEvNT_6ParamsE)
        /*00bc*/ 	.word	0x00000038


	//----- nvinfo : EIATTR_REGCOUNT
	.align		4
.L_52:
        /*00c0*/ 	.byte	0x04, 0x2f
        /*00c2*/ 	.short	(.L_54 - .L_53)
	.align		4
.L_53:
        /*00c4*/ 	.word	index@(_ZN7cutlass13device_kernelIN5flash11enable_sm90INS1_16FlashAttnFwdSm90INS1_25CollectiveMainloopFwdSm90ILi2EN4cute5tupleIJNS5_1CILi2EEENS7_ILi1EEES9_EEENS6_IJNS7_ILi128EEENS7_ILi176EEESB_EEELi128ENS_10bfloat16_tEfNS_4arch4Sm90ELb0ELb0ELb0ELb0ELb0ELb0ELb0ELb1ELb1ELb0ELb0ELb0EEENS1_21CollectiveEpilogueFwdINS6_IJSB_SB_SC_EEESA_SE_SG_Li256ELb0ELb0ELb0ELb0EEENS1_29StaticPersistentTileSchedulerILb0EEEEEEEEEvNT_6ParamsE)
        /*00c8*/ 	.word	0x000000a8


	//----- nvinfo : EIATTR_FRAME_SIZE
	.align		4
.L_54:
        /*00cc*/ 	.byte	0x04, 0x11
        /*00ce*/ 	.short	(.L_56 - .L_55)
	.align		4
.L_55:
        /*00d0*/ 	.word	index@(_ZN7cutlass13device_kernelIN5flash11enable_sm90INS1_16FlashAttnFwdSm90INS1_25CollectiveMainloopFwdSm90ILi2EN4cute5tupleIJNS5_1CILi2EEENS7_ILi1EEES9_EEENS6_IJNS7_ILi128EEENS7_ILi176EEESB_EEELi128ENS_10bfloat16_tEfNS_4arch4Sm90ELb0ELb0ELb0ELb0ELb0ELb0ELb0ELb1ELb1ELb0ELb0ELb0EEENS1_21CollectiveEpilogueFwdINS6_IJSB_SB_SC_EEESA_SE_SG_Li256ELb0ELb0ELb0ELb0EEENS1_29StaticPersistentTileSchedulerILb0EEEEEEEEEvNT_6ParamsE)
        /*00d4*/ 	.word	0x00000030


	//----- nvinfo : EIATTR_REGCOUNT
	.align		4
.L_56:
        /*00d8*/ 	.byte	0x04, 0x2f
        /*00da*/ 	.short	(.L_58 - .L_57)
	.align		4
.L_57:
        /*00dc*/ 	.word	index@(_ZN7cutlass13device_kernelIN5flash11enable_sm90INS1_16FlashAttnFwdSm90INS1_25CollectiveMainloopFwdSm90ILi2EN4cute5tupleIJNS5_1CILi1EEES8_S8_EEENS6_IJNS7_ILi128EEENS7_ILi176EEESA_EEELi128ENS_10bfloat16_tEfNS_4arch4Sm90ELb0ELb0ELb0ELb0ELb0ELb0ELb0ELb1ELb1ELb0ELb0ELb0EEENS1_21CollectiveEpilogueFwdINS6_IJSA_SA_SB_EEES9_SD_SF_Li256ELb0ELb0ELb0ELb0EEENS1_29StaticPersistentTileSchedulerILb0EEEEEEEEEvNT_6ParamsE)
        /*00e0*/ 	.word	0x000000a8


	//----- nvinfo : EIATTR_FRAME_SIZE
	.align		4
.L_58:
        /*00e4*/ 	.byte	0x04, 0x11
        /*00e6*/ 	.short	(.L_60 - .L_59)
	.align		4
.L_59:
        /*00e8*/ 	.word	index@(_ZN7cutlass13device_kernelIN5flash11enable_sm90INS1_16FlashAttnFwdSm90INS1_25CollectiveMainloopFwdSm90ILi2EN4cute5tupleIJNS5_1CILi1EEES8_S8_EEENS6_IJNS7_ILi128EEENS7_ILi176EEESA_EEELi128ENS_10bfloat16_tEfNS_4arch4Sm90ELb0ELb0ELb0ELb0ELb0ELb0ELb0ELb1ELb1ELb0ELb0ELb0EEENS1_21CollectiveEpilogueFwdINS6_IJSA_SA_SB_EEES9_SD_SF_Li256ELb0ELb0ELb0ELb0EEENS1_29StaticPersistentTileSchedulerILb0EEEEEEEEEvNT_6ParamsE)
        /*00ec*/ 	.word	0x00000020


	//----- nvinfo : EIATTR_MIN_STACK_SIZE
	.align		4
.L_60:
        /*00f0*/ 	.byte	0x04, 0x12
        /*00f2*/ 	.short	(.L_62 - .L_61)
	.align		4
.L_61:
        /*00f4*/ 	.word	index@(_ZN7cutlass13device_kernelIN5flash11enable_sm90INS1_16FlashAttnFwdSm90INS1_25CollectiveMainloopFwdSm90ILi2EN4cute5tupleIJNS5_1CILi1EEES8_S8_EEENS6_IJNS7_ILi128EEENS7_ILi176EEESA_EEELi128ENS_10bfloat16_tEfNS_4arch4Sm90ELb0ELb0ELb0ELb0ELb0ELb0ELb0ELb1ELb1ELb0ELb0ELb0EEENS1_21CollectiveEpilogueFwdINS6_IJSA_SA_SB_EEES9_SD_SF_Li256ELb0ELb0ELb0ELb0EEENS1_29StaticPersistentTileSchedulerILb0EEEEEEEEEvNT_6ParamsE)
        /*00f8*/ 	.word	0x00000020


	//----- nvinfo : EIATTR_MIN_STACK_SIZE
	.align		4
.L_62:
        /*00fc*/ 	.byte	0x04, 0x12
        /*00fe*/ 	.short	(.L_64 - .L_63)
	.align		4
.L_63:
        /*0100*/ 	.word	index@(_ZN7cutlass13device_kernelIN5flash11enable_sm90INS1_16FlashAttnFwdSm90INS1_25CollectiveMainloopFwdSm90ILi2EN4cute5tupleIJNS5_1CILi2EEENS7_ILi1EEES9_EEENS6_IJNS7_ILi128EEENS7_ILi176EEESB_EEELi128ENS_10bfloat16_tEfNS_4arch4Sm90ELb0ELb0ELb0ELb0ELb0ELb0ELb0ELb1ELb1ELb0ELb0ELb0EEENS1_21CollectiveEpilogueFwdINS6_IJSB_SB_SC_EEESA_SE_SG_Li256ELb0ELb0ELb0ELb0EEENS1_29StaticPersistentTileSchedulerILb0EEEEEEEEEvNT_6ParamsE)
        /*0104*/ 	.word	0x00000030


	//----- nvinfo : EIATTR_MIN_STACK_SIZE
	.align		4
.L_64:
        /*0108*/ 	.byte	0x04, 0x12
        /*010a*/ 	.short	(.L_66 - .L_65)
	.align		4
.L_65:
        /*010c*/ 	.word	index@(_ZN7cutlass13device_kernelIN5flash11enable_sm90INS1_16FlashAttnFwdSm90INS1_25CollectiveMainloopFwdSm90ILi2EN4cute5tupleIJNS5_1CILi1EEES8_S8_EEENS6_IJNS7_ILi128EEENS7_ILi176EEESA_EEELi128ENS_10bfloat16_tEfNS_4arch4Sm90ELb0ELb0ELb0ELb1ELb0ELb0ELb0ELb1ELb1ELb0ELb0ELb0EEENS1_21CollectiveEpilogueFwdINS6_IJSA_SA_SB_EEES9_SD_SF_Li256ELb1ELb0ELb0ELb0EEENS1_36VarlenDynamicPersistentTileSchedulerILi128ELi176ELi256ELi32ELb0ELb0ELb1ELb0ELb1ELb1EEEEEEEEEvNT_6ParamsE)
        /*0110*/ 	.word	0x00000038


	//----- nvinfo : EIATTR_MIN_STACK_SIZE
	.align		4
.L_66:
        /*0114*/ 	.byte	0x04, 0x12
        /*0116*/ 	.short	(.L_68 - .L_67)
	.align		4
.L_67:
        /*0118*/ 	.word	index@(_ZN7cutlass13device_kernelIN5flash11enable_sm90INS1_16FlashAttnFwdSm90INS1_25CollectiveMainloopFwdSm90ILi2EN4cute5tupleIJNS5_1CILi1EEES8_S8_EEENS6_IJNS7_ILi128EEENS7_ILi176EEESA_EEELi128ENS_10bfloat16_tEfNS_4arch4Sm90ELb0ELb0ELb0ELb1ELb0ELb1ELb0ELb1ELb1ELb0ELb0ELb0EEENS1_21CollectiveEpilogueFwdINS6_IJSA_SA_SB_EEES9_SD_SF_Li256ELb1ELb0ELb0ELb0EEENS1_36VarlenDynamicPersistentTileSchedulerILi128ELi176ELi256ELi32ELb0ELb0ELb1ELb0ELb1ELb1EEEEEEEEEvNT_6ParamsE)
        /*011c*/ 	.word	0x00000098


	//----- nvinfo : EIATTR_MIN_STACK_SIZE
	.align		4
.L_68:
        /*0120*/ 	.byte	0x04, 0x12
        /*0122*/ 	.short	(.L_70 - .L_69)
	.align		4
.L_69:
        /*0124*/ 	.word	index@(_ZN7cutlass13device_kernelIN5flash11enable_sm90INS1_16FlashAttnFwdSm90INS1_25CollectiveMainloopFwdSm90ILi2EN4cute5tupleIJNS5_1CILi1EEES8_S8_EEENS6_IJNS7_ILi128EEESA_SA_EEELi128ENS_10bfloat16_tEfNS_4arch4Sm90ELb0ELb1ELb0ELb0ELb0ELb0ELb0ELb1ELb1ELb0ELb0ELb0EEENS1_21CollectiveEpilogueFwdISB_S9_SC_SE_Li256ELb0ELb0ELb0ELb0EEENS1_30DynamicPersistentTileSchedulerILi256ELi32ELb0ELb0ELb1EEEEEEEEEvNT_6ParamsE)
        /*0128*/ 	.word	0x00000000


	//----- nvinfo : EIATTR_MIN_STACK_SIZE
	.align		4
.L_70:
        /*012c*/ 	.byte	0x04, 0x12
        /*012e*/ 	.short	(.L_72 - .L_71)
	.align		4
.L_71:
        /*0130*/ 	.word	index@(_ZN7cutlass13device_kernelIN5flash11enable_sm90INS1_16FlashAttnFwdSm90INS1_25CollectiveMainloopFwdSm90ILi2EN4cute5tupleIJNS5_1CILi1EEES8_S8_EEENS6_IJNS7_ILi128EEESA_SA_EEELi128ENS_10bfloat16_tEfNS_4arch4Sm90ELb0ELb1ELb0ELb1ELb0ELb0ELb0ELb1ELb1ELb0ELb0ELb0EEENS1_21CollectiveEpilogueFwdISB_S9_SC_SE_Li256ELb1ELb0ELb0ELb0EEENS1_36VarlenDynamicPersistentTileSchedulerILi128ELi128ELi256ELi32ELb0ELb0ELb1ELb1ELb0ELb1EEEEEEEEEvNT_6ParamsE)
        /*0134*/ 	.word	0x00000020


	//----- nvinfo : EIATTR_MIN_STACK_SIZE
	.align		4
.L_72:
        /*0138*/ 	.byte	0x04, 0x12
        /*013a*/ 	.short	(.L_74 - .L_73)
	.align		4
.L_73:
        /*013c*/ 	.word	index@(_ZN7cutlass13device_kernelIN5flash11enable_sm90INS1_16FlashAttnFwdSm90INS1_25CollectiveMainloopFwdSm90ILi2EN4cute5tupleIJNS5_1CILi1EEES8_S8_EEENS6_IJNS7_ILi128EEESA_SA_EEELi128ENS_10bfloat16_tEfNS_4arch4Sm90ELb0ELb1ELb0ELb1ELb0ELb1ELb0ELb1ELb1ELb0ELb0ELb0EEENS1_21CollectiveEpilogueFwdISB_S9_SC_SE_Li256ELb1ELb0ELb0ELb0EEENS1_36VarlenDynamicPersistentTileSchedulerILi128ELi128ELi256ELi32ELb0ELb0ELb1ELb1ELb0ELb1EEEEEEEEEvNT_6ParamsE)
        /*0140*/ 	.word	0x00000028


	//----- nvinfo : EIATTR_MIN_STACK_SIZE
	.align		4
.L_74:
        /*0144*/ 	.byte	0x04, 0x12
        /*0146*/ 	.short	(.L_76 - .L_75)
	.align		4
.L_75:
        /*0148*/ 	.word	index@(_ZN7cutlass13device_kernelIN5flash11enable_sm90INS1_16FlashAttnFwdSm90INS1_25CollectiveMainloopFwdSm90ILi2EN4cute5tupleIJNS5_1CILi1EEES8_S8_EEENS6_IJNS7_ILi128EEESA_SA_EEELi128ENS_10bfloat16_tEfNS_4arch4Sm90ELb1ELb0ELb0ELb0ELb0ELb0ELb0ELb1ELb1ELb0ELb0ELb0EEENS1_21CollectiveEpilogueFwdISB_S9_SC_SE_Li256ELb0ELb0ELb0ELb0EEENS1_30DynamicPersistentTileSchedulerILi256ELi32ELb0ELb0ELb1EEEEEEEEEvNT_6ParamsE)
        /*014c*/ 	.word	0x00000000


	//----- nvinfo : EIATTR_MIN_STACK_SIZE
	.align		4
.L_76:
        /*0150*/ 	.byte	0x04, 0x12
        /*0152*/ 	.short	(.L_78 - .L_77)
	.align		4
.L_77:
        /*0154*/ 	.word	index@(_ZN7cutlass13device_kernelIN5flash11enable_sm90INS1_16FlashAttnFwdSm90INS1_25CollectiveMainloopFwdSm90ILi2EN4cute5tupleIJNS5_1CILi1EEES8_S8_EEENS6_IJNS7_ILi128EEESA_SA_EEELi128ENS_10bfloat16_tEfNS_4arch4Sm90ELb1ELb0ELb0ELb1ELb0ELb0ELb0ELb1ELb1ELb0ELb0ELb0EEENS1_21CollectiveEpilogueFwdISB_S9_SC_SE_Li256ELb1ELb0ELb0ELb0EEENS1_36VarlenDynamicPersistentTileSchedulerILi128ELi128ELi256ELi32ELb0ELb0ELb1ELb1ELb1ELb1EEEEEEEEEvNT_6ParamsE)
        /*0158*/ 	.word	0x00000028


	//----- nvinfo : EIATTR_MIN_STACK_SIZE
	.align		4
.L_78:
        /*015c*/ 	.byte	0x04, 0x12
        /*015e*/ 	.short	(.L_80 - .L_79)
	.align		4
.L_79:
        /*0160*/ 	.word	index@(_ZN7cutlass13device_kernelIN5flash11enable_sm90INS1_16FlashAttnFwdSm90INS1_25CollectiveMainloopFwdSm90ILi2EN4cute5tupleIJNS5_1CILi1EEES8_S8_EEENS6_IJNS7_ILi128EEESA_SA_EEELi128ENS_10bfloat16_tEfNS_4arch4Sm90ELb1ELb0ELb0ELb1ELb0ELb1ELb0ELb1ELb1ELb0ELb0ELb0EEENS1_21CollectiveEpilogueFwdISB_S9_SC_SE_Li256ELb1ELb0ELb0ELb0EEENS1_36VarlenDynamicPersistentTileSchedulerILi128ELi128ELi256ELi32ELb0ELb0ELb1ELb1ELb1ELb1EEEEEEEEEvNT_6ParamsE)
        /*0164*/ 	.word	0x00000038
.L_80:


//--------------------- .nv.compat                --------------------------
	.section	.nv.compat,"",@"SHT_CUDA_COMPAT_INFO"
	.align	4
        /*0000*/ 	.byte	0x02, 0x09, 0x01, 0x00, 0x02, 0x02, 0x04, 0x00, 0x02, 0x05, 0x05, 0x00, 0x03, 0x07, 0x01, 0x01
        /*0010*/ 	.byte	0x02, 0x03, 0x01, 0x00, 0x02, 0x06, 0x01, 0x00, 0x04, 0x0b, 0x08, 0x00, 0x00, 0x00, 0x00, 0x00
        /*0020*/ 	.byte	0x00, 0x00, 0x00, 0x00


//--------------------- .nv.info._ZN7cutlass13device_kernelIN5flash11enable_sm90INS1_16FlashAttnFwdSm90INS1_25CollectiveMainloopFwdSm90ILi2EN4cute5tupleIJNS5_1CILi1EEES8_S8_EEENS6_IJNS7_ILi128EEENS7_ILi176EEESA_EEELi128ENS_10bfloat16_tEfNS_4arch4Sm90ELb0ELb0ELb0ELb0ELb0ELb0ELb0ELb1ELb1ELb0ELb0ELb0EEENS1_21CollectiveEpilogueFwdINS6_IJSA_SA_SB_EEES9_SD_SF_Li256ELb0ELb0ELb0ELb0EEENS1_29StaticPersistentTileSchedulerILb0EEEEEEEEEvNT_6ParamsE --------------------------
	.section	.nv.info._ZN7cutlass13device_kernelIN5flash11enable_sm90INS1_16FlashAttnFwdSm90INS1_25CollectiveMainloopFwdSm90ILi2EN4cute5tupleIJNS5_1CILi1EEES8_S8_EEENS6_IJNS7_ILi128EEENS7_ILi176EEESA_EEELi128ENS_10bfloat16_tEfNS_4arch4Sm90ELb0ELb0ELb0ELb0ELb0ELb0ELb0ELb1ELb1ELb0ELb0ELb0EEENS1_21CollectiveEpilogueFwdINS6_IJSA_SA_SB_EEES9_SD_SF_Li256ELb0ELb0ELb0ELb0EEENS1_29StaticPersistentTileSchedulerILb0EEEEEEEEEvNT_6ParamsE,"",@"SHT_CUDA_INFO"
	.sectionflags	@""
	.align	4


	//----- nvinfo : EIATTR_CUDA_API_VERSION
	.align		4
        /*0000*/ 	.byte	0x04, 0x37
        /*0002*/ 	.short	(.L_82 - .L_81)
.L_81:
        /*0004*/ 	.word	0x00000082


	//----- nvinfo : EIATTR_KPARAM_INFO
	.align		4
.L_82:
        /*0008*/ 	.byte	0x04, 0x17
        /*000a*/ 	.short	(.L_84 - .L_83)
.L_83:
        /*000c*/ 	.word	0x00000000
        /*0010*/ 	.short	0x0000
        /*0012*/ 	.short	0x0070
        /*0014*/ 	.byte	0x00, 0xf0, 0x01, 0x2e


	//----- nvinfo : EIATTR_SPARSE_MMA_MASK
	.align		4
.L_84:
        /*0018*/ 	.byte	0x03, 0x50
        /*001a*/ 	.short	0x0000


	//----- nvinfo : EIATTR_MAXREG_COUNT
	.align		4
        /*001c*/ 	.byte	0x03, 0x1b
        /*001e*/ 	.short	0x00a8


	//----- nvinfo : EIATTR_NUM_BARRIERS
	.align		4
        /*0020*/ 	.byte	0x02, 0x4c
        /*0022*/ 	.byte	0x10
	.zero		1


	//----- nvinfo : EIATTR_EXTERNS
	.align		4
        /*0024*/ 	.byte	0x04, 0x0f
        /*0026*/ 	.short	(.L_86 - .L_85)


	//   ....[0]....
	.align		4
.L_85:
        /*0028*/ 	.word	index@(__assertfail)


	//----- nvinfo : EIATTR_ANNOTATIONS
	.align		4
.L_86:
        /*002c*/ 	.byte	0x04, 0x55
        /*002e*/ 	.short	(.L_88 - .L_87)


	//   ....[0]....
.L_87:
        /*0030*/ 	.word	0x00000001
        /*0034*/ 	.byte	0x70, 0x09, 0x00, 0x00, 0x01, 0x00, 0x00, 0x00, 0x60, 0x0a, 0x00, 0x00, 0x01, 0x00, 0x00, 0x00
        /* <DEDUP_REMOVED lines=12> */
        /*0104*/ 	.byte	0x20, 0xf1, 0x00, 0x00


	//----- nvinfo : EIATTR_MERCURY_ISA_VERSION
	.align		4
.L_88:
        /*0108*/ 	.byte	0x03, 0x5f
        /*010a*/ 	.short	0x0101


	//----- nvinfo : EIATTR_INT_WARP_WIDE_INSTR_OFFSETS
	.align		4
        /*010c*/ 	.byte	0x04, 0x31
        /*010e*/ 	.short	(.L_90 - .L_89)


	//   ....[0]....
.L_89:
        /*0110*/ 	.word	0x00000190


	//   ....[1]....
        /*0114*/ 	.word	0x000001c0


	//   ....[2]....
        /*0118*/ 	.word	0x000001d0


	//   ....[3]....
        /*011c*/ 	.word	0x0000ccb0


	//   ....[4]....
        /*0120*/ 	.word	0x0000cce0


	//   ....[5]....
        /*0124*/ 	.word	0x0000cdb0


	//----- nvinfo : EIATTR_COOP_GROUP_MASK_REGIDS
	.align		4
.L_90:
        /*0128*/ 	.byte	0x04, 0x29
        /*012a*/ 	.short	(.L_92 - .L_91)


	//   ....[0]....
.L_91:
        /*012c*/ 	.word	0xffffffff


	//   ....[1]....
        /*0130*/ 	.word	0xffffffff


	//   ....[2]....
        /*0134*/ 	.word	0xffffffff


	//   ....[3]....
        /*0138*/ 	.word	0xffffffff


	//   ....[4]....
        /*013c*/ 	.word	0xffffffff


	//   ....[5]....
        /*0140*/ 	.word	0xffffffff


	//   ....[6]....
        /*0144*/ 	.word	0xffffffff


	//   ....[7]....
        /*0148*/ 	.word	0xffffffff


	//   ....[8]....
        /*014c*/ 	.word	0xffffffff


	//   ....[9]....
        /*0150*/ 	.word	0xffffffff


	//   ....[10]....
        /*0154*/ 	.word	0xffffffff


	//   ....[11]....
        /*0158*/ 	.word	0xffffffff


	//   ....[12]....
        /*015c*/ 	.word	0xffffffff


	//   ....[13]....
        /*0160*/ 	.word	0xffffffff


	//   ....[14]....
        /*0164*/ 	.word	0xffffffff


	//   ....[15]....
        /*0168*/ 	.word	0xffffffff


	//   ....[16]....
        /*016c*/ 	.word	0xffffffff


	//   ....[17]....
        /*0170*/ 	.word	0xffffffff


	//   ....[18]....
        /*0174*/ 	.word	0xffffffff


	//   ....[19]....
        /*0178*/ 	.word	0xffffffff


	//   ....[20]....
        /*017c*/ 	.word	0xffffffff


	//   ....[21]....
        /*0180*/ 	.word	0xffffffff


	//   ....[22]....
        /*0184*/ 	.word	0xffffffff


	//   ....[23]....
        /*0188*/ 	.word	0x0500000f


	//   ....[24]....
        /*018c*/ 	.word	0x0500000f


	//----- nvinfo : EIATTR_COOP_GROUP_INSTR_OFFSETS
	.align		4
.L_92:
        /*0190*/ 	.byte	0x04, 0x28
        /*0192*/ 	.short	(.L_94 - .L_93)


	//   ....[0]....
.L_93:
        /*0194*/ 	.word	0x00000070


	//   ....[1]....
        /*0198*/ 	.word	0x000001a0


	//   ....[2]....
        /*019c*/ 	.word	0x000001f0


	//   ....[3]....
        /*01a0*/ 	.word	0x000003e0


	//   ....[4]....
        /*01a4*/ 	.word	0x00000540


	//   ....[5]....
        /*01a8*/ 	.word	0x00000660


	//   ....[6]....
        /*01ac*/ 	.word	0x000007c0


	//   ....[7]....
        /*01b0*/ 	.word	0x00000dc0


	//   ....[8]....
        /*01b4*/ 	.word	0x00004570


	//   ....[9]....
        /*01b8*/ 	.word	0x000045f0


	//   ....[10]....
        /*01bc*/ 	.word	0x00004d60


	//   ....[11]....
        /*01c0*/ 	.word	0x00004df0


	//   ....[12]....
        /*01c4*/ 	.word	0x00008f60


	//   ....[13]....
        /*01c8*/ 	.word	0x00008f90


	//   ....[14]....
        /*01cc*/ 	.word	0x00009a10


	//   ....[15]....
        /*01d0*/ 	.word	0x00009a80


	//   ....[16]....
        /*01d4*/ 	.word	0x0000af40


	//   ....[17]....
        /*01d8*/ 	.word	0x0000af80


	//   ....[18]....
        /*01dc*/ 	.word	0x0000b100


	//   ....[19]....
        /*01e0*/ 	.word	0x0000b130


	//   ....[20]....
        /*01e4*/ 	.word	0x0000c180


	//   ....[21]....
        /*01e8*/ 	.word	0x0000c450


	//   ....[22]....
        /*01ec*/ 	.word	0x0000f0a0


	//   ....[23]....
        /*01f0*/ 	.word	0x0000f5a0


	//   ....[24]....
        /*01f4*/ 	.word	0x0000fa40


	//----- nvinfo : EIATTR_REG_RECONFIG
	.align		4
.L_94:
        /*01f8*/ 	.byte	0x01, 0x54
	.zero		2


	//----- nvinfo : EIATTR_SYSCALL_OFFSETS
	.align		4
        /*01fc*/ 	.byte	0x04, 0x46
        /*01fe*/ 	.short	(.L_96 - .L_95)


	//   ....[0]....
.L_95:
        /*0200*/ 	.word	0x00001140


	//   ....[1]....
        /*0204*/ 	.word	0x0000c8c0


	//   ....[2]....
        /*0208*/ 	.word	0x0000ca00


	//   ....[3]....
        /*020c*/ 	.word	0x0000cb00


	//----- nvinfo : EIATTR_MBARRIER_INSTR_OFFSETS
	.align		4
.L_96:
        /*0210*/ 	.byte	0x04, 0x39
        /*0212*/ 	.short	(.L_98 - .L_97)


	//   ....[0]....
.L_97:
        /*0214*/ 	.word	0x00000290
        /*0218*/ 	.word	0x000000ff
        /*021c*/ 	.word	0x00034800
        /*0220*/ 	.short	0x0100
        /*0222*/ 	.byte	0x06
	.zero		1


	//   ....[1]....
        /*0224*/ 	.word	0x000002a0
        /*0228*/ 	.word	0x000000ff
        /*022c*/ 	.word	0x00034820
        /*0230*/ 	.short	0x0100
        /*0232*/ 	.byte	0x06
	.zero		1


	//   ....[2]....
        /*0234*/ 	.word	0x00000390
        /*0238*/ 	.word	0x000000ff
        /*023c*/ 	.word	0x00034830
        /*0240*/ 	.short	0x0100
        /*0242*/ 	.byte	0x08
	.zero		1


	//   ....[3]....
        /*0244*/ 	.word	0x000003a0
        /*0248*/ 	.word	0x000000ff
        /*024c*/ 	.word	0x00034840
        /*0250*/ 	.short	0x0100
        /*0252*/ 	.byte	0x08
	.zero		1


	//   ....[4]....
        /*0254*/ 	.word	0x000003b0
        /*0258*/ 	.word	0x000000ff
        /*025c*/ 	.word	0x00034838
        /*0260*/ 	.short	0x0100
        /*0262*/ 	.byte	0x08
	.zero		1


	//   ....[5]....
        /*0264*/ 	.word	0x000003c0
        /*0268*/ 	.word	0x000000ff
        /*026c*/ 	.word	0x00034848
        /*0270*/ 	.short	0x0100
        /*0272*/ 	.byte	0x08
	.zero		1


	//   ....[6]....
        /*0274*/ 	.word	0x000004f0
        /*0278*/ 	.word	0x000000ff
        /*027c*/ 	.word	0x00034850
        /*0280*/ 	.short	0x0100
        /*0282*/ 	.byte	0x08
	.zero		1


	//   ....[7]....
        /*0284*/ 	.word	0x00000500
        /*0288*/ 	.word	0x000000ff
        /*028c*/ 	.word	0x00034860
        /*0290*/ 	.short	0x0100
        /*0292*/ 	.byte	0x08
	.zero		1


	//   ....[8]....
        /*0294*/ 	.word	0x00000510
        /*0298*/ 	.word	0x000000ff
        /*029c*/ 	.word	0x00034858
        /*02a0*/ 	.short	0x0100
        /*02a2*/ 	.byte	0x08
	.zero		1


	//   ....[9]....
        /*02a4*/ 	.word	0x00000520
        /*02a8*/ 	.word	0x000000ff
        /*02ac*/ 	.word	0x00034868
        /*02b0*/ 	.short	0x0100
        /*02b2*/ 	.byte	0x08
	.zero		1


	//   ....[10]....
        /*02b4*/ 	.word	0x00000610
        /*02b8*/ 	.word	0x000000ff
        /*02bc*/ 	.word	0x00034870
        /*02c0*/ 	.short	0x0100
        /*02c2*/ 	.byte	0x06
	.zero		1


	//   ....[11]....
        /*02c4*/ 	.word	0x00000620
        /*02c8*/ 	.word	0x000000ff
        /*02cc*/ 	.word	0x00034880
        /*02d0*/ 	.short	0x0100
        /*02d2*/ 	.byte	0x06
	.zero		1


	//   ....[12]....
        /*02d4*/ 	.word	0x00000630
        /*02d8*/ 	.word	0x000000ff
        /*02dc*/ 	.word	0x00034878
        /*02e0*/ 	.short	0x0100
        /*02e2*/ 	.byte	0x06
	.zero		1


	//   ....[13]....
        /*02e4*/ 	.word	0x00000640
        /*02e8*/ 	.word	0x000000ff
        /*02ec*/ 	.word	0x00034888
        /*02f0*/ 	.short	0x0100
        /*02f2*/ 	.byte	0x06
	.zero		1


	//   ....[14]....
        /*02f4*/ 	.word	0x00000770
        /*02f8*/ 	.word	0x000000ff
        /*02fc*/ 	.word	0x00034890
        /*0300*/ 	.short	0x0100
        /*0302*/ 	.byte	0x08
	.zero		1


	//   ....[15]....
        /*0304*/ 	.word	0x00000780
        /*0308*/ 	.word	0x000000ff
        /*030c*/ 	.word	0x000348a0
        /*0310*/ 	.short	0x0100
        /*0312*/ 	.byte	0x08
	.zero		1


	//   ....[16]....
        /*0314*/ 	.word	0x00000790
        /*0318*/ 	.word	0x000000ff
        /*031c*/ 	.word	0x00034898
        /*0320*/ 	.short	0x0100
        /*0322*/ 	.byte	0x08
	.zero		1


	//   ....[17]....
        /*0324*/ 	.word	0x000007a0
        /*0328*/ 	.word	0x000000ff
        /*032c*/ 	.word	0x000348a8
        /*0330*/ 	.short	0x0100
        /*0332*/ 	.byte	0x08
	.zero		1


	//   ....[18]....
        /*0334*/ 	.word	0x000008d0
        /*0338*/ 	.word	0x000000ff
        /*033c*/ 	.word	0x000348b0
        /*0340*/ 	.short	0x0100
        /*0342*/ 	.byte	0x08
	.zero		1


	//   ....[19]....
        /*0344*/ 	.word	0x000008e0
        /*0348*/ 	.word	0x000000ff
        /*034c*/ 	.word	0x000348c0
        /*0350*/ 	.short	0x0100
        /*0352*/ 	.byte	0x08
	.zero		1


	//   ....[20]....
        /*0354*/ 	.word	0x000008f0
        /*0358*/ 	.word	0x000000ff
        /*035c*/ 	.word	0x000348b8
        /*0360*/ 	.short	0x0100
        /*0362*/ 	.byte	0x08
	.zero		1


	//   ....[21]....
        /*0364*/ 	.word	0x00000900
        /*0368*/ 	.word	0x000000ff
        /*036c*/ 	.word	0x000348c8
        /*0370*/ 	.short	0x0100
        /*0372*/ 	.byte	0x08
	.zero		1


	//   ....[22]....
        /*0374*/ 	.word	0x000011c0
        /*0378*/ 	.word	0x000000ff
        /*037c*/ 	.word	0x00034800
        /*0380*/ 	.short	0x010a
        /*0382*/ 	.byte	0x27
	.zero		1


	//   ....[23]....
        /*0384*/ 	.word	0x00001240
        /*0388*/ 	.word	0x0000000c
        /*038c*/ 	.word	0x00034830
        /*0390*/ 	.short	0x010a
        /*0392*/ 	.byte	0x3f
	.zero		1


	//   ....[24]....
        /*0394*/ 	.word	0x000012c0
        /*0398*/ 	.word	0x0000000c
        /*039c*/ 	.word	0x00034830
        /*03a0*/ 	.short	0x010a
        /*03a2*/ 	.byte	0x3f
	.zero		1


	//   ....[25]....
        /*03a4*/ 	.word	0x00005160
        /*03a8*/ 	.word	0x00000028
        /*03ac*/ 	.word	0x00000000
        /*03b0*/ 	.short	0x0101
        /*03b2*/ 	.byte	0x3f
	.zero		1


	//   ....[26]....
        /*03b4*/ 	.word	0x00006380
        /*03b8*/ 	.word	0x000000ff
        /*03bc*/ 	.word	0x00034830
        /*03c0*/ 	.short	0x010a
        /*03c2*/ 	.byte	0x06
	.zero		1


	//   ....[27]....
        /*03c4*/ 	.word	0x000063c0
        /*03c8*/ 	.word	0x000000ff
        /*03cc*/ 	.word	0x00034830
        /*03d0*/ 	.short	0x010a
        /*03d2*/ 	.byte	0x06
	.zero		1


	//   ....[28]....
        /*03d4*/ 	.word	0x00008b00
        /*03d8*/ 	.word	0x000000ff
        /*03dc*/ 	.word	0x00034850
        /*03e0*/ 	.short	0x010a
        /*03e2*/ 	.byte	0x06
	.zero		1


	//   ....[29]....
        /*03e4*/ 	.word	0x00008b40
        /*03e8*/ 	.word	0x000000ff
        /*03ec*/ 	.word	0x00034850
        /*03f0*/ 	.short	0x010a
        /*03f2*/ 	.byte	0x06
	.zero		1


	//   ....[30]....
        /*03f4*/ 	.word	0x0000a5f0
        /*03f8*/ 	.word	0x00000085
        /*03fc*/ 	.word	0x00000000
        /*0400*/ 	.short	0x0101
        /*0402*/ 	.byte	0x3f
	.zero		1


	//   ....[31]....
        /*0404*/ 	.word	0x0000a7e0
        /*0408*/ 	.word	0x00000083
        /*040c*/ 	.word	0x00000000
        /*0410*/ 	.short	0x0101
        /*0412*/ 	.byte	0x3f
	.zero		1


	//   ....[32]....
        /*0414*/ 	.word	0x0000aeb0
        /*0418*/ 	.word	0x000000ff
        /*041c*/ 	.word	0x00034850
        /*0420*/ 	.short	0x010a
        /*0422*/ 	.byte	0x07
	.zero		1


	//   ....[33]....
        /*0424*/ 	.word	0x0000aef0
        /*0428*/ 	.word	0x000000ff
        /*042c*/ 	.word	0x00034850
        /*0430*/ 	.short	0x010a
        /*0432*/ 	.byte	0x07
	.zero		1


	//   ....[34]....
        /*0434*/ 	.word	0x0000ba20
        /*0438*/ 	.word	0x00000008
        /*043c*/ 	.word	0x00000000
        /*0440*/ 	.short	0x0101
        /*0442*/ 	.byte	0x3f
	.zero		1


	//   ....[35]....
        /*0444*/ 	.word	0x0000c330
        /*0448*/ 	.word	0x000000ff
        /*044c*/ 	.word	0x00000000
        /*0450*/ 	.short	0x0101
        /*0452*/ 	.byte	0x06
	.zero		1


	//   ....[36]....
        /*0454*/ 	.word	0x0000d0f0
        /*0458*/ 	.word	0x00000006
        /*045c*/ 	.word	0x00034840
        /*0460*/ 	.short	0x010a
        /*0462*/ 	.byte	0x3f
	.zero		1


	//   ....[37]....
        /*0464*/ 	.word	0x0000d570
        /*0468*/ 	.word	0x00000009
        /*046c*/ 	.word	0x00034820
        /*0470*/ 	.short	0x010a
        /*0472*/ 	.byte	0x3f
	.zero		1


	//   ....[38]....
        /*0474*/ 	.word	0x0000d850
        /*0478*/ 	.word	0x00000002
        /*047c*/ 	.word	0x00034840
        /*0480*/ 	.short	0x010a
        /*0482*/ 	.byte	0x3f
	.zero		1


	//   ....[39]....
        /*0484*/ 	.word	0x0000dad0
        /*0488*/ 	.word	0x00000002
        /*048c*/ 	.word	0x00000060
        /*0490*/ 	.short	0x010a
        /*0492*/ 	.byte	0x3f
	.zero		1


	//   ....[40]....
        /*0494*/ 	.word	0x0000e010
        /*0498*/ 	.word	0x00000002
        /*049c*/ 	.word	0x00034840
        /*04a0*/ 	.short	0x010a
        /*04a2*/ 	.byte	0x3f
	.zero		1


	//   ....[41]....
        /*04a4*/ 	.word	0x0000e290
        /*04a8*/ 	.word	0x00000002
        /*04ac*/ 	.word	0x00000060
        /*04b0*/ 	.short	0x010a
        /*04b2*/ 	.byte	0x3f
	.zero		1


	//   ....[42]....
        /*04b4*/ 	.word	0x0000e6f0
        /*04b8*/ 	.word	0x00000002
        /*04bc*/ 	.word	0x00034840
        /*04c0*/ 	.short	0x010a
        /*04c2*/ 	.byte	0x3f
	.zero		1


	//   ....[43]....
        /*04c4*/ 	.word	0x0000e980
        /*04c8*/ 	.word	0x00000002
        /*04cc*/ 	.word	0x00000060
        /*04d0*/ 	.short	0x010a
        /*04d2*/ 	.byte	0x3f
	.zero		1


	//   ....[44]....
        /*04d4*/ 	.word	0x0000ecb0
        /*04d8*/ 	.word	0x00000003
        /*04dc*/ 	.word	0x00034860
        /*04e0*/ 	.short	0x010a
        /*04e2*/ 	.byte	0x3f
	.zero		1


	//   ....[45]....
        /*04e4*/ 	.word	0x0000f020
        /*04e8*/ 	.word	0x00000000
        /*04ec*/ 	.word	0x00034820
        /*04f0*/ 	.short	0x010a
        /*04f2*/ 	.byte	0x3f
	.zero		1


	//   ....[46]....
        /*04f4*/ 	.word	0x0000f1e0
        /*04f8*/ 	.word	0x00000006
        /*04fc*/ 	.word	0x00000000
        /*0500*/ 	.short	0x010a
        /*0502*/ 	.byte	0x3f
	.zero		1


	//   ....[47]....
        /*0504*/ 	.word	0x0000f250
        /*0508*/ 	.word	0x00000003
        /*050c*/ 	.word	0x00000000
        /*0510*/ 	.short	0x010a
        /*0512*/ 	.byte	0x3f
	.zero		1


	//   ....[48]....
        /*0514*/ 	.word	0x0000f2b0
        /*0518*/ 	.word	0x00000010
        /*051c*/ 	.word	0x00000000
        /*0520*/ 	.short	0x010a
        /*0522*/ 	.byte	0x3f
	.zero		1


	//   ....[49]....
        /*0524*/ 	.word	0x0000f2e0
        /*0528*/ 	.word	0x00000003
        /*052c*/ 	.word	0x00000000
        /*0530*/ 	.short	0x010a
        /*0532*/ 	.byte	0x3f
	.zero		1


	//   ....[50]....
        /*0534*/ 	.word	0x0000f350
        /*0538*/ 	.word	0x00000003
        /*053c*/ 	.word	0x00034800
        /*0540*/ 	.short	0x010a
        /*0542*/ 	.byte	0x3f
	.zero		1


	//   ....[51]....
        /*0544*/ 	.word	0x0000f3a0
        /*0548*/ 	.word	0x0000000c
        /*054c*/ 	.word	0x00034830
        /*0550*/ 	.short	0x010a
        /*0552*/ 	.byte	0x3f
	.zero		1


	//   ....[52]....
        /*0554*/ 	.word	0x0000f400
        /*0558*/ 	.word	0x0000000b
        /*055c*/ 	.word	0x00034830
        /*0560*/ 	.short	0x010a
        /*0562*/ 	.byte	0x3f
	.zero		1


	//   ....[53]....
        /*0564*/ 	.word	0x0000f460
        /*0568*/ 	.word	0x0000000b
        /*056c*/ 	.word	0x00034850
        /*0570*/ 	.short	0x010a
        /*0572*/ 	.byte	0x3f
	.zero		1


	//   ....[54]....
        /*0574*/ 	.word	0x0000f4c0
        /*0578*/ 	.word	0x00000003
        /*057c*/ 	.word	0x00034850
        /*0580*/ 	.short	0x010a
        /*0582*/ 	.byte	0x3f
	.zero		1


	//   ....[55]....
        /*0584*/ 	.word	0x0000f660
        /*0588*/ 	.word	0x00000006
        /*058c*/ 	.word	0x00034840
        /*0590*/ 	.short	0x010a
        /*0592*/ 	.byte	0x3f
	.zero		1


	//   ....[56]....
        /*0594*/ 	.word	0x0000f6e0
        /*0598*/ 	.word	0x00000007
        /*059c*/ 	.word	0x00034820
        /*05a0*/ 	.short	0x010a
        /*05a2*/ 	.byte	0x3f
	.zero		1


	//   ....[57]....
        /*05a4*/ 	.word	0x0000f730
        /*05a8*/ 	.word	0x00000002
        /*05ac*/ 	.word	0x00034840
        /*05b0*/ 	.short	0x010a
        /*05b2*/ 	.byte	0x3f
	.zero		1


	//   ....[58]....
        /*05b4*/ 	.word	0x0000f780
        /*05b8*/ 	.word	0x00000002
        /*05bc*/ 	.word	0x00000060
        /*05c0*/ 	.short	0x010a
        /*05c2*/ 	.byte	0x3f
	.zero		1


	//   ....[59]....
        /*05c4*/ 	.word	0x0000f7d0
        /*05c8*/ 	.word	0x00000002
        /*05cc*/ 	.word	0x00034840
        /*05d0*/ 	.short	0x010a
        /*05d2*/ 	.byte	0x3f
	.zero		1


	//   ....[60]....
        /*05d4*/ 	.word	0x0000f820
        /*05d8*/ 	.word	0x00000002
        /*05dc*/ 	.word	0x00000060
        /*05e0*/ 	.short	0x010a
        /*05e2*/ 	.byte	0x3f
	.zero		1


	//   ....[61]....
        /*05e4*/ 	.word	0x0000f870
        /*05e8*/ 	.word	0x00000002
        /*05ec*/ 	.word	0x00034840
        /*05f0*/ 	.short	0x010a
        /*05f2*/ 	.byte	0x3f
	.zero		1


	//   ....[62]....
        /*05f4*/ 	.word	0x0000f8c0
        /*05f8*/ 	.word	0x00000002
        /*05fc*/ 	.word	0x00000060
        /*0600*/ 	.short	0x010a
        /*0602*/ 	.byte	0x3f
	.zero		1


	//   ....[63]....
        /*0604*/ 	.word	0x0000f910
        /*0608*/ 	.word	0x00000003
        /*060c*/ 	.word	0x00034860
        /*0610*/ 	.short	0x010a
        /*0612*/ 	.byte	0x3f
	.zero		1


	//   ....[64]....
        /*0614*/ 	.word	0x0000f960
        /*0618*/ 	.word	0x00000000
        /*061c*/ 	.word	0x00034820
        /*0620*/ 	.short	0x010a
        /*0622*/ 	.byte	0x3f
	.zero		1


	//   ....[65]....
        /*0624*/ 	.word	0x0000fb00
        /*0628*/ 	.word	0x00000006
        /*062c*/ 	.word	0x00000000
        /*0630*/ 	.short	0x010a
        /*0632*/ 	.byte	0x3f
	.zero		1


	//   ....[66]....
        /*0634*/ 	.word	0x0000fb50
        /*0638*/ 	.word	0x00000003
        /*063c*/ 	.word	0x00000000
        /*0640*/ 	.short	0x010a
        /*0642*/ 	.byte	0x3f
	.zero		1


	//   ....[67]....
        /*0644*/ 	.word	0x0000fba0
        /*0648*/ 	.word	0x00000010
        /*064c*/ 	.word	0x00000000
        /*0650*/ 	.short	0x010a
        /*0652*/ 	.byte	0x3f
	.zero		1


	//----- nvinfo : EIATTR_NUM_MBARRIERS
	.align		4
.L_98:
        /*0654*/ 	.byte	0x03, 0x38
        /*0656*/ 	.short	0x0016


	//----- nvinfo : EIATTR_EXIT_INSTR_OFFSETS
	.align		4
        /*0658*/ 	.byte	0x04, 0x1c
        /*065a*/ 	.short	(.L_100 - .L_99)


	//   ....[0]....
.L_99:
        /*065c*/ 	.word	0x00000a50


	//   ....[1]....
        /*0660*/ 	.word	0x0000c410


	//   ....[2]....
        /*0664*/ 	.word	0x0000c470


	//   ....[3]....
        /*0668*/ 	.word	0x0000f330


	//----- nvinfo : EIATTR_MAX_THREADS
	.align		4
.L_100:
        /*066c*/ 	.byte	0x04, 0x05
        /*066e*/ 	.short	(.L_102 - .L_101)
.L_101:
        /*0670*/ 	.word	0x00000180
        /*0674*/ 	.word	0x00000001
        /*0678*/ 	.word	0x00000001


	//----- nvinfo : EIATTR_CRS_STACK_SIZE
	.align		4
.L_102:
        /*067c*/ 	.byte	0x04, 0x1e
        /*067e*/ 	.short	(.L_104 - .L_103)
.L_103:
        /*0680*/ 	.word	0x00000000


	//----- nvinfo : EIATTR_CBANK_PARAM_SIZE
	.align		4
.L_104:
        /*0684*/ 	.byte	0x03, 0x19
        /*0686*/ 	.short	0x0bf0


	//----- nvinfo : EIATTR_PARAM_CBANK
	.align		4
        /*0688*/ 	.byte	0x04, 0x0a
        /*068a*/ 	.short	(.L_106 - .L_105)
	.align		4
.L_105:
        /*068c*/ 	.word	index@(.nv.constant0._ZN7cutlass13device_kernelIN5flash11enable_sm90INS1_16FlashAttnFwdSm90INS1_25CollectiveMainloopFwdSm90ILi2EN4cute5tupleIJNS5_1CILi1EEES8_S8_EEENS6_IJNS7_ILi128EEENS7_ILi176EEESA_EEELi128ENS_10bfloat16_tEfNS_4arch4Sm90ELb0ELb0ELb0ELb0ELb0ELb0ELb0ELb1ELb1ELb0ELb0ELb0EEENS1_21CollectiveEpilogueFwdINS6_IJSA_SA_SB_EEES9_SD_SF_Li256ELb0ELb0ELb0ELb0EEENS1_29StaticPersistentTileSchedulerILb0EEEEEEEEEvNT_6ParamsE)
        /*0690*/ 	.short	0x0210
        /*0692*/ 	.short	0x0bf0


	//----- nvinfo : EIATTR_SW_WAR
	.align		4
.L_106:
        /*0694*/ 	.byte	0x04, 0x36
        /*0696*/ 	.short	(.L_108 - .L_107)
.L_107:
        /*0698*/ 	.word	0x00000008
.L_108:


//--------------------- .nv.info._ZN7cutlass13device_kernelIN5flash11enable_sm90INS1_16FlashAttnFwdSm90INS1_25CollectiveMainloopFwdSm90ILi2EN4cute5tupleIJNS5_1CILi2EEENS7_ILi1EEES9_EEENS6_IJNS7_ILi128EEENS7_ILi176EEESB_EEELi128ENS_10bfloat16_tEfNS_4arch4Sm90ELb0ELb0ELb0ELb0ELb0ELb0ELb0ELb1ELb1ELb0ELb0ELb0EEENS1_21CollectiveEpilogueFwdINS6_IJSB_SB_SC_EEESA_SE_SG_Li256ELb0ELb0ELb0ELb0EEENS1_29StaticPersistentTileSchedulerILb0EEEEEEEEEvNT_6ParamsE --------------------------
	.section	.nv.info._ZN7cutlass13device_kernelIN5flash11enable_sm90INS1_16FlashAttnFwdSm90INS1_25CollectiveMainloopFwdSm90ILi2EN4cute5tupleIJNS5_1CILi2EEENS7_ILi1EEES9_EEENS6_IJNS7_ILi128EEENS7_ILi176EEESB_EEELi128ENS_10bfloat16_tEfNS_4arch4Sm90ELb0ELb0ELb0ELb0ELb0ELb0ELb0ELb1ELb1ELb0ELb0ELb0EEENS1_21CollectiveEpilogueFwdINS6_IJSB_SB_SC_EEESA_SE_SG_Li256ELb0ELb0ELb0ELb0EEENS1_29StaticPersistentTileSchedulerILb0EEEEEEEEEvNT_6ParamsE,"",@"SHT_CUDA_INFO"
	.sectionflags	@""
	.align	4


	//----- nvinfo : EIATTR_CUDA_API_VERSION
	.align		4
        /*0000*/ 	.byte	0x04, 0x37
        /*0002*/ 	.short	(.L_110 - .L_109)
.L_109:
        /*0004*/ 	.word	0x00000082


	//----- nvinfo : EIATTR_KPARAM_INFO
	.align		4
.L_110:
        /*0008*/ 	.byte	0x04, 0x17
        /*000a*/ 	.short	(.L_112 - .L_111)
.L_111:
        /*000c*/ 	.word	0x00000000
        /*0010*/ 	.short	0x0000
        /*0012*/ 	.short	0x0070
        /*0014*/ 	.byte	0x00, 0xf0, 0x01, 0x2e


	//----- nvinfo : EIATTR_SPARSE_MMA_MASK
	.align		4
.L_112:
        /*0018*/ 	.byte	0x03, 0x50
        /*001a*/ 	.short	0x0000


	//----- nvinfo : EIATTR_MAXREG_COUNT
	.align		4
        /*001c*/ 	.byte	0x03, 0x1b
        /*001e*/ 	.short	0x00a8


	//----- nvinfo : EIATTR_NUM_BARRIERS
	.align		4
        /*0020*/ 	.byte	0x02, 0x4c
        /*0022*/ 	.byte	0x10
	.zero		1


	//----- nvinfo : EIATTR_EXTERNS
	.align		4
        /*0024*/ 	.byte	0x04, 0x0f
        /*0026*/ 	.short	(.L_114 - .L_113)


	//   ....[0]....
	.align		4
.L_113:
        /*0028*/ 	.word	index@(__assertfail)


	//----- nvinfo : EIATTR_ANNOTATIONS
	.align		4
.L_114:
        /*002c*/ 	.byte	0x04, 0x55
        /*002e*/ 	.short	(.L_116 - .L_115)


	//   ....[0]....
.L_115:
        /* <DEDUP_REMOVED lines=22> */
        /*0184*/ 	.byte	0xa0, 0xf4, 0x00, 0x00, 0x01, 0x00, 0x00, 0x00, 0x40, 0xf6, 0x00, 0x00


	//----- nvinfo : EIATTR_MERCURY_ISA_VERSION
	.align		4
.L_116:
        /*0190*/ 	.byte	0x03, 0x5f
        /*0192*/ 	.short	0x0101


	//----- nvinfo : EIATTR_INT_WARP_WIDE_INSTR_OFFSETS
	.align		4
        /*0194*/ 	.byte	0x04, 0x31
        /*0196*/ 	.short	(.L_118 - .L_117)


	//   ....[0]....
.L_117:
        /*0198*/ 	.word	0x00000180


	//   ....[1]....
        /*019c*/ 	.word	0x00000220


	//   ....[2]....
        /*01a0*/ 	.word	0x00000290


	//   ....[3]....
        /*01a4*/ 	.word	0x0000cfe0


	//   ....[4]....
        /*01a8*/ 	.word	0x0000d010


	//   ....[5]....
        /*01ac*/ 	.word	0x0000d0f0


	//----- nvinfo : EIATTR_COOP_GROUP_MASK_REGIDS
	.align		4
.L_118:
        /*01b0*/ 	.byte	0x04, 0x29
        /*01b2*/ 	.short	(.L_120 - .L_119)


	//   ....[0]....
.L_119:
        /*01b4*/ 	.word	0xffffffff


	//   ....[1]....
        /*01b8*/ 	.word	0xffffffff


	//   ....[2]....
        /*01bc*/ 	.word	0xffffffff


	//   ....[3]....
        /*01c0*/ 	.word	0xffffffff


	//   ....[4]....
        /*01c4*/ 	.word	0xffffffff


	//   ....[5]....
        /*01c8*/ 	.word	0xffffffff


	//   ....[6]....
        /*01cc*/ 	.word	0xffffffff


	//   ....[7]....
        /*01d0*/ 	.word	0xffffffff


	//   ....[8]....
        /*01d4*/ 	.word	0xffffffff


	//   ....[9]....
        /*01d8*/ 	.word	0xffffffff


	//   ....[10]....
        /*01dc*/ 	.word	0xffffffff


	//   ....[11]....
        /*01e0*/ 	.word	0xffffffff


	//   ....[12]....
        /*01e4*/ 	.word	0xffffffff


	//   ....[13]....
        /*01e8*/ 	.word	0xffffffff


	//   ....[14]....
        /*01ec*/ 	.word	0xffffffff


	//   ....[15]....
        /*01f0*/ 	.word	0xffffffff


	//   ....[16]....
        /*01f4*/ 	.word	0xffffffff


	//   ....[17]....
        /*01f8*/ 	.word	0xffffffff


	//   ....[18]....
        /*01fc*/ 	.word	0xffffffff


	//   ....[19]....
        /*0200*/ 	.word	0xffffffff


	//   ....[20]....
        /*0204*/ 	.word	0xffffffff


	//   ....[21]....
        /*0208*/ 	.word	0xffffffff


	//   ....[22]....
        /*020c*/ 	.word	0xffffffff


	//   ....[23]....
        /*0210*/ 	.word	0xffffffff


	//   ....[24]....
        /*0214*/ 	.word	0x0500000f


	//   ....[25]....
        /*0218*/ 	.word	0x0500000f


	//----- nvinfo : EIATTR_COOP_GROUP_INSTR_OFFSETS
	.align		4
.L_120:
        /*021c*/ 	.byte	0x04, 0x28
        /*021e*/ 	.short	(.L_122 - .L_121)


	//   ....[0]....
.L_121:
        /*0220*/ 	.word	0x00000060


	//   ....[1]....
        /*0224*/ 	.word	0x00000190


	//   ....[2]....
        /*0228*/ 	.word	0x00000230


	//   ....[3]....
        /*022c*/ 	.word	0x00000410


	//   ....[4]....
        /*0230*/ 	.word	0x00000640


	//   ....[5]....
        /*0234*/ 	.word	0x00000890


	//   ....[6]....
        /*0238*/ 	.word	0x00000b10


	//   ....[7]....
        /*023c*/ 	.word	0x00000e30


	//   ....[8]....
        /*0240*/ 	.word	0x000012d0


	//   ....[9]....
        /*0244*/ 	.word	0x00004a50


	//   ....[10]....
        /*0248*/ 	.word	0x00004b10


	//   ....[11]....
        /*024c*/ 	.word	0x00005290


	//   ....[12]....
        /*0250*/ 	.word	0x000052f0


	//   ....[13]....
        /*0254*/ 	.word	0x00009760


	//   ....[14]....
        /*0258*/ 	.word	0x00009770


	//   ....[15]....
        /*025c*/ 	.word	0x000097b0


	//   ....[16]....
        /*0260*/ 	.word	0x000097c0


	//   ....[17]....
        /*0264*/ 	.word	0x0000b1e0


	//   ....[18]....
        /*0268*/ 	.word	0x0000b210


	//   ....[19]....
        /*026c*/ 	.word	0x0000b2c0


	//   ....[20]....
        /*0270*/ 	.word	0x0000b2d0


	//   ....[21]....
        /*0274*/ 	.word	0x0000c3b0


	//   ....[22]....
        /*0278*/ 	.word	0x0000c6a0


	//   ....[23]....
        /*027c*/ 	.word	0x0000f5c0


	//   ....[24]....
        /*0280*/ 	.word	0x0000faa0


	//   ....[25]....
        /*0284*/ 	.word	0x0000ff40


	//----- nvinfo : EIATTR_REG_RECONFIG
	.align		4
.L_122:
        /*0288*/ 	.byte	0x01, 0x54
	.zero		2


	//----- nvinfo : EIATTR_SYSCALL_OFFSETS
	.align		4
        /*028c*/ 	.byte	0x04, 0x46
        /*028e*/ 	.short	(.L_124 - .L_123)


	//   ....[0]....
.L_123:
        /*0290*/ 	.word	0x00001640


	//   ....[1]....
        /*0294*/ 	.word	0x0000cbf0


	//   ....[2]....
        /*0298*/ 	.word	0x0000cd30


	//   ....[3]....
        /*029c*/ 	.word	0x0000ce30


	//----- nvinfo : EIATTR_MBARRIER_INSTR_OFFSETS
	.align		4
.L_124:
        /*02a0*/ 	.byte	0x04, 0x39
        /*02a2*/ 	.short	(.L_126 - .L_125)


	//   ....[0]....
.L_125:
        /*02a4*/ 	.word	0x000002b0
        /*02a8*/ 	.word	0x000000ff
        /*02ac*/ 	.word	0x00034800
        /*02b0*/ 	.short	0x0100
        /*02b2*/ 	.byte	0x08
	.zero		1


	//   ....[1]....
        /*02b4*/ 	.word	0x000002c0
        /*02b8*/ 	.word	0x000000ff
        /*02bc*/ 	.word	0x00034820
        /*02c0*/ 	.short	0x0100
        /*02c2*/ 	.byte	0x08
	.zero		1


	//   ....[2]....
        /*02c4*/ 	.word	0x000003b0
        /*02c8*/ 	.word	0x000000ff
        /*02cc*/ 	.word	0x00034830
        /*02d0*/ 	.short	0x0100
        /*02d2*/ 	.byte	0x08
	.zero		1


	//   ....[3]....
        /*02d4*/ 	.word	0x000003c0
        /*02d8*/ 	.word	0x000000ff
        /*02dc*/ 	.word	0x00034840
        /*02e0*/ 	.short	0x0100
        /*02e2*/ 	.byte	0x08
	.zero		1


	//   ....[4]....
        /*02e4*/ 	.word	0x000003d0
        /*02e8*/ 	.word	0x000000ff
        /*02ec*/ 	.word	0x00034838
        /*02f0*/ 	.short	0x0100
        /*02f2*/ 	.byte	0x08
	.zero		1


	//   ....[5]....
        /*02f4*/ 	.word	0x000003e0
        /*02f8*/ 	.word	0x000000ff
        /*02fc*/ 	.word	0x00034848
        /*0300*/ 	.short	0x0100
        /*0302*/ 	.byte	0x08
	.zero		1


	//   ....[6]....
        /*0304*/ 	.word	0x000005f0
        /*0308*/ 	.word	0x000000ff
        /*030c*/ 	.word	0x00034850
        /*0310*/ 	.short	0x0100
        /*0312*/ 	.byte	0x08
	.zero		1


	//   ....[7]....
        /*0314*/ 	.word	0x00000600
        /*0318*/ 	.word	0x000000ff
        /*031c*/ 	.word	0x00034860
        /*0320*/ 	.short	0x0100
        /*0322*/ 	.byte	0x08
	.zero		1


	//   ....[8]....
        /*0324*/ 	.word	0x00000610
        /*0328*/ 	.word	0x000000ff
        /*032c*/ 	.word	0x00034858
        /*0330*/ 	.short	0x0100
        /*0332*/ 	.byte	0x08
	.zero		1


	//   ....[9]....
        /*0334*/ 	.word	0x00000620
        /*0338*/ 	.word	0x000000ff
        /*033c*/ 	.word	0x00034868
        /*0340*/ 	.short	0x0100
        /*0342*/ 	.byte	0x08
	.zero		1


	//   ....[10]....
        /*0344*/ 	.word	0x00000840
        /*0348*/ 	.word	0x000000ff
        /*034c*/ 	.word	0x00034870
        /*0350*/ 	.short	0x0100
        /*0352*/ 	.byte	0x08
	.zero		1


	//   ....[11]....
        /*0354*/ 	.word	0x00000850
        /*0358*/ 	.word	0x000000ff
        /*035c*/ 	.word	0x00034880
        /*0360*/ 	.short	0x0100
        /*0362*/ 	.byte	0x08
	.zero		1


	//   ....[12]....
        /*0364*/ 	.word	0x00000860
        /*0368*/ 	.word	0x000000ff
        /*036c*/ 	.word	0x00034878
        /*0370*/ 	.short	0x0100
        /*0372*/ 	.byte	0x08
	.zero		1


	//   ....[13]....
        /*0374*/ 	.word	0x00000870
        /*0378*/ 	.word	0x000000ff
        /*037c*/ 	.word	0x00034888
        /*0380*/ 	.short	0x0100
        /*0382*/ 	.byte	0x08
	.zero		1


	//   ....[14]....
        /*0384*/ 	.word	0x00000ac0
        /*0388*/ 	.word	0x000000ff
        /*038c*/ 	.word	0x00034890
        /*0390*/ 	.short	0x0100
        /*0392*/ 	.byte	0x08
	.zero		1


	//   ....[15]....
        /*0394*/ 	.word	0x00000ad0
        /*0398*/ 	.word	0x000000ff
        /*039c*/ 	.word	0x000348a0
        /*03a0*/ 	.short	0x0100
        /*03a2*/ 	.byte	0x08
	.zero		1


	//   ....[16]....
        /*03a4*/ 	.word	0x00000ae0
        /*03a8*/ 	.word	0x000000ff
        /*03ac*/ 	.word	0x00034898
        /*03b0*/ 	.short	0x0100
        /*03b2*/ 	.byte	0x08
	.zero		1


	//   ....[17]....
        /*03b4*/ 	.word	0x00000af0
        /*03b8*/ 	.word	0x000000ff
        /*03bc*/ 	.word	0x000348a8
        /*03c0*/ 	.short	0x0100
        /*03c2*/ 	.byte	0x08
	.zero		1


	//   ....[18]....
        /*03c4*/ 	.word	0x00000d80
        /*03c8*/ 	.word	0x000000ff
        /*03cc*/ 	.word	0x000348b0
        /*03d0*/ 	.short	0x0100
        /*03d2*/ 	.byte	0x08
	.zero		1


	//   ....[19]....
        /*03d4*/ 	.word	0x00000d90
        /*03d8*/ 	.word	0x000000ff
        /*03dc*/ 	.word	0x000348c0
        /*03e0*/ 	.short	0x0100
        /*03e2*/ 	.byte	0x08
	.zero		1


	//   ....[20]....
        /*03e4*/ 	.word	0x00000da0
        /*03e8*/ 	.word	0x000000ff
        /*03ec*/ 	.word	0x000348b8
        /*03f0*/ 	.short	0x0100
        /*03f2*/ 	.byte	0x08
	.zero		1


	//   ....[21]....
        /*03f4*/ 	.word	0x00000db0
        /*03f8*/ 	.word	0x000000ff
        /*03fc*/ 	.word	0x000348c8
        /*0400*/ 	.short	0x0100
        /*0402*/ 	.byte	0x08
	.zero		1


	//   ....[22]....
        /*0404*/ 	.word	0x00001680
        /*0408*/ 	.word	0x000000ff
        /*040c*/ 	.word	0x00034800
        /*0410*/ 	.short	0x010a
        /*0412*/ 	.byte	0x27
	.zero		1


	//   ....[23]....
        /*0414*/ 	.word	0x00001700
        /*0418*/ 	.word	0x0000000c
        /*041c*/ 	.word	0x00034830
        /*0420*/ 	.short	0x010a
        /*0422*/ 	.byte	0x3f
	.zero		1


	//   ....[24]....
        /*0424*/ 	.word	0x00001740
        /*0428*/ 	.word	0x0000000c
        /*042c*/ 	.word	0x00034830
        /*0430*/ 	.short	0x010a
        /*0432*/ 	.byte	0x3f
	.zero		1


	//   ....[25]....
        /*0434*/ 	.word	0x00005a40
        /*0438*/ 	.word	0x0000000f
        /*043c*/ 	.word	0x00000000
        /*0440*/ 	.short	0x0101
        /*0442*/ 	.byte	0x3f
	.zero		1


	//   ....[26]....
        /*0444*/ 	.word	0x000065b0
        /*0448*/ 	.word	0x000000ff
        /*044c*/ 	.word	0x00034830
        /*0450*/ 	.short	0x010a
        /*0452*/ 	.byte	0x06
	.zero		1


	//   ....[27]....
        /*0454*/ 	.word	0x000065f0
        /*0458*/ 	.word	0x000000ff
        /*045c*/ 	.word	0x00034830
        /*0460*/ 	.short	0x010a
        /*0462*/ 	.byte	0x06
	.zero		1


	//   ....[28]....
        /*0464*/ 	.word	0x00008d30
        /*0468*/ 	.word	0x000000ff
        /*046c*/ 	.word	0x00034850
        /*0470*/ 	.short	0x010a
        /*0472*/ 	.byte	0x06
	.zero		1


	//   ....[29]....
        /*0474*/ 	.word	0x00008d70
        /*0478*/ 	.word	0x000000ff
        /*047c*/ 	.word	0x00034850
        /*0480*/ 	.short	0x010a
        /*0482*/ 	.byte	0x06
	.zero		1


	//   ....[30]....
        /*0484*/ 	.word	0x0000a7b0
        /*0488*/ 	.word	0x0000000c
        /*048c*/ 	.word	0x00000000
        /*0490*/ 	.short	0x0101
        /*0492*/ 	.byte	0x3f
	.zero		1


	//   ....[31]....
        /*0494*/ 	.word	0x0000ab10
        /*0498*/ 	.word	0x00000084
        /*049c*/ 	.word	0x00000000
        /*04a0*/ 	.short	0x0101
        /*04a2*/ 	.byte	0x3f
	.zero		1


	//   ....[32]....
        /*04a4*/ 	.word	0x0000b150
        /*04a8*/ 	.word	0x000000ff
        /*04ac*/ 	.word	0x00034850
        /*04b0*/ 	.short	0x010a
        /*04b2*/ 	.byte	0x05
	.zero		1


	//   ....[33]....
        /*04b4*/ 	.word	0x0000b190
        /*04b8*/ 	.word	0x000000ff
        /*04bc*/ 	.word	0x00034850
        /*04c0*/ 	.short	0x010a
        /*04c2*/ 	.byte	0x05
	.zero		1


	//   ....[34]....
        /*04c4*/ 	.word	0x0000ba30
        /*04c8*/ 	.word	0x00000004
        /*04cc*/ 	.word	0x00000000
        /*04d0*/ 	.short	0x0101
        /*04d2*/ 	.byte	0x3f
	.zero		1


	//   ....[35]....
        /*04d4*/ 	.word	0x0000c590
        /*04d8*/ 	.word	0x000000ff
        /*04dc*/ 	.word	0x00000000
        /*04e0*/ 	.short	0x0101
        /*04e2*/ 	.byte	0x07
	.zero		1


	//   ....[36]....
        /*04e4*/ 	.word	0x0000c5a0
        /*04e8*/ 	.word	0x000000ff
        /*04ec*/ 	.word	0x00000000
        /*04f0*/ 	.short	0x0101
        /*04f2*/ 	.byte	0x06
	.zero		1


	//   ....[37]....
        /*04f4*/ 	.word	0x0000d470
        /*04f8*/ 	.word	0x00000005
        /*04fc*/ 	.word	0x00034840
        /*0500*/ 	.short	0x010a
        /*0502*/ 	.byte	0x3f
	.zero		1


	//   ....[38]....
        /*0504*/ 	.word	0x0000d950
        /*0508*/ 	.word	0x0000000a
        /*050c*/ 	.word	0x00034820
        /*0510*/ 	.short	0x010a
        /*0512*/ 	.byte	0x3f
	.zero		1


	//   ....[39]....
        /*0514*/ 	.word	0x0000dc40
        /*0518*/ 	.word	0x00000002
        /*051c*/ 	.word	0x00034840
        /*0520*/ 	.short	0x010a
        /*0522*/ 	.byte	0x3f
	.zero		1


	//   ....[40]....
        /*0524*/ 	.word	0x0000def0
        /*0528*/ 	.word	0x00000002
        /*052c*/ 	.word	0x00034860
        /*0530*/ 	.short	0x010a
        /*0532*/ 	.byte	0x3f
	.zero		1


	//   ....[41]....
        /*0534*/ 	.word	0x0000e420
        /*0538*/ 	.word	0x00000002
        /*053c*/ 	.word	0x00034840
        /*0540*/ 	.short	0x010a
        /*0542*/ 	.byte	0x3f
	.zero		1


	//   ....[42]....
        /*0544*/ 	.word	0x0000e6d0
        /*0548*/ 	.word	0x00000002
        /*054c*/ 	.word	0x00034860
        /*0550*/ 	.short	0x010a
        /*0552*/ 	.byte	0x3f
	.zero		1


	//   ....[43]....
        /*0554*/ 	.word	0x0000eb70
        /*0558*/ 	.word	0x00000002
        /*055c*/ 	.word	0x00034840
        /*0560*/ 	.short	0x010a
        /*0562*/ 	.byte	0x3f
	.zero		1


	//   ....[44]....
        /*0564*/ 	.word	0x0000ee20
        /*0568*/ 	.word	0x00000002
        /*056c*/ 	.word	0x00034860
        /*0570*/ 	.short	0x010a
        /*0572*/ 	.byte	0x3f
	.zero		1


	//   ....[45]....
        /*0574*/ 	.word	0x0000f160
        /*0578*/ 	.word	0x00000002
        /*057c*/ 	.word	0x00034860
        /*0580*/ 	.short	0x010a
        /*0582*/ 	.byte	0x3f
	.zero		1


	//   ....[46]....
        /*0584*/ 	.word	0x0000f540
        /*0588*/ 	.word	0x00000000
        /*058c*/ 	.word	0x00034820
        /*0590*/ 	.short	0x010a
        /*0592*/ 	.byte	0x3f
	.zero		1


	//   ....[47]....
        /*0594*/ 	.word	0x0000f6e0
        /*0598*/ 	.word	0x00000006
        /*059c*/ 	.word	0x00000000
        /*05a0*/ 	.short	0x010a
        /*05a2*/ 	.byte	0x3f
	.zero		1


	//   ....[48]....
        /*05a4*/ 	.word	0x0000f750
        /*05a8*/ 	.word	0x00000003
        /*05ac*/ 	.word	0x00000000
        /*05b0*/ 	.short	0x010a
        /*05b2*/ 	.byte	0x3f
	.zero		1


	//   ....[49]....
        /*05b4*/ 	.word	0x0000f7b0
        /*05b8*/ 	.word	0x00000010
        /*05bc*/ 	.word	0x00000000
        /*05c0*/ 	.short	0x010a
        /*05c2*/ 	.byte	0x3f
	.zero		1


	//   ....[50]....
        /*05c4*/ 	.word	0x0000f7e0
        /*05c8*/ 	.word	0x00000003
        /*05cc*/ 	.word	0x00000000
        /*05d0*/ 	.short	0x010a
        /*05d2*/ 	.byte	0x3f
	.zero		1


	//   ....[51]....
        /*05d4*/ 	.word	0x0000f850
        /*05d8*/ 	.word	0x00000003
        /*05dc*/ 	.word	0x00034800
        /*05e0*/ 	.short	0x010a
        /*05e2*/ 	.byte	0x3f
	.zero		1


	//   ....[52]....
        /*05e4*/ 	.word	0x0000f8a0
        /*05e8*/ 	.word	0x0000000c
        /*05ec*/ 	.word	0x00034830
        /*05f0*/ 	.short	0x010a
        /*05f2*/ 	.byte	0x3f
	.zero		1


	//   ....[53]....
        /*05f4*/ 	.word	0x0000f900
        /*05f8*/ 	.word	0x0000000b
        /*05fc*/ 	.word	0x00034830
        /*0600*/ 	.short	0x010a
        /*0602*/ 	.byte	0x3f
	.zero		1


	//   ....[54]....
        /*0604*/ 	.word	0x0000f960
        /*0608*/ 	.word	0x0000000b
        /*060c*/ 	.word	0x00034850
        /*0610*/ 	.short	0x010a
        /*0612*/ 	.byte	0x3f
	.zero		1


	//   ....[55]....
        /*0614*/ 	.word	0x0000f9c0
        /*0618*/ 	.word	0x00000003
        /*061c*/ 	.word	0x00034850
        /*0620*/ 	.short	0x010a
        /*0622*/ 	.byte	0x3f
	.zero		1


	//   ....[56]....
        /*0624*/ 	.word	0x0000fb60
        /*0628*/ 	.word	0x00000005
        /*062c*/ 	.word	0x00034840
        /*0630*/ 	.short	0x010a
        /*0632*/ 	.byte	0x3f
	.zero		1


	//   ....[57]....
        /*0634*/ 	.word	0x0000fbe0
        /*0638*/ 	.word	0x00000007
        /*063c*/ 	.word	0x00034820
        /*0640*/ 	.short	0x010a
        /*0642*/ 	.byte	0x3f
	.zero		1


	//   ....[58]....
        /*0644*/ 	.word	0x0000fc30
        /*0648*/ 	.word	0x00000002
        /*064c*/ 	.word	0x00034840
        /*0650*/ 	.short	0x010a
        /*0652*/ 	.byte	0x3f
	.zero		1


	//   ....[59]....
        /*0654*/ 	.word	0x0000fc80
        /*0658*/ 	.word	0x00000002
        /*065c*/ 	.word	0x00034860
        /*0660*/ 	.short	0x010a
        /*0662*/ 	.byte	0x3f
	.zero		1


	//   ....[60]....
        /*0664*/ 	.word	0x0000fcd0
        /*0668*/ 	.word	0x00000002
        /*066c*/ 	.word	0x00034840
        /*0670*/ 	.short	0x010a
        /*0672*/ 	.byte	0x3f
	.zero		1


	//   ....[61]....
        /*0674*/ 	.word	0x0000fd20
        /*0678*/ 	.word	0x00000002
        /*067c*/ 	.word	0x00034860
        /*0680*/ 	.short	0x010a
        /*0682*/ 	.byte	0x3f
	.zero		1


	//   ....[62]....
        /*0684*/ 	.word	0x0000fd70
        /*0688*/ 	.word	0x00000002
        /*068c*/ 	.word	0x00034840
        /*0690*/ 	.short	0x010a
        /*0692*/ 	.byte	0x3f
	.zero		1


	//   ....[63]....
        /*0694*/ 	.word	0x0000fdc0
        /*0698*/ 	.word	0x00000002
        /*069c*/ 	.word	0x00034860
        /*06a0*/ 	.short	0x010a
        /*06a2*/ 	.byte	0x3f
	.zero		1


	//   ....[64]....
        /*06a4*/ 	.word	0x0000fe10
        /*06a8*/ 	.word	0x00000002
        /*06ac*/ 	.word	0x00034860
        /*06b0*/ 	.short	0x010a
        /*06b2*/ 	.byte	0x3f
	.zero		1


	//   ....[65]....
        /*06b4*/ 	.word	0x0000fe60
        /*06b8*/ 	.word	0x00000000
        /*06bc*/ 	.word	0x00034820
        /*06c0*/ 	.short	0x010a
        /*06c2*/ 	.byte	0x3f
	.zero		1


	//   ....[66]....
        /*06c4*/ 	.word	0x00010000
        /*06c8*/ 	.word	0x00000006
        /*06cc*/ 	.word	0x00000000
        /*06d0*/ 	.short	0x010a
        /*06d2*/ 	.byte	0x3f
	.zero		1


	//   ....[67]....
        /*06d4*/ 	.word	0x00010050
        /*06d8*/ 	.word	0x00000003
        /*06dc*/ 	.word	0x00000000
        /*06e0*/ 	.short	0x010a
        /*06e2*/ 	.byte	0x3f
	.zero		1


	//   ....[68]....
        /*06e4*/ 	.word	0x000100a0
        /*06e8*/ 	.word	0x00000010
        /*06ec*/ 	.word	0x00000000
        /*06f0*/ 	.short	0x010a
        /*06f2*/ 	.byte	0x3f
	.zero		1


	//----- nvinfo : EIATTR_NUM_MBARRIERS
	.align		4
.L_126:
        /*06f4*/ 	.byte	0x03, 0x38
        /*06f6*/ 	.short	0x0016


	//----- nvinfo : EIATTR_EXIT_INSTR_OFFSETS
	.align		4
        /*06f8*/ 	.byte	0x04, 0x1c
        /*06fa*/ 	.short	(.L_128 - .L_127)


	//   ....[0]....
.L_127:
        /*06fc*/ 	.word	0x00000f90


	//   ....[1]....
        /*0700*/ 	.word	0x0000c660


	//   ....[2]....
        /*0704*/ 	.word	0x0000c6c0


	//   ....[3]....
        /*0708*/ 	.word	0x0000f830


	//----- nvinfo : EIATTR_MAX_THREADS
	.align		4
.L_128:
        /*070c*/ 	.byte	0x04, 0x05
        /*070e*/ 	.short	(.L_130 - .L_129)
.L_129:
        /*0710*/ 	.word	0x00000180
        /*0714*/ 	.word	0x00000001
        /*0718*/ 	.word	0x00000001


	//----- nvinfo : EIATTR_CRS_STACK_SIZE
	.align		4
.L_130:
        /*071c*/ 	.byte	0x04, 0x1e
        /*071e*/ 	.short	(.L_132 - .L_131)
.L_131:
        /*0720*/ 	.word	0x00000000


	//----- nvinfo : EIATTR_CBANK_PARAM_SIZE
	.align		4
.L_132:
        /*0724*/ 	.byte	0x03, 0x19
        /*0726*/ 	.short	0x0bf0


	//----- nvinfo : EIATTR_PARAM_CBANK
	.align		4
        /*0728*/ 	.byte	0x04, 0x0a
        /*072a*/ 	.short	(.L_134 - .L_133)
	.align		4
.L_133:
        /*072c*/ 	.word	index@(.nv.constant0._ZN7cutlass13device_kernelIN5flash11enable_sm90INS1_16FlashAttnFwdSm90INS1_25CollectiveMainloopFwdSm90ILi2EN4cute5tupleIJNS5_1CILi2EEENS7_ILi1EEES9_EEENS6_IJNS7_ILi128EEENS7_ILi176EEESB_EEELi128ENS_10bfloat16_tEfNS_4arch4Sm90ELb0ELb0ELb0ELb0ELb0ELb0ELb0ELb1ELb1ELb0ELb0ELb0EEENS1_21CollectiveEpilogueFwdINS6_IJSB_SB_SC_EEESA_SE_SG_Li256ELb0ELb0ELb0ELb0EEENS1_29StaticPersistentTileSchedulerILb0EEEEEEEEEvNT_6ParamsE)
        /*0730*/ 	.short	0x0210
        /*0732*/ 	.short	0x0bf0


	//----- nvinfo : EIATTR_SW_WAR
	.align		4
.L_134:
        /*0734*/ 	.byte	0x04, 0x36
        /*0736*/ 	.short	(.L_136 - .L_135)
.L_135:
        /*0738*/ 	.word	0x00000008
.L_136:


//--------------------- .nv.info._ZN7cutlass13device_kernelIN5flash11enable_sm90INS1_16FlashAttnFwdSm90INS1_25CollectiveMainloopFwdSm90ILi2EN4cute5tupleIJNS5_1CILi1EEES8_S8_EEENS6_IJNS7_ILi128EEENS7_ILi176EEESA_EEELi128ENS_10bfloat16_tEfNS_4arch4Sm90ELb0ELb0ELb0ELb1ELb0ELb0ELb0ELb1ELb1ELb0ELb0ELb0EEENS1_21CollectiveEpilogueFwdINS6_IJSA_SA_SB_EEES9_SD_SF_Li256ELb1ELb0ELb0ELb0EEENS1_36VarlenDynamicPersistentTileSchedulerILi128ELi176ELi256ELi32ELb0ELb0ELb1ELb0ELb1ELb1EEEEEEEEEvNT_6ParamsE --------------------------
	.section	.nv.info._ZN7cutlass13device_kernelIN5flash11enable_sm90INS1_16FlashAttnFwdSm90INS1_25CollectiveMainloopFwdSm90ILi2EN4cute5tupleIJNS5_1CILi1EEES8_S8_EEENS6_IJNS7_ILi128EEENS7_ILi176EEESA_EEELi128ENS_10bfloat16_tEfNS_4arch4Sm90ELb0ELb0ELb0ELb1ELb0ELb0ELb0ELb1ELb1ELb0ELb0ELb0EEENS1_21CollectiveEpilogueFwdINS6_IJSA_SA_SB_EEES9_SD_SF_Li256ELb1ELb0ELb0ELb0EEENS1_36VarlenDynamicPersistentTileSchedulerILi128ELi176ELi256ELi32ELb0ELb0ELb1ELb0ELb1ELb1EEEEEEEEEvNT_6ParamsE,"",@"SHT_CUDA_INFO"
	.sectionflags	@""
	.align	4


	//----- nvinfo : EIATTR_CUDA_API_VERSION
	.align		4
        /*0000*/ 	.byte	0x04, 0x37
        /*0002*/ 	.short	(.L_138 - .L_137)
.L_137:
        /*0004*/ 	.word	0x00000082


	//----- nvinfo : EIATTR_KPARAM_INFO
	.align		4
.L_138:
        /*0008*/ 	.byte	0x04, 0x17
        /*000a*/ 	.short	(.L_140 - .L_139)
.L_139:
        /*000c*/ 	.word	0x00000000
        /*0010*/ 	.short	0x0000
        /*0012*/ 	.short	0x0070
        /*0014*/ 	.byte	0x00, 0xf0, 0x01, 0x28


	//----- nvinfo : EIATTR_SPARSE_MMA_MASK
	.align		4
.L_140:
        /*0018*/ 	.byte	0x03, 0x50
        /*001a*/ 	.short	0x0000


	//----- nvinfo : EIATTR_MAXREG_COUNT
	.align		4
        /*001c*/ 	.byte	0x03, 0x1b
        /*001e*/ 	.short	0x00a8


	//----- nvinfo : EIATTR_NUM_BARRIERS
	.align		4
        /*0020*/ 	.byte	0x02, 0x4c
        /*0022*/ 	.byte	0x10
	.zero		1


	//----- nvinfo : EIATTR_EXTERNS
	.align		4
        /*0024*/ 	.byte	0x04, 0x0f
        /*0026*/ 	.short	(.L_142 - .L_141)


	//   ....[0]....
	.align		4
.L_141:
        /*0028*/ 	.word	index@(__assertfail)


	//----- nvinfo : EIATTR_ANNOTATIONS
	.align		4
.L_142:
        /*002c*/ 	.byte	0x04, 0x55
        /*002e*/ 	.short	(.L_144 - .L_143)


	//   ....[0]....
.L_143:
        /* <DEDUP_REMOVED lines=39> */


	//----- nvinfo : EIATTR_MERCURY_ISA_VERSION
	.align		4
.L_144:
        /*0290*/ 	.byte	0x03, 0x5f
        /*0292*/ 	.short	0x0101


	//----- nvinfo : EIATTR_UNUSED_LOAD_BYTE_OFFSET
	.align		4
        /*0294*/ 	.byte	0x04, 0x44
        /*0296*/ 	.short	(.L_146 - .L_145)


	//   ....[0]....
.L_145:
        /*0298*/ 	.word	0x00000a60
        /*029c*/ 	.word	0x0000fff0


	//   ....[1]....
        /*02a0*/ 	.word	0x0000bd90
        /*02a4*/ 	.word	0x0000fff0


	//----- nvinfo : EIATTR_INT_WARP_WIDE_INSTR_OFFSETS
	.align		4
.L_146:
        /*02a8*/ 	.byte	0x04, 0x31
        /*02aa*/ 	.short	(.L_148 - .L_147)


	//   ....[0]....
.L_147:
        /*02ac*/ 	.word	0x00000150


	//   ....[1]....
        /*02b0*/ 	.word	0x000001f0


	//   ....[2]....
        /*02b4*/ 	.word	0x00000260


	//   ....[3]....
        /*02b8*/ 	.word	0x0000e9f0


	//   ....[4]....
        /*02bc*/ 	.word	0x0000ea80


	//   ....[5]....
        /*02c0*/ 	.word	0x0000ef00


	//   ....[6]....
        /*02c4*/ 	.word	0x0000ef30


	//   ....[7]....
        /*02c8*/ 	.word	0x0000f140


	//   ....[8]....
        /*02cc*/ 	.word	0x000112b0


	//   ....[9]....
        /*02d0*/ 	.word	0x00011340


	//----- nvinfo : EIATTR_COOP_GROUP_MASK_REGIDS
	.align		4
.L_148:
        /*02d4*/ 	.byte	0x04, 0x29
        /*02d6*/ 	.short	(.L_150 - .L_149)


	//   ....[0]....
.L_149:
        /*02d8*/ 	.word	0xffffffff


	//   ....[1]....
        /*02dc*/ 	.word	0xffffffff


	//   ....[2]....
        /*02e0*/ 	.word	0xffffffff


	//   ....[3]....
        /*02e4*/ 	.word	0xffffffff


	//   ....[4]....
        /*02e8*/ 	.word	0xffffffff


	//   ....[5]....
        /*02ec*/ 	.word	0xffffffff


	//   ....[6]....
        /*02f0*/ 	.word	0xffffffff


	//   ....[7]....
        /*02f4*/ 	.word	0xffffffff


	//   ....[8]....
        /*02f8*/ 	.word	0xffffffff


	//   ....[9]....
        /*02fc*/ 	.word	0xffffffff


	//   ....[10]....
        /*0300*/ 	.word	0xffffffff


	//   ....[11]....
        /*0304*/ 	.word	0xffffffff


	//   ....[12]....
        /*0308*/ 	.word	0xffffffff


	//   ....[13]....
        /*030c*/ 	.word	0xffffffff


	//   ....[14]....
        /*0310*/ 	.word	0xffffffff


	//   ....[15]....
        /*0314*/ 	.word	0xffffffff


	//   ....[16]....
        /*0318*/ 	.word	0xffffffff


	//   ....[17]....
        /*031c*/ 	.word	0xffffffff


	//   ....[18]....
        /*0320*/ 	.word	0xffffffff


	//   ....[19]....
        /*0324*/ 	.word	0xffffffff


	//   ....[20]....
        /*0328*/ 	.word	0xffffffff


	//   ....[21]....
        /*032c*/ 	.word	0xffffffff


	//   ....[22]....
        /*0330*/ 	.word	0xffffffff


	//   ....[23]....
        /*0334*/ 	.word	0xffffffff


	//   ....[24]....
        /*0338*/ 	.word	0xffffffff


	//   ....[25]....
        /*033c*/ 	.word	0xffffffff


	//   ....[26]....
        /*0340*/ 	.word	0xffffffff


	//   ....[27]....
        /*0344*/ 	.word	0xffffffff


	//   ....[28]....
        /*0348*/ 	.word	0xffffffff


	//   ....[29]....
        /*034c*/ 	.word	0xffffffff


	//   ....[30]....
        /*0350*/ 	.word	0xffffffff


	//   ....[31]....
        /*0354*/ 	.word	0xffffffff


	//   ....[32]....
        /*0358*/ 	.word	0xffffffff


	//   ....[33]....
        /*035c*/ 	.word	0xffffffff


	//   ....[34]....
        /*0360*/ 	.word	0xffffffff


	//   ....[35]....
        /*0364*/ 	.word	0xffffffff


	//   ....[36]....
        /*0368*/ 	.word	0xffffffff


	//   ....[37]....
        /*036c*/ 	.word	0xffffffff


	//   ....[38]....
        /*0370*/ 	.word	0xffffffff


	//   ....[39]....
        /*0374*/ 	.word	0xffffffff


	//   ....[40]....
        /*0378*/ 	.word	0xffffffff


	//   ....[41]....
        /*037c*/ 	.word	0xffffffff


	//   ....[42]....
        /*0380*/ 	.word	0xffffffff


	//   ....[43]....
        /*0384*/ 	.word	0xffffffff


	//   ....[44]....
        /*0388*/ 	.word	0xffffffff


	//   ....[45]....
        /*038c*/ 	.word	0xffffffff


	//   ....[46]....
        /*0390*/ 	.word	0xffffffff


	//   ....[47]....
        /*0394*/ 	.word	0xffffffff


	//   ....[48]....
        /*0398*/ 	.word	0xffffffff


	//   ....[49]....
        /*039c*/ 	.word	0xffffffff


	//   ....[50]....
        /*03a0*/ 	.word	0xffffffff


	//   ....[51]....
        /*03a4*/ 	.word	0xffffffff


	//   ....[52]....
        /*03a8*/ 	.word	0xffffffff


	//   ....[53]....
        /*03ac*/ 	.word	0xffffffff


	//   ....[54]....
        /*03b0*/ 	.word	0x0500000f


	//   ....[55]....
        /*03b4*/ 	.word	0x0500000f


	//   ....[56]....
        /*03b8*/ 	.word	0x0500000f


	//   ....[57]....
        /*03bc*/ 	.word	0x0500000f


	//   ....[58]....
        /*03c0*/ 	.word	0x0500000f


	//   ....[59]....
        /*03c4*/ 	.word	0x0500000f


	//   ....[60]....
        /*03c8*/ 	.word	0x0500000f


	//   ....[61]....
        /*03cc*/ 	.word	0x0500000f


	//   ....[62]....
        /*03d0*/ 	.word	0x0500000f


	//   ....[63]....
        /*03d4*/ 	.word	0x0500000f


	//   ....[64]....
        /*03d8*/ 	.word	0x0500000f


	//   ....[65]....
        /*03dc*/ 	.word	0x0500000f


	//   ....[66]....
        /*03e0*/ 	.word	0x0500000f


	//   ....[67]....
        /*03e4*/ 	.word	0x0500000f


	//   ....[68]....
        /*03e8*/ 	.word	0x0500000f


	//   ....[69]....
        /*03ec*/ 	.word	0x0500000f


	//   ....[70]....
        /*03f0*/ 	.word	0x0500000f


	//   ....[71]....
        /*03f4*/ 	.word	0x0500000f


	//   ....[72]....
        /*03f8*/ 	.word	0x0500000f


	//----- nvinfo : EIATTR_COOP_GROUP_INSTR_OFFSETS
	.align		4
.L_150:
        /*03fc*/ 	.byte	0x04, 0x28
        /*03fe*/ 	.short	(.L_152 - .L_151)


	//   ....[0]....
.L_151:
        /*0400*/ 	.word	0x00000060


	//   ....[1]....
        /*0404*/ 	.word	0x00000160


	//   ....[2]....
        /*0408*/ 	.word	0x00000210


	//   ....[3]....
        /*040c*/ 	.word	0x000003d0


	//   ....[4]....
        /*0410*/ 	.word	0x00000530


	//   ....[5]....
        /*0414*/ 	.word	0x00000650


	//   ....[6]....
        /*0418*/ 	.word	0x000007b0


	//   ....[7]....
        /*041c*/ 	.word	0x000012a0


	//   ....[8]....
        /*0420*/ 	.word	0x000048e0


	//   ....[9]....
        /*0424*/ 	.word	0x00004970


	//   ....[10]....
        /*0428*/ 	.word	0x00004f10


	//   ....[11]....
        /*042c*/ 	.word	0x00004fd0


	//   ....[12]....
        /*0430*/ 	.word	0x00009270


	//   ....[13]....
        /*0434*/ 	.word	0x000092a0


	//   ....[14]....
        /*0438*/ 	.word	0x00009d30


	//   ....[15]....
        /*043c*/ 	.word	0x00009de0


	//   ....[16]....
        /*0440*/ 	.word	0x0000b240


	//   ....[17]....
        /*0444*/ 	.word	0x0000b2a0


	//   ....[18]....
        /*0448*/ 	.word	0x0000b790


	//   ....[19]....
        /*044c*/ 	.word	0x0000b7a0


	//   ....[20]....
        /*0450*/ 	.word	0x0000db60


	//   ....[21]....
        /*0454*/ 	.word	0x0000dcf0


	//   ....[22]....
        /*0458*/ 	.word	0x0000dd20


	//   ....[23]....
        /*045c*/ 	.word	0x0000dd60


	//   ....[24]....
        /*0460*/ 	.word	0x0000ddc0


	//   ....[25]....
        /*0464*/ 	.word	0x0000de20


	//   ....[26]....
        /*0468*/ 	.word	0x0000de60


	//   ....[27]....
        /*046c*/ 	.word	0x0000e010


	//   ....[28]....
        /*0470*/ 	.word	0x0000e070


	//   ....[29]....
        /*0474*/ 	.word	0x0000e0b0


	//   ....[30]....
        /*0478*/ 	.word	0x0000e0f0


	//   ....[31]....
        /*047c*/ 	.word	0x0000e120


	//   ....[32]....
        /*0480*/ 	.word	0x0000e150


	//   ....[33]....
        /*0484*/ 	.word	0x0000e1e0


	//   ....[34]....
        /*0488*/ 	.word	0x0000e210


	//   ....[35]....
        /*048c*/ 	.word	0x0000e2a0


	//   ....[36]....
        /*0490*/ 	.word	0x00011760


	//   ....[37]....
        /*0494*/ 	.word	0x00011770


	//   ....[38]....
        /*0498*/ 	.word	0x00011880


	//   ....[39]....
        /*049c*/ 	.word	0x000118e0


	//   ....[40]....
        /*04a0*/ 	.word	0x00011920


	//   ....[41]....
        /*04a4*/ 	.word	0x00011960


	//   ....[42]....
        /*04a8*/ 	.word	0x00011990


	//   ....[43]....
        /*04ac*/ 	.word	0x000119c0


	//   ....[44]....
        /*04b0*/ 	.word	0x00011b50


	//   ....[45]....
        /*04b4*/ 	.word	0x00011bb0


	//   ....[46]....
        /*04b8*/ 	.word	0x00011bf0


	//   ....[47]....
        /*04bc*/ 	.word	0x00011c30


	//   ....[48]....
        /*04c0*/ 	.word	0x00011c60


	//   ....[49]....
        /*04c4*/ 	.word	0x00011c90


	//   ....[50]....
        /*04c8*/ 	.word	0x00011d50


	//   ....[51]....
        /*04cc*/ 	.word	0x00011d70


	//   ....[52]....
        /*04d0*/ 	.word	0x00011de0


	//   ....[53]....
        /*04d4*/ 	.word	0x00012230


	//   ....[54]....
        /*04d8*/ 	.word	0x00012710


	//   ....[55]....
        /*04dc*/ 	.word	0x00012b30


	//   ....[56]....
        /*04e0*/ 	.word	0x00012bc0


	//   ....[57]....
        /*04e4*/ 	.word	0x00012c60


	//   ....[58]....
        /*04e8*/ 	.word	0x00012d10


	//   ....[59]....
        /*04ec*/ 	.word	0x00012d90


	//   ....[60]....
        /*04f0*/ 	.word	0x00012e10


	//   ....[61]....
        /*04f4*/ 	.word	0x00012e90


	//   ....[62]....
        /*04f8*/ 	.word	0x00012f10


	//   ....[63]....
        /*04fc*/ 	.word	0x00012fa0


	//   ....[64]....
        /*0500*/ 	.word	0x00013050


	//   ....[65]....
        /*0504*/ 	.word	0x000130d0


	//   ....[66]....
        /*0508*/ 	.word	0x00013150


	//   ....[67]....
        /*050c*/ 	.word	0x000131d0


	//   ....[68]....
        /*0510*/ 	.word	0x00013250


	//   ....[69]....
        /*0514*/ 	.word	0x000132c0


	//   ....[70]....
        /*0518*/ 	.word	0x00013360


	//   ....[71]....
        /*051c*/ 	.word	0x000133f0


	//   ....[72]....
        /*0520*/ 	.word	0x00013510


	//----- nvinfo : EIATTR_REG_RECONFIG
	.align		4
.L_152:
        /*0524*/ 	.byte	0x01, 0x54
	.zero		2


	//----- nvinfo : EIATTR_SYSCALL_OFFSETS
	.align		4
        /*0528*/ 	.byte	0x04, 0x46
        /*052a*/ 	.short	(.L_154 - .L_153)


	//   ....[0]....
.L_153:
        /*052c*/ 	.word	0x00001490


	//   ....[1]....
        /*0530*/ 	.word	0x0000ec10


	//   ....[2]....
        /*0534*/ 	.word	0x0000ed50


	//   ....[3]....
        /*0538*/ 	.word	0x0000ee50


	//----- nvinfo : EIATTR_MBARRIER_INSTR_OFFSETS
	.align		4
.L_154:
        /*053c*/ 	.byte	0x04, 0x39
        /*053e*/ 	.short	(.L_156 - .L_155)


	//   ....[0]....
.L_155:
        /*0540*/ 	.word	0x00000280
        /*0544*/ 	.word	0x000000ff
        /*0548*/ 	.word	0x00034800
        /*054c*/ 	.short	0x0100
        /*054e*/ 	.byte	0x08
	.zero		1


	//   ....[1]....
        /*0550*/ 	.word	0x00000290
        /*0554*/ 	.word	0x000000ff
        /*0558*/ 	.word	0x00034820
        /*055c*/ 	.short	0x0100
        /*055e*/ 	.byte	0x08
	.zero		1


	//   ....[2]....
        /*0560*/ 	.word	0x00000380
        /*0564*/ 	.word	0x000000ff
        /*0568*/ 	.word	0x00034830
        /*056c*/ 	.short	0x0100
        /*056e*/ 	.byte	0x08
	.zero		1


	//   ....[3]....
        /*0570*/ 	.word	0x00000390
        /*0574*/ 	.word	0x000000ff
        /*0578*/ 	.word	0x00034840
        /*057c*/ 	.short	0x0100
        /*057e*/ 	.byte	0x08
	.zero		1


	//   ....[4]....
        /*0580*/ 	.word	0x000003a0
        /*0584*/ 	.word	0x000000ff
        /*0588*/ 	.word	0x00034838
        /*058c*/ 	.short	0x0100
        /*058e*/ 	.byte	0x08
	.zero		1


	//   ....[5]....
        /*0590*/ 	.word	0x000003b0
        /*0594*/ 	.word	0x000000ff
        /*0598*/ 	.word	0x00034848
        /*059c*/ 	.short	0x0100
        /*059e*/ 	.byte	0x08
	.zero		1


	//   ....[6]....
        /*05a0*/ 	.word	0x000004e0
        /*05a4*/ 	.word	0x000000ff
        /*05a8*/ 	.word	0x00034850
        /*05ac*/ 	.short	0x0100
        /*05ae*/ 	.byte	0x08
	.zero		1


	//   ....[7]....
        /*05b0*/ 	.word	0x000004f0
        /*05b4*/ 	.word	0x000000ff
        /*05b8*/ 	.word	0x00034860
        /*05bc*/ 	.short	0x0100
        /*05be*/ 	.byte	0x08
	.zero		1


	//   ....[8]....
        /*05c0*/ 	.word	0x00000500
        /*05c4*/ 	.word	0x000000ff
        /*05c8*/ 	.word	0x00034858
        /*05cc*/ 	.short	0x0100
        /*05ce*/ 	.byte	0x08
	.zero		1


	//   ....[9]....
        /*05d0*/ 	.word	0x00000510
        /*05d4*/ 	.word	0x000000ff
        /*05d8*/ 	.word	0x00034868
        /*05dc*/ 	.short	0x0100
        /*05de*/ 	.byte	0x08
	.zero		1


	//   ....[10]....
        /*05e0*/ 	.word	0x00000600
        /*05e4*/ 	.word	0x000000ff
        /*05e8*/ 	.word	0x00034870
        /*05ec*/ 	.short	0x0100
        /*05ee*/ 	.byte	0x06
	.zero		1


	//   ....[11]....
        /*05f0*/ 	.word	0x00000610
        /*05f4*/ 	.word	0x000000ff
        /*05f8*/ 	.word	0x00034880
        /*05fc*/ 	.short	0x0100
        /*05fe*/ 	.byte	0x06
	.zero		1


	//   ....[12]....
        /*0600*/ 	.word	0x00000620
        /*0604*/ 	.word	0x000000ff
        /*0608*/ 	.word	0x00034878
        /*060c*/ 	.short	0x0100
        /*060e*/ 	.byte	0x06
	.zero		1


	//   ....[13]....
        /*0610*/ 	.word	0x00000630
        /*0614*/ 	.word	0x000000ff
        /*0618*/ 	.word	0x00034888
        /*061c*/ 	.short	0x0100
        /*061e*/ 	.byte	0x06
	.zero		1


	//   ....[14]....
        /*0620*/ 	.word	0x00000760
        /*0624*/ 	.word	0x000000ff
        /*0628*/ 	.word	0x00034890
        /*062c*/ 	.short	0x0100
        /*062e*/ 	.byte	0x08
	.zero		1


	//   ....[15]....
        /*0630*/ 	.word	0x00000770
        /*0634*/ 	.word	0x000000ff
        /*0638*/ 	.word	0x000348a0
        /*063c*/ 	.short	0x0100
        /*063e*/ 	.byte	0x08
	.zero		1


	//   ....[16]....
        /*0640*/ 	.word	0x00000780
        /*0644*/ 	.word	0x000000ff
        /*0648*/ 	.word	0x00034898
        /*064c*/ 	.short	0x0100
        /*064e*/ 	.byte	0x08
	.zero		1


	//   ....[17]....
        /*0650*/ 	.word	0x00000790
        /*0654*/ 	.word	0x000000ff
        /*0658*/ 	.word	0x000348a8
        /*065c*/ 	.short	0x0100
        /*065e*/ 	.byte	0x08
	.zero		1


	//   ....[18]....
        /*0660*/ 	.word	0x000008c0
        /*0664*/ 	.word	0x000000ff
        /*0668*/ 	.word	0x000348b0
        /*066c*/ 	.short	0x0100
        /*066e*/ 	.byte	0x08
	.zero		1


	//   ....[19]....
        /*0670*/ 	.word	0x000008d0
        /*0674*/ 	.word	0x000000ff
        /*0678*/ 	.word	0x000348c0
        /*067c*/ 	.short	0x0100
        /*067e*/ 	.byte	0x08
	.zero		1


	//   ....[20]....
        /*0680*/ 	.word	0x000008e0
        /*0684*/ 	.word	0x000000ff
        /*0688*/ 	.word	0x000348b8
        /*068c*/ 	.short	0x0100
        /*068e*/ 	.byte	0x08
	.zero		1


	//   ....[21]....
        /*0690*/ 	.word	0x000008f0
        /*0694*/ 	.word	0x000000ff
        /*0698*/ 	.word	0x000348c8
        /*069c*/ 	.short	0x0100
        /*069e*/ 	.byte	0x08
	.zero		1


	//   ....[22]....
        /*06a0*/ 	.word	0x00001540
        /*06a4*/ 	.word	0x00000000
        /*06a8*/ 	.word	0x00034800
        /*06ac*/ 	.short	0x010a
        /*06ae*/ 	.byte	0x3f
	.zero		1


	//   ....[23]....
        /*06b0*/ 	.word	0x000015b0
        /*06b4*/ 	.word	0x0000000c
        /*06b8*/ 	.word	0x00034830
        /*06bc*/ 	.short	0x010a
        /*06be*/ 	.byte	0x3f
	.zero		1


	//   ....[24]....
        /*06c0*/ 	.word	0x00001620
        /*06c4*/ 	.word	0x0000000c
        /*06c8*/ 	.word	0x00034830
        /*06cc*/ 	.short	0x010a
        /*06ce*/ 	.byte	0x3f
	.zero		1


	//   ....[25]....
        /*06d0*/ 	.word	0x00005870
        /*06d4*/ 	.word	0x0000000d
        /*06d8*/ 	.word	0x00000000
        /*06dc*/ 	.short	0x0101
        /*06de*/ 	.byte	0x3f
	.zero		1


	//   ....[26]....
        /*06e0*/ 	.word	0x000066a0
        /*06e4*/ 	.word	0x00000000
        /*06e8*/ 	.word	0x00034830
        /*06ec*/ 	.short	0x010a
        /*06ee*/ 	.byte	0x3f
	.zero		1


	//   ....[27]....
        /*06f0*/ 	.word	0x000066e0
        /*06f4*/ 	.word	0x00000000
        /*06f8*/ 	.word	0x00034830
        /*06fc*/ 	.short	0x010a
        /*06fe*/ 	.byte	0x3f
	.zero		1


	//   ....[28]....
        /*0700*/ 	.word	0x00008dc0
        /*0704*/ 	.word	0x000000ff
        /*0708*/ 	.word	0x00034850
        /*070c*/ 	.short	0x010a
        /*070e*/ 	.byte	0x06
	.zero		1


	//   ....[29]....
        /*0710*/ 	.word	0x00008e00
        /*0714*/ 	.word	0x000000ff
        /*0718*/ 	.word	0x00034850
        /*071c*/ 	.short	0x010a
        /*071e*/ 	.byte	0x06
	.zero		1


	//   ....[30]....
        /*0720*/ 	.word	0x0000a420
        /*0724*/ 	.word	0x00000086
        /*0728*/ 	.word	0x00000000
        /*072c*/ 	.short	0x0101
        /*072e*/ 	.byte	0x3f
	.zero		1


	//   ....[31]....
        /*0730*/ 	.word	0x0000a5a0
        /*0734*/ 	.word	0x00000083
        /*0738*/ 	.word	0x00000000
        /*073c*/ 	.short	0x0101
        /*073e*/ 	.byte	0x3f
	.zero		1


	//   ....[32]....
        /*0740*/ 	.word	0x0000b1a0
        /*0744*/ 	.word	0x00000008
        /*0748*/ 	.word	0x00034850
        /*074c*/ 	.short	0x010a
        /*074e*/ 	.byte	0x3f
	.zero		1


	//   ....[33]....
        /*0750*/ 	.word	0x0000b1e0
        /*0754*/ 	.word	0x00000008
        /*0758*/ 	.word	0x00034850
        /*075c*/ 	.short	0x010a
        /*075e*/ 	.byte	0x3f
	.zero		1


	//   ....[34]....
        /*0760*/ 	.word	0x0000b9b0
        /*0764*/ 	.word	0x00000007
        /*0768*/ 	.word	0x00000000
        /*076c*/ 	.short	0x0101
        /*076e*/ 	.byte	0x3f
	.zero		1


	//   ....[35]....
        /*0770*/ 	.word	0x0000cb70
        /*0774*/ 	.word	0x00000016
        /*0778*/ 	.word	0x00000000
        /*077c*/ 	.short	0x0101
        /*077e*/ 	.byte	0x3f
	.zero		1


	//   ....[36]....
        /*0780*/ 	.word	0x0000f4a0
        /*0784*/ 	.word	0x00000008
        /*0788*/ 	.word	0x00034840
        /*078c*/ 	.short	0x010a
        /*078e*/ 	.byte	0x3f
	.zero		1


	//   ....[37]....
        /*0790*/ 	.word	0x0000f970
        /*0794*/ 	.word	0x00000009
        /*0798*/ 	.word	0x00034820
        /*079c*/ 	.short	0x010a
        /*079e*/ 	.byte	0x3f
	.zero		1


	//   ....[38]....
        /*07a0*/ 	.word	0x0000fcb0
        /*07a4*/ 	.word	0x00000002
        /*07a8*/ 	.word	0x00034840
        /*07ac*/ 	.short	0x010a
        /*07ae*/ 	.byte	0x3f
	.zero		1


	//   ....[39]....
        /*07b0*/ 	.word	0x0000ff70
        /*07b4*/ 	.word	0x00000003
        /*07b8*/ 	.word	0x00000060
        /*07bc*/ 	.short	0x010a
        /*07be*/ 	.byte	0x3f
	.zero		1


	//   ....[40]....
        /*07c0*/ 	.word	0x00010540
        /*07c4*/ 	.word	0x00000002
        /*07c8*/ 	.word	0x00034840
        /*07cc*/ 	.short	0x010a
        /*07ce*/ 	.byte	0x3f
	.zero		1


	//   ....[41]....
        /*07d0*/ 	.word	0x00010800
        /*07d4*/ 	.word	0x00000002
        /*07d8*/ 	.word	0x00000060
        /*07dc*/ 	.short	0x010a
        /*07de*/ 	.byte	0x3f
	.zero		1


	//   ....[42]....
        /*07e0*/ 	.word	0x00010cd0
        /*07e4*/ 	.word	0x00000002
        /*07e8*/ 	.word	0x00034840
        /*07ec*/ 	.short	0x010a
        /*07ee*/ 	.byte	0x3f
	.zero		1


	//   ....[43]....
        /*07f0*/ 	.word	0x00010f90
        /*07f4*/ 	.word	0x00000002
        /*07f8*/ 	.word	0x00000060
        /*07fc*/ 	.short	0x010a
        /*07fe*/ 	.byte	0x3f
	.zero		1


	//   ....[44]....
        /*0800*/ 	.word	0x00011400
        /*0804*/ 	.word	0x00000003
        /*0808*/ 	.word	0x00034860
        /*080c*/ 	.short	0x010a
        /*080e*/ 	.byte	0x3f
	.zero		1


	//   ....[45]....
        /*0810*/ 	.word	0x000121b0
        /*0814*/ 	.word	0x00000000
        /*0818*/ 	.word	0x00034820
        /*081c*/ 	.short	0x010a
        /*081e*/ 	.byte	0x3f
	.zero		1


	//   ....[46]....
        /*0820*/ 	.word	0x00012370
        /*0824*/ 	.word	0x00000006
        /*0828*/ 	.word	0x00000000
        /*082c*/ 	.short	0x010a
        /*082e*/ 	.byte	0x3f
	.zero		1


	//   ....[47]....
        /*0830*/ 	.word	0x000123e0
        /*0834*/ 	.word	0x00000007
        /*0838*/ 	.word	0x00000000
        /*083c*/ 	.short	0x010a
        /*083e*/ 	.byte	0x3f
	.zero		1


	//   ....[48]....
        /*0840*/ 	.word	0x00012450
        /*0844*/ 	.word	0x00000004
        /*0848*/ 	.word	0x00000000
        /*084c*/ 	.short	0x010a
        /*084e*/ 	.byte	0x3f
	.zero		1


	//   ....[49]....
        /*0850*/ 	.word	0x00012480
        /*0854*/ 	.word	0x00000003
        /*0858*/ 	.word	0x00000000
        /*085c*/ 	.short	0x010a
        /*085e*/ 	.byte	0x3f
	.zero		1


	//   ....[50]....
        /*0860*/ 	.word	0x000124e0
        /*0864*/ 	.word	0x00000000
        /*0868*/ 	.word	0x00034800
        /*086c*/ 	.short	0x010a
        /*086e*/ 	.byte	0x3f
	.zero		1


	//   ....[51]....
        /*0870*/ 	.word	0x00012530
        /*0874*/ 	.word	0x0000000c
        /*0878*/ 	.word	0x00034830
        /*087c*/ 	.short	0x010a
        /*087e*/ 	.byte	0x3f
	.zero		1


	//   ....[52]....
        /*0880*/ 	.word	0x00012580
        /*0884*/ 	.word	0x00000000
        /*0888*/ 	.word	0x00034830
        /*088c*/ 	.short	0x010a
        /*088e*/ 	.byte	0x3f
	.zero		1


	//   ....[53]....
        /*0890*/ 	.word	0x000125e0
        /*0894*/ 	.word	0x0000000b
        /*0898*/ 	.word	0x00034850
        /*089c*/ 	.short	0x010a
        /*089e*/ 	.byte	0x3f
	.zero		1


	//   ....[54]....
        /*08a0*/ 	.word	0x00012630
        /*08a4*/ 	.word	0x00000008
        /*08a8*/ 	.word	0x00034850
        /*08ac*/ 	.short	0x010a
        /*08ae*/ 	.byte	0x3f
	.zero		1


	//   ....[55]....
        /*08b0*/ 	.word	0x000127d0
        /*08b4*/ 	.word	0x00000008
        /*08b8*/ 	.word	0x00034840
        /*08bc*/ 	.short	0x010a
        /*08be*/ 	.byte	0x3f
	.zero		1


	//   ....[56]....
        /*08c0*/ 	.word	0x00012850
        /*08c4*/ 	.word	0x00000008
        /*08c8*/ 	.word	0x00034820
        /*08cc*/ 	.short	0x010a
        /*08ce*/ 	.byte	0x3f
	.zero		1


	//   ....[57]....
        /*08d0*/ 	.word	0x000128a0
        /*08d4*/ 	.word	0x00000002
        /*08d8*/ 	.word	0x00034840
        /*08dc*/ 	.short	0x010a
        /*08de*/ 	.byte	0x3f
	.zero		1


	//   ....[58]....
        /*08e0*/ 	.word	0x000128f0
        /*08e4*/ 	.word	0x00000003
        /*08e8*/ 	.word	0x00000060
        /*08ec*/ 	.short	0x010a
        /*08ee*/ 	.byte	0x3f
	.zero		1


	//   ....[59]....
        /*08f0*/ 	.word	0x00012940
        /*08f4*/ 	.word	0x00000002
        /*08f8*/ 	.word	0x00034840
        /*08fc*/ 	.short	0x010a
        /*08fe*/ 	.byte	0x3f
	.zero		1


	//   ....[60]....
        /*0900*/ 	.word	0x00012990
        /*0904*/ 	.word	0x00000002
        /*0908*/ 	.word	0x00000060
        /*090c*/ 	.short	0x010a
        /*090e*/ 	.byte	0x3f
	.zero		1


	//   ....[61]....
        /*0910*/ 	.word	0x000129e0
        /*0914*/ 	.word	0x00000002
        /*0918*/ 	.word	0x00034840
        /*091c*/ 	.short	0x010a
        /*091e*/ 	.byte	0x3f
	.zero		1


	//   ....[62]....
        /*0920*/ 	.word	0x00012a30
        /*0924*/ 	.word	0x00000002
        /*0928*/ 	.word	0x00000060
        /*092c*/ 	.short	0x010a
        /*092e*/ 	.byte	0x3f
	.zero		1


	//   ....[63]....
        /*0930*/ 	.word	0x00012a80
        /*0934*/ 	.word	0x00000003
        /*0938*/ 	.word	0x00034860
        /*093c*/ 	.short	0x010a
        /*093e*/ 	.byte	0x3f
	.zero		1


	//   ....[64]....
        /*0940*/ 	.word	0x00013430
        /*0944*/ 	.word	0x00000000
        /*0948*/ 	.word	0x00034820
        /*094c*/ 	.short	0x010a
        /*094e*/ 	.byte	0x3f
	.zero		1


	//   ....[65]....
        /*0950*/ 	.word	0x000135d0
        /*0954*/ 	.word	0x00000006
        /*0958*/ 	.word	0x00000000
        /*095c*/ 	.short	0x010a
        /*095e*/ 	.byte	0x3f
	.zero		1


	//   ....[66]....
        /*0960*/ 	.word	0x00013620
        /*0964*/ 	.word	0x00000007
        /*0968*/ 	.word	0x00000000
        /*096c*/ 	.short	0x010a
        /*096e*/ 	.byte	0x3f
	.zero		1


	//   ....[67]....
        /*0970*/ 	.word	0x00013670
        /*0974*/ 	.word	0x00000004
        /*0978*/ 	.word	0x00000000
        /*097c*/ 	.short	0x010a
        /*097e*/ 	.byte	0x3f
	.zero		1


	//----- nvinfo : EIATTR_NUM_MBARRIERS
	.align		4
.L_156:
        /*0980*/ 	.byte	0x03, 0x38
        /*0982*/ 	.short	0x0016


	//----- nvinfo : EIATTR_EXIT_INSTR_OFFSETS
	.align		4
        /*0984*/ 	.byte	0x04, 0x1c
        /*0986*/ 	.short	(.L_158 - .L_157)


	//   ....[0]....
.L_157:
        /*0988*/ 	.word	0x00000aa0


	//   ....[1]....
        /*098c*/ 	.word	0x0000db20


	//   ....[2]....
        /*0990*/ 	.word	0x0000db80


	//   ....[3]....
        /*0994*/ 	.word	0x000124d0


	//----- nvinfo : EIATTR_MAX_THREADS
	.align		4
.L_158:
        /*0998*/ 	.byte	0x04, 0x05
        /*099a*/ 	.short	(.L_160 - .L_159)
.L_159:
        /*099c*/ 	.word	0x00000180
        /*09a0*/ 	.word	0x00000001
        /*09a4*/ 	.word	0x00000001


	//----- nvinfo : EIATTR_CRS_STACK_SIZE
	.align		4
.L_160:
        /*09a8*/ 	.byte	0x04, 0x1e
        /*09aa*/ 	.short	(.L_162 - .L_161)
.L_161:
        /*09ac*/ 	.word	0x00000000


	//----- nvinfo : EIATTR_CBANK_PARAM_SIZE
	.align		4
.L_162:
        /*09b0*/ 	.byte	0x03, 0x19
        /*09b2*/ 	.short	0x0a70


	//----- nvinfo : EIATTR_PARAM_CBANK
	.align		4
        /*09b4*/ 	.byte	0x04, 0x0a
        /*09b6*/ 	.short	(.L_164 - .L_163)
	.align		4
.L_163:
        /*09b8*/ 	.word	index@(.nv.constant0._ZN7cutlass13device_kernelIN5flash11enable_sm90INS1_16FlashAttnFwdSm90INS1_25CollectiveMainloopFwdSm90ILi2EN4cute5tupleIJNS5_1CILi1EEES8_S8_EEENS6_IJNS7_ILi128EEENS7_ILi176EEESA_EEELi128ENS_10bfloat16_tEfNS_4arch4Sm90ELb0ELb0ELb0ELb1ELb0ELb0ELb0ELb1ELb1ELb0ELb0ELb0EEENS1_21CollectiveEpilogueFwdINS6_IJSA_SA_SB_EEES9_SD_SF_Li256ELb1ELb0ELb0ELb0EEENS1_36VarlenDynamicPersistentTileSchedulerILi128ELi176ELi256ELi32ELb0ELb0ELb1ELb0ELb1ELb1EEEEEEEEEvNT_6ParamsE)
        /*09bc*/ 	.short	0x0210
        /*09be*/ 	.short	0x0a70


	//----- nvinfo : EIATTR_SW_WAR
	.align		4
.L_164:
        /*09c0*/ 	.byte	0x04, 0x36
        /*09c2*/ 	.short	(.L_166 - .L_165)
.L_165:
        /*09c4*/ 	.word	0x00000008
.L_166:


//--------------------- .nv.info._ZN7cutlass13device_kernelIN5flash11enable_sm90INS1_16FlashAttnFwdSm90INS1_25CollectiveMainloopFwdSm90ILi2EN4cute5tupleIJNS5_1CILi1EEES8_S8_EEENS6_IJNS7_ILi128EEENS7_ILi176EEESA_EEELi128ENS_10bfloat16_tEfNS_4arch4Sm90ELb0ELb0ELb0ELb1ELb0ELb1ELb0ELb1ELb1ELb0ELb0ELb0EEENS1_21CollectiveEpilogueFwdINS6_IJSA_SA_SB_EEES9_SD_SF_Li256ELb1ELb0ELb0ELb0EEENS1_36VarlenDynamicPersistentTileSchedulerILi128ELi176ELi256ELi32ELb0ELb0ELb1ELb0ELb1ELb1EEEEEEEEEvNT_6ParamsE --------------------------
	.section	.nv.info._ZN7cutlass13device_kernelIN5flash11enable_sm90INS1_16FlashAttnFwdSm90INS1_25CollectiveMainloopFwdSm90ILi2EN4cute5tupleIJNS5_1CILi1EEES8_S8_EEENS6_IJNS7_ILi128EEENS7_ILi176EEESA_EEELi128ENS_10bfloat16_tEfNS_4arch4Sm90ELb0ELb0ELb0ELb1ELb0ELb1ELb0ELb1ELb1ELb0ELb0ELb0EEENS1_21CollectiveEpilogueFwdINS6_IJSA_SA_SB_EEES9_SD_SF_Li256ELb1ELb0ELb0ELb0EEENS1_36VarlenDynamicPersistentTileSchedulerILi128ELi176ELi256ELi32ELb0ELb0ELb1ELb0ELb1ELb1EEEEEEEEEvNT_6ParamsE,"",@"SHT_CUDA_INFO"
	.sectionflags	@""
	.align	4


	//----- nvinfo : EIATTR_CUDA_API_VERSION
	.align		4
        /*0000*/ 	.byte	0x04, 0x37
        /*0002*/ 	.short	(.L_168 - .L_167)
.L_167:
        /*0004*/ 	.word	0x00000082


	//----- nvinfo : EIATTR_KPARAM_INFO
	.align		4
.L_168:
        /*0008*/ 	.byte	0x04, 0x17
        /*000a*/ 	.short	(.L_170 - .L_169)
.L_169:
        /*000c*/ 	.word	0x00000000
        /*0010*/ 	.short	0x0000
        /*0012*/ 	.short	0x0070
        /*0014*/ 	.byte	0x00, 0xf0, 0x01, 0x28


	//----- nvinfo : EIATTR_SPARSE_MMA_MASK
	.align		4
.L_170:
        /*0018*/ 	.byte	0x03, 0x50
        /*001a*/ 	.short	0x0000


	//----- nvinfo : EIATTR_MAXREG_COUNT
	.align		4
        /*001c*/ 	.byte	0x03, 0x1b
        /*001e*/ 	.short	0x00a8


	//----- nvinfo : EIATTR_NUM_BARRIERS
	.align		4
        /*0020*/ 	.byte	0x02, 0x4c
        /*0022*/ 	.byte	0x10
	.zero		1


	//----- nvinfo : EIATTR_EXTERNS
	.align		4
        /*0024*/ 	.byte	0x04, 0x0f
        /*0026*/ 	.short	(.L_172 - .L_171)


	//   ....[0]....
	.align		4
.L_171:
        /*0028*/ 	.word	index@(__assertfail)


	//----- nvinfo : EIATTR_ANNOTATIONS
	.align		4
.L_172:
        /*002c*/ 	.byte	0x04, 0x55
        /*002e*/ 	.short	(.L_174 - .L_173)


	//   ....[0]....
.L_173:
        /* <DEDUP_REMOVED lines=109> */


	//----- nvinfo : EIATTR_MERCURY_ISA_VERSION
	.align		4
.L_174:
        /*06f0*/ 	.byte	0x03, 0x5f
        /*06f2*/ 	.short	0x0101


	//----- nvinfo : EIATTR_UNUSED_LOAD_BYTE_OFFSET
	.align		4
        /*06f4*/ 	.byte	0x04, 0x44
        /*06f6*/ 	.short	(.L_176 - .L_175)


	//   ....[0]....
.L_175:
        /*06f8*/ 	.word	0x00000af0
        /*06fc*/ 	.word	0x0000fff0


	//   ....[1]....
        /*0700*/ 	.word	0x0001c890
        /*0704*/ 	.word	0x0000fff0


	//----- nvinfo : EIATTR_INT_WARP_WIDE_INSTR_OFFSETS
	.align		4
.L_176:
        /*0708*/ 	.byte	0x04, 0x31
        /*070a*/ 	.short	(.L_178 - .L_177)


	//   ....[0]....
.L_177:
        /*070c*/ 	.word	0x000001c0


	//   ....[1]....
        /*0710*/ 	.word	0x00000200


	//   ....[2]....
        /*0714*/ 	.word	0x00000270


	//   ....[3]....
        /*0718*/ 	.word	0x00020660


	//   ....[4]....
        /*071c*/ 	.word	0x00020700


	//   ....[5]....
        /*0720*/ 	.word	0x00020b90


	//   ....[6]....
        /*0724*/ 	.word	0x00020bc0


	//   ....[7]....
        /*0728*/ 	.word	0x00020dd0


	//   ....[8]....
        /*072c*/ 	.word	0x00022fa0


	//   ....[9]....
        /*0730*/ 	.word	0x00023040


	//----- nvinfo : EIATTR_COOP_GROUP_MASK_REGIDS
	.align		4
.L_178:
        /*0734*/ 	.byte	0x04, 0x29
        /*0736*/ 	.short	(.L_180 - .L_179)


	//   ....[0]....
.L_179:
        /*0738*/ 	.word	0xffffffff


	//   ....[1]....
        /*073c*/ 	.word	0xffffffff


	//   ....[2]....
        /*0740*/ 	.word	0xffffffff


	//   ....[3]....
        /*0744*/ 	.word	0xffffffff


	//   ....[4]....
        /*0748*/ 	.word	0xffffffff


	//   ....[5]....
        /*074c*/ 	.word	0xffffffff


	//   ....[6]....
        /*0750*/ 	.word	0xffffffff


	//   ....[7]....
        /*0754*/ 	.word	0xffffffff


	//   ....[8]....
        /*0758*/ 	.word	0xffffffff


	//   ....[9]....
        /*075c*/ 	.word	0xffffffff


	//   ....[10]....
        /*0760*/ 	.word	0xffffffff


	//   ....[11]....
        /*0764*/ 	.word	0xffffffff


	//   ....[12]....
        /*0768*/ 	.word	0xffffffff


	//   ....[13]....
        /*076c*/ 	.word	0xffffffff


	//   ....[14]....
        /*0770*/ 	.word	0xffffffff


	//   ....[15]....
        /*0774*/ 	.word	0xffffffff


	//   ....[16]....
        /*0778*/ 	.word	0xffffffff


	//   ....[17]....
        /*077c*/ 	.word	0xffffffff


	//   ....[18]....
        /*0780*/ 	.word	0xffffffff


	//   ....[19]....
        /*0784*/ 	.word	0xffffffff


	//   ....[20]....
        /*0788*/ 	.word	0xffffffff


	//   ....[21]....
        /*078c*/ 	.word	0xffffffff


	//   ....[22]....
        /*0790*/ 	.word	0xffffffff


	//   ....[23]....
        /*0794*/ 	.word	0xffffffff


	//   ....[24]....
        /*0798*/ 	.word	0xffffffff


	//   ....[25]....
        /*079c*/ 	.word	0xffffffff


	//   ....[26]....
        /*07a0*/ 	.word	0xffffffff


	//   ....[27]....
        /*07a4*/ 	.word	0xffffffff


	//   ....[28]....
        /*07a8*/ 	.word	0xffffffff


	//   ....[29]....
        /*07ac*/ 	.word	0xffffffff


	//   ....[30]....
        /*07b0*/ 	.word	0xffffffff


	//   ....[31]....
        /*07b4*/ 	.word	0xffffffff


	//   ....[32]....
        /*07b8*/ 	.word	0xffffffff


	//   ....[33]....
        /*07bc*/ 	.word	0xffffffff


	//   ....[34]....
        /*07c0*/ 	.word	0xffffffff


	//   ....[35]....
        /*07c4*/ 	.word	0xffffffff


	//   ....[36]....
        /*07c8*/ 	.word	0xffffffff


	//   ....[37]....
        /*07cc*/ 	.word	0xffffffff


	//   ....[38]....
        /*07d0*/ 	.word	0xffffffff


	//   ....[39]....
        /*07d4*/ 	.word	0xffffffff


	//   ....[40]....
        /*07d8*/ 	.word	0xffffffff


	//   ....[41]....
        /*07dc*/ 	.word	0xffffffff


	//   ....[42]....
        /*07e0*/ 	.word	0xffffffff


	//   ....[43]....
        /*07e4*/ 	.word	0xffffffff


	//   ....[44]....
        /*07e8*/ 	.word	0xffffffff


	//   ....[45]....
        /*07ec*/ 	.word	0xffffffff


	//   ....[46]....
        /*07f0*/ 	.word	0xffffffff


	//   ....[47]....
        /*07f4*/ 	.word	0xffffffff


	//   ....[48]....
        /*07f8*/ 	.word	0xffffffff


	//   ....[49]....
        /*07fc*/ 	.word	0xffffffff


	//   ....[50]....
        /*0800*/ 	.word	0xffffffff


	//   ....[51]....
        /*0804*/ 	.word	0xffffffff


	//   ....[52]....
        /*0808*/ 	.word	0xffffffff


	//   ....[53]....
        /*080c*/ 	.word	0xffffffff


	//   ....[54]....
        /*0810*/ 	.word	0x0500000f


	//   ....[55]....
        /*0814*/ 	.word	0x0500000f


	//   ....[56]....
        /*0818*/ 	.word	0x0500000f


	//   ....[57]....
        /*081c*/ 	.word	0x0500000f


	//   ....[58]....
        /*0820*/ 	.word	0x0500000f


	//   ....[59]....
        /*0824*/ 	.word	0x0500000f


	//   ....[60]....
        /*0828*/ 	.word	0x0500000f


	//   ....[61]....
        /*082c*/ 	.word	0x0500000f


	//   ....[62]....
        /*0830*/ 	.word	0x0500000f


	//   ....[63]....
        /*0834*/ 	.word	0x0500000f


	//   ....[64]....
        /*0838*/ 	.word	0x0500000f


	//   ....[65]....
        /*083c*/ 	.word	0x0500000f


	//   ....[66]....
        /*0840*/ 	.word	0x0500000f


	//   ....[67]....
        /*0844*/ 	.word	0x0500000f


	//   ....[68]....
        /*0848*/ 	.word	0x0500000f


	//   ....[69]....
        /*084c*/ 	.word	0x0500000f


	//   ....[70]....
        /*0850*/ 	.word	0x0500000f


	//   ....[71]....
        /*0854*/ 	.word	0x0500000f


	//   ....[72]....
        /*0858*/ 	.word	0x0500000f


	//   ....[73]....
        /*085c*/ 	.word	0x0500000f


	//   ....[74]....
        /*0860*/ 	.word	0x0500000f


	//   ....[75]....
        /*0864*/ 	.word	0x0500000f


	//   ....[76]....
        /*0868*/ 	.word	0x0500000f


	//   ....[77]....
        /*086c*/ 	.word	0x0500000f


	//   ....[78]....
        /*0870*/ 	.word	0x0500000f


	//   ....[79]....
        /*0874*/ 	.word	0x0500000f


	//   ....[80]....
        /*0878*/ 	.word	0x0500000f


	//   ....[81]....
        /*087c*/ 	.word	0x0500000f


	//   ....[82]....
        /*0880*/ 	.word	0x0500000f


	//----- nvinfo : EIATTR_COOP_GROUP_INSTR_OFFSETS
	.align		4
.L_180:
        /*0884*/ 	.byte	0x04, 0x28
        /*0886*/ 	.short	(.L_182 - .L_181)


	//   ....[0]....
.L_181:
        /*0888*/ 	.word	0x00000070


	//   ....[1]....
        /*088c*/ 	.word	0x000001d0


	//   ....[2]....
        /*0890*/ 	.word	0x00000220


	//   ....[3]....
        /*0894*/ 	.word	0x00000450


	//   ....[4]....
        /*0898*/ 	.word	0x000005b0


	//   ....[5]....
        /*089c*/ 	.word	0x000006d0


	//   ....[6]....
        /*08a0*/ 	.word	0x00000830


	//   ....[7]....
        /*08a4*/ 	.word	0x0000c610


	//   ....[8]....
        /*08a8*/ 	.word	0x00014520


	//   ....[9]....
        /*08ac*/ 	.word	0x000145f0


	//   ....[10]....
        /*08b0*/ 	.word	0x000148f0


	//   ....[11]....
        /*08b4*/ 	.word	0x00014ac0


	//   ....[12]....
        /*08b8*/ 	.word	0x00019c70


	//   ....[13]....
        /*08bc*/ 	.word	0x00019c90


	//   ....[14]....
        /*08c0*/ 	.word	0x0001a670


	//   ....[15]....
        /*08c4*/ 	.word	0x0001a700


	//   ....[16]....
        /*08c8*/ 	.word	0x0001bd50


	//   ....[17]....
        /*08cc*/ 	.word	0x0001c1c0


	//   ....[18]....
        /*08d0*/ 	.word	0x0001c200


	//   ....[19]....
        /*08d4*/ 	.word	0x0001c210


	//   ....[20]....
        /*08d8*/ 	.word	0x0001e8e0


	//   ....[21]....
        /*08dc*/ 	.word	0x0001ea80


	//   ....[22]....
        /*08e0*/ 	.word	0x0001eab0


	//   ....[23]....
        /*08e4*/ 	.word	0x0001eaf0


	//   ....[24]....
        /*08e8*/ 	.word	0x0001eb50


	//   ....[25]....
        /*08ec*/ 	.word	0x0001ebb0


	//   ....[26]....
        /*08f0*/ 	.word	0x0001ec00


	//   ....[27]....
        /*08f4*/ 	.word	0x0001edc0


	//   ....[28]....
        /*08f8*/ 	.word	0x0001ee20


	//   ....[29]....
        /*08fc*/ 	.word	0x0001ee60


	//   ....[30]....
        /*0900*/ 	.word	0x0001eea0


	//   ....[31]....
        /*0904*/ 	.word	0x0001eed0


	//   ....[32]....
        /*0908*/ 	.word	0x0001ef00


	//   ....[33]....
        /*090c*/ 	.word	0x0001efa0


	//   ....[34]....
        /*0910*/ 	.word	0x0001efd0


	//   ....[35]....
        /*0914*/ 	.word	0x0001f060


	//   ....[36]....
        /*0918*/ 	.word	0x00023460


	//   ....[37]....
        /*091c*/ 	.word	0x00023470


	//   ....[38]....
        /*0920*/ 	.word	0x00023590


	//   ....[39]....
        /*0924*/ 	.word	0x000235f0


	//   ....[40]....
        /*0928*/ 	.word	0x00023630


	//   ....[41]....
        /*092c*/ 	.word	0x00023670


	//   ....[42]....
        /*0930*/ 	.word	0x000236a0


	//   ....[43]....
        /*0934*/ 	.word	0x000236d0


	//   ....[44]....
        /*0938*/ 	.word	0x00023870


	//   ....[45]....
        /*093c*/ 	.word	0x000238d0


	//   ....[46]....
        /*0940*/ 	.word	0x00023910


	//   ....[47]....
        /*0944*/ 	.word	0x00023950


	//   ....[48]....
        /*0948*/ 	.word	0x00023980


	//   ....[49]....
        /*094c*/ 	.word	0x000239b0


	//   ....[50]....
        /*0950*/ 	.word	0x00023a70


	//   ....[51]....
        /*0954*/ 	.word	0x00023a90


	//   ....[52]....
        /*0958*/ 	.word	0x00023b00


	//   ....[53]....
        /*095c*/ 	.word	0x00023f50


	//   ....[54]....
        /*0960*/ 	.word	0x00024380


	//   ....[55]....
        /*0964*/ 	.word	0x00024430


	//   ....[56]....
        /*0968*/ 	.word	0x000244d0


	//   ....[57]....
        /*096c*/ 	.word	0x00024570


	//   ....[58]....
        /*0970*/ 	.word	0x00024610


	//   ....[59]....
        /*0974*/ 	.word	0x00024700


	//   ....[60]....
        /*0978*/ 	.word	0x000247a0


	//   ....[61]....
        /*097c*/ 	.word	0x00024840


	//   ....[62]....
        /*0980*/ 	.word	0x000248e0


	//   ....[63]....
        /*0984*/ 	.word	0x00024b40


	//   ....[64]....
        /*0988*/ 	.word	0x00024e20


	//   ....[65]....
        /*098c*/ 	.word	0x00025240


	//   ....[66]....
        /*0990*/ 	.word	0x000252d0


	//   ....[67]....
        /*0994*/ 	.word	0x00025370


	//   ....[68]....
        /*0998*/ 	.word	0x00025420


	//   ....[69]....
        /*099c*/ 	.word	0x000254a0


	//   ....[70]....
        /*09a0*/ 	.word	0x00025520


	//   ....[71]....
        /*09a4*/ 	.word	0x000255a0


	//   ....[72]....
        /*09a8*/ 	.word	0x00025620


	//   ....[73]....
        /*09ac*/ 	.word	0x000256b0


	//   ....[74]....
        /*09b0*/ 	.word	0x00025760


	//   ....[75]....
        /*09b4*/ 	.word	0x000257e0


	//   ....[76]....
        /*09b8*/ 	.word	0x00025860


	//   ....[77]....
        /*09bc*/ 	.word	0x000258e0


	//   ....[78]....
        /*09c0*/ 	.word	0x00025960


	//   ....[79]....
        /*09c4*/ 	.word	0x000259d0


	//   ....[80]....
        /*09c8*/ 	.word	0x00025a70


	//   ....[81]....
        /*09cc*/ 	.word	0x00025b00


	//   ....[82]....
        /*09d0*/ 	.word	0x00025c20


	//----- nvinfo : EIATTR_REG_RECONFIG
	.align		4
.L_182:
        /*09d4*/ 	.byte	0x01, 0x54
	.zero		2


	//----- nvinfo : EIATTR_SYSCALL_OFFSETS
	.align		4
        /*09d8*/ 	.byte	0x04, 0x46
        /*09da*/ 	.short	(.L_184 - .L_183)


	//   ....[0]....
.L_183:
        /*09dc*/ 	.word	0x000018e0


	//   ....[1]....
        /*09e0*/ 	.word	0x00001a30


	//   ....[2]....
        /*09e4*/ 	.word	0x0000c7e0


	//   ....[3]....
        /*09e8*/ 	.word	0x0000cc80


	//   ....[4]....
        /*09ec*/ 	.word	0x00020890


	//   ....[5]....
        /*09f0*/ 	.word	0x000209d0


	//   ....[6]....
        /*09f4*/ 	.word	0x00020ad0


	//----- nvinfo : EIATTR_MBARRIER_INSTR_OFFSETS
	.align		4
.L_184:
        /*09f8*/ 	.byte	0x04, 0x39
        /*09fa*/ 	.short	(.L_186 - .L_185)


	//   ....[0]....
.L_185:
        /*09fc*/ 	.word	0x00000300
        /*0a00*/ 	.word	0x000000ff
        /*0a04*/ 	.word	0x00034800
        /*0a08*/ 	.short	0x0100
        /*0a0a*/ 	.byte	0x08
	.zero		1


	//   ....[1]....
        /*0a0c*/ 	.word	0x00000310
        /*0a10*/ 	.word	0x000000ff
        /*0a14*/ 	.word	0x00034820
        /*0a18*/ 	.short	0x0100
        /*0a1a*/ 	.byte	0x08
	.zero		1


	//   ....[2]....
        /*0a1c*/ 	.word	0x00000400
        /*0a20*/ 	.word	0x000000ff
        /*0a24*/ 	.word	0x00034830
        /*0a28*/ 	.short	0x0100
        /*0a2a*/ 	.byte	0x08
	.zero		1


	//   ....[3]....
        /*0a2c*/ 	.word	0x00000410
        /*0a30*/ 	.word	0x000000ff
        /*0a34*/ 	.word	0x00034840
        /*0a38*/ 	.short	0x0100
        /*0a3a*/ 	.byte	0x08
	.zero		1


	//   ....[4]....
        /*0a3c*/ 	.word	0x00000420
        /*0a40*/ 	.word	0x000000ff
        /*0a44*/ 	.word	0x00034838
        /*0a48*/ 	.short	0x0100
        /*0a4a*/ 	.byte	0x08
	.zero		1


	//   ....[5]....
        /*0a4c*/ 	.word	0x00000430
        /*0a50*/ 	.word	0x000000ff
        /*0a54*/ 	.word	0x00034848
        /*0a58*/ 	.short	0x0100
        /*0a5a*/ 	.byte	0x08
	.zero		1


	//   ....[6]....
        /*0a5c*/ 	.word	0x00000560
        /*0a60*/ 	.word	0x000000ff
        /*0a64*/ 	.word	0x00034850
        /*0a68*/ 	.short	0x0100
        /*0a6a*/ 	.byte	0x08
	.zero		1


	//   ....[7]....
        /*0a6c*/ 	.word	0x00000570
        /*0a70*/ 	.word	0x000000ff
        /*0a74*/ 	.word	0x00034860
        /*0a78*/ 	.short	0x0100
        /*0a7a*/ 	.byte	0x08
	.zero		1


	//   ....[8]....
        /*0a7c*/ 	.word	0x00000580
        /*0a80*/ 	.word	0x000000ff
        /*0a84*/ 	.word	0x00034858
        /*0a88*/ 	.short	0x0100
        /*0a8a*/ 	.byte	0x08
	.zero		1


	//   ....[9]....
        /*0a8c*/ 	.word	0x00000590
        /*0a90*/ 	.word	0x000000ff
        /*0a94*/ 	.word	0x00034868
        /*0a98*/ 	.short	0x0100
        /*0a9a*/ 	.byte	0x08
	.zero		1


	//   ....[10]....
        /*0a9c*/ 	.word	0x00000680
        /*0aa0*/ 	.word	0x000000ff
        /*0aa4*/ 	.word	0x00034870
        /*0aa8*/ 	.short	0x0100
        /*0aaa*/ 	.byte	0x06
	.zero		1


	//   ....[11]....
        /*0aac*/ 	.word	0x00000690
        /*0ab0*/ 	.word	0x000000ff
        /*0ab4*/ 	.word	0x00034880
        /*0ab8*/ 	.short	0x0100
        /*0aba*/ 	.byte	0x06
	.zero		1


	//   ....[12]....
        /*0abc*/ 	.word	0x000006a0
        /*0ac0*/ 	.word	0x000000ff
        /*0ac4*/ 	.word	0x00034878
        /*0ac8*/ 	.short	0x0100
        /*0aca*/ 	.byte	0x06
	.zero		1


	//   ....[13]....
        /*0acc*/ 	.word	0x000006b0
        /*0ad0*/ 	.word	0x000000ff
        /*0ad4*/ 	.word	0x00034888
        /*0ad8*/ 	.short	0x0100
        /*0ada*/ 	.byte	0x06
	.zero		1


	//   ....[14]....
        /*0adc*/ 	.word	0x000007e0
        /*0ae0*/ 	.word	0x000000ff
        /*0ae4*/ 	.word	0x00034890
        /*0ae8*/ 	.short	0x0100
        /*0aea*/ 	.byte	0x08
	.zero		1


	//   ....[15]....
        /*0aec*/ 	.word	0x000007f0
        /*0af0*/ 	.word	0x000000ff
        /*0af4*/ 	.word	0x000348a0
        /*0af8*/ 	.short	0x0100
        /*0afa*/ 	.byte	0x08
	.zero		1


	//   ....[16]....
        /*0afc*/ 	.word	0x00000800
        /*0b00*/ 	.word	0x000000ff
        /*0b04*/ 	.word	0x00034898
        /*0b08*/ 	.short	0x0100
        /*0b0a*/ 	.byte	0x08
	.zero		1


	//   ....[17]....
        /*0b0c*/ 	.word	0x00000810
        /*0b10*/ 	.word	0x000000ff
        /*0b14*/ 	.word	0x000348a8
        /*0b18*/ 	.short	0x0100
        /*0b1a*/ 	.byte	0x08
	.zero		1


	//   ....[18]....
        /*0b1c*/ 	.word	0x00000940
        /*0b20*/ 	.word	0x000000ff
        /*0b24*/ 	.word	0x000348b0
        /*0b28*/ 	.short	0x0100
        /*0b2a*/ 	.byte	0x08
	.zero		1


	//   ....[19]....
        /*0b2c*/ 	.word	0x00000950
        /*0b30*/ 	.word	0x000000ff
        /*0b34*/ 	.word	0x000348c0
        /*0b38*/ 	.short	0x0100
        /*0b3a*/ 	.byte	0x08
	.zero		1


	//   ....[20]....
        /*0b3c*/ 	.word	0x00000960
        /*0b40*/ 	.word	0x000000ff
        /*0b44*/ 	.word	0x000348b8
        /*0b48*/ 	.short	0x0100
        /*0b4a*/ 	.byte	0x08
	.zero		1


	//   ....[21]....
        /*0b4c*/ 	.word	0x00000970
        /*0b50*/ 	.word	0x000000ff
        /*0b54*/ 	.word	0x000348c8
        /*0b58*/ 	.short	0x0100
        /*0b5a*/ 	.byte	0x08
	.zero		1


	//   ....[22]....
        /*0b5c*/ 	.word	0x00003b60
        /*0b60*/ 	.word	0x00000003
        /*0b64*/ 	.word	0x00034890
        /*0b68*/ 	.short	0x010a
        /*0b6a*/ 	.byte	0x3f
	.zero		1


	//   ....[23]....
        /*0b6c*/ 	.word	0x00007960
        /*0b70*/ 	.word	0x00000003
        /*0b74*/ 	.word	0x00034890
        /*0b78*/ 	.short	0x010a
        /*0b7a*/ 	.byte	0x3f
	.zero		1


	//   ....[24]....
        /*0b7c*/ 	.word	0x0000af60
        /*0b80*/ 	.word	0x00000003
        /*0b84*/ 	.word	0x00034890
        /*0b88*/ 	.short	0x010a
        /*0b8a*/ 	.byte	0x3f
	.zero		1


	//   ....[25]....
        /*0b8c*/ 	.word	0x0000b8e0
        /*0b90*/ 	.word	0x00000028
        /*0b94*/ 	.word	0x00000000
        /*0b98*/ 	.short	0x0101
        /*0b9a*/ 	.byte	0x3f
	.zero		1


	//   ....[26]....
        /*0b9c*/ 	.word	0x0000b920
        /*0ba0*/ 	.word	0x00000003
        /*0ba4*/ 	.word	0x000348b0
        /*0ba8*/ 	.short	0x010a
        /*0baa*/ 	.byte	0x3f
	.zero		1


	//   ....[27]....
        /*0bac*/ 	.word	0x0000c230
        /*0bb0*/ 	.word	0x00000003
        /*0bb4*/ 	.word	0x00000000
        /*0bb8*/ 	.short	0x0101
        /*0bba*/ 	.byte	0x3f
	.zero		1


	//   ....[28]....
        /*0bbc*/ 	.word	0x0000c870
        /*0bc0*/ 	.word	0x00000002
        /*0bc4*/ 	.word	0x00034800
        /*0bc8*/ 	.short	0x010a
        /*0bca*/ 	.byte	0x3f
	.zero		1


	//   ....[29]....
        /*0bcc*/ 	.word	0x0000c8c0
        /*0bd0*/ 	.word	0x00000002
        /*0bd4*/ 	.word	0x00034800
        /*0bd8*/ 	.short	0x010a
        /*0bda*/ 	.byte	0x3f
	.zero		1


	//   ....[30]....
        /*0bdc*/ 	.word	0x0000cf30
        /*0be0*/ 	.word	0x00000002
        /*0be4*/ 	.word	0x00034800
        /*0be8*/ 	.short	0x010a
        /*0bea*/ 	.byte	0x3f
	.zero		1


	//   ....[31]....
        /*0bec*/ 	.word	0x0000e850
        /*0bf0*/ 	.word	0x00000002
        /*0bf4*/ 	.word	0x00034800
        /*0bf8*/ 	.short	0x010a
        /*0bfa*/ 	.byte	0x3f
	.zero		1


	//   ....[32]....
        /*0bfc*/ 	.word	0x000103b0
        /*0c00*/ 	.word	0x00000000
        /*0c04*/ 	.word	0x00034830
        /*0c08*/ 	.short	0x010a
        /*0c0a*/ 	.byte	0x3f
	.zero		1


	//   ....[33]....
        /*0c0c*/ 	.word	0x00010430
        /*0c10*/ 	.word	0x00000000
        /*0c14*/ 	.word	0x00034830
        /*0c18*/ 	.short	0x010a
        /*0c1a*/ 	.byte	0x3f
	.zero		1


	//   ....[34]....
        /*0c1c*/ 	.word	0x000153b0
        /*0c20*/ 	.word	0x00000003
        /*0c24*/ 	.word	0x00000000
        /*0c28*/ 	.short	0x0101
        /*0c2a*/ 	.byte	0x3f
	.zero		1


	//   ....[35]....
        /*0c2c*/ 	.word	0x000161b0
        /*0c30*/ 	.word	0x00000006
        /*0c34*/ 	.word	0x00034830
        /*0c38*/ 	.short	0x010a
        /*0c3a*/ 	.byte	0x3f
	.zero		1


	//   ....[36]....
        /*0c3c*/ 	.word	0x00016200
        /*0c40*/ 	.word	0x00000006
        /*0c44*/ 	.word	0x00034830
        /*0c48*/ 	.short	0x010a
        /*0c4a*/ 	.byte	0x3f
	.zero		1


	//   ....[37]....
        /*0c4c*/ 	.word	0x00019730
        /*0c50*/ 	.word	0x00000006
        /*0c54*/ 	.word	0x00034850
        /*0c58*/ 	.short	0x010a
        /*0c5a*/ 	.byte	0x3f
	.zero		1


	//   ....[38]....
        /*0c5c*/ 	.word	0x00019770
        /*0c60*/ 	.word	0x00000006
        /*0c64*/ 	.word	0x00034850
        /*0c68*/ 	.short	0x010a
        /*0c6a*/ 	.byte	0x3f
	.zero		1


	//   ....[39]....
        /*0c6c*/ 	.word	0x0001af70
        /*0c70*/ 	.word	0x00000082
        /*0c74*/ 	.word	0x00000000
        /*0c78*/ 	.short	0x0101
        /*0c7a*/ 	.byte	0x3f
	.zero		1


	//   ....[40]....
        /*0c7c*/ 	.word	0x0001b120
        /*0c80*/ 	.word	0x00000082
        /*0c84*/ 	.word	0x00000000
        /*0c88*/ 	.short	0x0101
        /*0c8a*/ 	.byte	0x3f
	.zero		1


	//   ....[41]....
        /*0c8c*/ 	.word	0x0001bc30
        /*0c90*/ 	.word	0x00000009
        /*0c94*/ 	.word	0x00034850
        /*0c98*/ 	.short	0x010a
        /*0c9a*/ 	.byte	0x3f
	.zero		1


	//   ....[42]....
        /*0c9c*/ 	.word	0x0001bcb0
        /*0ca0*/ 	.word	0x00000009
        /*0ca4*/ 	.word	0x00034850
        /*0ca8*/ 	.short	0x010a
        /*0caa*/ 	.byte	0x3f
	.zero		1


	//   ....[43]....
        /*0cac*/ 	.word	0x0001c4c0
        /*0cb0*/ 	.word	0x0000000a
        /*0cb4*/ 	.word	0x00000000
        /*0cb8*/ 	.short	0x0101
        /*0cba*/ 	.byte	0x3f
	.zero		1


	//   ....[44]....
        /*0cbc*/ 	.word	0x0001d8c0
        /*0cc0*/ 	.word	0x00000000
        /*0cc4*/ 	.word	0x00000000
        /*0cc8*/ 	.short	0x0101
        /*0cca*/ 	.byte	0x3f
	.zero		1


	//   ....[45]....
        /*0ccc*/ 	.word	0x0001fad0
        /*0cd0*/ 	.word	0x00000009
        /*0cd4*/ 	.word	0x00034820
        /*0cd8*/ 	.short	0x010a
        /*0cda*/ 	.byte	0x3f
	.zero		1


	//   ....[46]....
        /*0cdc*/ 	.word	0x0001fb60
        /*0ce0*/ 	.word	0x00000005
        /*0ce4*/ 	.word	0x000348a0
        /*0ce8*/ 	.short	0x010a
        /*0cea*/ 	.byte	0x3f
	.zero		1


	//   ....[47]....
        /*0cec*/ 	.word	0x0001fd90
        /*0cf0*/ 	.word	0x00000005
        /*0cf4*/ 	.word	0x000348c0
        /*0cf8*/ 	.short	0x010a
        /*0cfa*/ 	.byte	0x3f
	.zero		1


	//   ....[48]....
        /*0cfc*/ 	.word	0x000200e0
        /*0d00*/ 	.word	0x00000006
        /*0d04*/ 	.word	0x000348a0
        /*0d08*/ 	.short	0x010a
        /*0d0a*/ 	.byte	0x3f
	.zero		1


	//   ....[49]....
        /*0d0c*/ 	.word	0x000202f0
        /*0d10*/ 	.word	0x00000006
        /*0d14*/ 	.word	0x000348c0
        /*0d18*/ 	.short	0x010a
        /*0d1a*/ 	.byte	0x3f
	.zero		1


	//   ....[50]....
        /*0d1c*/ 	.word	0x00021140
        /*0d20*/ 	.word	0x00000006
        /*0d24*/ 	.word	0x00034840
        /*0d28*/ 	.short	0x010a
        /*0d2a*/ 	.byte	0x3f
	.zero		1


	//   ....[51]....
        /*0d2c*/ 	.word	0x00021620
        /*0d30*/ 	.word	0x00000007
        /*0d34*/ 	.word	0x00034820
        /*0d38*/ 	.short	0x010a
        /*0d3a*/ 	.byte	0x3f
	.zero		1


	//   ....[52]....
        /*0d3c*/ 	.word	0x00021980
        /*0d40*/ 	.word	0x00000008
        /*0d44*/ 	.word	0x00034840
        /*0d48*/ 	.short	0x010a
        /*0d4a*/ 	.byte	0x3f
	.zero		1


	//   ....[53]....
        /*0d4c*/ 	.word	0x00021c40
        /*0d50*/ 	.word	0x00000009
        /*0d54*/ 	.word	0x00000060
        /*0d58*/ 	.short	0x010a
        /*0d5a*/ 	.byte	0x3f
	.zero		1


	//   ....[54]....
        /*0d5c*/ 	.word	0x00022220
        /*0d60*/ 	.word	0x00000002
        /*0d64*/ 	.word	0x00034840
        /*0d68*/ 	.short	0x010a
        /*0d6a*/ 	.byte	0x3f
	.zero		1


	//   ....[55]....
        /*0d6c*/ 	.word	0x000224e0
        /*0d70*/ 	.word	0x00000002
        /*0d74*/ 	.word	0x00000060
        /*0d78*/ 	.short	0x010a
        /*0d7a*/ 	.byte	0x3f
	.zero		1


	//   ....[56]....
        /*0d7c*/ 	.word	0x000229c0
        /*0d80*/ 	.word	0x00000002
        /*0d84*/ 	.word	0x00034840
        /*0d88*/ 	.short	0x010a
        /*0d8a*/ 	.byte	0x3f
	.zero		1


	//   ....[57]....
        /*0d8c*/ 	.word	0x00022c80
        /*0d90*/ 	.word	0x00000002
        /*0d94*/ 	.word	0x00000060
        /*0d98*/ 	.short	0x010a
        /*0d9a*/ 	.byte	0x3f
	.zero		1


	//   ....[58]....
        /*0d9c*/ 	.word	0x00023100
        /*0da0*/ 	.word	0x00000003
        /*0da4*/ 	.word	0x00034860
        /*0da8*/ 	.short	0x010a
        /*0daa*/ 	.byte	0x3f
	.zero		1


	//   ....[59]....
        /*0dac*/ 	.word	0x00023ed0
        /*0db0*/ 	.word	0x00000000
        /*0db4*/ 	.word	0x00034820
        /*0db8*/ 	.short	0x010a
        /*0dba*/ 	.byte	0x3f
	.zero		1


	//   ....[60]....
        /*0dbc*/ 	.word	0x00024080
        /*0dc0*/ 	.word	0x00000006
        /*0dc4*/ 	.word	0x00000000
        /*0dc8*/ 	.short	0x010a
        /*0dca*/ 	.byte	0x3f
	.zero		1


	//   ....[61]....
        /*0dcc*/ 	.word	0x000240f0
        /*0dd0*/ 	.word	0x00000007
        /*0dd4*/ 	.word	0x00000000
        /*0dd8*/ 	.short	0x010a
        /*0dda*/ 	.byte	0x3f
	.zero		1


	//   ....[62]....
        /*0ddc*/ 	.word	0x00024160
        /*0de0*/ 	.word	0x00000004
        /*0de4*/ 	.word	0x00000000
        /*0de8*/ 	.short	0x010a
        /*0dea*/ 	.byte	0x3f
	.zero		1


	//   ....[63]....
        /*0dec*/ 	.word	0x00024190
        /*0df0*/ 	.word	0x00000003
        /*0df4*/ 	.word	0x00000000
        /*0df8*/ 	.short	0x010a
        /*0dfa*/ 	.byte	0x3f
	.zero		1


	//   ....[64]....
        /*0dfc*/ 	.word	0x000241f0
        /*0e00*/ 	.word	0x00000003
        /*0e04*/ 	.word	0x00034890
        /*0e08*/ 	.short	0x010a
        /*0e0a*/ 	.byte	0x3f
	.zero		1


	//   ....[65]....
        /*0e0c*/ 	.word	0x00024240
        /*0e10*/ 	.word	0x00000003
        /*0e14*/ 	.word	0x00034890
        /*0e18*/ 	.short	0x010a
        /*0e1a*/ 	.byte	0x3f
	.zero		1


	//   ....[66]....
        /*0e1c*/ 	.word	0x00024290
        /*0e20*/ 	.word	0x00000003
        /*0e24*/ 	.word	0x00034890
        /*0e28*/ 	.short	0x010a
        /*0e2a*/ 	.byte	0x3f
	.zero		1


	//   ....[67]....
        /*0e2c*/ 	.word	0x000242e0
        /*0e30*/ 	.word	0x00000003
        /*0e34*/ 	.word	0x000348b0
        /*0e38*/ 	.short	0x010a
        /*0e3a*/ 	.byte	0x3f
	.zero		1


	//   ....[68]....
        /*0e3c*/ 	.word	0x00024650
        /*0e40*/ 	.word	0x00000002
        /*0e44*/ 	.word	0x00034800
        /*0e48*/ 	.short	0x010a
        /*0e4a*/ 	.byte	0x3f
	.zero		1


	//   ....[69]....
        /*0e4c*/ 	.word	0x00024920
        /*0e50*/ 	.word	0x00000002
        /*0e54*/ 	.word	0x00034800
        /*0e58*/ 	.short	0x010a
        /*0e5a*/ 	.byte	0x3f
	.zero		1


	//   ....[70]....
        /*0e5c*/ 	.word	0x00024970
        /*0e60*/ 	.word	0x00000000
        /*0e64*/ 	.word	0x00034830
        /*0e68*/ 	.short	0x010a
        /*0e6a*/ 	.byte	0x3f
	.zero		1


	//   ....[71]....
        /*0e6c*/ 	.word	0x000249c0
        /*0e70*/ 	.word	0x00000006
        /*0e74*/ 	.word	0x00034830
        /*0e78*/ 	.short	0x010a
        /*0e7a*/ 	.byte	0x3f
	.zero		1


	//   ....[72]....
        /*0e7c*/ 	.word	0x00024a10
        /*0e80*/ 	.word	0x00000006
        /*0e84*/ 	.word	0x00034850
        /*0e88*/ 	.short	0x010a
        /*0e8a*/ 	.byte	0x3f
	.zero		1


	//   ....[73]....
        /*0e8c*/ 	.word	0x00024a60
        /*0e90*/ 	.word	0x00000009
        /*0e94*/ 	.word	0x00034850
        /*0e98*/ 	.short	0x010a
        /*0e9a*/ 	.byte	0x3f
	.zero		1


	//   ....[74]....
        /*0e9c*/ 	.word	0x00024c00
        /*0ea0*/ 	.word	0x00000009
        /*0ea4*/ 	.word	0x00034820
        /*0ea8*/ 	.short	0x010a
        /*0eaa*/ 	.byte	0x3f
	.zero		1


	//   ....[75]....
        /*0eac*/ 	.word	0x00024c50
        /*0eb0*/ 	.word	0x00000005
        /*0eb4*/ 	.word	0x000348a0
        /*0eb8*/ 	.short	0x010a
        /*0eba*/ 	.byte	0x3f
	.zero		1


	//   ....[76]....
        /*0ebc*/ 	.word	0x00024ca0
        /*0ec0*/ 	.word	0x00000005
        /*0ec4*/ 	.word	0x000348c0
        /*0ec8*/ 	.short	0x010a
        /*0eca*/ 	.byte	0x3f
	.zero		1


	//   ....[77]....
        /*0ecc*/ 	.word	0x00024cf0
        /*0ed0*/ 	.word	0x00000006
        /*0ed4*/ 	.word	0x000348a0
        /*0ed8*/ 	.short	0x010a
        /*0eda*/ 	.byte	0x3f
	.zero		1


	//   ....[78]....
        /*0edc*/ 	.word	0x00024d40
        /*0ee0*/ 	.word	0x00000006
        /*0ee4*/ 	.word	0x000348c0
        /*0ee8*/ 	.short	0x010a
        /*0eea*/ 	.byte	0x3f
	.zero		1


	//   ....[79]....
        /*0eec*/ 	.word	0x00024ee0
        /*0ef0*/ 	.word	0x00000006
        /*0ef4*/ 	.word	0x00034840
        /*0ef8*/ 	.short	0x010a
        /*0efa*/ 	.byte	0x3f
	.zero		1


	//   ....[80]....
        /*0efc*/ 	.word	0x00024f60
        /*0f00*/ 	.word	0x00000006
        /*0f04*/ 	.word	0x00034820
        /*0f08*/ 	.short	0x010a
        /*0f0a*/ 	.byte	0x3f
	.zero		1


	//   ....[81]....
        /*0f0c*/ 	.word	0x00024fb0
        /*0f10*/ 	.word	0x00000008
        /*0f14*/ 	.word	0x00034840
        /*0f18*/ 	.short	0x010a
        /*0f1a*/ 	.byte	0x3f
	.zero		1


	//   ....[82]....
        /*0f1c*/ 	.word	0x00025000
        /*0f20*/ 	.word	0x00000009
        /*0f24*/ 	.word	0x00000060
        /*0f28*/ 	.short	0x010a
        /*0f2a*/ 	.byte	0x3f
	.zero		1


	//   ....[83]....
        /*0f2c*/ 	.word	0x00025050
        /*0f30*/ 	.word	0x00000002
        /*0f34*/ 	.word	0x00034840
        /*0f38*/ 	.short	0x010a
        /*0f3a*/ 	.byte	0x3f
	.zero		1


	//   ....[84]....
        /*0f3c*/ 	.word	0x000250a0
        /*0f40*/ 	.word	0x00000002
        /*0f44*/ 	.word	0x00000060
        /*0f48*/ 	.short	0x010a
        /*0f4a*/ 	.byte	0x3f
	.zero		1


	//   ....[85]....
        /*0f4c*/ 	.word	0x000250f0
        /*0f50*/ 	.word	0x00000002
        /*0f54*/ 	.word	0x00034840
        /*0f58*/ 	.short	0x010a
        /*0f5a*/ 	.byte	0x3f
	.zero		1


	//   ....[86]....
        /*0f5c*/ 	.word	0x00025140
        /*0f60*/ 	.word	0x00000002
        /*0f64*/ 	.word	0x00000060
        /*0f68*/ 	.short	0x010a
        /*0f6a*/ 	.byte	0x3f
	.zero		1


	//   ....[87]....
        /*0f6c*/ 	.word	0x00025190
        /*0f70*/ 	.word	0x00000003
        /*0f74*/ 	.word	0x00034860
        /*0f78*/ 	.short	0x010a
        /*0f7a*/ 	.byte	0x3f
	.zero		1


	//   ....[88]....
        /*0f7c*/ 	.word	0x00025b40
        /*0f80*/ 	.word	0x00000000
        /*0f84*/ 	.word	0x00034820
        /*0f88*/ 	.short	0x010a
        /*0f8a*/ 	.byte	0x3f
	.zero		1


	//   ....[89]....
        /*0f8c*/ 	.word	0x00025ce0
        /*0f90*/ 	.word	0x00000006
        /*0f94*/ 	.word	0x00000000
        /*0f98*/ 	.short	0x010a
        /*0f9a*/ 	.byte	0x3f
	.zero		1


	//   ....[90]....
        /*0f9c*/ 	.word	0x00025d30
        /*0fa0*/ 	.word	0x00000007
        /*0fa4*/ 	.word	0x00000000
        /*0fa8*/ 	.short	0x010a
        /*0faa*/ 	.byte	0x3f
	.zero		1


	//   ....[91]....
        /*0fac*/ 	.word	0x00025d80
        /*0fb0*/ 	.word	0x00000004
        /*0fb4*/ 	.word	0x00000000
        /*0fb8*/ 	.short	0x010a
        /*0fba*/ 	.byte	0x3f
	.zero		1


	//----- nvinfo : EIATTR_NUM_MBARRIERS
	.align		4
.L_186:
        /*0fbc*/ 	.byte	0x03, 0x38
        /*0fbe*/ 	.short	0x0016


	//----- nvinfo : EIATTR_EXIT_INSTR_OFFSETS
	.align		4
        /*0fc0*/ 	.byte	0x04, 0x1c
        /*0fc2*/ 	.short	(.L_188 - .L_187)


	//   ....[0]....
.L_187:
        /*0fc4*/ 	.word	0x000241e0


	//----- nvinfo : EIATTR_MAX_THREADS
	.align		4
.L_188:
        /*0fc8*/ 	.byte	0x04, 0x05
        /*0fca*/ 	.short	(.L_190 - .L_189)
.L_189:
        /*0fcc*/ 	.word	0x00000180
        /*0fd0*/ 	.word	0x00000001
        /*0fd4*/ 	.word	0x00000001


	//----- nvinfo : EIATTR_CRS_STACK_SIZE
	.align		4
.L_190:
        /*0fd8*/ 	.byte	0x04, 0x1e
        /*0fda*/ 	.short	(.L_192 - .L_191)
.L_191:
        /*0fdc*/ 	.word	0x00000000


	//----- nvinfo : EIATTR_CBANK_PARAM_SIZE
	.align		4
.L_192:
        /*0fe0*/ 	.byte	0x03, 0x19
        /*0fe2*/ 	.short	0x0a70


	//----- nvinfo : EIATTR_PARAM_CBANK
	.align		4
        /*0fe4*/ 	.byte	0x04, 0x0a
        /*0fe6*/ 	.short	(.L_194 - .L_193)
	.align		4
.L_193:
        /*0fe8*/ 	.word	index@(.nv.constant0._ZN7cutlass13device_kernelIN5flash11enable_sm90INS1_16FlashAttnFwdSm90INS1_25CollectiveMainloopFwdSm90ILi2EN4cute5tupleIJNS5_1CILi1EEES8_S8_EEENS6_IJNS7_ILi128EEENS7_ILi176EEESA_EEELi128ENS_10bfloat16_tEfNS_4arch4Sm90ELb0ELb0ELb0ELb1ELb0ELb1ELb0ELb1ELb1ELb0ELb0ELb0EEENS1_21CollectiveEpilogueFwdINS6_IJSA_SA_SB_EEES9_SD_SF_Li256ELb1ELb0ELb0ELb0EEENS1_36VarlenDynamicPersistentTileSchedulerILi128ELi176ELi256ELi32ELb0ELb0ELb1ELb0ELb1ELb1EEEEEEEEEvNT_6ParamsE)
        /*0fec*/ 	.short	0x0210
        /*0fee*/ 	.short	0x0a70


	//----- nvinfo : EIATTR_SW_WAR
	.align		4
.L_194:
        /*0ff0*/ 	.byte	0x04, 0x36
        /*0ff2*/ 	.short	(.L_196 - .L_195)
.L_195:
        /*0ff4*/ 	.word	0x00000008
.L_196:


//--------------------- .nv.info._ZN7cutlass13device_kernelIN5flash11enable_sm90INS1_16FlashAttnFwdSm90INS1_25CollectiveMainloopFwdSm90ILi2EN4cute5tupleIJNS5_1CILi1EEES8_S8_EEENS6_IJNS7_ILi128EEESA_SA_EEELi128ENS_10bfloat16_tEfNS_4arch4Sm90ELb0ELb1ELb0ELb0ELb0ELb0ELb0ELb1ELb1ELb0ELb0ELb0EEENS1_21CollectiveEpilogueFwdISB_S9_SC_SE_Li256ELb0ELb0ELb0ELb0EEENS1_30DynamicPersistentTileSchedulerILi256ELi32ELb0ELb0ELb1EEEEEEEEEvNT_6ParamsE --------------------------
	.section	.nv.info._ZN7cutlass13device_kernelIN5flash11enable_sm90INS1_16FlashAttnFwdSm90INS1_25CollectiveMainloopFwdSm90ILi2EN4cute5tupleIJNS5_1CILi1EEES8_S8_EEENS6_IJNS7_ILi128EEESA_SA_EEELi128ENS_10bfloat16_tEfNS_4arch4Sm90ELb0ELb1ELb0ELb0ELb0ELb0ELb0ELb1ELb1ELb0ELb0ELb0EEENS1_21CollectiveEpilogueFwdISB_S9_SC_SE_Li256ELb0ELb0ELb0ELb0EEENS1_30DynamicPersistentTileSchedulerILi256ELi32ELb0ELb0ELb1EEEEEEEEEvNT_6ParamsE,"",@"SHT_CUDA_INFO"
	.sectionflags	@""
	.align	4


	//----- nvinfo : EIATTR_CUDA_API_VERSION
	.align		4
        /*0000*/ 	.byte	0x04, 0x37
        /*0002*/ 	.short	(.L_198 - .L_197)
.L_197:
        /*0004*/ 	.word	0x00000082


	//----- nvinfo : EIATTR_KPARAM_INFO
	.align		4
.L_198:
        /*0008*/ 	.byte	0x04, 0x17
        /*000a*/ 	.short	(.L_200 - .L_199)
.L_199:
        /*000c*/ 	.word	0x00000000
        /*0010*/ 	.short	0x0000
        /*0012*/ 	.short	0x0070
        /*0014*/ 	.byte	0x00, 0xf0, 0x01, 0x2e


	//----- nvinfo : EIATTR_SPARSE_MMA_MASK
	.align		4
.L_200:
        /*0018*/ 	.byte	0x03, 0x50
        /*001a*/ 	.short	0x0000


	//----- nvinfo : EIATTR_MAXREG_COUNT
	.align		4
        /*001c*/ 	.byte	0x03, 0x1b
        /*001e*/ 	.short	0x00a8


	//----- nvinfo : EIATTR_NUM_BARRIERS
	.align		4
        /*0020*/ 	.byte	0x02, 0x4c
        /*0022*/ 	.byte	0x10
	.zero		1


	//----- nvinfo : EIATTR_EXTERNS
	.align		4
        /*0024*/ 	.byte	0x04, 0x0f
        /*0026*/ 	.short	(.L_202 - .L_201)


	//   ....[0]....
	.align		4
.L_201:
        /*0028*/ 	.word	index@(__assertfail)


	//----- nvinfo : EIATTR_MERCURY_ISA_VERSION
	.align		4
.L_202:
        /*002c*/ 	.byte	0x03, 0x5f
        /*002e*/ 	.short	0x0101


	//----- nvinfo : EIATTR_INT_WARP_WIDE_INSTR_OFFSETS
	.align		4
        /*0030*/ 	.byte	0x04, 0x31
        /*0032*/ 	.short	(.L_204 - .L_203)


	//   ....[0]....
.L_203:
        /*0034*/ 	.word	0x00000180


	//   ....[1]....
        /*0038*/ 	.word	0x000001b0


	//   ....[2]....
        /*003c*/ 	.word	0x000001c0


	//   ....[3]....
        /*0040*/ 	.word	0x0000f1f0


	//   ....[4]....
        /*0044*/ 	.word	0x0000f280


	//   ....[5]....
        /*0048*/ 	.word	0x0000f7b0


	//   ....[6]....
        /*004c*/ 	.word	0x000112f0


	//   ....[7]....
        /*0050*/ 	.word	0x00011380


	//----- nvinfo : EIATTR_COOP_GROUP_MASK_REGIDS
	.align		4
.L_204:
        /*0054*/ 	.byte	0x04, 0x29
        /*0056*/ 	.short	(.L_206 - .L_205)


	//   ....[0]....
.L_205:
        /*0058*/ 	.word	0xffffffff


	//   ....[1]....
        /*005c*/ 	.word	0xffffffff


	//   ....[2]....
        /*0060*/ 	.word	0xffffffff


	//   ....[3]....
        /*0064*/ 	.word	0xffffffff


	//   ....[4]....
        /*0068*/ 	.word	0xffffffff


	//   ....[5]....
        /*006c*/ 	.word	0xffffffff


	//   ....[6]....
        /*0070*/ 	.word	0xffffffff


	//   ....[7]....
        /*0074*/ 	.word	0xffffffff


	//   ....[8]....
        /*0078*/ 	.word	0xffffffff


	//   ....[9]....
        /*007c*/ 	.word	0xffffffff


	//   ....[10]....
        /*0080*/ 	.word	0xffffffff


	//   ....[11]....
        /*0084*/ 	.word	0xffffffff


	//   ....[12]....
        /*0088*/ 	.word	0xffffffff


	//   ....[13]....
        /*008c*/ 	.word	0xffffffff


	//   ....[14]....
        /*0090*/ 	.word	0xffffffff


	//   ....[15]....
        /*0094*/ 	.word	0xffffffff


	//   ....[16]....
        /*0098*/ 	.word	0xffffffff


	//   ....[17]....
        /*009c*/ 	.word	0xffffffff


	//   ....[18]....
        /*00a0*/ 	.word	0xffffffff


	//   ....[19]....
        /*00a4*/ 	.word	0xffffffff


	//   ....[20]....
        /*00a8*/ 	.word	0xffffffff


	//   ....[21]....
        /*00ac*/ 	.word	0xffffffff


	//   ....[22]....
        /*00b0*/ 	.word	0xffffffff


	//   ....[23]....
        /*00b4*/ 	.word	0xffffffff


	//   ....[24]....
        /*00b8*/ 	.word	0xffffffff


	//   ....[25]....
        /*00bc*/ 	.word	0xffffffff


	//   ....[26]....
        /*00c0*/ 	.word	0xffffffff


	//   ....[27]....
        /*00c4*/ 	.word	0xffffffff


	//   ....[28]....
        /*00c8*/ 	.word	0xffffffff


	//   ....[29]....
        /*00cc*/ 	.word	0xffffffff


	//   ....[30]....
        /*00d0*/ 	.word	0xffffffff


	//   ....[31]....
        /*00d4*/ 	.word	0xffffffff


	//   ....[32]....
        /*00d8*/ 	.word	0x0500000f


	//   ....[33]....
        /*00dc*/ 	.word	0x0500000f


	//----- nvinfo : EIATTR_COOP_GROUP_INSTR_OFFSETS
	.align		4
.L_206:
        /*00e0*/ 	.byte	0x04, 0x28
        /*00e2*/ 	.short	(.L_208 - .L_207)


	//   ....[0]....
.L_207:
        /*00e4*/ 	.word	0x00000060


	//   ....[1]....
        /*00e8*/ 	.word	0x00000190


	//   ....[2]....
        /*00ec*/ 	.word	0x000001e0


	//   ....[3]....
        /*00f0*/ 	.word	0x000003d0


	//   ....[4]....
        /*00f4*/ 	.word	0x00000530


	//   ....[5]....
        /*00f8*/ 	.word	0x00000650


	//   ....[6]....
        /*00fc*/ 	.word	0x000007b0


	//   ....[7]....
        /*0100*/ 	.word	0x00001710


	//   ....[8]....
        /*0104*/ 	.word	0x000033d0


	//   ....[9]....
        /*0108*/ 	.word	0x00003480


	//   ....[10]....
        /*010c*/ 	.word	0x00003b60


	//   ....[11]....
        /*0110*/ 	.word	0x00003bc0


	//   ....[12]....
        /*0114*/ 	.word	0x00006060


	//   ....[13]....
        /*0118*/ 	.word	0x00006080


	//   ....[14]....
        /*011c*/ 	.word	0x00006a60


	//   ....[15]....
        /*0120*/ 	.word	0x00006ad0


	//   ....[16]....
        /*0124*/ 	.word	0x00008450


	//   ....[17]....
        /*0128*/ 	.word	0x00008470


	//   ....[18]....
        /*012c*/ 	.word	0x00008730


	//   ....[19]....
        /*0130*/ 	.word	0x00008870


	//   ....[20]....
        /*0134*/ 	.word	0x0000b2c0


	//   ....[21]....
        /*0138*/ 	.word	0x0000b2e0


	//   ....[22]....
        /*013c*/ 	.word	0x0000bcb0


	//   ....[23]....
        /*0140*/ 	.word	0x0000bd20


	//   ....[24]....
        /*0144*/ 	.word	0x0000cdd0


	//   ....[25]....
        /*0148*/ 	.word	0x0000ce10


	//   ....[26]....
        /*014c*/ 	.word	0x0000cf00


	//   ....[27]....
        /*0150*/ 	.word	0x0000cf20


	//   ....[28]....
        /*0154*/ 	.word	0x0000dec0


	//   ....[29]....
        /*0158*/ 	.word	0x0000e950


	//   ....[30]....
        /*015c*/ 	.word	0x000116b0


	//   ....[31]....
        /*0160*/ 	.word	0x00011880


	//   ....[32]....
        /*0164*/ 	.word	0x00011eb0


	//   ....[33]....
        /*0168*/ 	.word	0x00012290


	//----- nvinfo : EIATTR_REG_RECONFIG
	.align		4
.L_208:
        /*016c*/ 	.byte	0x01, 0x54
	.zero		2


	//----- nvinfo : EIATTR_SYSCALL_OFFSETS
	.align		4
        /*0170*/ 	.byte	0x04, 0x46
        /*0172*/ 	.short	(.L_210 - .L_209)


	//   ....[0]....
.L_209:
        /*0174*/ 	.word	0x000018c0


	//   ....[1]....
        /*0178*/ 	.word	0x0000f410


	//   ....[2]....
        /*017c*/ 	.word	0x0000f550


	//   ....[3]....
        /*0180*/ 	.word	0x0000f640


	//----- nvinfo : EIATTR_MBARRIER_INSTR_OFFSETS
	.align		4
.L_210:
        /*0184*/ 	.byte	0x04, 0x39
        /*0186*/ 	.short	(.L_212 - .L_211)


	//   ....[0]....
.L_211:
        /*0188*/ 	.word	0x00000280
        /*018c*/ 	.word	0x000000ff
        /*0190*/ 	.word	0x00028800
        /*0194*/ 	.short	0x0100
        /*0196*/ 	.byte	0x06
	.zero		1


	//   ....[1]....
        /*0198*/ 	.word	0x00000290
        /*019c*/ 	.word	0x000000ff
        /*01a0*/ 	.word	0x00028820
        /*01a4*/ 	.short	0x0100
        /*01a6*/ 	.byte	0x06
	.zero		1


	//   ....[2]....
        /*01a8*/ 	.word	0x00000380
        /*01ac*/ 	.word	0x000000ff
        /*01b0*/ 	.word	0x00028830
        /*01b4*/ 	.short	0x0100
        /*01b6*/ 	.byte	0x08
	.zero		1


	//   ....[3]....
        /*01b8*/ 	.word	0x00000390
        /*01bc*/ 	.word	0x000000ff
        /*01c0*/ 	.word	0x00028840
        /*01c4*/ 	.short	0x0100
        /*01c6*/ 	.byte	0x08
	.zero		1


	//   ....[4]....
        /*01c8*/ 	.word	0x000003a0
        /*01cc*/ 	.word	0x000000ff
        /*01d0*/ 	.word	0x00028838
        /*01d4*/ 	.short	0x0100
        /*01d6*/ 	.byte	0x08
	.zero		1


	//   ....[5]....
        /*01d8*/ 	.word	0x000003b0
        /*01dc*/ 	.word	0x000000ff
        /*01e0*/ 	.word	0x00028848
        /*01e4*/ 	.short	0x0100
        /*01e6*/ 	.byte	0x08
	.zero		1


	//   ....[6]....
        /*01e8*/ 	.word	0x000004e0
        /*01ec*/ 	.word	0x000000ff
        /*01f0*/ 	.word	0x00028850
        /*01f4*/ 	.short	0x0100
        /*01f6*/ 	.byte	0x08
	.zero		1


	//   ....[7]....
        /*01f8*/ 	.word	0x000004f0
        /*01fc*/ 	.word	0x000000ff
        /*0200*/ 	.word	0x00028860
        /*0204*/ 	.short	0x0100
        /*0206*/ 	.byte	0x08
	.zero		1


	//   ....[8]....
        /*0208*/ 	.word	0x00000500
        /*020c*/ 	.word	0x000000ff
        /*0210*/ 	.word	0x00028858
        /*0214*/ 	.short	0x0100
        /*0216*/ 	.byte	0x08
	.zero		1


	//   ....[9]....
        /*0218*/ 	.word	0x00000510
        /*021c*/ 	.word	0x000000ff
        /*0220*/ 	.word	0x00028868
        /*0224*/ 	.short	0x0100
        /*0226*/ 	.byte	0x08
	.zero		1


	//   ....[10]....
        /*0228*/ 	.word	0x00000600
        /*022c*/ 	.word	0x000000ff
        /*0230*/ 	.word	0x00028870
        /*0234*/ 	.short	0x0100
        /*0236*/ 	.byte	0x06
	.zero		1


	//   ....[11]....
        /*0238*/ 	.word	0x00000610
        /*023c*/ 	.word	0x000000ff
        /*0240*/ 	.word	0x00028880
        /*0244*/ 	.short	0x0100
        /*0246*/ 	.byte	0x06
	.zero		1


	//   ....[12]....
        /*0248*/ 	.word	0x00000620
        /*024c*/ 	.word	0x000000ff
        /*0250*/ 	.word	0x00028878
        /*0254*/ 	.short	0x0100
        /*0256*/ 	.byte	0x06
	.zero		1


	//   ....[13]....
        /*0258*/ 	.word	0x00000630
        /*025c*/ 	.word	0x000000ff
        /*0260*/ 	.word	0x00028888
        /*0264*/ 	.short	0x0100
        /*0266*/ 	.byte	0x06
	.zero		1


	//   ....[14]....
        /*0268*/ 	.word	0x00000760
        /*026c*/ 	.word	0x000000ff
        /*0270*/ 	.word	0x00028890
        /*0274*/ 	.short	0x0100
        /*0276*/ 	.byte	0x08
	.zero		1


	//   ....[15]....
        /*0278*/ 	.word	0x00000770
        /*027c*/ 	.word	0x000000ff
        /*0280*/ 	.word	0x000288a0
        /*0284*/ 	.short	0x0100
        /*0286*/ 	.byte	0x08
	.zero		1


	//   ....[16]....
        /*0288*/ 	.word	0x00000780
        /*028c*/ 	.word	0x000000ff
        /*0290*/ 	.word	0x00028898
        /*0294*/ 	.short	0x0100
        /*0296*/ 	.byte	0x08
	.zero		1


	//   ....[17]....
        /*0298*/ 	.word	0x00000790
        /*029c*/ 	.word	0x000000ff
        /*02a0*/ 	.word	0x000288a8
        /*02a4*/ 	.short	0x0100
        /*02a6*/ 	.byte	0x08
	.zero		1


	//   ....[18]....
        /*02a8*/ 	.word	0x000008c0
        /*02ac*/ 	.word	0x000000ff
        /*02b0*/ 	.word	0x000288b0
        /*02b4*/ 	.short	0x0100
        /*02b6*/ 	.byte	0x08
	.zero		1


	//   ....[19]....
        /*02b8*/ 	.word	0x000008d0
        /*02bc*/ 	.word	0x000000ff
        /*02c0*/ 	.word	0x000288c0
        /*02c4*/ 	.short	0x0100
        /*02c6*/ 	.byte	0x08
	.zero		1


	//   ....[20]....
        /*02c8*/ 	.word	0x000008e0
        /*02cc*/ 	.word	0x000000ff
        /*02d0*/ 	.word	0x000288b8
        /*02d4*/ 	.short	0x0100
        /*02d6*/ 	.byte	0x08
	.zero		1


	//   ....[21]....
        /*02d8*/ 	.word	0x000008f0
        /*02dc*/ 	.word	0x000000ff
        /*02e0*/ 	.word	0x000288c8
        /*02e4*/ 	.short	0x0100
        /*02e6*/ 	.byte	0x08
	.zero		1


	//   ....[22]....
        /*02e8*/ 	.word	0x00001940
        /*02ec*/ 	.word	0x000000ff
        /*02f0*/ 	.word	0x00028800
        /*02f4*/ 	.short	0x010a
        /*02f6*/ 	.byte	0x27
	.zero		1


	//   ....[23]....
        /*02f8*/ 	.word	0x000019c0
        /*02fc*/ 	.word	0x00000007
        /*0300*/ 	.word	0x00028830
        /*0304*/ 	.short	0x010a
        /*0306*/ 	.byte	0x3f
	.zero		1


	//   ....[24]....
        /*0308*/ 	.word	0x00001a20
        /*030c*/ 	.word	0x00000007
        /*0310*/ 	.word	0x00028830
        /*0314*/ 	.short	0x010a
        /*0316*/ 	.byte	0x3f
	.zero		1


	//   ....[25]....
        /*0318*/ 	.word	0x00001f40
        /*031c*/ 	.word	0x00000000
        /*0320*/ 	.word	0x00000000
        /*0324*/ 	.short	0x0101
        /*0326*/ 	.byte	0x3f
	.zero		1


	//   ....[26]....
        /*0328*/ 	.word	0x00004b80
        /*032c*/ 	.word	0x000000ff
        /*0330*/ 	.word	0x00028830
        /*0334*/ 	.short	0x010a
        /*0336*/ 	.byte	0x06
	.zero		1


	//   ....[27]....
        /*0338*/ 	.word	0x00004bc0
        /*033c*/ 	.word	0x000000ff
        /*0340*/ 	.word	0x00028830
        /*0344*/ 	.short	0x010a
        /*0346*/ 	.byte	0x06
	.zero		1


	//   ....[28]....
        /*0348*/ 	.word	0x00004ee0
        /*034c*/ 	.word	0x000000ff
        /*0350*/ 	.word	0x00028850
        /*0354*/ 	.short	0x010a
        /*0356*/ 	.byte	0x06
	.zero		1


	//   ....[29]....
        /*0358*/ 	.word	0x00004f20
        /*035c*/ 	.word	0x000000ff
        /*0360*/ 	.word	0x00028850
        /*0364*/ 	.short	0x010a
        /*0366*/ 	.byte	0x06
	.zero		1


	//   ....[30]....
        /*0368*/ 	.word	0x000052e0
        /*036c*/ 	.word	0x0000000b
        /*0370*/ 	.word	0x00000000
        /*0374*/ 	.short	0x0101
        /*0376*/ 	.byte	0x3f
	.zero		1


	//   ....[31]....
        /*0378*/ 	.word	0x00007010
        /*037c*/ 	.word	0x00000024
        /*0380*/ 	.word	0x00000000
        /*0384*/ 	.short	0x0101
        /*0386*/ 	.byte	0x3f
	.zero		1


	//   ....[32]....
        /*0388*/ 	.word	0x00007da0
        /*038c*/ 	.word	0x000000ff
        /*0390*/ 	.word	0x00028830
        /*0394*/ 	.short	0x010a
        /*0396*/ 	.byte	0x06
	.zero		1


	//   ....[33]....
        /*0398*/ 	.word	0x00007de0
        /*039c*/ 	.word	0x000000ff
        /*03a0*/ 	.word	0x00028830
        /*03a4*/ 	.short	0x010a
        /*03a6*/ 	.byte	0x06
	.zero		1


	//   ....[34]....
        /*03a8*/ 	.word	0x00008100
        /*03ac*/ 	.word	0x000000ff
        /*03b0*/ 	.word	0x00028850
        /*03b4*/ 	.short	0x010a
        /*03b6*/ 	.byte	0x06
	.zero		1


	//   ....[35]....
        /*03b8*/ 	.word	0x00008140
        /*03bc*/ 	.word	0x000000ff
        /*03c0*/ 	.word	0x00028850
        /*03c4*/ 	.short	0x010a
        /*03c6*/ 	.byte	0x06
	.zero		1


	//   ....[36]....
        /*03c8*/ 	.word	0x00009500
        /*03cc*/ 	.word	0x0000001b
        /*03d0*/ 	.word	0x00000000
        /*03d4*/ 	.short	0x0101
        /*03d6*/ 	.byte	0x3f
	.zero		1


	//   ....[37]....
        /*03d8*/ 	.word	0x000096b0
        /*03dc*/ 	.word	0x0000001f
        /*03e0*/ 	.word	0x00000000
        /*03e4*/ 	.short	0x0101
        /*03e6*/ 	.byte	0x3f
	.zero		1


	//   ....[38]....
        /*03e8*/ 	.word	0x00009de0
        /*03ec*/ 	.word	0x000000ff
        /*03f0*/ 	.word	0x00028830
        /*03f4*/ 	.short	0x010a
        /*03f6*/ 	.byte	0x06
	.zero		1


	//   ....[39]....
        /*03f8*/ 	.word	0x00009e20
        /*03fc*/ 	.word	0x000000ff
        /*0400*/ 	.word	0x00028830
        /*0404*/ 	.short	0x010a
        /*0406*/ 	.byte	0x06
	.zero		1


	//   ....[40]....
        /*0408*/ 	.word	0x0000a140
        /*040c*/ 	.word	0x000000ff
        /*0410*/ 	.word	0x00028850
        /*0414*/ 	.short	0x010a
        /*0416*/ 	.byte	0x06
	.zero		1


	//   ....[41]....
        /*0418*/ 	.word	0x0000a180
        /*041c*/ 	.word	0x000000ff
        /*0420*/ 	.word	0x00028850
        /*0424*/ 	.short	0x010a
        /*0426*/ 	.byte	0x06
	.zero		1


	//   ....[42]....
        /*0428*/ 	.word	0x0000a510
        /*042c*/ 	.word	0x00000006
        /*0430*/ 	.word	0x00000000
        /*0434*/ 	.short	0x0101
        /*0436*/ 	.byte	0x3f
	.zero		1


	//   ....[43]....
        /*0438*/ 	.word	0x0000c1e0
        /*043c*/ 	.word	0x00000022
        /*0440*/ 	.word	0x00000000
        /*0444*/ 	.short	0x0101
        /*0446*/ 	.byte	0x3f
	.zero		1


	//   ....[44]....
        /*0448*/ 	.word	0x0000cd40
        /*044c*/ 	.word	0x000000ff
        /*0450*/ 	.word	0x00028850
        /*0454*/ 	.short	0x010a
        /*0456*/ 	.byte	0x05
	.zero		1


	//   ....[45]....
        /*0458*/ 	.word	0x0000cd80
        /*045c*/ 	.word	0x000000ff
        /*0460*/ 	.word	0x00028850
        /*0464*/ 	.short	0x010a
        /*0466*/ 	.byte	0x05
	.zero		1


	//   ....[46]....
        /*0468*/ 	.word	0x0000d2a0
        /*046c*/ 	.word	0x00000004
        /*0470*/ 	.word	0x00000000
        /*0474*/ 	.short	0x0101
        /*0476*/ 	.byte	0x3f
	.zero		1


	//   ....[47]....
        /*0478*/ 	.word	0x0000e040
        /*047c*/ 	.word	0x000000ff
        /*0480*/ 	.word	0x00000000
        /*0484*/ 	.short	0x0101
        /*0486*/ 	.byte	0x05
	.zero		1


	//   ....[48]....
        /*0488*/ 	.word	0x0000fa70
        /*048c*/ 	.word	0x00000008
        /*0490*/ 	.word	0x00028840
        /*0494*/ 	.short	0x010a
        /*0496*/ 	.byte	0x3f
	.zero		1


	//   ....[49]....
        /*0498*/ 	.word	0x0000fe30
        /*049c*/ 	.word	0x000000ff
        /*04a0*/ 	.word	0x00028820
        /*04a4*/ 	.short	0x010a
        /*04a6*/ 	.byte	0x27
	.zero		1


	//   ....[50]....
        /*04a8*/ 	.word	0x00010110
        /*04ac*/ 	.word	0x00000003
        /*04b0*/ 	.word	0x00028840
        /*04b4*/ 	.short	0x010a
        /*04b6*/ 	.byte	0x3f
	.zero		1


	//   ....[51]....
        /*04b8*/ 	.word	0x00010330
        /*04bc*/ 	.word	0x00000002
        /*04c0*/ 	.word	0x00000060
        /*04c4*/ 	.short	0x010a
        /*04c6*/ 	.byte	0x3f
	.zero		1


	//   ....[52]....
        /*04c8*/ 	.word	0x00010800
        /*04cc*/ 	.word	0x00000003
        /*04d0*/ 	.word	0x00028840
        /*04d4*/ 	.short	0x010a
        /*04d6*/ 	.byte	0x3f
	.zero		1


	//   ....[53]....
        /*04d8*/ 	.word	0x00010a20
        /*04dc*/ 	.word	0x00000002
        /*04e0*/ 	.word	0x00000060
        /*04e4*/ 	.short	0x010a
        /*04e6*/ 	.byte	0x3f
	.zero		1


	//   ....[54]....
        /*04e8*/ 	.word	0x00010e10
        /*04ec*/ 	.word	0x00000002
        /*04f0*/ 	.word	0x00028840
        /*04f4*/ 	.short	0x010a
        /*04f6*/ 	.byte	0x3f
	.zero		1


	//   ....[55]....
        /*04f8*/ 	.word	0x00011060
        /*04fc*/ 	.word	0x00000002
        /*0500*/ 	.word	0x00000060
        /*0504*/ 	.short	0x010a
        /*0506*/ 	.byte	0x3f
	.zero		1


	//   ....[56]....
        /*0508*/ 	.word	0x00011420
        /*050c*/ 	.word	0x00000003
        /*0510*/ 	.word	0x00028860
        /*0514*/ 	.short	0x010a
        /*0516*/ 	.byte	0x3f
	.zero		1


	//   ....[57]....
        /*0518*/ 	.word	0x00011830
        /*051c*/ 	.word	0x00000007
        /*0520*/ 	.word	0x00028820
        /*0524*/ 	.short	0x010a
        /*0526*/ 	.byte	0x3f
	.zero		1


	//   ....[58]....
        /*0528*/ 	.word	0x00011980
        /*052c*/ 	.word	0x00000005
        /*0530*/ 	.word	0x00000000
        /*0534*/ 	.short	0x010a
        /*0536*/ 	.byte	0x3f
	.zero		1


	//   ....[59]....
        /*0538*/ 	.word	0x000119f0
        /*053c*/ 	.word	0x00000003
        /*0540*/ 	.word	0x00000000
        /*0544*/ 	.short	0x010a
        /*0546*/ 	.byte	0x3f
	.zero		1


	//   ....[60]....
        /*0548*/ 	.word	0x00011a50
        /*054c*/ 	.word	0x00000005
        /*0550*/ 	.word	0x00000000
        /*0554*/ 	.short	0x010a
        /*0556*/ 	.byte	0x3f
	.zero		1


	//   ....[61]....
        /*0558*/ 	.word	0x00011a80
        /*055c*/ 	.word	0x00000003
        /*0560*/ 	.word	0x00000000
        /*0564*/ 	.short	0x010a
        /*0566*/ 	.byte	0x3f
	.zero		1


	//   ....[62]....
        /*0568*/ 	.word	0x00011af0
        /*056c*/ 	.word	0x00000003
        /*0570*/ 	.word	0x00028800
        /*0574*/ 	.short	0x010a
        /*0576*/ 	.byte	0x3f
	.zero		1


	//   ....[63]....
        /*0578*/ 	.word	0x00011b40
        /*057c*/ 	.word	0x00000007
        /*0580*/ 	.word	0x00028830
        /*0584*/ 	.short	0x010a
        /*0586*/ 	.byte	0x3f
	.zero		1


	//   ....[64]....
        /*0588*/ 	.word	0x00011ba0
        /*058c*/ 	.word	0x0000000b
        /*0590*/ 	.word	0x00028830
        /*0594*/ 	.short	0x010a
        /*0596*/ 	.byte	0x3f
	.zero		1


	//   ....[65]....
        /*0598*/ 	.word	0x00011c00
        /*059c*/ 	.word	0x0000000b
        /*05a0*/ 	.word	0x00028850
        /*05a4*/ 	.short	0x010a
        /*05a6*/ 	.byte	0x3f
	.zero		1


	//   ....[66]....
        /*05a8*/ 	.word	0x00011c60
        /*05ac*/ 	.word	0x00000009
        /*05b0*/ 	.word	0x00028830
        /*05b4*/ 	.short	0x010a
        /*05b6*/ 	.byte	0x3f
	.zero		1


	//   ....[67]....
        /*05b8*/ 	.word	0x00011cc0
        /*05bc*/ 	.word	0x00000009
        /*05c0*/ 	.word	0x00028850
        /*05c4*/ 	.short	0x010a
        /*05c6*/ 	.byte	0x3f
	.zero		1


	//   ....[68]....
        /*05c8*/ 	.word	0x00011d20
        /*05cc*/ 	.word	0x00000009
        /*05d0*/ 	.word	0x00028830
        /*05d4*/ 	.short	0x010a
        /*05d6*/ 	.byte	0x3f
	.zero		1


	//   ....[69]....
        /*05d8*/ 	.word	0x00011d80
        /*05dc*/ 	.word	0x00000009
        /*05e0*/ 	.word	0x00028850
        /*05e4*/ 	.short	0x010a
        /*05e6*/ 	.byte	0x3f
	.zero		1


	//   ....[70]....
        /*05e8*/ 	.word	0x00011de0
        /*05ec*/ 	.word	0x00000005
        /*05f0*/ 	.word	0x00028850
        /*05f4*/ 	.short	0x010a
        /*05f6*/ 	.byte	0x3f
	.zero		1


	//   ....[71]....
        /*05f8*/ 	.word	0x00011f60
        /*05fc*/ 	.word	0x00000008
        /*0600*/ 	.word	0x00028840
        /*0604*/ 	.short	0x010a
        /*0606*/ 	.byte	0x3f
	.zero		1


	//   ....[72]....
        /*0608*/ 	.word	0x00011fc0
        /*060c*/ 	.word	0x00000008
        /*0610*/ 	.word	0x00028820
        /*0614*/ 	.short	0x010a
        /*0616*/ 	.byte	0x3f
	.zero		1


	//   ....[73]....
        /*0618*/ 	.word	0x00012010
        /*061c*/ 	.word	0x00000003
        /*0620*/ 	.word	0x00028840
        /*0624*/ 	.short	0x010a
        /*0626*/ 	.byte	0x3f
	.zero		1


	//   ....[74]....
        /*0628*/ 	.word	0x00012060
        /*062c*/ 	.word	0x00000002
        /*0630*/ 	.word	0x00000060
        /*0634*/ 	.short	0x010a
        /*0636*/ 	.byte	0x3f
	.zero		1


	//   ....[75]....
        /*0638*/ 	.word	0x000120b0
        /*063c*/ 	.word	0x00000003
        /*0640*/ 	.word	0x00028840
        /*0644*/ 	.short	0x010a
        /*0646*/ 	.byte	0x3f
	.zero		1


	//   ....[76]....
        /*0648*/ 	.word	0x00012100
        /*064c*/ 	.word	0x00000002
        /*0650*/ 	.word	0x00000060
        /*0654*/ 	.short	0x010a
        /*0656*/ 	.byte	0x3f
	.zero		1


	//   ....[77]....
        /*0658*/ 	.word	0x00012150
        /*065c*/ 	.word	0x00000002
        /*0660*/ 	.word	0x00028840
        /*0664*/ 	.short	0x010a
        /*0666*/ 	.byte	0x3f
	.zero		1


	//   ....[78]....
        /*0668*/ 	.word	0x000121a0
        /*066c*/ 	.word	0x00000002
        /*0670*/ 	.word	0x00000060
        /*0674*/ 	.short	0x010a
        /*0676*/ 	.byte	0x3f
	.zero		1


	//   ....[79]....
        /*0678*/ 	.word	0x000121f0
        /*067c*/ 	.word	0x00000003
        /*0680*/ 	.word	0x00028860
        /*0684*/ 	.short	0x010a
        /*0686*/ 	.byte	0x3f
	.zero		1


	//   ....[80]....
        /*0688*/ 	.word	0x000122d0
        /*068c*/ 	.word	0x00000007
        /*0690*/ 	.word	0x00028820
        /*0694*/ 	.short	0x010a
        /*0696*/ 	.byte	0x3f
	.zero		1


	//   ....[81]....
        /*0698*/ 	.word	0x00012320
        /*069c*/ 	.word	0x00000005
        /*06a0*/ 	.word	0x00000000
        /*06a4*/ 	.short	0x010a
        /*06a6*/ 	.byte	0x3f
	.zero		1


	//   ....[82]....
        /*06a8*/ 	.word	0x00012370
        /*06ac*/ 	.word	0x00000003
        /*06b0*/ 	.word	0x00000000
        /*06b4*/ 	.short	0x010a
        /*06b6*/ 	.byte	0x3f
	.zero		1


	//   ....[83]....
        /*06b8*/ 	.word	0x000123c0
        /*06bc*/ 	.word	0x00000005
        /*06c0*/ 	.word	0x00000000
        /*06c4*/ 	.short	0x010a
        /*06c6*/ 	.byte	0x3f
	.zero		1


	//----- nvinfo : EIATTR_NUM_MBARRIERS
	.align		4
.L_212:
        /*06c8*/ 	.byte	0x03, 0x38
        /*06ca*/ 	.short	0x0016


	//----- nvinfo : EIATTR_EXIT_INSTR_OFFSETS
	.align		4
        /*06cc*/ 	.byte	0x04, 0x1c
        /*06ce*/ 	.short	(.L_214 - .L_213)


	//   ....[0]....
.L_213:
        /*06d0*/ 	.word	0x00000a50


	//   ....[1]....
        /*06d4*/ 	.word	0x0000e910


	//   ....[2]....
        /*06d8*/ 	.word	0x0000e970


	//   ....[3]....
        /*06dc*/ 	.word	0x000118a0


	//   ....[4]....
        /*06e0*/ 	.word	0x00011ad0


	//----- nvinfo : EIATTR_MAX_THREADS
	.align		4
.L_214:
        /*06e4*/ 	.byte	0x04, 0x05
        /*06e6*/ 	.short	(.L_216 - .L_215)
.L_215:
        /*06e8*/ 	.word	0x00000180
        /*06ec*/ 	.word	0x00000001
        /*06f0*/ 	.word	0x00000001


	//----- nvinfo : EIATTR_CRS_STACK_SIZE
	.align		4
.L_216:
        /*06f4*/ 	.byte	0x04, 0x1e
        /*06f6*/ 	.short	(.L_218 - .L_217)
.L_217:
        /*06f8*/ 	.word	0x00000000


	//----- nvinfo : EIATTR_CBANK_PARAM_SIZE
	.align		4
.L_218:
        /*06fc*/ 	.byte	0x03, 0x19
        /*06fe*/ 	.short	0x0bf0


	//----- nvinfo : EIATTR_PARAM_CBANK
	.align		4
        /*0700*/ 	.byte	0x04, 0x0a
        /*0702*/ 	.short	(.L_220 - .L_219)
	.align		4
.L_219:
        /*0704*/ 	.word	index@(.nv.constant0._ZN7cutlass13device_kernelIN5flash11enable_sm90INS1_16FlashAttnFwdSm90INS1_25CollectiveMainloopFwdSm90ILi2EN4cute5tupleIJNS5_1CILi1EEES8_S8_EEENS6_IJNS7_ILi128EEESA_SA_EEELi128ENS_10bfloat16_tEfNS_4arch4Sm90ELb0ELb1ELb0ELb0ELb0ELb0ELb0ELb1ELb1ELb0ELb0ELb0EEENS1_21CollectiveEpilogueFwdISB_S9_SC_SE_Li256ELb0ELb0ELb0ELb0EEENS1_30DynamicPersistentTileSchedulerILi256ELi32ELb0ELb0ELb1EEEEEEEEEvNT_6ParamsE)
        /*0708*/ 	.short	0x0210
        /*070a*/ 	.short	0x0bf0


	//----- nvinfo : EIATTR_SW_WAR
	.align		4
.L_220:
        /*070c*/ 	.byte	0x04, 0x36
        /*070e*/ 	.short	(.L_222 - .L_221)
.L_221:
        /*0710*/ 	.word	0x00000008
.L_222:


//--------------------- .nv.info._ZN7cutlass13device_kernelIN5flash11enable_sm90INS1_16FlashAttnFwdSm90INS1_25CollectiveMainloopFwdSm90ILi2EN4cute5tupleIJNS5_1CILi1EEES8_S8_EEENS6_IJNS7_ILi128EEESA_SA_EEELi128ENS_10bfloat16_tEfNS_4arch4Sm90ELb0ELb1ELb0ELb1ELb0ELb0ELb0ELb1ELb1ELb0ELb0ELb0EEENS1_21CollectiveEpilogueFwdISB_S9_SC_SE_Li256ELb1ELb0ELb0ELb0EEENS1_36VarlenDynamicPersistentTileSchedulerILi128ELi128ELi256ELi32ELb0ELb0ELb1ELb1ELb0ELb1EEEEEEEEEvNT_6ParamsE --------------------------
	.section	.nv.info._ZN7cutlass13device_kernelIN5flash11enable_sm90INS1_16FlashAttnFwdSm90INS1_25CollectiveMainloopFwdSm90ILi2EN4cute5tupleIJNS5_1CILi1EEES8_S8_EEENS6_IJNS7_ILi128EEESA_SA_EEELi128ENS_10bfloat16_tEfNS_4arch4Sm90ELb0ELb1ELb0ELb1ELb0ELb0ELb0ELb1ELb1ELb0ELb0ELb0EEENS1_21CollectiveEpilogueFwdISB_S9_SC_SE_Li256ELb1ELb0ELb0ELb0EEENS1_36VarlenDynamicPersistentTileSchedulerILi128ELi128ELi256ELi32ELb0ELb0ELb1ELb1ELb0ELb1EEEEEEEEEvNT_6ParamsE,"",@"SHT_CUDA_INFO"
	.sectionflags	@""
	.align	4


	//----- nvinfo : EIATTR_CUDA_API_VERSION
	.align		4
        /*0000*/ 	.byte	0x04, 0x37
        /*0002*/ 	.short	(.L_224 - .L_223)
.L_223:
        /*0004*/ 	.word	0x00000082


	//----- nvinfo : EIATTR_KPARAM_INFO
	.align		4
.L_224:
        /*0008*/ 	.byte	0x04, 0x17
        /*000a*/ 	.short	(.L_226 - .L_225)
.L_225:
        /*000c*/ 	.word	0x00000000
        /*0010*/ 	.short	0x0000
        /*0012*/ 	.short	0x0070
        /*0014*/ 	.byte	0x00, 0xf0, 0x01, 0x28


	//----- nvinfo : EIATTR_SPARSE_MMA_MASK
	.align		4
.L_226:
        /*0018*/ 	.byte	0x03, 0x50
        /*001a*/ 	.short	0x0000


	//----- nvinfo : EIATTR_MAXREG_COUNT
	.align		4
        /*001c*/ 	.byte	0x03, 0x1b
        /*001e*/ 	.short	0x00a8


	//----- nvinfo : EIATTR_NUM_BARRIERS
	.align		4
        /*0020*/ 	.byte	0x02, 0x4c
        /*0022*/ 	.byte	0x10
	.zero		1


	//----- nvinfo : EIATTR_EXTERNS
	.align		4
        /*0024*/ 	.byte	0x04, 0x0f
        /*0026*/ 	.short	(.L_228 - .L_227)


	//   ....[0]....
	.align		4
.L_227:
        /*0028*/ 	.word	index@(__assertfail)


	//----- nvinfo : EIATTR_ANNOTATIONS
	.align		4
.L_228:
        /*002c*/ 	.byte	0x04, 0x55
        /*002e*/ 	.short	(.L_230 - .L_229)


	//   ....[0]....
.L_229:
        /* <DEDUP_REMOVED lines=31> */


	//----- nvinfo : EIATTR_MERCURY_ISA_VERSION
	.align		4
.L_230:
        /*0208*/ 	.byte	0x03, 0x5f
        /*020a*/ 	.short	0x0101


	//----- nvinfo : EIATTR_UNUSED_LOAD_BYTE_OFFSET
	.align		4
        /*020c*/ 	.byte	0x04, 0x44
        /*020e*/ 	.short	(.L_232 - .L_231)


	//   ....[0]....
.L_231:
        /*0210*/ 	.word	0x00000a70
        /*0214*/ 	.word	0x0000fff0


	//   ....[1]....
        /*0218*/ 	.word	0x0000d940
        /*021c*/ 	.word	0x0000fff0


	//----- nvinfo : EIATTR_INT_WARP_WIDE_INSTR_OFFSETS
	.align		4
.L_232:
        /*0220*/ 	.byte	0x04, 0x31
        /*0222*/ 	.short	(.L_234 - .L_233)


	//   ....[0]....
.L_233:
        /*0224*/ 	.word	0x00000160


	//   ....[1]....
        /*0228*/ 	.word	0x000001a0


	//   ....[2]....
        /*022c*/ 	.word	0x00000210


	//   ....[3]....
        /*0230*/ 	.word	0x00010cd0


	//   ....[4]....
        /*0234*/ 	.word	0x00010d60


	//   ....[5]....
        /*0238*/ 	.word	0x00011260


	//   ....[6]....
        /*023c*/ 	.word	0x000112e0


	//   ....[7]....
        /*0240*/ 	.word	0x000113f0


	//   ....[8]....
        /*0244*/ 	.word	0x00013560


	//   ....[9]....
        /*0248*/ 	.word	0x000135f0


	//----- nvinfo : EIATTR_COOP_GROUP_MASK_REGIDS
	.align		4
.L_234:
        /*024c*/ 	.byte	0x04, 0x29
        /*024e*/ 	.short	(.L_236 - .L_235)


	//   ....[0]....
.L_235:
        /*0250*/ 	.word	0xffffffff


	//   ....[1]....
        /*0254*/ 	.word	0xffffffff


	//   ....[2]....
        /*0258*/ 	.word	0xffffffff


	//   ....[3]....
        /*025c*/ 	.word	0xffffffff


	//   ....[4]....
        /*0260*/ 	.word	0xffffffff


	//   ....[5]....
        /*0264*/ 	.word	0xffffffff


	//   ....[6]....
        /*0268*/ 	.word	0xffffffff


	//   ....[7]....
        /*026c*/ 	.word	0xffffffff


	//   ....[8]....
        /*0270*/ 	.word	0xffffffff


	//   ....[9]....
        /*0274*/ 	.word	0xffffffff


	//   ....[10]....
        /*0278*/ 	.word	0xffffffff


	//   ....[11]....
        /*027c*/ 	.word	0xffffffff


	//   ....[12]....
        /*0280*/ 	.word	0xffffffff


	//   ....[13]....
        /*0284*/ 	.word	0xffffffff


	//   ....[14]....
        /*0288*/ 	.word	0xffffffff


	//   ....[15]....
        /*028c*/ 	.word	0xffffffff


	//   ....[16]....
        /*0290*/ 	.word	0xffffffff


	//   ....[17]....
        /*0294*/ 	.word	0xffffffff


	//   ....[18]....
        /*0298*/ 	.word	0xffffffff


	//   ....[19]....
        /*029c*/ 	.word	0xffffffff


	//   ....[20]....
        /*02a0*/ 	.word	0xffffffff


	//   ....[21]....
        /*02a4*/ 	.word	0xffffffff


	//   ....[22]....
        /*02a8*/ 	.word	0xffffffff


	//   ....[23]....
        /*02ac*/ 	.word	0xffffffff


	//   ....[24]....
        /*02b0*/ 	.word	0xffffffff


	//   ....[25]....
        /*02b4*/ 	.word	0xffffffff


	//   ....[26]....
        /*02b8*/ 	.word	0xffffffff


	//   ....[27]....
        /*02bc*/ 	.word	0xffffffff


	//   ....[28]....
        /*02c0*/ 	.word	0xffffffff


	//   ....[29]....
        /*02c4*/ 	.word	0xffffffff


	//   ....[30]....
        /*02c8*/ 	.word	0xffffffff


	//   ....[31]....
        /*02cc*/ 	.word	0xffffffff


	//   ....[32]....
        /*02d0*/ 	.word	0xffffffff


	//   ....[33]....
        /*02d4*/ 	.word	0xffffffff


	//   ....[34]....
        /*02d8*/ 	.word	0xffffffff


	//   ....[35]....
        /*02dc*/ 	.word	0xffffffff


	//   ....[36]....
        /*02e0*/ 	.word	0xffffffff


	//   ....[37]....
        /*02e4*/ 	.word	0xffffffff


	//   ....[38]....
        /*02e8*/ 	.word	0xffffffff


	//   ....[39]....
        /*02ec*/ 	.word	0xffffffff


	//   ....[40]....
        /*02f0*/ 	.word	0xffffffff


	//   ....[41]....
        /*02f4*/ 	.word	0xffffffff


	//   ....[42]....
        /*02f8*/ 	.word	0xffffffff


	//   ....[43]....
        /*02fc*/ 	.word	0xffffffff


	//   ....[44]....
        /*0300*/ 	.word	0xffffffff


	//   ....[45]....
        /*0304*/ 	.word	0xffffffff


	//   ....[46]....
        /*0308*/ 	.word	0xffffffff


	//   ....[47]....
        /*030c*/ 	.word	0xffffffff


	//   ....[48]....
        /*0310*/ 	.word	0xffffffff


	//   ....[49]....
        /*0314*/ 	.word	0xffffffff


	//   ....[50]....
        /*0318*/ 	.word	0xffffffff


	//   ....[51]....
        /*031c*/ 	.word	0xffffffff


	//   ....[52]....
        /*0320*/ 	.word	0xffffffff


	//   ....[53]....
        /*0324*/ 	.word	0xffffffff


	//   ....[54]....
        /*0328*/ 	.word	0xffffffff


	//   ....[55]....
        /*032c*/ 	.word	0xffffffff


	//   ....[56]....
        /*0330*/ 	.word	0xffffffff


	//   ....[57]....
        /*0334*/ 	.word	0xffffffff


	//   ....[58]....
        /*0338*/ 	.word	0xffffffff


	//   ....[59]....
        /*033c*/ 	.word	0xffffffff


	//   ....[60]....
        /*0340*/ 	.word	0xffffffff


	//   ....[61]....
        /*0344*/ 	.word	0xffffffff


	//   ....[62]....
        /*0348*/ 	.word	0x0500000f


	//   ....[63]....
        /*034c*/ 	.word	0x0500000f


	//   ....[64]....
        /*0350*/ 	.word	0x0500000f


	//   ....[65]....
        /*0354*/ 	.word	0x0500000f


	//   ....[66]....
        /*0358*/ 	.word	0x0500000f


	//   ....[67]....
        /*035c*/ 	.word	0x0500000f


	//   ....[68]....
        /*0360*/ 	.word	0x0500000f


	//   ....[69]....
        /*0364*/ 	.word	0x0500000f


	//   ....[70]....
        /*0368*/ 	.word	0x0500000f


	//   ....[71]....
        /*036c*/ 	.word	0x0500000f


	//   ....[72]....
        /*0370*/ 	.word	0x0500000f


	//   ....[73]....
        /*0374*/ 	.word	0x0500000f


	//   ....[74]....
        /*0378*/ 	.word	0x0500000f


	//   ....[75]....
        /*037c*/ 	.word	0x0500000f


	//   ....[76]....
        /*0380*/ 	.word	0x0500000f


	//   ....[77]....
        /*0384*/ 	.word	0x0500000f


	//   ....[78]....
        /*0388*/ 	.word	0x0500000f


	//   ....[79]....
        /*038c*/ 	.word	0x0500000f


	//   ....[80]....
        /*0390*/ 	.word	0x0500000f


	//----- nvinfo : EIATTR_COOP_GROUP_INSTR_OFFSETS
	.align		4
.L_236:
        /*0394*/ 	.byte	0x04, 0x28
        /*0396*/ 	.short	(.L_238 - .L_237)


	//   ....[0]....
.L_237:
        /*0398*/ 	.word	0x00000070


	//   ....[1]....
        /*039c*/ 	.word	0x00000170


	//   ....[2]....
        /*03a0*/ 	.word	0x000001c0


	//   ....[3]....
        /*03a4*/ 	.word	0x000003f0


	//   ....[4]....
        /*03a8*/ 	.word	0x00000550


	//   ....[5]....
        /*03ac*/ 	.word	0x00000670


	//   ....[6]....
        /*03b0*/ 	.word	0x000007d0


	//   ....[7]....
        /*03b4*/ 	.word	0x000017a0


	//   ....[8]....
        /*03b8*/ 	.word	0x00003220


	//   ....[9]....
        /*03bc*/ 	.word	0x00003330


	//   ....[10]....
        /*03c0*/ 	.word	0x00003c70


	//   ....[11]....
        /*03c4*/ 	.word	0x00003cc0


	//   ....[12]....
        /*03c8*/ 	.word	0x00006150


	//   ....[13]....
        /*03cc*/ 	.word	0x00006170


	//   ....[14]....
        /*03d0*/ 	.word	0x00006c20


	//   ....[15]....
        /*03d4*/ 	.word	0x00006cc0


	//   ....[16]....
        /*03d8*/ 	.word	0x00008640


	//   ....[17]....
        /*03dc*/ 	.word	0x00008680


	//   ....[18]....
        /*03e0*/ 	.word	0x00008b80


	//   ....[19]....
        /*03e4*/ 	.word	0x00008c40


	//   ....[20]....
        /*03e8*/ 	.word	0x0000b500


	//   ....[21]....
        /*03ec*/ 	.word	0x0000b520


	//   ....[22]....
        /*03f0*/ 	.word	0x0000bf40


	//   ....[23]....
        /*03f4*/ 	.word	0x0000bfe0


	//   ....[24]....
        /*03f8*/ 	.word	0x0000d010


	//   ....[25]....
        /*03fc*/ 	.word	0x0000d050


	//   ....[26]....
        /*0400*/ 	.word	0x0000d140


	//   ....[27]....
        /*0404*/ 	.word	0x0000d160


	//   ....[28]....
        /*0408*/ 	.word	0x0000f870


	//   ....[29]....
        /*040c*/ 	.word	0x0000f9f0


	//   ....[30]....
        /*0410*/ 	.word	0x0000fa20


	//   ....[31]....
        /*0414*/ 	.word	0x0000fa60


	//   ....[32]....
        /*0418*/ 	.word	0x0000fad0


	//   ....[33]....
        /*041c*/ 	.word	0x0000fb30


	//   ....[34]....
        /*0420*/ 	.word	0x0000fb70


	//   ....[35]....
        /*0424*/ 	.word	0x0000fd10


	//   ....[36]....
        /*0428*/ 	.word	0x0000fd70


	//   ....[37]....
        /*042c*/ 	.word	0x0000fdb0


	//   ....[38]....
        /*0430*/ 	.word	0x0000fdf0


	//   ....[39]....
        /*0434*/ 	.word	0x0000fe20


	//   ....[40]....
        /*0438*/ 	.word	0x0000fe50


	//   ....[41]....
        /*043c*/ 	.word	0x0000fee0


	//   ....[42]....
        /*0440*/ 	.word	0x0000ff40


	//   ....[43]....
        /*0444*/ 	.word	0x0000ffd0


	//   ....[44]....
        /*0448*/ 	.word	0x00013a00


	//   ....[45]....
        /*044c*/ 	.word	0x00013a10


	//   ....[46]....
        /*0450*/ 	.word	0x00013b20


	//   ....[47]....
        /*0454*/ 	.word	0x00013b80


	//   ....[48]....
        /*0458*/ 	.word	0x00013bc0


	//   ....[49]....
        /*045c*/ 	.word	0x00013c00


	//   ....[50]....
        /*0460*/ 	.word	0x00013c30


	//   ....[51]....
        /*0464*/ 	.word	0x00013c60


	//   ....[52]....
        /*0468*/ 	.word	0x00013df0


	//   ....[53]....
        /*046c*/ 	.word	0x00013e50


	//   ....[54]....
        /*0470*/ 	.word	0x00013e90


	//   ....[55]....
        /*0474*/ 	.word	0x00013ed0


	//   ....[56]....
        /*0478*/ 	.word	0x00013f00


	//   ....[57]....
        /*047c*/ 	.word	0x00013f30


	//   ....[58]....
        /*0480*/ 	.word	0x00013ff0


	//   ....[59]....
        /*0484*/ 	.word	0x00014010


	//   ....[60]....
        /*0488*/ 	.word	0x00014080


	//   ....[61]....
        /*048c*/ 	.word	0x00014710


	//   ....[62]....
        /*0490*/ 	.word	0x00014da0


	//   ....[63]....
        /*0494*/ 	.word	0x000151c0


	//   ....[64]....
        /*0498*/ 	.word	0x00015250


	//   ....[65]....
        /*049c*/ 	.word	0x000152f0


	//   ....[66]....
        /*04a0*/ 	.word	0x000153a0


	//   ....[67]....
        /*04a4*/ 	.word	0x00015420


	//   ....[68]....
        /*04a8*/ 	.word	0x000154a0


	//   ....[69]....
        /*04ac*/ 	.word	0x00015520


	//   ....[70]....
        /*04b0*/ 	.word	0x000155a0


	//   ....[71]....
        /*04b4*/ 	.word	0x00015630


	//   ....[72]....
        /*04b8*/ 	.word	0x000156e0


	//   ....[73]....
        /*04bc*/ 	.word	0x00015760


	//   ....[74]....
        /*04c0*/ 	.word	0x000157e0


	//   ....[75]....
        /*04c4*/ 	.word	0x00015860


	//   ....[76]....
        /*04c8*/ 	.word	0x000158e0


	//   ....[77]....
        /*04cc*/ 	.word	0x00015950


	//   ....[78]....
        /*04d0*/ 	.word	0x000159f0


	//   ....[79]....
        /*04d4*/ 	.word	0x00015a80


	//   ....[80]....
        /*04d8*/ 	.word	0x00015bb0


	//----- nvinfo : EIATTR_REG_RECONFIG
	.align		4
.L_238:
        /*04dc*/ 	.byte	0x01, 0x54
	.zero		2


	//----- nvinfo : EIATTR_SYSCALL_OFFSETS
	.align		4
        /*04e0*/ 	.byte	0x04, 0x46
        /*04e2*/ 	.short	(.L_240 - .L_239)


	//   ....[0]....
.L_239:
        /*04e4*/ 	.word	0x00001980


	//   ....[1]....
        /*04e8*/ 	.word	0x00010ef0


	//   ....[2]....
        /*04ec*/ 	.word	0x00011030


	//   ....[3]....
        /*04f0*/ 	.word	0x00011130


	//----- nvinfo : EIATTR_MBARRIER_INSTR_OFFSETS
	.align		4
.L_240:
        /*04f4*/ 	.byte	0x04, 0x39
        /*04f6*/ 	.short	(.L_242 - .L_241)


	//   ....[0]....
.L_241:
        /*04f8*/ 	.word	0x000002a0
        /*04fc*/ 	.word	0x000000ff
        /*0500*/ 	.word	0x00028800
        /*0504*/ 	.short	0x0100
        /*0506*/ 	.byte	0x08
	.zero		1


	//   ....[1]....
        /*0508*/ 	.word	0x000002b0
        /*050c*/ 	.word	0x000000ff
        /*0510*/ 	.word	0x00028820
        /*0514*/ 	.short	0x0100
        /*0516*/ 	.byte	0x08
	.zero		1


	//   ....[2]....
        /*0518*/ 	.word	0x000003a0
        /*051c*/ 	.word	0x000000ff
        /*0520*/ 	.word	0x00028830
        /*0524*/ 	.short	0x0100
        /*0526*/ 	.byte	0x08
	.zero		1


	//   ....[3]....
        /*0528*/ 	.word	0x000003b0
        /*052c*/ 	.word	0x000000ff
        /*0530*/ 	.word	0x00028840
        /*0534*/ 	.short	0x0100
        /*0536*/ 	.byte	0x08
	.zero		1


	//   ....[4]....
        /*0538*/ 	.word	0x000003c0
        /*053c*/ 	.word	0x000000ff
        /*0540*/ 	.word	0x00028838
        /*0544*/ 	.short	0x0100
        /*0546*/ 	.byte	0x08
	.zero		1


	//   ....[5]....
        /*0548*/ 	.word	0x000003d0
        /*054c*/ 	.word	0x000000ff
        /*0550*/ 	.word	0x00028848
        /*0554*/ 	.short	0x0100
        /*0556*/ 	.byte	0x08
	.zero		1


	//   ....[6]....
        /*0558*/ 	.word	0x00000500
        /*055c*/ 	.word	0x000000ff
        /*0560*/ 	.word	0x00028850
        /*0564*/ 	.short	0x0100
        /*0566*/ 	.byte	0x08
	.zero		1


	//   ....[7]....
        /*0568*/ 	.word	0x00000510
        /*056c*/ 	.word	0x000000ff
        /*0570*/ 	.word	0x00028860
        /*0574*/ 	.short	0x0100
        /*0576*/ 	.byte	0x08
	.zero		1


	//   ....[8]....
        /*0578*/ 	.word	0x00000520
        /*057c*/ 	.word	0x000000ff
        /*0580*/ 	.word	0x00028858
        /*0584*/ 	.short	0x0100
        /*0586*/ 	.byte	0x08
	.zero		1


	//   ....[9]....
        /*0588*/ 	.word	0x00000530
        /*058c*/ 	.word	0x000000ff
        /*0590*/ 	.word	0x00028868
        /*0594*/ 	.short	0x0100
        /*0596*/ 	.byte	0x08
	.zero		1


	//   ....[10]....
        /*0598*/ 	.word	0x00000620
        /*059c*/ 	.word	0x000000ff
        /*05a0*/ 	.word	0x00028870
        /*05a4*/ 	.short	0x0100
        /*05a6*/ 	.byte	0x06
	.zero		1


	//   ....[11]....
        /*05a8*/ 	.word	0x00000630
        /*05ac*/ 	.word	0x000000ff
        /*05b0*/ 	.word	0x00028880
        /*05b4*/ 	.short	0x0100
        /*05b6*/ 	.byte	0x06
	.zero		1


	//   ....[12]....
        /*05b8*/ 	.word	0x00000640
        /*05bc*/ 	.word	0x000000ff
        /*05c0*/ 	.word	0x00028878
        /*05c4*/ 	.short	0x0100
        /*05c6*/ 	.byte	0x06
	.zero		1


	//   ....[13]....
        /*05c8*/ 	.word	0x00000650
        /*05cc*/ 	.word	0x000000ff
        /*05d0*/ 	.word	0x00028888
        /*05d4*/ 	.short	0x0100
        /*05d6*/ 	.byte	0x06
	.zero		1


	//   ....[14]....
        /*05d8*/ 	.word	0x00000780
        /*05dc*/ 	.word	0x000000ff
        /*05e0*/ 	.word	0x00028890
        /*05e4*/ 	.short	0x0100
        /*05e6*/ 	.byte	0x08
	.zero		1


	//   ....[15]....
        /*05e8*/ 	.word	0x00000790
        /*05ec*/ 	.word	0x000000ff
        /*05f0*/ 	.word	0x000288a0
        /*05f4*/ 	.short	0x0100
        /*05f6*/ 	.byte	0x08
	.zero		1


	//   ....[16]....
        /*05f8*/ 	.word	0x000007a0
        /*05fc*/ 	.word	0x000000ff
        /*0600*/ 	.word	0x00028898
        /*0604*/ 	.short	0x0100
        /*0606*/ 	.byte	0x08
	.zero		1


	//   ....[17]....
        /*0608*/ 	.word	0x000007b0
        /*060c*/ 	.word	0x000000ff
        /*0610*/ 	.word	0x000288a8
        /*0614*/ 	.short	0x0100
        /*0616*/ 	.byte	0x08
	.zero		1


	//   ....[18]....
        /*0618*/ 	.word	0x000008e0
        /*061c*/ 	.word	0x000000ff
        /*0620*/ 	.word	0x000288b0
        /*0624*/ 	.short	0x0100
        /*0626*/ 	.byte	0x08
	.zero		1


	//   ....[19]....
        /*0628*/ 	.word	0x000008f0
        /*062c*/ 	.word	0x000000ff
        /*0630*/ 	.word	0x000288c0
        /*0634*/ 	.short	0x0100
        /*0636*/ 	.byte	0x08
	.zero		1


	//   ....[20]....
        /*0638*/ 	.word	0x00000900
        /*063c*/ 	.word	0x000000ff
        /*0640*/ 	.word	0x000288b8
        /*0644*/ 	.short	0x0100
        /*0646*/ 	.byte	0x08
	.zero		1


	//   ....[21]....
        /*0648*/ 	.word	0x00000910
        /*064c*/ 	.word	0x000000ff
        /*0650*/ 	.word	0x000288c8
        /*0654*/ 	.short	0x0100
        /*0656*/ 	.byte	0x08
	.zero		1


	//   ....[22]....
        /*0658*/ 	.word	0x00001a00
        /*065c*/ 	.word	0x000000ff
        /*0660*/ 	.word	0x00028800
        /*0664*/ 	.short	0x010a
        /*0666*/ 	.byte	0x29
	.zero		1


	//   ....[23]....
        /*0668*/ 	.word	0x00001a80
        /*066c*/ 	.word	0x00000005
        /*0670*/ 	.word	0x00028830
        /*0674*/ 	.short	0x010a
        /*0676*/ 	.byte	0x3f
	.zero		1


	//   ....[24]....
        /*0678*/ 	.word	0x00001ae0
        /*067c*/ 	.word	0x00000005
        /*0680*/ 	.word	0x00028830
        /*0684*/ 	.short	0x010a
        /*0686*/ 	.byte	0x3f
	.zero		1


	//   ....[25]....
        /*0688*/ 	.word	0x00001ff0
        /*068c*/ 	.word	0x00000000
        /*0690*/ 	.word	0x00000000
        /*0694*/ 	.short	0x0101
        /*0696*/ 	.byte	0x3f
	.zero		1


	//   ....[26]....
        /*0698*/ 	.word	0x00004cd0
        /*069c*/ 	.word	0x000000ff
        /*06a0*/ 	.word	0x00028830
        /*06a4*/ 	.short	0x010a
        /*06a6*/ 	.byte	0x06
	.zero		1


	//   ....[27]....
        /*06a8*/ 	.word	0x00004d10
        /*06ac*/ 	.word	0x000000ff
        /*06b0*/ 	.word	0x00028830
        /*06b4*/ 	.short	0x010a
        /*06b6*/ 	.byte	0x06
	.zero		1


	//   ....[28]....
        /*06b8*/ 	.word	0x00005050
        /*06bc*/ 	.word	0x000000ff
        /*06c0*/ 	.word	0x00028850
        /*06c4*/ 	.short	0x010a
        /*06c6*/ 	.byte	0x06
	.zero		1


	//   ....[29]....
        /*06c8*/ 	.word	0x00005090
        /*06cc*/ 	.word	0x000000ff
        /*06d0*/ 	.word	0x00028850
        /*06d4*/ 	.short	0x010a
        /*06d6*/ 	.byte	0x06
	.zero		1


	//   ....[30]....
        /*06d8*/ 	.word	0x00005480
        /*06dc*/ 	.word	0x0000000a
        /*06e0*/ 	.word	0x00000000
        /*06e4*/ 	.short	0x0101
        /*06e6*/ 	.byte	0x3f
	.zero		1


	//   ....[31]....
        /*06e8*/ 	.word	0x00007060
        /*06ec*/ 	.word	0x00000023
        /*06f0*/ 	.word	0x00000000
        /*06f4*/ 	.short	0x0101
        /*06f6*/ 	.byte	0x3f
	.zero		1


	//   ....[32]....
        /*06f8*/ 	.word	0x00007f60
        /*06fc*/ 	.word	0x000000ff
        /*0700*/ 	.word	0x00028830
        /*0704*/ 	.short	0x010a
        /*0706*/ 	.byte	0x06
	.zero		1


	//   ....[33]....
        /*0708*/ 	.word	0x00007fa0
        /*070c*/ 	.word	0x000000ff
        /*0710*/ 	.word	0x00028830
        /*0714*/ 	.short	0x010a
        /*0716*/ 	.byte	0x06
	.zero		1


	//   ....[34]....
        /*0718*/ 	.word	0x000082e0
        /*071c*/ 	.word	0x000000ff
        /*0720*/ 	.word	0x00028850
        /*0724*/ 	.short	0x010a
        /*0726*/ 	.byte	0x06
	.zero		1


	//   ....[35]....
        /*0728*/ 	.word	0x00008320
        /*072c*/ 	.word	0x000000ff
        /*0730*/ 	.word	0x00028850
        /*0734*/ 	.short	0x010a
        /*0736*/ 	.byte	0x06
	.zero		1


	//   ....[36]....
        /*0738*/ 	.word	0x00009440
        /*073c*/ 	.word	0x0000001b
        /*0740*/ 	.word	0x00000000
        /*0744*/ 	.short	0x0101
        /*0746*/ 	.byte	0x3f
	.zero		1


	//   ....[37]....
        /*0748*/ 	.word	0x000094f0
        /*074c*/ 	.word	0x0000001f
        /*0750*/ 	.word	0x00000000
        /*0754*/ 	.short	0x0101
        /*0756*/ 	.byte	0x3f
	.zero		1


	//   ....[38]....
        /*0758*/ 	.word	0x0000a000
        /*075c*/ 	.word	0x000000ff
        /*0760*/ 	.word	0x00028830
        /*0764*/ 	.short	0x010a
        /*0766*/ 	.byte	0x06
	.zero		1


	//   ....[39]....
        /*0768*/ 	.word	0x0000a040
        /*076c*/ 	.word	0x000000ff
        /*0770*/ 	.word	0x00028830
        /*0774*/ 	.short	0x010a
        /*0776*/ 	.byte	0x06
	.zero		1


	//   ....[40]....
        /*0778*/ 	.word	0x0000a380
        /*077c*/ 	.word	0x000000ff
        /*0780*/ 	.word	0x00028850
        /*0784*/ 	.short	0x010a
        /*0786*/ 	.byte	0x06
	.zero		1


	//   ....[41]....
        /*0788*/ 	.word	0x0000a3c0
        /*078c*/ 	.word	0x000000ff
        /*0790*/ 	.word	0x00028850
        /*0794*/ 	.short	0x010a
        /*0796*/ 	.byte	0x06
	.zero		1


	//   ....[42]....
        /*0798*/ 	.word	0x0000a790
        /*079c*/ 	.word	0x00000000
        /*07a0*/ 	.word	0x00000000
        /*07a4*/ 	.short	0x0101
        /*07a6*/ 	.byte	0x3f
	.zero		1


	//   ....[43]....
        /*07a8*/ 	.word	0x0000c330
        /*07ac*/ 	.word	0x00000036
        /*07b0*/ 	.word	0x00000000
        /*07b4*/ 	.short	0x0101
        /*07b6*/ 	.byte	0x3f
	.zero		1


	//   ....[44]....
        /*07b8*/ 	.word	0x0000cf80
        /*07bc*/ 	.word	0x000000ff
        /*07c0*/ 	.word	0x00028850
        /*07c4*/ 	.short	0x010a
        /*07c6*/ 	.byte	0x05
	.zero		1


	//   ....[45]....
        /*07c8*/ 	.word	0x0000cfc0
        /*07cc*/ 	.word	0x000000ff
        /*07d0*/ 	.word	0x00028850
        /*07d4*/ 	.short	0x010a
        /*07d6*/ 	.byte	0x05
	.zero		1


	//   ....[46]....
        /*07d8*/ 	.word	0x0000d4e0
        /*07dc*/ 	.word	0x00000005
        /*07e0*/ 	.word	0x00000000
        /*07e4*/ 	.short	0x0101
        /*07e6*/ 	.byte	0x3f
	.zero		1


	//   ....[47]....
        /*07e8*/ 	.word	0x0000e800
        /*07ec*/ 	.word	0x00000000
        /*07f0*/ 	.word	0x00000000
        /*07f4*/ 	.short	0x0101
        /*07f6*/ 	.byte	0x3f
	.zero		1


	//   ....[48]....
        /*07f8*/ 	.word	0x00011730
        /*07fc*/ 	.word	0x00000009
        /*0800*/ 	.word	0x00028840
        /*0804*/ 	.short	0x010a
        /*0806*/ 	.byte	0x3f
	.zero		1


	//   ....[49]....
        /*0808*/ 	.word	0x00011c00
        /*080c*/ 	.word	0x0000000a
        /*0810*/ 	.word	0x00028820
        /*0814*/ 	.short	0x010a
        /*0816*/ 	.byte	0x3f
	.zero		1


	//   ....[50]....
        /*0818*/ 	.word	0x00011f40
        /*081c*/ 	.word	0x00000002
        /*0820*/ 	.word	0x00028840
        /*0824*/ 	.short	0x010a
        /*0826*/ 	.byte	0x3f
	.zero		1


	//   ....[51]....
        /*0828*/ 	.word	0x00012200
        /*082c*/ 	.word	0x00000003
        /*0830*/ 	.word	0x00000060
        /*0834*/ 	.short	0x010a
        /*0836*/ 	.byte	0x3f
	.zero		1


	//   ....[52]....
        /*0838*/ 	.word	0x000127f0
        /*083c*/ 	.word	0x00000002
        /*0840*/ 	.word	0x00028840
        /*0844*/ 	.short	0x010a
        /*0846*/ 	.byte	0x3f
	.zero		1


	//   ....[53]....
        /*0848*/ 	.word	0x00012ab0
        /*084c*/ 	.word	0x00000002
        /*0850*/ 	.word	0x00000060
        /*0854*/ 	.short	0x010a
        /*0856*/ 	.byte	0x3f
	.zero		1


	//   ....[54]....
        /*0858*/ 	.word	0x00012f80
        /*085c*/ 	.word	0x00000002
        /*0860*/ 	.word	0x00028840
        /*0864*/ 	.short	0x010a
        /*0866*/ 	.byte	0x3f
	.zero		1


	//   ....[55]....
        /*0868*/ 	.word	0x00013240
        /*086c*/ 	.word	0x00000002
        /*0870*/ 	.word	0x00000060
        /*0874*/ 	.short	0x010a
        /*0876*/ 	.byte	0x3f
	.zero		1


	//   ....[56]....
        /*0878*/ 	.word	0x000136b0
        /*087c*/ 	.word	0x00000003
        /*0880*/ 	.word	0x00028860
        /*0884*/ 	.short	0x010a
        /*0886*/ 	.byte	0x3f
	.zero		1


	//   ....[57]....
        /*0888*/ 	.word	0x00014690
        /*088c*/ 	.word	0x00000000
        /*0890*/ 	.word	0x00028820
        /*0894*/ 	.short	0x010a
        /*0896*/ 	.byte	0x3f
	.zero		1


	//   ....[58]....
        /*0898*/ 	.word	0x00014850
        /*089c*/ 	.word	0x00000006
        /*08a0*/ 	.word	0x00000000
        /*08a4*/ 	.short	0x010a
        /*08a6*/ 	.byte	0x3f
	.zero		1


	//   ....[59]....
        /*08a8*/ 	.word	0x000148c0
        /*08ac*/ 	.word	0x00000007
        /*08b0*/ 	.word	0x00000000
        /*08b4*/ 	.short	0x010a
        /*08b6*/ 	.byte	0x3f
	.zero		1


	//   ....[60]....
        /*08b8*/ 	.word	0x00014930
        /*08bc*/ 	.word	0x00000004
        /*08c0*/ 	.word	0x00000000
        /*08c4*/ 	.short	0x010a
        /*08c6*/ 	.byte	0x3f
	.zero		1


	//   ....[61]....
        /*08c8*/ 	.word	0x00014960
        /*08cc*/ 	.word	0x00000003
        /*08d0*/ 	.word	0x00000000
        /*08d4*/ 	.short	0x010a
        /*08d6*/ 	.byte	0x3f
	.zero		1


	//   ....[62]....
        /*08d8*/ 	.word	0x000149d0
        /*08dc*/ 	.word	0x00000003
        /*08e0*/ 	.word	0x00028800
        /*08e4*/ 	.short	0x010a
        /*08e6*/ 	.byte	0x3f
	.zero		1


	//   ....[63]....
        /*08e8*/ 	.word	0x00014a20
        /*08ec*/ 	.word	0x00000005
        /*08f0*/ 	.word	0x00028830
        /*08f4*/ 	.short	0x010a
        /*08f6*/ 	.byte	0x3f
	.zero		1


	//   ....[64]....
        /*08f8*/ 	.word	0x00014a80
        /*08fc*/ 	.word	0x0000000a
        /*0900*/ 	.word	0x00028830
        /*0904*/ 	.short	0x010a
        /*0906*/ 	.byte	0x3f
	.zero		1


	//   ....[65]....
        /*0908*/ 	.word	0x00014ae0
        /*090c*/ 	.word	0x0000000a
        /*0910*/ 	.word	0x00028850
        /*0914*/ 	.short	0x010a
        /*0916*/ 	.byte	0x3f
	.zero		1


	//   ....[66]....
        /*0918*/ 	.word	0x00014b40
        /*091c*/ 	.word	0x00000005
        /*0920*/ 	.word	0x00028830
        /*0924*/ 	.short	0x010a
        /*0926*/ 	.byte	0x3f
	.zero		1


	//   ....[67]....
        /*0928*/ 	.word	0x00014ba0
        /*092c*/ 	.word	0x00000005
        /*0930*/ 	.word	0x00028850
        /*0934*/ 	.short	0x010a
        /*0936*/ 	.byte	0x3f
	.zero		1


	//   ....[68]....
        /*0938*/ 	.word	0x00014c00
        /*093c*/ 	.word	0x00000005
        /*0940*/ 	.word	0x00028830
        /*0944*/ 	.short	0x010a
        /*0946*/ 	.byte	0x3f
	.zero		1


	//   ....[69]....
        /*0948*/ 	.word	0x00014c60
        /*094c*/ 	.word	0x00000005
        /*0950*/ 	.word	0x00028850
        /*0954*/ 	.short	0x010a
        /*0956*/ 	.byte	0x3f
	.zero		1


	//   ....[70]....
        /*0958*/ 	.word	0x00014cc0
        /*095c*/ 	.word	0x00000007
        /*0960*/ 	.word	0x00028850
        /*0964*/ 	.short	0x010a
        /*0966*/ 	.byte	0x3f
	.zero		1


	//   ....[71]....
        /*0968*/ 	.word	0x00014e60
        /*096c*/ 	.word	0x00000009
        /*0970*/ 	.word	0x00028840
        /*0974*/ 	.short	0x010a
        /*0976*/ 	.byte	0x3f
	.zero		1


	//   ....[72]....
        /*0978*/ 	.word	0x00014ee0
        /*097c*/ 	.word	0x00000008
        /*0980*/ 	.word	0x00028820
        /*0984*/ 	.short	0x010a
        /*0986*/ 	.byte	0x3f
	.zero		1


	//   ....[73]....
        /*0988*/ 	.word	0x00014f30
        /*098c*/ 	.word	0x00000002
        /*0990*/ 	.word	0x00028840
        /*0994*/ 	.short	0x010a
        /*0996*/ 	.byte	0x3f
	.zero		1


	//   ....[74]....
        /*0998*/ 	.word	0x00014f80
        /*099c*/ 	.word	0x00000003
        /*09a0*/ 	.word	0x00000060
        /*09a4*/ 	.short	0x010a
        /*09a6*/ 	.byte	0x3f
	.zero		1


	//   ....[75]....
        /*09a8*/ 	.word	0x00014fd0
        /*09ac*/ 	.word	0x00000002
        /*09b0*/ 	.word	0x00028840
        /*09b4*/ 	.short	0x010a
        /*09b6*/ 	.byte	0x3f
	.zero		1


	//   ....[76]....
        /*09b8*/ 	.word	0x00015020
        /*09bc*/ 	.word	0x00000002
        /*09c0*/ 	.word	0x00000060
        /*09c4*/ 	.short	0x010a
        /*09c6*/ 	.byte	0x3f
	.zero		1


	//   ....[77]....
        /*09c8*/ 	.word	0x00015070
        /*09cc*/ 	.word	0x00000002
        /*09d0*/ 	.word	0x00028840
        /*09d4*/ 	.short	0x010a
        /*09d6*/ 	.byte	0x3f
	.zero		1


	//   ....[78]....
        /*09d8*/ 	.word	0x000150c0
        /*09dc*/ 	.word	0x00000002
        /*09e0*/ 	.word	0x00000060
        /*09e4*/ 	.short	0x010a
        /*09e6*/ 	.byte	0x3f
	.zero		1


	//   ....[79]....
        /*09e8*/ 	.word	0x00015110
        /*09ec*/ 	.word	0x00000003
        /*09f0*/ 	.word	0x00028860
        /*09f4*/ 	.short	0x010a
        /*09f6*/ 	.byte	0x3f
	.zero		1


	//   ....[80]....
        /*09f8*/ 	.word	0x00015ad0
        /*09fc*/ 	.word	0x00000000
        /*0a00*/ 	.word	0x00028820
        /*0a04*/ 	.short	0x010a
        /*0a06*/ 	.byte	0x3f
	.zero		1


	//   ....[81]....
        /*0a08*/ 	.word	0x00015c70
        /*0a0c*/ 	.word	0x00000006
        /*0a10*/ 	.word	0x00000000
        /*0a14*/ 	.short	0x010a
        /*0a16*/ 	.byte	0x3f
	.zero		1


	//   ....[82]....
        /*0a18*/ 	.word	0x00015cc0
        /*0a1c*/ 	.word	0x00000007
        /*0a20*/ 	.word	0x00000000
        /*0a24*/ 	.short	0x010a
        /*0a26*/ 	.byte	0x3f
	.zero		1


	//   ....[83]....
        /*0a28*/ 	.word	0x00015d10
        /*0a2c*/ 	.word	0x00000004
        /*0a30*/ 	.word	0x00000000
        /*0a34*/ 	.short	0x010a
        /*0a36*/ 	.byte	0x3f
	.zero		1


	//----- nvinfo : EIATTR_NUM_MBARRIERS
	.align		4
.L_242:
        /*0a38*/ 	.byte	0x03, 0x38
        /*0a3a*/ 	.short	0x0016


	//----- nvinfo : EIATTR_EXIT_INSTR_OFFSETS
	.align		4
        /*0a3c*/ 	.byte	0x04, 0x1c
        /*0a3e*/ 	.short	(.L_244 - .L_243)


	//   ....[0]....
.L_243:
        /*0a40*/ 	.word	0x00000ab0


	//   ....[1]....
        /*0a44*/ 	.word	0x0000f830


	//   ....[2]....
        /*0a48*/ 	.word	0x0000f890


	//   ....[3]....
        /*0a4c*/ 	.word	0x000149b0


	//----- nvinfo : EIATTR_MAX_THREADS
	.align		4
.L_244:
        /*0a50*/ 	.byte	0x04, 0x05
        /*0a52*/ 	.short	(.L_246 - .L_245)
.L_245:
        /*0a54*/ 	.word	0x00000180
        /*0a58*/ 	.word	0x00000001
        /*0a5c*/ 	.word	0x00000001


	//----- nvinfo : EIATTR_CRS_STACK_SIZE
	.align		4
.L_246:
        /*0a60*/ 	.byte	0x04, 0x1e
        /*0a62*/ 	.short	(.L_248 - .L_247)
.L_247:
        /*0a64*/ 	.word	0x00000000


	//----- nvinfo : EIATTR_CBANK_PARAM_SIZE
	.align		4
.L_248:
        /*0a68*/ 	.byte	0x03, 0x19
        /*0a6a*/ 	.short	0x0a70


	//----- nvinfo : EIATTR_PARAM_CBANK
	.align		4
        /*0a6c*/ 	.byte	0x04, 0x0a
        /*0a6e*/ 	.short	(.L_250 - .L_249)
	.align		4
.L_249:
        /*0a70*/ 	.word	index@(.nv.constant0._ZN7cutlass13device_kernelIN5flash11enable_sm90INS1_16FlashAttnFwdSm90INS1_25CollectiveMainloopFwdSm90ILi2EN4cute5tupleIJNS5_1CILi1EEES8_S8_EEENS6_IJNS7_ILi128EEESA_SA_EEELi128ENS_10bfloat16_tEfNS_4arch4Sm90ELb0ELb1ELb0ELb1ELb0ELb0ELb0ELb1ELb1ELb0ELb0ELb0EEENS1_21CollectiveEpilogueFwdISB_S9_SC_SE_Li256ELb1ELb0ELb0ELb0EEENS1_36VarlenDynamicPersistentTileSchedulerILi128ELi128ELi256ELi32ELb0ELb0ELb1ELb1ELb0ELb1EEEEEEEEEvNT_6ParamsE)
        /*0a74*/ 	.short	0x0210
        /*0a76*/ 	.short	0x0a70


	//----- nvinfo : EIATTR_SW_WAR
	.align		4
.L_250:
        /*0a78*/ 	.byte	0x04, 0x36
        /*0a7a*/ 	.short	(.L_252 - .L_251)
.L_251:
        /*0a7c*/ 	.word	0x00000008
.L_252:


//--------------------- .nv.info._ZN7cutlass13device_kernelIN5flash11enable_sm90INS1_16FlashAttnFwdSm90INS1_25CollectiveMainloopFwdSm90ILi2EN4cute5tupleIJNS5_1CILi1EEES8_S8_EEENS6_IJNS7_ILi128EEESA_SA_EEELi128ENS_10bfloat16_tEfNS_4arch4Sm90ELb0ELb1ELb0ELb1ELb0ELb1ELb0ELb1ELb1ELb0ELb0ELb0EEENS1_21CollectiveEpilogueFwdISB_S9_SC_SE_Li256ELb1ELb0ELb0ELb0EEENS1_36VarlenDynamicPersistentTileSchedulerILi128ELi128ELi256ELi32ELb0ELb0ELb1ELb1ELb0ELb1EEEEEEEEEvNT_6ParamsE --------------------------
	.section	.nv.info._ZN7cutlass13device_kernelIN5flash11enable_sm90INS1_16FlashAttnFwdSm90INS1_25CollectiveMainloopFwdSm90ILi2EN4cute5tupleIJNS5_1CILi1EEES8_S8_EEENS6_IJNS7_ILi128EEESA_SA_EEELi128ENS_10bfloat16_tEfNS_4arch4Sm90ELb0ELb1ELb0ELb1ELb0ELb1ELb0ELb1ELb1ELb0ELb0ELb0EEENS1_21CollectiveEpilogueFwdISB_S9_SC_SE_Li256ELb1ELb0ELb0ELb0EEENS1_36VarlenDynamicPersistentTileSchedulerILi128ELi128ELi256ELi32ELb0ELb0ELb1ELb1ELb0ELb1EEEEEEEEEvNT_6ParamsE,"",@"SHT_CUDA_INFO"
	.sectionflags	@""
	.align	4


	//----- nvinfo : EIATTR_CUDA_API_VERSION
	.align		4
        /*0000*/ 	.byte	0x04, 0x37
        /*0002*/ 	.short	(.L_254 - .L_253)
.L_253:
        /*0004*/ 	.word	0x00000082


	//----- nvinfo : EIATTR_KPARAM_INFO
	.align		4
.L_254:
        /*0008*/ 	.byte	0x04, 0x17
        /*000a*/ 	.short	(.L_256 - .L_255)
.L_255:
        /*000c*/ 	.word	0x00000000
        /*0010*/ 	.short	0x0000
        /*0012*/ 	.short	0x0070
        /*0014*/ 	.byte	0x00, 0xf0, 0x01, 0x28


	//----- nvinfo : EIATTR_SPARSE_MMA_MASK
	.align		4
.L_256:
        /*0018*/ 	.byte	0x03, 0x50
        /*001a*/ 	.short	0x0000


	//----- nvinfo : EIATTR_MAXREG_COUNT
	.align		4
        /*001c*/ 	.byte	0x03, 0x1b
        /*001e*/ 	.short	0x00a8


	//----- nvinfo : EIATTR_NUM_BARRIERS
	.align		4
        /*0020*/ 	.byte	0x02, 0x4c
        /*0022*/ 	.byte	0x10
	.zero		1


	//----- nvinfo : EIATTR_EXTERNS
	.align		4
        /*0024*/ 	.byte	0x04, 0x0f
        /*0026*/ 	.short	(.L_258 - .L_257)


	//   ....[0]....
	.align		4
.L_257:
        /*0028*/ 	.word	index@(__assertfail)


	//----- nvinfo : EIATTR_ANNOTATIONS
	.align		4
.L_258:
        /*002c*/ 	.byte	0x04, 0x55
        /*002e*/ 	.short	(.L_260 - .L_259)


	//   ....[0]....
.L_259:
        /* <DEDUP_REMOVED lines=40> */


	//----- nvinfo : EIATTR_MERCURY_ISA_VERSION
	.align		4
.L_260:
        /*0298*/ 	.byte	0x03, 0x5f
        /*029a*/ 	.short	0x0101


	//----- nvinfo : EIATTR_UNUSED_LOAD_BYTE_OFFSET
	.align		4
        /*029c*/ 	.byte	0x04, 0x44
        /*029e*/ 	.short	(.L_262 - .L_261)


	//   ....[0]....
.L_261:
        /*02a0*/ 	.word	0x00000af0
        /*02a4*/ 	.word	0x0000fff0


	//   ....[1]....
        /*02a8*/ 	.word	0x0001b290
        /*02ac*/ 	.word	0x0000fff0


	//----- nvinfo : EIATTR_INT_WARP_WIDE_INSTR_OFFSETS
	.align		4
.L_262:
        /*02b0*/ 	.byte	0x04, 0x31
        /*02b2*/ 	.short	(.L_264 - .L_263)


	//   ....[0]....
.L_263:
        /*02b4*/ 	.word	0x000001c0


	//   ....[1]....
        /*02b8*/ 	.word	0x00000200


	//   ....[2]....
        /*02bc*/ 	.word	0x00000270


	//   ....[3]....
        /*02c0*/ 	.word	0x0001f550


	//   ....[4]....
        /*02c4*/ 	.word	0x0001f5e0


	//   ....[5]....
        /*02c8*/ 	.word	0x0001fb40


	//   ....[6]....
        /*02cc*/ 	.word	0x0001fb70


	//   ....[7]....
        /*02d0*/ 	.word	0x0001fc70


	//   ....[8]....
        /*02d4*/ 	.word	0x00021dd0


	//   ....[9]....
        /*02d8*/ 	.word	0x00021e60


	//----- nvinfo : EIATTR_COOP_GROUP_MASK_REGIDS
	.align		4
.L_264:
        /*02dc*/ 	.byte	0x04, 0x29
        /*02de*/ 	.short	(.L_266 - .L_265)


	//   ....[0]....
.L_265:
        /*02e0*/ 	.word	0xffffffff


	//   ....[1]....
        /*02e4*/ 	.word	0xffffffff


	//   ....[2]....
        /*02e8*/ 	.word	0xffffffff


	//   ....[3]....
        /*02ec*/ 	.word	0xffffffff


	//   ....[4]....
        /*02f0*/ 	.word	0xffffffff


	//   ....[5]....
        /*02f4*/ 	.word	0xffffffff


	//   ....[6]....
        /*02f8*/ 	.word	0xffffffff


	//   ....[7]....
        /*02fc*/ 	.word	0xffffffff


	//   ....[8]....
        /*0300*/ 	.word	0xffffffff


	//   ....[9]....
        /*0304*/ 	.word	0xffffffff


	//   ....[10]....
        /*0308*/ 	.word	0xffffffff


	//   ....[11]....
        /*030c*/ 	.word	0xffffffff


	//   ....[12]....
        /*0310*/ 	.word	0xffffffff


	//   ....[13]....
        /*0314*/ 	.word	0xffffffff


	//   ....[14]....
        /*0318*/ 	.word	0xffffffff


	//   ....[15]....
        /*031c*/ 	.word	0xffffffff


	//   ....[16]....
        /*0320*/ 	.word	0xffffffff


	//   ....[17]....
        /*0324*/ 	.word	0xffffffff


	//   ....[18]....
        /*0328*/ 	.word	0xffffffff


	//   ....[19]....
        /*032c*/ 	.word	0xffffffff


	//   ....[20]....
        /*0330*/ 	.word	0xffffffff


	//   ....[21]....
        /*0334*/ 	.word	0xffffffff


	//   ....[22]....
        /*0338*/ 	.word	0xffffffff


	//   ....[23]....
        /*033c*/ 	.word	0xffffffff


	//   ....[24]....
        /*0340*/ 	.word	0xffffffff


	//   ....[25]....
        /*0344*/ 	.word	0xffffffff


	//   ....[26]....
        /*0348*/ 	.word	0xffffffff


	//   ....[27]....
        /*034c*/ 	.word	0xffffffff


	//   ....[28]....
        /*0350*/ 	.word	0xffffffff


	//   ....[29]....
        /*0354*/ 	.word	0xffffffff


	//   ....[30]....
        /*0358*/ 	.word	0xffffffff


	//   ....[31]....
        /*035c*/ 	.word	0xffffffff


	//   ....[32]....
        /*0360*/ 	.word	0xffffffff


	//   ....[33]....
        /*0364*/ 	.word	0xffffffff


	//   ....[34]....
        /*0368*/ 	.word	0xffffffff


	//   ....[35]....
        /*036c*/ 	.word	0xffffffff


	//   ....[36]....
        /*0370*/ 	.word	0xffffffff


	//   ....[37]....
        /*0374*/ 	.word	0xffffffff


	//   ....[38]....
        /*0378*/ 	.word	0xffffffff


	//   ....[39]....
        /*037c*/ 	.word	0xffffffff


	//   ....[40]....
        /*0380*/ 	.word	0xffffffff


	//   ....[41]....
        /*0384*/ 	.word	0xffffffff


	//   ....[42]....
        /*0388*/ 	.word	0xffffffff


	//   ....[43]....
        /*038c*/ 	.word	0xffffffff


	//   ....[44]....
        /*0390*/ 	.word	0xffffffff


	//   ....[45]....
        /*0394*/ 	.word	0xffffffff


	//   ....[46]....
        /*0398*/ 	.word	0xffffffff


	//   ....[47]....
        /*039c*/ 	.word	0xffffffff


	//   ....[48]....
        /*03a0*/ 	.word	0xffffffff


	//   ....[49]....
        /*03a4*/ 	.word	0xffffffff


	//   ....[50]....
        /*03a8*/ 	.word	0xffffffff


	//   ....[51]....
        /*03ac*/ 	.word	0xffffffff


	//   ....[52]....
        /*03b0*/ 	.word	0xffffffff


	//   ....[53]....
        /*03b4*/ 	.word	0xffffffff


	//   ....[54]....
        /*03b8*/ 	.word	0xffffffff


	//   ....[55]....
        /*03bc*/ 	.word	0xffffffff


	//   ....[56]....
        /*03c0*/ 	.word	0xffffffff


	//   ....[57]....
        /*03c4*/ 	.word	0xffffffff


	//   ....[58]....
        /*03c8*/ 	.word	0xffffffff


	//   ....[59]....
        /*03cc*/ 	.word	0xffffffff


	//   ....[60]....
        /*03d0*/ 	.word	0xffffffff


	//   ....[61]....
        /*03d4*/ 	.word	0xffffffff


	//   ....[62]....
        /*03d8*/ 	.word	0x0500000f


	//   ....[63]....
        /*03dc*/ 	.word	0x0500000f


	//   ....[64]....
        /*03e0*/ 	.word	0x0500000f


	//   ....[65]....
        /*03e4*/ 	.word	0x0500000f


	//   ....[66]....
        /*03e8*/ 	.word	0x0500000f


	//   ....[67]....
        /*03ec*/ 	.word	0x0500000f


	//   ....[68]....
        /*03f0*/ 	.word	0x0500000f


	//   ....[69]....
        /*03f4*/ 	.word	0x0500000f


	//   ....[70]....
        /*03f8*/ 	.word	0x0500000f


	//   ....[71]....
        /*03fc*/ 	.word	0x0500000f


	//   ....[72]....
        /*0400*/ 	.word	0x0500000f


	//   ....[73]....
        /*0404*/ 	.word	0x0500000f


	//   ....[74]....
        /*0408*/ 	.word	0x0500000f


	//   ....[75]....
        /*040c*/ 	.word	0x0500000f


	//   ....[76]....
        /*0410*/ 	.word	0x0500000f


	//   ....[77]....
        /*0414*/ 	.word	0x0500000f


	//   ....[78]....
        /*0418*/ 	.word	0x0500000f


	//   ....[79]....
        /*041c*/ 	.word	0x0500000f


	//   ....[80]....
        /*0420*/ 	.word	0x0500000f


	//   ....[81]....
        /*0424*/ 	.word	0x0500000f


	//   ....[82]....
        /*0428*/ 	.word	0x0500000f


	//   ....[83]....
        /*042c*/ 	.word	0x0500000f


	//   ....[84]....
        /*0430*/ 	.word	0x0500000f


	//   ....[85]....
        /*0434*/ 	.word	0x0500000f


	//   ....[86]....
        /*0438*/ 	.word	0x0500000f


	//   ....[87]....
        /*043c*/ 	.word	0x0500000f


	//   ....[88]....
        /*0440*/ 	.word	0x0500000f


	//   ....[89]....
        /*0444*/ 	.word	0x0500000f


	//   ....[90]....
        /*0448*/ 	.word	0x0500000f


	//   ....[91]....
        /*044c*/ 	.word	0x0500000f


	//   ....[92]....
        /*0450*/ 	.word	0x0500000f


	//   ....[93]....
        /*0454*/ 	.word	0x0500000f


	//   ....[94]....
        /*0458*/ 	.word	0x0500000f


	//   ....[95]....
        /*045c*/ 	.word	0x0500000f


	//   ....[96]....
        /*0460*/ 	.word	0x0500000f


	//   ....[97]....
        /*0464*/ 	.word	0x0500000f


	//   ....[98]....
        /*0468*/ 	.word	0x0500000f


	//   ....[99]....
        /*046c*/ 	.word	0x0500000f


	//   ....[100]....
        /*0470*/ 	.word	0x0500000f


	//   ....[101]....
        /*0474*/ 	.word	0x0500000f


	//   ....[102]....
        /*0478*/ 	.word	0x0500000f


	//   ....[103]....
        /*047c*/ 	.word	0x0500000f


	//   ....[104]....
        /*0480*/ 	.word	0x0500000f


	//   ....[105]....
        /*0484*/ 	.word	0x0500000f


	//   ....[106]....
        /*0488*/ 	.word	0x0500000f


	//   ....[107]....
        /*048c*/ 	.word	0x0500000f


	//   ....[108]....
        /*0490*/ 	.word	0x0500000f


	//   ....[109]....
        /*0494*/ 	.word	0x0500000f


	//   ....[110]....
        /*0498*/ 	.word	0x0500000f


	//   ....[111]....
        /*049c*/ 	.word	0x0500000f


	//   ....[112]....
        /*04a0*/ 	.word	0x0500000f


	//   ....[113]....
        /*04a4*/ 	.word	0x0500000f


	//   ....[114]....
        /*04a8*/ 	.word	0x0500000f


	//----- nvinfo : EIATTR_COOP_GROUP_INSTR_OFFSETS
	.align		4
.L_266:
        /*04ac*/ 	.byte	0x04, 0x28
        /*04ae*/ 	.short	(.L_268 - .L_267)


	//   ....[0]....
.L_267:
        /*04b0*/ 	.word	0x00000070


	//   ....[1]....
        /*04b4*/ 	.word	0x000001d0


	//   ....[2]....
        /*04b8*/ 	.word	0x00000220


	//   ....[3]....
        /*04bc*/ 	.word	0x00000450


	//   ....[4]....
        /*04c0*/ 	.word	0x000005b0


	//   ....[5]....
        /*04c4*/ 	.word	0x000006d0


	//   ....[6]....
        /*04c8*/ 	.word	0x00000830


	//   ....[7]....
        /*04cc*/ 	.word	0x00009300


	//   ....[8]....
        /*04d0*/ 	.word	0x00010470


	//   ....[9]....
        /*04d4*/ 	.word	0x00010580


	//   ....[10]....
        /*04d8*/ 	.word	0x00010e90


	//   ....[11]....
        /*04dc*/ 	.word	0x00010f00


	//   ....[12]....
        /*04e0*/ 	.word	0x00013690


	//   ....[13]....
        /*04e4*/ 	.word	0x00013790


	//   ....[14]....
        /*04e8*/ 	.word	0x00014010


	//   ....[15]....
        /*04ec*/ 	.word	0x00014080


	//   ....[16]....
        /*04f0*/ 	.word	0x00015c00


	//   ....[17]....
        /*04f4*/ 	.word	0x00015c90


	//   ....[18]....
        /*04f8*/ 	.word	0x000163b0


	//   ....[19]....
        /*04fc*/ 	.word	0x000163e0


	//   ....[20]....
        /*0500*/ 	.word	0x00018d70


	//   ....[21]....
        /*0504*/ 	.word	0x00018e70


	//   ....[22]....
        /*0508*/ 	.word	0x000196c0


	//   ....[23]....
        /*050c*/ 	.word	0x00019740


	//   ....[24]....
        /*0510*/ 	.word	0x0001ac20


	//   ....[25]....
        /*0514*/ 	.word	0x0001ac30


	//   ....[26]....
        /*0518*/ 	.word	0x0001ac70


	//   ....[27]....
        /*051c*/ 	.word	0x0001ac80


	//   ....[28]....
        /*0520*/ 	.word	0x0001cf70


	//   ....[29]....
        /*0524*/ 	.word	0x0001d0e0


	//   ....[30]....
        /*0528*/ 	.word	0x0001d110


	//   ....[31]....
        /*052c*/ 	.word	0x0001d150


	//   ....[32]....
        /*0530*/ 	.word	0x0001d1c0


	//   ....[33]....
        /*0534*/ 	.word	0x0001d220


	//   ....[34]....
        /*0538*/ 	.word	0x0001d260


	//   ....[35]....
        /*053c*/ 	.word	0x0001d400


	//   ....[36]....
        /*0540*/ 	.word	0x0001d460


	//   ....[37]....
        /*0544*/ 	.word	0x0001d4a0


	//   ....[38]....
        /*0548*/ 	.word	0x0001d4e0


	//   ....[39]....
        /*054c*/ 	.word	0x0001d510


	//   ....[40]....
        /*0550*/ 	.word	0x0001d540


	//   ....[41]....
        /*0554*/ 	.word	0x0001d5d0


	//   ....[42]....
        /*0558*/ 	.word	0x0001d630


	//   ....[43]....
        /*055c*/ 	.word	0x0001d6c0


	//   ....[44]....
        /*0560*/ 	.word	0x00022270


	//   ....[45]....
        /*0564*/ 	.word	0x00022280


	//   ....[46]....
        /*0568*/ 	.word	0x00022390


	//   ....[47]....
        /*056c*/ 	.word	0x000223f0


	//   ....[48]....
        /*0570*/ 	.word	0x00022430


	//   ....[49]....
        /*0574*/ 	.word	0x00022470


	//   ....[50]....
        /*0578*/ 	.word	0x000224a0


	//   ....[51]....
        /*057c*/ 	.word	0x000224d0


	//   ....[52]....
        /*0580*/ 	.word	0x00022660


	//   ....[53]....
        /*0584*/ 	.word	0x000226c0


	//   ....[54]....
        /*0588*/ 	.word	0x00022700


	//   ....[55]....
        /*058c*/ 	.word	0x00022740


	//   ....[56]....
        /*0590*/ 	.word	0x00022770


	//   ....[57]....
        /*0594*/ 	.word	0x000227a0


	//   ....[58]....
        /*0598*/ 	.word	0x00022860


	//   ....[59]....
        /*059c*/ 	.word	0x00022880


	//   ....[60]....
        /*05a0*/ 	.word	0x000228f0


	//   ....[61]....
        /*05a4*/ 	.word	0x00022f80


	//   ....[62]....
        /*05a8*/ 	.word	0x000233c0


	//   ....[63]....
        /*05ac*/ 	.word	0x00023470


	//   ....[64]....
        /*05b0*/ 	.word	0x00023510


	//   ....[65]....
        /*05b4*/ 	.word	0x000235b0


	//   ....[66]....
        /*05b8*/ 	.word	0x00023650


	//   ....[67]....
        /*05bc*/ 	.word	0x000236f0


	//   ....[68]....
        /*05c0*/ 	.word	0x00023790


	//   ....[69]....
        /*05c4*/ 	.word	0x00023830


	//   ....[70]....
        /*05c8*/ 	.word	0x000238d0


	//   ....[71]....
        /*05cc*/ 	.word	0x00023970


	//   ....[72]....
        /*05d0*/ 	.word	0x00023a10


	//   ....[73]....
        /*05d4*/ 	.word	0x00023ab0


	//   ....[74]....
        /*05d8*/ 	.word	0x00023b50


	//   ....[75]....
        /*05dc*/ 	.word	0x00023bf0


	//   ....[76]....
        /*05e0*/ 	.word	0x00023c90


	//   ....[77]....
        /*05e4*/ 	.word	0x00023d30


	//   ....[78]....
        /*05e8*/ 	.word	0x00023dd0


	//   ....[79]....
        /*05ec*/ 	.word	0x00023ec0


	//   ....[80]....
        /*05f0*/ 	.word	0x00023f60


	//   ....[81]....
        /*05f4*/ 	.word	0x00024000


	//   ....[82]....
        /*05f8*/ 	.word	0x000240a0


	//   ....[83]....
        /*05fc*/ 	.word	0x00024140


	//   ....[84]....
        /*0600*/ 	.word	0x000241e0


	//   ....[85]....
        /*0604*/ 	.word	0x00024280


	//   ....[86]....
        /*0608*/ 	.word	0x00024320


	//   ....[87]....
        /*060c*/ 	.word	0x000243c0


	//   ....[88]....
        /*0610*/ 	.word	0x00024460


	//   ....[89]....
        /*0614*/ 	.word	0x00024500


	//   ....[90]....
        /*0618*/ 	.word	0x000245a0


	//   ....[91]....
        /*061c*/ 	.word	0x00024640


	//   ....[92]....
        /*0620*/ 	.word	0x000246e0


	//   ....[93]....
        /*0624*/ 	.word	0x00024780


	//   ....[94]....
        /*0628*/ 	.word	0x00024820


	//   ....[95]....
        /*062c*/ 	.word	0x00024bc0


	//   ....[96]....
        /*0630*/ 	.word	0x00024ea0


	//   ....[97]....
        /*0634*/ 	.word	0x000252c0


	//   ....[98]....
        /*0638*/ 	.word	0x00025350


	//   ....[99]....
        /*063c*/ 	.word	0x000253f0


	//   ....[100]....
        /*0640*/ 	.word	0x000254a0


	//   ....[101]....
        /*0644*/ 	.word	0x00025520


	//   ....[102]....
        /*0648*/ 	.word	0x000255a0


	//   ....[103]....
        /*064c*/ 	.word	0x00025620


	//   ....[104]....
        /*0650*/ 	.word	0x000256a0


	//   ....[105]....
        /*0654*/ 	.word	0x00025730


	//   ....[106]....
        /*0658*/ 	.word	0x000257e0


	//   ....[107]....
        /*065c*/ 	.word	0x00025860


	//   ....[108]....
        /*0660*/ 	.word	0x000258e0


	//   ....[109]....
        /*0664*/ 	.word	0x00025960


	//   ....[110]....
        /*0668*/ 	.word	0x000259e0


	//   ....[111]....
        /*066c*/ 	.word	0x00025a50


	//   ....[112]....
        /*0670*/ 	.word	0x00025af0


	//   ....[113]....
        /*0674*/ 	.word	0x00025b80


	//   ....[114]....
        /*0678*/ 	.word	0x00025cb0


	//----- nvinfo : EIATTR_REG_RECONFIG
	.align		4
.L_268:
        /*067c*/ 	.byte	0x01, 0x54
	.zero		2


	//----- nvinfo : EIATTR_SYSCALL_OFFSETS
	.align		4
        /*0680*/ 	.byte	0x04, 0x46
        /*0682*/ 	.short	(.L_270 - .L_269)


	//   ....[0]....
.L_269:
        /*0684*/ 	.word	0x00001bb0


	//   ....[1]....
        /*0688*/ 	.word	0x00001d00


	//   ....[2]....
        /*068c*/ 	.word	0x000094a0


	//   ....[3]....
        /*0690*/ 	.word	0x00009910


	//   ....[4]....
        /*0694*/ 	.word	0x0001f770


	//   ....[5]....
        /*0698*/ 	.word	0x0001f8b0


	//   ....[6]....
        /*069c*/ 	.word	0x0001f9b0


	//----- nvinfo : EIATTR_MBARRIER_INSTR_OFFSETS
	.align		4
.L_270:
        /*06a0*/ 	.byte	0x04, 0x39
        /*06a2*/ 	.short	(.L_272 - .L_271)


	//   ....[0]....
.L_271:
        /*06a4*/ 	.word	0x00000300
        /*06a8*/ 	.word	0x000000ff
        /*06ac*/ 	.word	0x00028800
        /*06b0*/ 	.short	0x0100
        /*06b2*/ 	.byte	0x08
	.zero		1


	//   ....[1]....
        /*06b4*/ 	.word	0x00000310
        /*06b8*/ 	.word	0x000000ff
        /*06bc*/ 	.word	0x00028820
        /*06c0*/ 	.short	0x0100
        /*06c2*/ 	.byte	0x08
	.zero		1


	//   ....[2]....
        /*06c4*/ 	.word	0x00000400
        /*06c8*/ 	.word	0x000000ff
        /*06cc*/ 	.word	0x00028830
        /*06d0*/ 	.short	0x0100
        /*06d2*/ 	.byte	0x08
	.zero		1


	//   ....[3]....
        /*06d4*/ 	.word	0x00000410
        /*06d8*/ 	.word	0x000000ff
        /*06dc*/ 	.word	0x00028840
        /*06e0*/ 	.short	0x0100
        /*06e2*/ 	.byte	0x08
	.zero		1


	//   ....[4]....
        /*06e4*/ 	.word	0x00000420
        /*06e8*/ 	.word	0x000000ff
        /*06ec*/ 	.word	0x00028838
        /*06f0*/ 	.short	0x0100
        /*06f2*/ 	.byte	0x08
	.zero		1


	//   ....[5]....
        /*06f4*/ 	.word	0x00000430
        /*06f8*/ 	.word	0x000000ff
        /*06fc*/ 	.word	0x00028848
        /*0700*/ 	.short	0x0100
        /*0702*/ 	.byte	0x08
	.zero		1


	//   ....[6]....
        /*0704*/ 	.word	0x00000560
        /*0708*/ 	.word	0x000000ff
        /*070c*/ 	.word	0x00028850
        /*0710*/ 	.short	0x0100
        /*0712*/ 	.byte	0x08
	.zero		1


	//   ....[7]....
        /*0714*/ 	.word	0x00000570
        /*0718*/ 	.word	0x000000ff
        /*071c*/ 	.word	0x00028860
        /*0720*/ 	.short	0x0100
        /*0722*/ 	.byte	0x08
	.zero		1


	//   ....[8]....
        /*0724*/ 	.word	0x00000580
        /*0728*/ 	.word	0x000000ff
        /*072c*/ 	.word	0x00028858
        /*0730*/ 	.short	0x0100
        /*0732*/ 	.byte	0x08
	.zero		1


	//   ....[9]....
        /*0734*/ 	.word	0x00000590
        /*0738*/ 	.word	0x000000ff
        /*073c*/ 	.word	0x00028868
        /*0740*/ 	.short	0x0100
        /*0742*/ 	.byte	0x08
	.zero		1


	//   ....[10]....
        /*0744*/ 	.word	0x00000680
        /*0748*/ 	.word	0x000000ff
        /*074c*/ 	.word	0x00028870
        /*0750*/ 	.short	0x0100
        /*0752*/ 	.byte	0x06
	.zero		1


	//   ....[11]....
        /*0754*/ 	.word	0x00000690
        /*0758*/ 	.word	0x000000ff
        /*075c*/ 	.word	0x00028880
        /*0760*/ 	.short	0x0100
        /*0762*/ 	.byte	0x06
	.zero		1


	//   ....[12]....
        /*0764*/ 	.word	0x000006a0
        /*0768*/ 	.word	0x000000ff
        /*076c*/ 	.word	0x00028878
        /*0770*/ 	.short	0x0100
        /*0772*/ 	.byte	0x06
	.zero		1


	//   ....[13]....
        /*0774*/ 	.word	0x000006b0
        /*0778*/ 	.word	0x000000ff
        /*077c*/ 	.word	0x00028888
        /*0780*/ 	.short	0x0100
        /*0782*/ 	.byte	0x06
	.zero		1


	//   ....[14]....
        /*0784*/ 	.word	0x000007e0
        /*0788*/ 	.word	0x000000ff
        /*078c*/ 	.word	0x00028890
        /*0790*/ 	.short	0x0100
        /*0792*/ 	.byte	0x08
	.zero		1


	//   ....[15]....
        /*0794*/ 	.word	0x000007f0
        /*0798*/ 	.word	0x000000ff
        /*079c*/ 	.word	0x000288a0
        /*07a0*/ 	.short	0x0100
        /*07a2*/ 	.byte	0x08
	.zero		1


	//   ....[16]....
        /*07a4*/ 	.word	0x00000800
        /*07a8*/ 	.word	0x000000ff
        /*07ac*/ 	.word	0x00028898
        /*07b0*/ 	.short	0x0100
        /*07b2*/ 	.byte	0x08
	.zero		1


	//   ....[17]....
        /*07b4*/ 	.word	0x00000810
        /*07b8*/ 	.word	0x000000ff
        /*07bc*/ 	.word	0x000288a8
        /*07c0*/ 	.short	0x0100
        /*07c2*/ 	.byte	0x08
	.zero		1


	//   ....[18]....
        /*07c4*/ 	.word	0x00000940
        /*07c8*/ 	.word	0x000000ff
        /*07cc*/ 	.word	0x000288b0
        /*07d0*/ 	.short	0x0100
        /*07d2*/ 	.byte	0x08
	.zero		1


	//   ....[19]....
        /*07d4*/ 	.word	0x00000950
        /*07d8*/ 	.word	0x000000ff
        /*07dc*/ 	.word	0x000288c0
        /*07e0*/ 	.short	0x0100
        /*07e2*/ 	.byte	0x08
	.zero		1


	//   ....[20]....
        /*07e4*/ 	.word	0x00000960
        /*07e8*/ 	.word	0x000000ff
        /*07ec*/ 	.word	0x000288b8
        /*07f0*/ 	.short	0x0100
        /*07f2*/ 	.byte	0x08
	.zero		1


	//   ....[21]....
        /*07f4*/ 	.word	0x00000970
        /*07f8*/ 	.word	0x000000ff
        /*07fc*/ 	.word	0x000288c8
        /*0800*/ 	.short	0x0100
        /*0802*/ 	.byte	0x08
	.zero		1


	//   ....[22]....
        /*0804*/ 	.word	0x00003410
        /*0808*/ 	.word	0x00000067
        /*080c*/ 	.word	0x00028890
        /*0810*/ 	.short	0x010a
        /*0812*/ 	.byte	0x3f
	.zero		1


	//   ....[23]....
        /*0814*/ 	.word	0x00005ce0
        /*0818*/ 	.word	0x00000067
        /*081c*/ 	.word	0x00028890
        /*0820*/ 	.short	0x010a
        /*0822*/ 	.byte	0x3f
	.zero		1


	//   ....[24]....
        /*0824*/ 	.word	0x00007f80
        /*0828*/ 	.word	0x00000067
        /*082c*/ 	.word	0x00028890
        /*0830*/ 	.short	0x010a
        /*0832*/ 	.byte	0x3f
	.zero		1


	//   ....[25]....
        /*0834*/ 	.word	0x000085e0
        /*0838*/ 	.word	0x0000002c
        /*083c*/ 	.word	0x00000000
        /*0840*/ 	.short	0x0101
        /*0842*/ 	.byte	0x3f
	.zero		1


	//   ....[26]....
        /*0844*/ 	.word	0x00008620
        /*0848*/ 	.word	0x00000067
        /*084c*/ 	.word	0x000288b0
        /*0850*/ 	.short	0x010a
        /*0852*/ 	.byte	0x3f
	.zero		1


	//   ....[27]....
        /*0854*/ 	.word	0x00008c70
        /*0858*/ 	.word	0x00000067
        /*085c*/ 	.word	0x00000000
        /*0860*/ 	.short	0x0101
        /*0862*/ 	.byte	0x3f
	.zero		1


	//   ....[28]....
        /*0864*/ 	.word	0x00009520
        /*0868*/ 	.word	0x00000002
        /*086c*/ 	.word	0x00028800
        /*0870*/ 	.short	0x010a
        /*0872*/ 	.byte	0x3f
	.zero		1


	//   ....[29]....
        /*0874*/ 	.word	0x00009570
        /*0878*/ 	.word	0x00000002
        /*087c*/ 	.word	0x00028800
        /*0880*/ 	.short	0x010a
        /*0882*/ 	.byte	0x3f
	.zero		1


	//   ....[30]....
        /*0884*/ 	.word	0x0000a7d0
        /*0888*/ 	.word	0x00000002
        /*088c*/ 	.word	0x00028800
        /*0890*/ 	.short	0x010a
        /*0892*/ 	.byte	0x3f
	.zero		1


	//   ....[31]....
        /*0894*/ 	.word	0x0000ce40
        /*0898*/ 	.word	0x00000002
        /*089c*/ 	.word	0x00028800
        /*08a0*/ 	.short	0x010a
        /*08a2*/ 	.byte	0x3f
	.zero		1


	//   ....[32]....
        /*08a4*/ 	.word	0x0000ec10
        /*08a8*/ 	.word	0x00000003
        /*08ac*/ 	.word	0x00028830
        /*08b0*/ 	.short	0x010a
        /*08b2*/ 	.byte	0x3f
	.zero		1


	//   ....[33]....
        /*08b4*/ 	.word	0x0000ec80
        /*08b8*/ 	.word	0x00000003
        /*08bc*/ 	.word	0x00028830
        /*08c0*/ 	.short	0x010a
        /*08c2*/ 	.byte	0x3f
	.zero		1


	//   ....[34]....
        /*08c4*/ 	.word	0x0000f240
        /*08c8*/ 	.word	0x00000000
        /*08cc*/ 	.word	0x00000000
        /*08d0*/ 	.short	0x0101
        /*08d2*/ 	.byte	0x3f
	.zero		1


	//   ....[35]....
        /*08d4*/ 	.word	0x00011f40
        /*08d8*/ 	.word	0x0000000a
        /*08dc*/ 	.word	0x00028830
        /*08e0*/ 	.short	0x010a
        /*08e2*/ 	.byte	0x3f
	.zero		1


	//   ....[36]....
        /*08e4*/ 	.word	0x00011f90
        /*08e8*/ 	.word	0x0000000a
        /*08ec*/ 	.word	0x00028830
        /*08f0*/ 	.short	0x010a
        /*08f2*/ 	.byte	0x3f
	.zero		1


	//   ....[37]....
        /*08f4*/ 	.word	0x000123e0
        /*08f8*/ 	.word	0x0000000a
        /*08fc*/ 	.word	0x00028850
        /*0900*/ 	.short	0x010a
        /*0902*/ 	.byte	0x3f
	.zero		1


	//   ....[38]....
        /*0904*/ 	.word	0x00012420
        /*0908*/ 	.word	0x0000000a
        /*090c*/ 	.word	0x00028850
        /*0910*/ 	.short	0x010a
        /*0912*/ 	.byte	0x3f
	.zero		1


	//   ....[39]....
        /*0914*/ 	.word	0x000128c0
        /*0918*/ 	.word	0x00000007
        /*091c*/ 	.word	0x00000000
        /*0920*/ 	.short	0x0101
        /*0922*/ 	.byte	0x3f
	.zero		1


	//   ....[40]....
        /*0924*/ 	.word	0x00014750
        /*0928*/ 	.word	0x0000001f
        /*092c*/ 	.word	0x00000000
        /*0930*/ 	.short	0x0101
        /*0932*/ 	.byte	0x3f
	.zero		1


	//   ....[41]....
        /*0934*/ 	.word	0x000153a0
        /*0938*/ 	.word	0x00000000
        /*093c*/ 	.word	0x00028830
        /*0940*/ 	.short	0x010a
        /*0942*/ 	.byte	0x3f
	.zero		1


	//   ....[42]....
        /*0944*/ 	.word	0x000153f0
        /*0948*/ 	.word	0x00000000
        /*094c*/ 	.word	0x00028830
        /*0950*/ 	.short	0x010a
        /*0952*/ 	.byte	0x3f
	.zero		1


	//   ....[43]....
        /*0954*/ 	.word	0x00015840
        /*0958*/ 	.word	0x00000009
        /*095c*/ 	.word	0x00028850
        /*0960*/ 	.short	0x010a
        /*0962*/ 	.byte	0x3f
	.zero		1


	//   ....[44]....
        /*0964*/ 	.word	0x00015880
        /*0968*/ 	.word	0x00000009
        /*096c*/ 	.word	0x00028850
        /*0970*/ 	.short	0x010a
        /*0972*/ 	.byte	0x3f
	.zero		1


	//   ....[45]....
        /*0974*/ 	.word	0x00016be0
        /*0978*/ 	.word	0x0000000d
        /*097c*/ 	.word	0x00000000
        /*0980*/ 	.short	0x0101
        /*0982*/ 	.byte	0x3f
	.zero		1


	//   ....[46]....
        /*0984*/ 	.word	0x00016c80
        /*0988*/ 	.word	0x0000001b
        /*098c*/ 	.word	0x00000000
        /*0990*/ 	.short	0x0101
        /*0992*/ 	.byte	0x3f
	.zero		1


	//   ....[47]....
        /*0994*/ 	.word	0x00017600
        /*0998*/ 	.word	0x00000000
        /*099c*/ 	.word	0x00028830
        /*09a0*/ 	.short	0x010a
        /*09a2*/ 	.byte	0x3f
	.zero		1


	//   ....[48]....
        /*09a4*/ 	.word	0x00017650
        /*09a8*/ 	.word	0x00000000
        /*09ac*/ 	.word	0x00028830
        /*09b0*/ 	.short	0x010a
        /*09b2*/ 	.byte	0x3f
	.zero		1


	//   ....[49]....
        /*09b4*/ 	.word	0x00017aa0
        /*09b8*/ 	.word	0x00000009
        /*09bc*/ 	.word	0x00028850
        /*09c0*/ 	.short	0x010a
        /*09c2*/ 	.byte	0x3f
	.zero		1


	//   ....[50]....
        /*09c4*/ 	.word	0x00017ae0
        /*09c8*/ 	.word	0x00000009
        /*09cc*/ 	.word	0x00028850
        /*09d0*/ 	.short	0x010a
        /*09d2*/ 	.byte	0x3f
	.zero		1


	//   ....[51]....
        /*09d4*/ 	.word	0x00017fa0
        /*09d8*/ 	.word	0x00000009
        /*09dc*/ 	.word	0x00000000
        /*09e0*/ 	.short	0x0101
        /*09e2*/ 	.byte	0x3f
	.zero		1


	//   ....[52]....
        /*09e4*/ 	.word	0x000192d0
        /*09e8*/ 	.word	0x0000000e
        /*09ec*/ 	.word	0x00000000
        /*09f0*/ 	.short	0x0101
        /*09f2*/ 	.byte	0x3f
	.zero		1


	//   ....[53]....
        /*09f4*/ 	.word	0x0001a7b0
        /*09f8*/ 	.word	0x0000000a
        /*09fc*/ 	.word	0x00028850
        /*0a00*/ 	.short	0x010a
        /*0a02*/ 	.byte	0x3f
	.zero		1


	//   ....[54]....
        /*0a04*/ 	.word	0x0001a830
        /*0a08*/ 	.word	0x0000000a
        /*0a0c*/ 	.word	0x00028850
        /*0a10*/ 	.short	0x010a
        /*0a12*/ 	.byte	0x3f
	.zero		1


	//   ....[55]....
        /*0a14*/ 	.word	0x0001ae10
        /*0a18*/ 	.word	0x0000000a
        /*0a1c*/ 	.word	0x00000000
        /*0a20*/ 	.short	0x0101
        /*0a22*/ 	.byte	0x3f
	.zero		1


	//   ....[56]....
        /*0a24*/ 	.word	0x0001c040
        /*0a28*/ 	.word	0x00000000
        /*0a2c*/ 	.word	0x00000000
        /*0a30*/ 	.short	0x0101
        /*0a32*/ 	.byte	0x3f
	.zero		1


	//   ....[57]....
        /*0a34*/ 	.word	0x0001e680
        /*0a38*/ 	.word	0x0000000c
        /*0a3c*/ 	.word	0x00028820
        /*0a40*/ 	.short	0x010a
        /*0a42*/ 	.byte	0x3f
	.zero		1


	//   ....[58]....
        /*0a44*/ 	.word	0x0001e710
        /*0a48*/ 	.word	0x00000008
        /*0a4c*/ 	.word	0x000288a0
        /*0a50*/ 	.short	0x010a
        /*0a52*/ 	.byte	0x3f
	.zero		1


	//   ....[59]....
        /*0a54*/ 	.word	0x0001e940
        /*0a58*/ 	.word	0x00000008
        /*0a5c*/ 	.word	0x000288c0
        /*0a60*/ 	.short	0x010a
        /*0a62*/ 	.byte	0x3f
	.zero		1


	//   ....[60]....
        /*0a64*/ 	.word	0x0001ec90
        /*0a68*/ 	.word	0x00000008
        /*0a6c*/ 	.word	0x000288a0
        /*0a70*/ 	.short	0x010a
        /*0a72*/ 	.byte	0x3f
	.zero		1


	//   ....[61]....
        /*0a74*/ 	.word	0x0001eeb0
        /*0a78*/ 	.word	0x00000008
        /*0a7c*/ 	.word	0x000288c0
        /*0a80*/ 	.short	0x010a
        /*0a82*/ 	.byte	0x3f
	.zero		1


	//   ....[62]....
        /*0a84*/ 	.word	0x0001ffa0
        /*0a88*/ 	.word	0x00000007
        /*0a8c*/ 	.word	0x00028840
        /*0a90*/ 	.short	0x010a
        /*0a92*/ 	.byte	0x3f
	.zero		1


	//   ....[63]....
        /*0a94*/ 	.word	0x00020470
        /*0a98*/ 	.word	0x0000000a
        /*0a9c*/ 	.word	0x00028820
        /*0aa0*/ 	.short	0x010a
        /*0aa2*/ 	.byte	0x3f
	.zero		1


	//   ....[64]....
        /*0aa4*/ 	.word	0x000207b0
        /*0aa8*/ 	.word	0x00000003
        /*0aac*/ 	.word	0x00028840
        /*0ab0*/ 	.short	0x010a
        /*0ab2*/ 	.byte	0x3f
	.zero		1


	//   ....[65]....
        /*0ab4*/ 	.word	0x00020a70
        /*0ab8*/ 	.word	0x00000008
        /*0abc*/ 	.word	0x00000060
        /*0ac0*/ 	.short	0x010a
        /*0ac2*/ 	.byte	0x3f
	.zero		1


	//   ....[66]....
        /*0ac4*/ 	.word	0x00021060
        /*0ac8*/ 	.word	0x00000002
        /*0acc*/ 	.word	0x00028840
        /*0ad0*/ 	.short	0x010a
        /*0ad2*/ 	.byte	0x3f
	.zero		1


	//   ....[67]....
        /*0ad4*/ 	.word	0x00021320
        /*0ad8*/ 	.word	0x00000002
        /*0adc*/ 	.word	0x00000060
        /*0ae0*/ 	.short	0x010a
        /*0ae2*/ 	.byte	0x3f
	.zero		1


	//   ....[68]....
        /*0ae4*/ 	.word	0x000217f0
        /*0ae8*/ 	.word	0x00000002
        /*0aec*/ 	.word	0x00028840
        /*0af0*/ 	.short	0x010a
        /*0af2*/ 	.byte	0x3f
	.zero		1


	//   ....[69]....
        /*0af4*/ 	.word	0x00021ab0
        /*0af8*/ 	.word	0x00000003
        /*0afc*/ 	.word	0x00000060
        /*0b00*/ 	.short	0x010a
        /*0b02*/ 	.byte	0x3f
	.zero		1


	//   ....[70]....
        /*0b04*/ 	.word	0x00021f20
        /*0b08*/ 	.word	0x00000003
        /*0b0c*/ 	.word	0x00028860
        /*0b10*/ 	.short	0x010a
        /*0b12*/ 	.byte	0x3f
	.zero		1


	//   ....[71]....
        /*0b14*/ 	.word	0x00022f00
        /*0b18*/ 	.word	0x00000000
        /*0b1c*/ 	.word	0x00028820
        /*0b20*/ 	.short	0x010a
        /*0b22*/ 	.byte	0x3f
	.zero		1


	//   ....[72]....
        /*0b24*/ 	.word	0x000230b0
        /*0b28*/ 	.word	0x00000006
        /*0b2c*/ 	.word	0x00000000
        /*0b30*/ 	.short	0x010a
        /*0b32*/ 	.byte	0x3f
	.zero		1


	//   ....[73]....
        /*0b34*/ 	.word	0x00023120
        /*0b38*/ 	.word	0x00000007
        /*0b3c*/ 	.word	0x00000000
        /*0b40*/ 	.short	0x010a
        /*0b42*/ 	.byte	0x3f
	.zero		1


	//   ....[74]....
        /*0b44*/ 	.word	0x00023190
        /*0b48*/ 	.word	0x00000004
        /*0b4c*/ 	.word	0x00000000
        /*0b50*/ 	.short	0x010a
        /*0b52*/ 	.byte	0x3f
	.zero		1


	//   ....[75]....
        /*0b54*/ 	.word	0x000231c0
        /*0b58*/ 	.word	0x00000003
        /*0b5c*/ 	.word	0x00000000
        /*0b60*/ 	.short	0x010a
        /*0b62*/ 	.byte	0x3f
	.zero		1


	//   ....[76]....
        /*0b64*/ 	.word	0x00023220
        /*0b68*/ 	.word	0x00000067
        /*0b6c*/ 	.word	0x00028890
        /*0b70*/ 	.short	0x010a
        /*0b72*/ 	.byte	0x3f
	.zero		1


	//   ....[77]....
        /*0b74*/ 	.word	0x00023270
        /*0b78*/ 	.word	0x00000067
        /*0b7c*/ 	.word	0x00028890
        /*0b80*/ 	.short	0x010a
        /*0b82*/ 	.byte	0x3f
	.zero		1


	//   ....[78]....
        /*0b84*/ 	.word	0x000232c0
        /*0b88*/ 	.word	0x00000067
        /*0b8c*/ 	.word	0x00028890
        /*0b90*/ 	.short	0x010a
        /*0b92*/ 	.byte	0x3f
	.zero		1


	//   ....[79]....
        /*0b94*/ 	.word	0x00023310
        /*0b98*/ 	.word	0x00000067
        /*0b9c*/ 	.word	0x000288b0
        /*0ba0*/ 	.short	0x010a
        /*0ba2*/ 	.byte	0x3f
	.zero		1


	//   ....[80]....
        /*0ba4*/ 	.word	0x00023e10
        /*0ba8*/ 	.word	0x00000002
        /*0bac*/ 	.word	0x00028800
        /*0bb0*/ 	.short	0x010a
        /*0bb2*/ 	.byte	0x3f
	.zero		1


	//   ....[81]....
        /*0bb4*/ 	.word	0x00024860
        /*0bb8*/ 	.word	0x00000002
        /*0bbc*/ 	.word	0x00028800
        /*0bc0*/ 	.short	0x010a
        /*0bc2*/ 	.byte	0x3f
	.zero		1


	//   ....[82]....
        /*0bc4*/ 	.word	0x000248b0
        /*0bc8*/ 	.word	0x00000003
        /*0bcc*/ 	.word	0x00028830
        /*0bd0*/ 	.short	0x010a
        /*0bd2*/ 	.byte	0x3f
	.zero		1


	//   ....[83]....
        /*0bd4*/ 	.word	0x00024900
        /*0bd8*/ 	.word	0x0000000a
        /*0bdc*/ 	.word	0x00028830
        /*0be0*/ 	.short	0x010a
        /*0be2*/ 	.byte	0x3f
	.zero		1


	//   ....[84]....
        /*0be4*/ 	.word	0x00024950
        /*0be8*/ 	.word	0x0000000a
        /*0bec*/ 	.word	0x00028850
        /*0bf0*/ 	.short	0x010a
        /*0bf2*/ 	.byte	0x3f
	.zero		1


	//   ....[85]....
        /*0bf4*/ 	.word	0x000249a0
        /*0bf8*/ 	.word	0x00000000
        /*0bfc*/ 	.word	0x00028830
        /*0c00*/ 	.short	0x010a
        /*0c02*/ 	.byte	0x3f
	.zero		1


	//   ....[86]....
        /*0c04*/ 	.word	0x000249f0
        /*0c08*/ 	.word	0x00000009
        /*0c0c*/ 	.word	0x00028850
        /*0c10*/ 	.short	0x010a
        /*0c12*/ 	.byte	0x3f
	.zero		1


	//   ....[87]....
        /*0c14*/ 	.word	0x00024a40
        /*0c18*/ 	.word	0x00000000
        /*0c1c*/ 	.word	0x00028830
        /*0c20*/ 	.short	0x010a
        /*0c22*/ 	.byte	0x3f
	.zero		1


	//   ....[88]....
        /*0c24*/ 	.word	0x00024a90
        /*0c28*/ 	.word	0x00000009
        /*0c2c*/ 	.word	0x00028850
        /*0c30*/ 	.short	0x010a
        /*0c32*/ 	.byte	0x3f
	.zero		1


	//   ....[89]....
        /*0c34*/ 	.word	0x00024ae0
        /*0c38*/ 	.word	0x0000000a
        /*0c3c*/ 	.word	0x00028850
        /*0c40*/ 	.short	0x010a
        /*0c42*/ 	.byte	0x3f
	.zero		1


	//   ....[90]....
        /*0c44*/ 	.word	0x00024c80
        /*0c48*/ 	.word	0x0000000c
        /*0c4c*/ 	.word	0x00028820
        /*0c50*/ 	.short	0x010a
        /*0c52*/ 	.byte	0x3f
	.zero		1


	//   ....[91]....
        /*0c54*/ 	.word	0x00024cd0
        /*0c58*/ 	.word	0x00000008
        /*0c5c*/ 	.word	0x000288a0
        /*0c60*/ 	.short	0x010a
        /*0c62*/ 	.byte	0x3f
	.zero		1


	//   ....[92]....
        /*0c64*/ 	.word	0x00024d20
        /*0c68*/ 	.word	0x00000008
        /*0c6c*/ 	.word	0x000288c0
        /*0c70*/ 	.short	0x010a
        /*0c72*/ 	.byte	0x3f
	.zero		1


	//   ....[93]....
        /*0c74*/ 	.word	0x00024d70
        /*0c78*/ 	.word	0x00000008
        /*0c7c*/ 	.word	0x000288a0
        /*0c80*/ 	.short	0x010a
        /*0c82*/ 	.byte	0x3f
	.zero		1


	//   ....[94]....
        /*0c84*/ 	.word	0x00024dc0
        /*0c88*/ 	.word	0x00000008
        /*0c8c*/ 	.word	0x000288c0
        /*0c90*/ 	.short	0x010a
        /*0c92*/ 	.byte	0x3f
	.zero		1


	//   ....[95]....
        /*0c94*/ 	.word	0x00024f60
        /*0c98*/ 	.word	0x00000007
        /*0c9c*/ 	.word	0x00028840
        /*0ca0*/ 	.short	0x010a
        /*0ca2*/ 	.byte	0x3f
	.zero		1


	//   ....[96]....
        /*0ca4*/ 	.word	0x00024fe0
        /*0ca8*/ 	.word	0x00000003
        /*0cac*/ 	.word	0x00028820
        /*0cb0*/ 	.short	0x010a
        /*0cb2*/ 	.byte	0x3f
	.zero		1


	//   ....[97]....
        /*0cb4*/ 	.word	0x00025030
        /*0cb8*/ 	.word	0x00000003
        /*0cbc*/ 	.word	0x00028840
        /*0cc0*/ 	.short	0x010a
        /*0cc2*/ 	.byte	0x3f
	.zero		1


	//   ....[98]....
        /*0cc4*/ 	.word	0x00025080
        /*0cc8*/ 	.word	0x00000008
        /*0ccc*/ 	.word	0x00000060
        /*0cd0*/ 	.short	0x010a
        /*0cd2*/ 	.byte	0x3f
	.zero		1


	//   ....[99]....
        /*0cd4*/ 	.word	0x000250d0
        /*0cd8*/ 	.word	0x00000002
        /*0cdc*/ 	.word	0x00028840
        /*0ce0*/ 	.short	0x010a
        /*0ce2*/ 	.byte	0x3f
	.zero		1


	//   ....[100]....
        /*0ce4*/ 	.word	0x00025120
        /*0ce8*/ 	.word	0x00000002
        /*0cec*/ 	.word	0x00000060
        /*0cf0*/ 	.short	0x010a
        /*0cf2*/ 	.byte	0x3f
	.zero		1


	//   ....[101]....
        /*0cf4*/ 	.word	0x00025170
        /*0cf8*/ 	.word	0x00000002
        /*0cfc*/ 	.word	0x00028840
        /*0d00*/ 	.short	0x010a
        /*0d02*/ 	.byte	0x3f
	.zero		1


	//   ....[102]....
        /*0d04*/ 	.word	0x000251c0
        /*0d08*/ 	.word	0x00000003
        /*0d0c*/ 	.word	0x00000060
        /*0d10*/ 	.short	0x010a
        /*0d12*/ 	.byte	0x3f
	.zero		1


	//   ....[103]....
        /*0d14*/ 	.word	0x00025210
        /*0d18*/ 	.word	0x00000003
        /*0d1c*/ 	.word	0x00028860
        /*0d20*/ 	.short	0x010a
        /*0d22*/ 	.byte	0x3f
	.zero		1


	//   ....[104]....
        /*0d24*/ 	.word	0x00025bd0
        /*0d28*/ 	.word	0x00000000
        /*0d2c*/ 	.word	0x00028820
        /*0d30*/ 	.short	0x010a
        /*0d32*/ 	.byte	0x3f
	.zero		1


	//   ....[105]....
        /*0d34*/ 	.word	0x00025d70
        /*0d38*/ 	.word	0x00000006
        /*0d3c*/ 	.word	0x00000000
        /*0d40*/ 	.short	0x010a
        /*0d42*/ 	.byte	0x3f
	.zero		1


	//   ....[106]....
        /*0d44*/ 	.word	0x00025dc0
        /*0d48*/ 	.word	0x00000007
        /*0d4c*/ 	.word	0x00000000
        /*0d50*/ 	.short	0x010a
        /*0d52*/ 	.byte	0x3f
	.zero		1


	//   ....[107]....
        /*0d54*/ 	.word	0x00025e10
        /*0d58*/ 	.word	0x00000004
        /*0d5c*/ 	.word	0x00000000
        /*0d60*/ 	.short	0x010a
        /*0d62*/ 	.byte	0x3f
	.zero		1


	//----- nvinfo : EIATTR_NUM_MBARRIERS
	.align		4
.L_272:
        /*0d64*/ 	.byte	0x03, 0x38
        /*0d66*/ 	.short	0x0016


	//----- nvinfo : EIATTR_EXIT_INSTR_OFFSETS
	.align		4
        /*0d68*/ 	.byte	0x04, 0x1c
        /*0d6a*/ 	.short	(.L_274 - .L_273)


	//   ....[0]....
.L_273:
        /*0d6c*/ 	.word	0x00023210


	//----- nvinfo : EIATTR_MAX_THREADS
	.align		4
.L_274:
        /*0d70*/ 	.byte	0x04, 0x05
        /*0d72*/ 	.short	(.L_276 - .L_275)
.L_275:
        /*0d74*/ 	.word	0x00000180
        /*0d78*/ 	.word	0x00000001
        /*0d7c*/ 	.word	0x00000001


	//----- nvinfo : EIATTR_CRS_STACK_SIZE
	.align		4
.L_276:
        /*0d80*/ 	.byte	0x04, 0x1e
        /*0d82*/ 	.short	(.L_278 - .L_277)
.L_277:
        /*0d84*/ 	.word	0x00000000


	//----- nvinfo : EIATTR_CBANK_PARAM_SIZE
	.align		4
.L_278:
        /*0d88*/ 	.byte	0x03, 0x19
        /*0d8a*/ 	.short	0x0a70


	//----- nvinfo : EIATTR_PARAM_CBANK
	.align		4
        /*0d8c*/ 	.byte	0x04, 0x0a
        /*0d8e*/ 	.short	(.L_280 - .L_279)
	.align		4
.L_279:
        /*0d90*/ 	.word	index@(.nv.constant0._ZN7cutlass13device_kernelIN5flash11enable_sm90INS1_16FlashAttnFwdSm90INS1_25CollectiveMainloopFwdSm90ILi2EN4cute5tupleIJNS5_1CILi1EEES8_S8_EEENS6_IJNS7_ILi128EEESA_SA_EEELi128ENS_10bfloat16_tEfNS_4arch4Sm90ELb0ELb1ELb0ELb1ELb0ELb1ELb0ELb1ELb1ELb0ELb0ELb0EEENS1_21CollectiveEpilogueFwdISB_S9_SC_SE_Li256ELb1ELb0ELb0ELb0EEENS1_36VarlenDynamicPersistentTileSchedulerILi128ELi128ELi256ELi32ELb0ELb0ELb1ELb1ELb0ELb1EEEEEEEEEvNT_6ParamsE)
        /*0d94*/ 	.short	0x0210
        /*0d96*/ 	.short	0x0a70


	//----- nvinfo : EIATTR_SW_WAR
	.align		4
.L_280:
        /*0d98*/ 	.byte	0x04, 0x36
        /*0d9a*/ 	.short	(.L_282 - .L_281)
.L_281:
        /*0d9c*/ 	.word	0x00000008
.L_282:


//--------------------- .nv.info._ZN7cutlass13device_kernelIN5flash11enable_sm90INS1_16FlashAttnFwdSm90INS1_25CollectiveMainloopFwdSm90ILi2EN4cute5tupleIJNS5_1CILi1EEES8_S8_EEENS6_IJNS7_ILi128EEESA_SA_EEELi128ENS_10bfloat16_tEfNS_4arch4Sm90ELb1ELb0ELb0ELb0ELb0ELb0ELb0ELb1ELb1ELb0ELb0ELb0EEENS1_21CollectiveEpilogueFwdISB_S9_SC_SE_Li256ELb0ELb0ELb0ELb0EEENS1_30DynamicPersistentTileSchedulerILi256ELi32ELb0ELb0ELb1EEEEEEEEEvNT_6ParamsE --------------------------
	.section	.nv.info._ZN7cutlass13device_kernelIN5flash11enable_sm90INS1_16FlashAttnFwdSm90INS1_25CollectiveMainloopFwdSm90ILi2EN4cute5tupleIJNS5_1CILi1EEES8_S8_EEENS6_IJNS7_ILi128EEESA_SA_EEELi128ENS_10bfloat16_tEfNS_4arch4Sm90ELb1ELb0ELb0ELb0ELb0ELb0ELb0ELb1ELb1ELb0ELb0ELb0EEENS1_21CollectiveEpilogueFwdISB_S9_SC_SE_Li256ELb0ELb0ELb0ELb0EEENS1_30DynamicPersistentTileSchedulerILi256ELi32ELb0ELb0ELb1EEEEEEEEEvNT_6ParamsE,"",@"SHT_CUDA_INFO"
	.sectionflags	@""
	.align	4


	//----- nvinfo : EIATTR_CUDA_API_VERSION
	.align		4
        /*0000*/ 	.byte	0x04, 0x37
        /*0002*/ 	.short	(.L_284 - .L_283)
.L_283:
        /*0004*/ 	.word	0x00000082


	//----- nvinfo : EIATTR_KPARAM_INFO
	.align		4
.L_284:
        /*0008*/ 	.byte	0x04, 0x17
        /*000a*/ 	.short	(.L_286 - .L_285)
.L_285:
        /*000c*/ 	.word	0x00000000
        /*0010*/ 	.short	0x0000
        /*0012*/ 	.short	0x0070
        /*0014*/ 	.byte	0x00, 0xf0, 0x01, 0x2e


	//----- nvinfo : EIATTR_SPARSE_MMA_MASK
	.align		4
.L_286:
        /*0018*/ 	.byte	0x03, 0x50
        /*001a*/ 	.short	0x0000


	//----- nvinfo : EIATTR_MAXREG_COUNT
	.align		4
        /*001c*/ 	.byte	0x03, 0x1b
        /*001e*/ 	.short	0x00a8


	//----- nvinfo : EIATTR_NUM_BARRIERS
	.align		4
        /*0020*/ 	.byte	0x02, 0x4c
        /*0022*/ 	.byte	0x10
	.zero		1


	//----- nvinfo : EIATTR_EXTERNS
	.align		4
        /*0024*/ 	.byte	0x04, 0x0f
        /*0026*/ 	.short	(.L_288 - .L_287)


	//   ....[0]....
	.align		4
.L_287:
        /*0028*/ 	.word	index@(__assertfail)


	//----- nvinfo : EIATTR_MERCURY_ISA_VERSION
	.align		4
.L_288:
        /*002c*/ 	.byte	0x03, 0x5f
        /*002e*/ 	.short	0x0101


	//----- nvinfo : EIATTR_INT_WARP_WIDE_INSTR_OFFSETS
	.align		4
        /*0030*/ 	.byte	0x04, 0x31
        /*0032*/ 	.short	(.L_290 - .L_289)


	//   ....[0]....
.L_289:
        /*0034*/ 	.word	0x00000180


	//   ....[1]....
        /*0038*/ 	.word	0x000001b0


	//   ....[2]....
        /*003c*/ 	.word	0x000001c0


	//   ....[3]....
        /*0040*/ 	.word	0x0000a8c0


	//   ....[4]....
        /*0044*/ 	.word	0x0000a950


	//   ....[5]....
        /*0048*/ 	.word	0x0000ae60


	//   ....[6]....
        /*004c*/ 	.word	0x0000c8b0


	//   ....[7]....
        /*0050*/ 	.word	0x0000c940


	//----- nvinfo : EIATTR_COOP_GROUP_MASK_REGIDS
	.align		4
.L_290:
        /*0054*/ 	.byte	0x04, 0x29
        /*0056*/ 	.short	(.L_292 - .L_291)


	//   ....[0]....
.L_291:
        /*0058*/ 	.word	0xffffffff


	//   ....[1]....
        /*005c*/ 	.word	0xffffffff


	//   ....[2]....
        /*0060*/ 	.word	0xffffffff


	//   ....[3]....
        /*0064*/ 	.word	0xffffffff


	//   ....[4]....
        /*0068*/ 	.word	0xffffffff


	//   ....[5]....
        /*006c*/ 	.word	0xffffffff


	//   ....[6]....
        /*0070*/ 	.word	0xffffffff


	//   ....[7]....
        /*0074*/ 	.word	0xffffffff


	//   ....[8]....
        /*0078*/ 	.word	0xffffffff


	//   ....[9]....
        /*007c*/ 	.word	0xffffffff


	//   ....[10]....
        /*0080*/ 	.word	0xffffffff


	//   ....[11]....
        /*0084*/ 	.word	0xffffffff


	//   ....[12]....
        /*0088*/ 	.word	0xffffffff


	//   ....[13]....
        /*008c*/ 	.word	0xffffffff


	//   ....[14]....
        /*0090*/ 	.word	0xffffffff


	//   ....[15]....
        /*0094*/ 	.word	0xffffffff


	//   ....[16]....
        /*0098*/ 	.word	0xffffffff


	//   ....[17]....
        /*009c*/ 	.word	0xffffffff


	//   ....[18]....
        /*00a0*/ 	.word	0xffffffff


	//   ....[19]....
        /*00a4*/ 	.word	0xffffffff


	//   ....[20]....
        /*00a8*/ 	.word	0xffffffff


	//   ....[21]....
        /*00ac*/ 	.word	0xffffffff


	//   ....[22]....
        /*00b0*/ 	.word	0xffffffff


	//   ....[23]....
        /*00b4*/ 	.word	0xffffffff


	//   ....[24]....
        /*00b8*/ 	.word	0xffffffff


	//   ....[25]....
        /*00bc*/ 	.word	0xffffffff


	//   ....[26]....
        /*00c0*/ 	.word	0xffffffff


	//   ....[27]....
        /*00c4*/ 	.word	0xffffffff


	//   ....[28]....
        /*00c8*/ 	.word	0x0500000f


	//   ....[29]....
        /*00cc*/ 	.word	0x0500000f


	//----- nvinfo : EIATTR_COOP_GROUP_INSTR_OFFSETS
	.align		4
.L_292:
        /*00d0*/ 	.byte	0x04, 0x28
        /*00d2*/ 	.short	(.L_294 - .L_293)


	//   ....[0]....
.L_293:
        /*00d4*/ 	.word	0x00000060


	//   ....[1]....
        /*00d8*/ 	.word	0x00000190


	//   ....[2]....
        /*00dc*/ 	.word	0x000001e0


	//   ....[3]....
        /*00e0*/ 	.word	0x000003d0


	//   ....[4]....
        /*00e4*/ 	.word	0x00000530


	//   ....[5]....
        /*00e8*/ 	.word	0x00000650


	//   ....[6]....
        /*00ec*/ 	.word	0x000007b0


	//   ....[7]....
        /*00f0*/ 	.word	0x00001410


	//   ....[8]....
        /*00f4*/ 	.word	0x00002560


	//   ....[9]....
        /*00f8*/ 	.word	0x000025b0


	//   ....[10]....
        /*00fc*/ 	.word	0x00003030


	//   ....[11]....
        /*0100*/ 	.word	0x000030c0


	//   ....[12]....
        /*0104*/ 	.word	0x00004b50


	//   ....[13]....
        /*0108*/ 	.word	0x00004be0


	//   ....[14]....
        /*010c*/ 	.word	0x000055b0


	//   ....[15]....
        /*0110*/ 	.word	0x000056d0


	//   ....[16]....
        /*0114*/ 	.word	0x00006ea0


	//   ....[17]....
        /*0118*/ 	.word	0x00006ed0


	//   ....[18]....
        /*011c*/ 	.word	0x00007160


	//   ....[19]....
        /*0120*/ 	.word	0x000071d0


	//   ....[20]....
        /*0124*/ 	.word	0x000087e0


	//   ....[21]....
        /*0128*/ 	.word	0x00008820


	//   ....[22]....
        /*012c*/ 	.word	0x00008920


	//   ....[23]....
        /*0130*/ 	.word	0x00008930


	//   ....[24]....
        /*0134*/ 	.word	0x00009840


	//   ....[25]....
        /*0138*/ 	.word	0x0000a350


	//   ....[26]....
        /*013c*/ 	.word	0x0000cc50


	//   ....[27]....
        /*0140*/ 	.word	0x0000ce00


	//   ....[28]....
        /*0144*/ 	.word	0x0000d370


	//   ....[29]....
        /*0148*/ 	.word	0x0000d750


	//----- nvinfo : EIATTR_REG_RECONFIG
	.align		4
.L_294:
        /*014c*/ 	.byte	0x01, 0x54
	.zero		2


	//----- nvinfo : EIATTR_SYSCALL_OFFSETS
	.align		4
        /*0150*/ 	.byte	0x04, 0x46
        /*0152*/ 	.short	(.L_296 - .L_295)


	//   ....[0]....
.L_295:
        /*0154*/ 	.word	0x000015c0


	//   ....[1]....
        /*0158*/ 	.word	0x0000aae0


	//   ....[2]....
        /*015c*/ 	.word	0x0000ac20


	//   ....[3]....
        /*0160*/ 	.word	0x0000ad20


	//----- nvinfo : EIATTR_MBARRIER_INSTR_OFFSETS
	.align		4
.L_296:
        /*0164*/ 	.byte	0x04, 0x39
        /*0166*/ 	.short	(.L_298 - .L_297)


	//   ....[0]....
.L_297:
        /*0168*/ 	.word	0x00000280
        /*016c*/ 	.word	0x000000ff
        /*0170*/ 	.word	0x00028800
        /*0174*/ 	.short	0x0100
        /*0176*/ 	.byte	0x06
	.zero		1


	//   ....[1]....
        /*0178*/ 	.word	0x00000290
        /*017c*/ 	.word	0x000000ff
        /*0180*/ 	.word	0x00028820
        /*0184*/ 	.short	0x0100
        /*0186*/ 	.byte	0x06
	.zero		1


	//   ....[2]....
        /*0188*/ 	.word	0x00000380
        /*018c*/ 	.word	0x000000ff
        /*0190*/ 	.word	0x00028830
        /*0194*/ 	.short	0x0100
        /*0196*/ 	.byte	0x08
	.zero		1


	//   ....[3]....
        /*0198*/ 	.word	0x00000390
        /*019c*/ 	.word	0x000000ff
        /*01a0*/ 	.word	0x00028840
        /*01a4*/ 	.short	0x0100
        /*01a6*/ 	.byte	0x08
	.zero		1


	//   ....[4]....
        /*01a8*/ 	.word	0x000003a0
        /*01ac*/ 	.word	0x000000ff
        /*01b0*/ 	.word	0x00028838
        /*01b4*/ 	.short	0x0100
        /*01b6*/ 	.byte	0x08
	.zero		1


	//   ....[5]....
        /*01b8*/ 	.word	0x000003b0
        /*01bc*/ 	.word	0x000000ff
        /*01c0*/ 	.word	0x00028848
        /*01c4*/ 	.short	0x0100
        /*01c6*/ 	.byte	0x08
	.zero		1


	//   ....[6]....
        /*01c8*/ 	.word	0x000004e0
        /*01cc*/ 	.word	0x000000ff
        /*01d0*/ 	.word	0x00028850
        /*01d4*/ 	.short	0x0100
        /*01d6*/ 	.byte	0x08
	.zero		1


	//   ....[7]....
        /*01d8*/ 	.word	0x000004f0
        /*01dc*/ 	.word	0x000000ff
        /*01e0*/ 	.word	0x00028860
        /*01e4*/ 	.short	0x0100
        /*01e6*/ 	.byte	0x08
	.zero		1


	//   ....[8]....
        /*01e8*/ 	.word	0x00000500
        /*01ec*/ 	.word	0x000000ff
        /*01f0*/ 	.word	0x00028858
        /*01f4*/ 	.short	0x0100
        /*01f6*/ 	.byte	0x08
	.zero		1


	//   ....[9]....
        /*01f8*/ 	.word	0x00000510
        /*01fc*/ 	.word	0x000000ff
        /*0200*/ 	.word	0x00028868
        /*0204*/ 	.short	0x0100
        /*0206*/ 	.byte	0x08
	.zero		1


	//   ....[10]....
        /*0208*/ 	.word	0x00000600
        /*020c*/ 	.word	0x000000ff
        /*0210*/ 	.word	0x00028870
        /*0214*/ 	.short	0x0100
        /*0216*/ 	.byte	0x06
	.zero		1


	//   ....[11]....
        /*0218*/ 	.word	0x00000610
        /*021c*/ 	.word	0x000000ff
        /*0220*/ 	.word	0x00028880
        /*0224*/ 	.short	0x0100
        /*0226*/ 	.byte	0x06
	.zero		1


	//   ....[12]....
        /*0228*/ 	.word	0x00000620
        /*022c*/ 	.word	0x000000ff
        /*0230*/ 	.word	0x00028878
        /*0234*/ 	.short	0x0100
        /*0236*/ 	.byte	0x06
	.zero		1


	//   ....[13]....
        /*0238*/ 	.word	0x00000630
        /*023c*/ 	.word	0x000000ff
        /*0240*/ 	.word	0x00028888
        /*0244*/ 	.short	0x0100
        /*0246*/ 	.byte	0x06
	.zero		1


	//   ....[14]....
        /*0248*/ 	.word	0x00000760
        /*024c*/ 	.word	0x000000ff
        /*0250*/ 	.word	0x00028890
        /*0254*/ 	.short	0x0100
        /*0256*/ 	.byte	0x08
	.zero		1


	//   ....[15]....
        /*0258*/ 	.word	0x00000770
        /*025c*/ 	.word	0x000000ff
        /*0260*/ 	.word	0x000288a0
        /*0264*/ 	.short	0x0100
        /*0266*/ 	.byte	0x08
	.zero		1


	//   ....[16]....
        /*0268*/ 	.word	0x00000780
        /*026c*/ 	.word	0x000000ff
        /*0270*/ 	.word	0x00028898
        /*0274*/ 	.short	0x0100
        /*0276*/ 	.byte	0x08
	.zero		1


	//   ....[17]....
        /*0278*/ 	.word	0x00000790
        /*027c*/ 	.word	0x000000ff
        /*0280*/ 	.word	0x000288a8
        /*0284*/ 	.short	0x0100
        /*0286*/ 	.byte	0x08
	.zero		1


	//   ....[18]....
        /*0288*/ 	.word	0x000008c0
        /*028c*/ 	.word	0x000000ff
        /*0290*/ 	.word	0x000288b0
        /*0294*/ 	.short	0x0100
        /*0296*/ 	.byte	0x08
	.zero		1


	//   ....[19]....
        /*0298*/ 	.word	0x000008d0
        /*029c*/ 	.word	0x000000ff
        /*02a0*/ 	.word	0x000288c0
        /*02a4*/ 	.short	0x0100
        /*02a6*/ 	.byte	0x08
	.zero		1


	//   ....[20]....
        /*02a8*/ 	.word	0x000008e0
        /*02ac*/ 	.word	0x000000ff
        /*02b0*/ 	.word	0x000288b8
        /*02b4*/ 	.short	0x0100
        /*02b6*/ 	.byte	0x08
	.zero		1


	//   ....[21]....
        /*02b8*/ 	.word	0x000008f0
        /*02bc*/ 	.word	0x000000ff
        /*02c0*/ 	.word	0x000288c8
        /*02c4*/ 	.short	0x0100
        /*02c6*/ 	.byte	0x08
	.zero		1


	//   ....[22]....
        /*02c8*/ 	.word	0x00001640
        /*02cc*/ 	.word	0x000000ff
        /*02d0*/ 	.word	0x00028800
        /*02d4*/ 	.short	0x010a
        /*02d6*/ 	.byte	0x26
	.zero		1


	//   ....[23]....
        /*02d8*/ 	.word	0x000016c0
        /*02dc*/ 	.word	0x00000003
        /*02e0*/ 	.word	0x00028830
        /*02e4*/ 	.short	0x010a
        /*02e6*/ 	.byte	0x3f
	.zero		1


	//   ....[24]....
        /*02e8*/ 	.word	0x00001730
        /*02ec*/ 	.word	0x00000003
        /*02f0*/ 	.word	0x00028830
        /*02f4*/ 	.short	0x010a
        /*02f6*/ 	.byte	0x3f
	.zero		1


	//   ....[25]....
        /*02f8*/ 	.word	0x00001f70
        /*02fc*/ 	.word	0x00000003
        /*0300*/ 	.word	0x00000000
        /*0304*/ 	.short	0x0101
        /*0306*/ 	.byte	0x3f
	.zero		1


	//   ....[26]....
        /*0308*/ 	.word	0x00003ed0
        /*030c*/ 	.word	0x000000ff
        /*0310*/ 	.word	0x00028830
        /*0314*/ 	.short	0x010a
        /*0316*/ 	.byte	0x0a
	.zero		1


	//   ....[27]....
        /*0318*/ 	.word	0x00003f10
        /*031c*/ 	.word	0x000000ff
        /*0320*/ 	.word	0x00028830
        /*0324*/ 	.short	0x010a
        /*0326*/ 	.byte	0x0a
	.zero		1


	//   ....[28]....
        /*0328*/ 	.word	0x00004240
        /*032c*/ 	.word	0x000000ff
        /*0330*/ 	.word	0x00028850
        /*0334*/ 	.short	0x010a
        /*0336*/ 	.byte	0x0a
	.zero		1


	//   ....[29]....
        /*0338*/ 	.word	0x00004280
        /*033c*/ 	.word	0x000000ff
        /*0340*/ 	.word	0x00028850
        /*0344*/ 	.short	0x010a
        /*0346*/ 	.byte	0x0a
	.zero		1


	//   ....[30]....
        /*0348*/ 	.word	0x00005dd0
        /*034c*/ 	.word	0x0000002e
        /*0350*/ 	.word	0x00000000
        /*0354*/ 	.short	0x0101
        /*0356*/ 	.byte	0x3f
	.zero		1


	//   ....[31]....
        /*0358*/ 	.word	0x00005e50
        /*035c*/ 	.word	0x00000030
        /*0360*/ 	.word	0x00000000
        /*0364*/ 	.short	0x0101
        /*0366*/ 	.byte	0x3f
	.zero		1


	//   ....[32]....
        /*0368*/ 	.word	0x00006800
        /*036c*/ 	.word	0x000000ff
        /*0370*/ 	.word	0x00028830
        /*0374*/ 	.short	0x010a
        /*0376*/ 	.byte	0x0a
	.zero		1


	//   ....[33]....
        /*0378*/ 	.word	0x00006840
        /*037c*/ 	.word	0x000000ff
        /*0380*/ 	.word	0x00028830
        /*0384*/ 	.short	0x010a
        /*0386*/ 	.byte	0x0a
	.zero		1


	//   ....[34]....
        /*0388*/ 	.word	0x00006b70
        /*038c*/ 	.word	0x000000ff
        /*0390*/ 	.word	0x00028850
        /*0394*/ 	.short	0x010a
        /*0396*/ 	.byte	0x0a
	.zero		1


	//   ....[35]....
        /*0398*/ 	.word	0x00006bb0
        /*039c*/ 	.word	0x000000ff
        /*03a0*/ 	.word	0x00028850
        /*03a4*/ 	.short	0x010a
        /*03a6*/ 	.byte	0x0a
	.zero		1


	//   ....[36]....
        /*03a8*/ 	.word	0x00007cb0
        /*03ac*/ 	.word	0x0000001b
        /*03b0*/ 	.word	0x00000000
        /*03b4*/ 	.short	0x0101
        /*03b6*/ 	.byte	0x3f
	.zero		1


	//   ....[37]....
        /*03b8*/ 	.word	0x00007d60
        /*03bc*/ 	.word	0x0000001f
        /*03c0*/ 	.word	0x00000000
        /*03c4*/ 	.short	0x0101
        /*03c6*/ 	.byte	0x3f
	.zero		1


	//   ....[38]....
        /*03c8*/ 	.word	0x00008750
        /*03cc*/ 	.word	0x000000ff
        /*03d0*/ 	.word	0x00028850
        /*03d4*/ 	.short	0x010a
        /*03d6*/ 	.byte	0x05
	.zero		1


	//   ....[39]....
        /*03d8*/ 	.word	0x00008790
        /*03dc*/ 	.word	0x000000ff
        /*03e0*/ 	.word	0x00028850
        /*03e4*/ 	.short	0x010a
        /*03e6*/ 	.byte	0x05
	.zero		1


	//   ....[40]....
        /*03e8*/ 	.word	0x00008ea0
        /*03ec*/ 	.word	0x00000000
        /*03f0*/ 	.word	0x00000000
        /*03f4*/ 	.short	0x0101
        /*03f6*/ 	.byte	0x3f
	.zero		1


	//   ....[41]....
        /*03f8*/ 	.word	0x00009a40
        /*03fc*/ 	.word	0x000000ff
        /*0400*/ 	.word	0x00000000
        /*0404*/ 	.short	0x0101
        /*0406*/ 	.byte	0x05
	.zero		1


	//   ....[42]....
        /*0408*/ 	.word	0x0000b130
        /*040c*/ 	.word	0x00000008
        /*0410*/ 	.word	0x00028840
        /*0414*/ 	.short	0x010a
        /*0416*/ 	.byte	0x3f
	.zero		1


	//   ....[43]....
        /*0418*/ 	.word	0x0000b4d0
        /*041c*/ 	.word	0x000000ff
        /*0420*/ 	.word	0x00028820
        /*0424*/ 	.short	0x010a
        /*0426*/ 	.byte	0x26
	.zero		1


	//   ....[44]....
        /*0428*/ 	.word	0x0000b7c0
        /*042c*/ 	.word	0x00000003
        /*0430*/ 	.word	0x00028840
        /*0434*/ 	.short	0x010a
        /*0436*/ 	.byte	0x3f
	.zero		1


	//   ....[45]....
        /*0438*/ 	.word	0x0000b9c0
        /*043c*/ 	.word	0x00000002
        /*0440*/ 	.word	0x00000060
        /*0444*/ 	.short	0x010a
        /*0446*/ 	.byte	0x3f
	.zero		1


	//   ....[46]....
        /*0448*/ 	.word	0x0000be50
        /*044c*/ 	.word	0x00000003
        /*0450*/ 	.word	0x00028840
        /*0454*/ 	.short	0x010a
        /*0456*/ 	.byte	0x3f
	.zero		1


	//   ....[47]....
        /*0458*/ 	.word	0x0000c050
        /*045c*/ 	.word	0x00000002
        /*0460*/ 	.word	0x00000060
        /*0464*/ 	.short	0x010a
        /*0466*/ 	.byte	0x3f
	.zero		1


	//   ....[48]....
        /*0468*/ 	.word	0x0000c440
        /*046c*/ 	.word	0x00000002
        /*0470*/ 	.word	0x00028840
        /*0474*/ 	.short	0x010a
        /*0476*/ 	.byte	0x3f
	.zero		1


	//   ....[49]....
        /*0478*/ 	.word	0x0000c640
        /*047c*/ 	.word	0x00000002
        /*0480*/ 	.word	0x00000060
        /*0484*/ 	.short	0x010a
        /*0486*/ 	.byte	0x3f
	.zero		1


	//   ....[50]....
        /*0488*/ 	.word	0x0000c9e0
        /*048c*/ 	.word	0x00000003
        /*0490*/ 	.word	0x00028860
        /*0494*/ 	.short	0x010a
        /*0496*/ 	.byte	0x3f
	.zero		1


	//   ....[51]....
        /*0498*/ 	.word	0x0000cdb0
        /*049c*/ 	.word	0x00000007
        /*04a0*/ 	.word	0x00028820
        /*04a4*/ 	.short	0x010a
        /*04a6*/ 	.byte	0x3f
	.zero		1


	//   ....[52]....
        /*04a8*/ 	.word	0x0000cf00
        /*04ac*/ 	.word	0x00000005
        /*04b0*/ 	.word	0x00000000
        /*04b4*/ 	.short	0x010a
        /*04b6*/ 	.byte	0x3f
	.zero		1


	//   ....[53]....
        /*04b8*/ 	.word	0x0000cf70
        /*04bc*/ 	.word	0x00000003
        /*04c0*/ 	.word	0x00000000
        /*04c4*/ 	.short	0x010a
        /*04c6*/ 	.byte	0x3f
	.zero		1


	//   ....[54]....
        /*04c8*/ 	.word	0x0000cfd0
        /*04cc*/ 	.word	0x00000005
        /*04d0*/ 	.word	0x00000000
        /*04d4*/ 	.short	0x010a
        /*04d6*/ 	.byte	0x3f
	.zero		1


	//   ....[55]....
        /*04d8*/ 	.word	0x0000d000
        /*04dc*/ 	.word	0x00000003
        /*04e0*/ 	.word	0x00000000
        /*04e4*/ 	.short	0x010a
        /*04e6*/ 	.byte	0x3f
	.zero		1


	//   ....[56]....
        /*04e8*/ 	.word	0x0000d070
        /*04ec*/ 	.word	0x00000003
        /*04f0*/ 	.word	0x00028800
        /*04f4*/ 	.short	0x010a
        /*04f6*/ 	.byte	0x3f
	.zero		1


	//   ....[57]....
        /*04f8*/ 	.word	0x0000d0c0
        /*04fc*/ 	.word	0x00000003
        /*0500*/ 	.word	0x00028830
        /*0504*/ 	.short	0x010a
        /*0506*/ 	.byte	0x3f
	.zero		1


	//   ....[58]....
        /*0508*/ 	.word	0x0000d120
        /*050c*/ 	.word	0x00000005
        /*0510*/ 	.word	0x00028830
        /*0514*/ 	.short	0x010a
        /*0516*/ 	.byte	0x3f
	.zero		1


	//   ....[59]....
        /*0518*/ 	.word	0x0000d180
        /*051c*/ 	.word	0x00000005
        /*0520*/ 	.word	0x00028850
        /*0524*/ 	.short	0x010a
        /*0526*/ 	.byte	0x3f
	.zero		1


	//   ....[60]....
        /*0528*/ 	.word	0x0000d1e0
        /*052c*/ 	.word	0x00000005
        /*0530*/ 	.word	0x00028830
        /*0534*/ 	.short	0x010a
        /*0536*/ 	.byte	0x3f
	.zero		1


	//   ....[61]....
        /*0538*/ 	.word	0x0000d240
        /*053c*/ 	.word	0x00000005
        /*0540*/ 	.word	0x00028850
        /*0544*/ 	.short	0x010a
        /*0546*/ 	.byte	0x3f
	.zero		1


	//   ....[62]....
        /*0548*/ 	.word	0x0000d2a0
        /*054c*/ 	.word	0x00000007
        /*0550*/ 	.word	0x00028850
        /*0554*/ 	.short	0x010a
        /*0556*/ 	.byte	0x3f
	.zero		1


	//   ....[63]....
        /*0558*/ 	.word	0x0000d420
        /*055c*/ 	.word	0x00000008
        /*0560*/ 	.word	0x00028840
        /*0564*/ 	.short	0x010a
        /*0566*/ 	.byte	0x3f
	.zero		1


	//   ....[64]....
        /*0568*/ 	.word	0x0000d480
        /*056c*/ 	.word	0x00000008
        /*0570*/ 	.word	0x00028820
        /*0574*/ 	.short	0x010a
        /*0576*/ 	.byte	0x3f
	.zero		1


	//   ....[65]....
        /*0578*/ 	.word	0x0000d4d0
        /*057c*/ 	.word	0x00000003
        /*0580*/ 	.word	0x00028840
        /*0584*/ 	.short	0x010a
        /*0586*/ 	.byte	0x3f
	.zero		1


	//   ....[66]....
        /*0588*/ 	.word	0x0000d520
        /*058c*/ 	.word	0x00000002
        /*0590*/ 	.word	0x00000060
        /*0594*/ 	.short	0x010a
        /*0596*/ 	.byte	0x3f
	.zero		1


	//   ....[67]....
        /*0598*/ 	.word	0x0000d570
        /*059c*/ 	.word	0x00000003
        /*05a0*/ 	.word	0x00028840
        /*05a4*/ 	.short	0x010a
        /*05a6*/ 	.byte	0x3f
	.zero		1


	//   ....[68]....
        /*05a8*/ 	.word	0x0000d5c0
        /*05ac*/ 	.word	0x00000002
        /*05b0*/ 	.word	0x00000060
        /*05b4*/ 	.short	0x010a
        /*05b6*/ 	.byte	0x3f
	.zero		1


	//   ....[69]....
        /*05b8*/ 	.word	0x0000d610
        /*05bc*/ 	.word	0x00000002
        /*05c0*/ 	.word	0x00028840
        /*05c4*/ 	.short	0x010a
        /*05c6*/ 	.byte	0x3f
	.zero		1


	//   ....[70]....
        /*05c8*/ 	.word	0x0000d660
        /*05cc*/ 	.word	0x00000002
        /*05d0*/ 	.word	0x00000060
        /*05d4*/ 	.short	0x010a
        /*05d6*/ 	.byte	0x3f
	.zero		1


	//   ....[71]....
        /*05d8*/ 	.word	0x0000d6b0
        /*05dc*/ 	.word	0x00000003
        /*05e0*/ 	.word	0x00028860
        /*05e4*/ 	.short	0x010a
        /*05e6*/ 	.byte	0x3f
	.zero		1


	//   ....[72]....
        /*05e8*/ 	.word	0x0000d790
        /*05ec*/ 	.word	0x00000007
        /*05f0*/ 	.word	0x00028820
        /*05f4*/ 	.short	0x010a
        /*05f6*/ 	.byte	0x3f
	.zero		1


	//   ....[73]....
        /*05f8*/ 	.word	0x0000d7e0
        /*05fc*/ 	.word	0x00000005
        /*0600*/ 	.word	0x00000000
        /*0604*/ 	.short	0x010a
        /*0606*/ 	.byte	0x3f
	.zero		1


	//   ....[74]....
        /*0608*/ 	.word	0x0000d830
        /*060c*/ 	.word	0x00000003
        /*0610*/ 	.word	0x00000000
        /*0614*/ 	.short	0x010a
        /*0616*/ 	.byte	0x3f
	.zero		1


	//   ....[75]....
        /*0618*/ 	.word	0x0000d880
        /*061c*/ 	.word	0x00000005
        /*0620*/ 	.word	0x00000000
        /*0624*/ 	.short	0x010a
        /*0626*/ 	.byte	0x3f
	.zero		1


	//----- nvinfo : EIATTR_NUM_MBARRIERS
	.align		4
.L_298:
        /*0628*/ 	.byte	0x03, 0x38
        /*062a*/ 	.short	0x0016


	//----- nvinfo : EIATTR_EXIT_INSTR_OFFSETS
	.align		4
        /*062c*/ 	.byte	0x04, 0x1c
        /*062e*/ 	.short	(.L_300 - .L_299)


	//   ....[0]....
.L_299:
        /*0630*/ 	.word	0x00000a50


	//   ....[1]....
        /*0634*/ 	.word	0x0000a310


	//   ....[2]....
        /*0638*/ 	.word	0x0000a370


	//   ....[3]....
        /*063c*/ 	.word	0x0000ce20


	//   ....[4]....
        /*0640*/ 	.word	0x0000d050


	//----- nvinfo : EIATTR_MAX_THREADS
	.align		4
.L_300:
        /*0644*/ 	.byte	0x04, 0x05
        /*0646*/ 	.short	(.L_302 - .L_301)
.L_301:
        /*0648*/ 	.word	0x00000180
        /*064c*/ 	.word	0x00000001
        /*0650*/ 	.word	0x00000001


	//----- nvinfo : EIATTR_CRS_STACK_SIZE
	.align		4
.L_302:
        /*0654*/ 	.byte	0x04, 0x1e
        /*0656*/ 	.short	(.L_304 - .L_303)
.L_303:
        /*0658*/ 	.word	0x00000000


	//----- nvinfo : EIATTR_CBANK_PARAM_SIZE
	.align		4
.L_304:
        /*065c*/ 	.byte	0x03, 0x19
        /*065e*/ 	.short	0x0bf0


	//----- nvinfo : EIATTR_PARAM_CBANK
	.align		4
        /*0660*/ 	.byte	0x04, 0x0a
        /*0662*/ 	.short	(.L_306 - .L_305)
	.align		4
.L_305:
        /*0664*/ 	.word	index@(.nv.constant0._ZN7cutlass13device_kernelIN5flash11enable_sm90INS1_16FlashAttnFwdSm90INS1_25CollectiveMainloopFwdSm90ILi2EN4cute5tupleIJNS5_1CILi1EEES8_S8_EEENS6_IJNS7_ILi128EEESA_SA_EEELi128ENS_10bfloat16_tEfNS_4arch4Sm90ELb1ELb0ELb0ELb0ELb0ELb0ELb0ELb1ELb1ELb0ELb0ELb0EEENS1_21CollectiveEpilogueFwdISB_S9_SC_SE_Li256ELb0ELb0ELb0ELb0EEENS1_30DynamicPersistentTileSchedulerILi256ELi32ELb0ELb0ELb1EEEEEEEEEvNT_6ParamsE)
        /*0668*/ 	.short	0x0210
        /*066a*/ 	.short	0x0bf0


	//----- nvinfo : EIATTR_SW_WAR
	.align		4
.L_306:
        /*066c*/ 	.byte	0x04, 0x36
        /*066e*/ 	.short	(.L_308 - .L_307)
.L_307:
        /*0670*/ 	.word	0x00000008
.L_308:


//--------------------- .nv.info._ZN7cutlass13device_kernelIN5flash11enable_sm90INS1_16FlashAttnFwdSm90INS1_25CollectiveMainloopFwdSm90ILi2EN4cute5tupleIJNS5_1CILi1EEES8_S8_EEENS6_IJNS7_ILi128EEESA_SA_EEELi128ENS_10bfloat16_tEfNS_4arch4Sm90ELb1ELb0ELb0ELb1ELb0ELb0ELb0ELb1ELb1ELb0ELb0ELb0EEENS1_21CollectiveEpilogueFwdISB_S9_SC_SE_Li256ELb1ELb0ELb0ELb0EEENS1_36VarlenDynamicPersistentTileSchedulerILi128ELi128ELi256ELi32ELb0ELb0ELb1ELb1ELb1ELb1EEEEEEEEEvNT_6ParamsE --------------------------
	.section	.nv.info._ZN7cutlass13device_kernelIN5flash11enable_sm90INS1_16FlashAttnFwdSm90INS1_25CollectiveMainloopFwdSm90ILi2EN4cute5tupleIJNS5_1CILi1EEES8_S8_EEENS6_IJNS7_ILi128EEESA_SA_EEELi128ENS_10bfloat16_tEfNS_4arch4Sm90ELb1ELb0ELb0ELb1ELb0ELb0ELb0ELb1ELb1ELb0ELb0ELb0EEENS1_21CollectiveEpilogueFwdISB_S9_SC_SE_Li256ELb1ELb0ELb0ELb0EEENS1_36VarlenDynamicPersistentTileSchedulerILi128ELi128ELi256ELi32ELb0ELb0ELb1ELb1ELb1ELb1EEEEEEEEEvNT_6ParamsE,"",@"SHT_CUDA_INFO"
	.sectionflags	@""
	.align	4


	//----- nvinfo : EIATTR_CUDA_API_VERSION
	.align		4
        /*0000*/ 	.byte	0x04, 0x37
        /*0002*/ 	.short	(.L_310 - .L_309)
.L_309:
        /*0004*/ 	.word	0x00000082


	//----- nvinfo : EIATTR_KPARAM_INFO
	.align		4
.L_310:
        /*0008*/ 	.byte	0x04, 0x17
        /*000a*/ 	.short	(.L_312 - .L_311)
.L_311:
        /*000c*/ 	.word	0x00000000
        /*0010*/ 	.short	0x0000
        /*0012*/ 	.short	0x0070
        /*0014*/ 	.byte	0x00, 0xf0, 0x01, 0x28


	//----- nvinfo : EIATTR_SPARSE_MMA_MASK
	.align		4
.L_312:
        /*0018*/ 	.byte	0x03, 0x50
        /*001a*/ 	.short	0x0000


	//----- nvinfo : EIATTR_MAXREG_COUNT
	.align		4
        /*001c*/ 	.byte	0x03, 0x1b
        /*001e*/ 	.short	0x00a8


	//----- nvinfo : EIATTR_NUM_BARRIERS
	.align		4
        /*0020*/ 	.byte	0x02, 0x4c
        /*0022*/ 	.byte	0x10
	.zero		1


	//----- nvinfo : EIATTR_EXTERNS
	.align		4
        /*0024*/ 	.byte	0x04, 0x0f
        /*0026*/ 	.short	(.L_314 - .L_313)


	//   ....[0]....
	.align		4
.L_313:
        /*0028*/ 	.word	index@(__assertfail)


	//----- nvinfo : EIATTR_ANNOTATIONS
	.align		4
.L_314:
        /*002c*/ 	.byte	0x04, 0x55
        /*002e*/ 	.short	(.L_316 - .L_315)


	//   ....[0]....
.L_315:
        /* <DEDUP_REMOVED lines=32> */


	//----- nvinfo : EIATTR_MERCURY_ISA_VERSION
	.align		4
.L_316:
        /*0218*/ 	.byte	0x03, 0x5f
        /*021a*/ 	.short	0x0101


	//----- nvinfo : EIATTR_UNUSED_LOAD_BYTE_OFFSET
	.align		4
        /*021c*/ 	.byte	0x04, 0x44
        /*021e*/ 	.short	(.L_318 - .L_317)


	//   ....[0]....
.L_317:
        /*0220*/ 	.word	0x00000a70
        /*0224*/ 	.word	0x0000fff0


	//   ....[1]....
        /*0228*/ 	.word	0x000091f0
        /*022c*/ 	.word	0x0000fff0


	//----- nvinfo : EIATTR_INT_WARP_WIDE_INSTR_OFFSETS
	.align		4
.L_318:
        /*0230*/ 	.byte	0x04, 0x31
        /*0232*/ 	.short	(.L_320 - .L_319)


	//   ....[0]....
.L_319:
        /*0234*/ 	.word	0x00000160


	//   ....[1]....
        /*0238*/ 	.word	0x000001a0


	//   ....[2]....
        /*023c*/ 	.word	0x00000210


	//   ....[3]....
        /*0240*/ 	.word	0x0000c380


	//   ....[4]....
        /*0244*/ 	.word	0x0000c410


	//   ....[5]....
        /*0248*/ 	.word	0x0000c890


	//   ....[6]....
        /*024c*/ 	.word	0x0000c8c0


	//   ....[7]....
        /*0250*/ 	.word	0x0000cad0


	//   ....[8]....
        /*0254*/ 	.word	0x0000ebe0


	//   ....[9]....
        /*0258*/ 	.word	0x0000ec70


	//----- nvinfo : EIATTR_COOP_GROUP_MASK_REGIDS
	.align		4
.L_320:
        /*025c*/ 	.byte	0x04, 0x29
        /*025e*/ 	.short	(.L_322 - .L_321)


	//   ....[0]....
.L_321:
        /*0260*/ 	.word	0xffffffff


	//   ....[1]....
        /*0264*/ 	.word	0xffffffff


	//   ....[2]....
        /*0268*/ 	.word	0xffffffff


	//   ....[3]....
        /*026c*/ 	.word	0xffffffff


	//   ....[4]....
        /*0270*/ 	.word	0xffffffff


	//   ....[5]....
        /*0274*/ 	.word	0xffffffff


	//   ....[6]....
        /*0278*/ 	.word	0xffffffff


	//   ....[7]....
        /*027c*/ 	.word	0xffffffff


	//   ....[8]....
        /*0280*/ 	.word	0xffffffff


	//   ....[9]....
        /*0284*/ 	.word	0xffffffff


	//   ....[10]....
        /*0288*/ 	.word	0xffffffff


	//   ....[11]....
        /*028c*/ 	.word	0xffffffff


	//   ....[12]....
        /*0290*/ 	.word	0xffffffff


	//   ....[13]....
        /*0294*/ 	.word	0xffffffff


	//   ....[14]....
        /*0298*/ 	.word	0xffffffff


	//   ....[15]....
        /*029c*/ 	.word	0xffffffff


	//   ....[16]....
        /*02a0*/ 	.word	0xffffffff


	//   ....[17]....
        /*02a4*/ 	.word	0xffffffff


	//   ....[18]....
        /*02a8*/ 	.word	0xffffffff


	//   ....[19]....
        /*02ac*/ 	.word	0xffffffff


	//   ....[20]....
        /*02b0*/ 	.word	0xffffffff


	//   ....[21]....
        /*02b4*/ 	.word	0xffffffff


	//   ....[22]....
        /*02b8*/ 	.word	0xffffffff


	//   ....[23]....
        /*02bc*/ 	.word	0xffffffff


	//   ....[24]....
        /*02c0*/ 	.word	0xffffffff


	//   ....[25]....
        /*02c4*/ 	.word	0xffffffff


	//   ....[26]....
        /*02c8*/ 	.word	0xffffffff


	//   ....[27]....
        /*02cc*/ 	.word	0xffffffff


	//   ....[28]....
        /*02d0*/ 	.word	0xffffffff


	//   ....[29]....
        /*02d4*/ 	.word	0xffffffff


	//   ....[30]....
        /*02d8*/ 	.word	0xffffffff


	//   ....[31]....
        /*02dc*/ 	.word	0xffffffff


	//   ....[32]....
        /*02e0*/ 	.word	0xffffffff


	//   ....[33]....
        /*02e4*/ 	.word	0xffffffff


	//   ....[34]....
        /*02e8*/ 	.word	0xffffffff


	//   ....[35]....
        /*02ec*/ 	.word	0xffffffff


	//   ....[36]....
        /*02f0*/ 	.word	0xffffffff


	//   ....[37]....
        /*02f4*/ 	.word	0xffffffff


	//   ....[38]....
        /*02f8*/ 	.word	0xffffffff


	//   ....[39]....
        /*02fc*/ 	.word	0xffffffff


	//   ....[40]....
        /*0300*/ 	.word	0xffffffff


	//   ....[41]....
        /*0304*/ 	.word	0xffffffff


	//   ....[42]....
        /*0308*/ 	.word	0xffffffff


	//   ....[43]....
        /*030c*/ 	.word	0xffffffff


	//   ....[44]....
        /*0310*/ 	.word	0xffffffff


	//   ....[45]....
        /*0314*/ 	.word	0xffffffff


	//   ....[46]....
        /*0318*/ 	.word	0xffffffff


	//   ....[47]....
        /*031c*/ 	.word	0xffffffff


	//   ....[48]....
        /*0320*/ 	.word	0xffffffff


	//   ....[49]....
        /*0324*/ 	.word	0xffffffff


	//   ....[50]....
        /*0328*/ 	.word	0xffffffff


	//   ....[51]....
        /*032c*/ 	.word	0xffffffff


	//   ....[52]....
        /*0330*/ 	.word	0xffffffff


	//   ....[53]....
        /*0334*/ 	.word	0xffffffff


	//   ....[54]....
        /*0338*/ 	.word	0xffffffff


	//   ....[55]....
        /*033c*/ 	.word	0xffffffff


	//   ....[56]....
        /*0340*/ 	.word	0xffffffff


	//   ....[57]....
        /*0344*/ 	.word	0xffffffff


	//   ....[58]....
        /*0348*/ 	.word	0x0500000f


	//   ....[59]....
        /*034c*/ 	.word	0x0500000f


	//   ....[60]....
        /*0350*/ 	.word	0x0500000f


	//   ....[61]....
        /*0354*/ 	.word	0x0500000f


	//   ....[62]....
        /*0358*/ 	.word	0x0500000f


	//   ....[63]....
        /*035c*/ 	.word	0x0500000f


	//   ....[64]....
        /*0360*/ 	.word	0x0500000f


	//   ....[65]....
        /*0364*/ 	.word	0x0500000f


	//   ....[66]....
        /*0368*/ 	.word	0x0500000f


	//   ....[67]....
        /*036c*/ 	.word	0x0500000f


	//   ....[68]....
        /*0370*/ 	.word	0x0500000f


	//   ....[69]....
        /*0374*/ 	.word	0x0500000f


	//   ....[70]....
        /*0378*/ 	.word	0x0500000f


	//   ....[71]....
        /*037c*/ 	.word	0x0500000f


	//   ....[72]....
        /*0380*/ 	.word	0x0500000f


	//   ....[73]....
        /*0384*/ 	.word	0x0500000f


	//   ....[74]....
        /*0388*/ 	.word	0x0500000f


	//   ....[75]....
        /*038c*/ 	.word	0x0500000f


	//   ....[76]....
        /*0390*/ 	.word	0x0500000f


	//----- nvinfo : EIATTR_COOP_GROUP_INSTR_OFFSETS
	.align		4
.L_322:
        /*0394*/ 	.byte	0x04, 0x28
        /*0396*/ 	.short	(.L_324 - .L_323)


	//   ....[0]....
.L_323:
        /*0398*/ 	.word	0x00000070


	//   ....[1]....
        /*039c*/ 	.word	0x00000170


	//   ....[2]....
        /*03a0*/ 	.word	0x000001c0


	//   ....[3]....
        /*03a4*/ 	.word	0x000003f0


	//   ....[4]....
        /*03a8*/ 	.word	0x00000550


	//   ....[5]....
        /*03ac*/ 	.word	0x00000670


	//   ....[6]....
        /*03b0*/ 	.word	0x000007d0


	//   ....[7]....
        /*03b4*/ 	.word	0x00001570


	//   ....[8]....
        /*03b8*/ 	.word	0x000026c0


	//   ....[9]....
        /*03bc*/ 	.word	0x00002710


	//   ....[10]....
        /*03c0*/ 	.word	0x000031b0


	//   ....[11]....
        /*03c4*/ 	.word	0x00003240


	//   ....[12]....
        /*03c8*/ 	.word	0x00004c50


	//   ....[13]....
        /*03cc*/ 	.word	0x00004ce0


	//   ....[14]....
        /*03d0*/ 	.word	0x000056b0


	//   ....[15]....
        /*03d4*/ 	.word	0x000057c0


	//   ....[16]....
        /*03d8*/ 	.word	0x00006f90


	//   ....[17]....
        /*03dc*/ 	.word	0x00006fc0


	//   ....[18]....
        /*03e0*/ 	.word	0x00007250


	//   ....[19]....
        /*03e4*/ 	.word	0x000072c0


	//   ....[20]....
        /*03e8*/ 	.word	0x000088c0


	//   ....[21]....
        /*03ec*/ 	.word	0x00008900


	//   ....[22]....
        /*03f0*/ 	.word	0x00008a00


	//   ....[23]....
        /*03f4*/ 	.word	0x00008a10


	//   ....[24]....
        /*03f8*/ 	.word	0x0000b1b0


	//   ....[25]....
        /*03fc*/ 	.word	0x0000b330


	//   ....[26]....
        /*0400*/ 	.word	0x0000b360


	//   ....[27]....
        /*0404*/ 	.word	0x0000b3a0


	//   ....[28]....
        /*0408*/ 	.word	0x0000b410


	//   ....[29]....
        /*040c*/ 	.word	0x0000b470


	//   ....[30]....
        /*0410*/ 	.word	0x0000b4b0


	//   ....[31]....
        /*0414*/ 	.word	0x0000b650


	//   ....[32]....
        /*0418*/ 	.word	0x0000b6b0


	//   ....[33]....
        /*041c*/ 	.word	0x0000b6f0


	//   ....[34]....
        /*0420*/ 	.word	0x0000b730


	//   ....[35]....
        /*0424*/ 	.word	0x0000b760


	//   ....[36]....
        /*0428*/ 	.word	0x0000b790


	//   ....[37]....
        /*042c*/ 	.word	0x0000b820


	//   ....[38]....
        /*0430*/ 	.word	0x0000b880


	//   ....[39]....
        /*0434*/ 	.word	0x0000b910


	//   ....[40]....
        /*0438*/ 	.word	0x0000f080


	//   ....[41]....
        /*043c*/ 	.word	0x0000f090


	//   ....[42]....
        /*0440*/ 	.word	0x0000f1a0


	//   ....[43]....
        /*0444*/ 	.word	0x0000f200


	//   ....[44]....
        /*0448*/ 	.word	0x0000f240


	//   ....[45]....
        /*044c*/ 	.word	0x0000f280


	//   ....[46]....
        /*0450*/ 	.word	0x0000f2b0


	//   ....[47]....
        /*0454*/ 	.word	0x0000f2e0


	//   ....[48]....
        /*0458*/ 	.word	0x0000f470


	//   ....[49]....
        /*045c*/ 	.word	0x0000f4d0


	//   ....[50]....
        /*0460*/ 	.word	0x0000f510


	//   ....[51]....
        /*0464*/ 	.word	0x0000f550


	//   ....[52]....
        /*0468*/ 	.word	0x0000f580


	//   ....[53]....
        /*046c*/ 	.word	0x0000f5b0


	//   ....[54]....
        /*0470*/ 	.word	0x0000f670


	//   ....[55]....
        /*0474*/ 	.word	0x0000f690


	//   ....[56]....
        /*0478*/ 	.word	0x0000f700


	//   ....[57]....
        /*047c*/ 	.word	0x0000fd90


	//   ....[58]....
        /*0480*/ 	.word	0x00010360


	//   ....[59]....
        /*0484*/ 	.word	0x00010780


	//   ....[60]....
        /*0488*/ 	.word	0x00010810


	//   ....[61]....
        /*048c*/ 	.word	0x000108b0


	//   ....[62]....
        /*0490*/ 	.word	0x00010960


	//   ....[63]....
        /*0494*/ 	.word	0x000109e0


	//   ....[64]....
        /*0498*/ 	.word	0x00010a60


	//   ....[65]....
        /*049c*/ 	.word	0x00010ae0


	//   ....[66]....
        /*04a0*/ 	.word	0x00010b60


	//   ....[67]....
        /*04a4*/ 	.word	0x00010bf0


	//   ....[68]....
        /*04a8*/ 	.word	0x00010ca0


	//   ....[69]....
        /*04ac*/ 	.word	0x00010d20


	//   ....[70]....
        /*04b0*/ 	.word	0x00010da0


	//   ....[71]....
        /*04b4*/ 	.word	0x00010e20


	//   ....[72]....
        /*04b8*/ 	.word	0x00010ea0


	//   ....[73]....
        /*04bc*/ 	.word	0x00010f10


	//   ....[74]....
        /*04c0*/ 	.word	0x00010fb0


	//   ....[75]....
        /*04c4*/ 	.word	0x00011040


	//   ....[76]....
        /*04c8*/ 	.word	0x00011170


	//----- nvinfo : EIATTR_REG_RECONFIG
	.align		4
.L_324:
        /*04cc*/ 	.byte	0x01, 0x54
	.zero		2


	//----- nvinfo : EIATTR_SYSCALL_OFFSETS
	.align		4
        /*04d0*/ 	.byte	0x04, 0x46
        /*04d2*/ 	.short	(.L_326 - .L_325)


	//   ....[0]....
.L_325:
        /*04d4*/ 	.word	0x00001750


	//   ....[1]....
        /*04d8*/ 	.word	0x0000c5a0


	//   ....[2]....
        /*04dc*/ 	.word	0x0000c6e0


	//   ....[3]....
        /*04e0*/ 	.word	0x0000c7e0


	//----- nvinfo : EIATTR_MBARRIER_INSTR_OFFSETS
	.align		4
.L_326:
        /*04e4*/ 	.byte	0x04, 0x39
        /*04e6*/ 	.short	(.L_328 - .L_327)


	//   ....[0]....
.L_327:
        /*04e8*/ 	.word	0x000002a0
        /*04ec*/ 	.word	0x000000ff
        /*04f0*/ 	.word	0x00028800
        /*04f4*/ 	.short	0x0100
        /*04f6*/ 	.byte	0x08
	.zero		1


	//   ....[1]....
        /*04f8*/ 	.word	0x000002b0
        /*04fc*/ 	.word	0x000000ff
        /*0500*/ 	.word	0x00028820
        /*0504*/ 	.short	0x0100
        /*0506*/ 	.byte	0x08
	.zero		1


	//   ....[2]....
        /*0508*/ 	.word	0x000003a0
        /*050c*/ 	.word	0x000000ff
        /*0510*/ 	.word	0x00028830
        /*0514*/ 	.short	0x0100
        /*0516*/ 	.byte	0x08
	.zero		1


	//   ....[3]....
        /*0518*/ 	.word	0x000003b0
        /*051c*/ 	.word	0x000000ff
        /*0520*/ 	.word	0x00028840
        /*0524*/ 	.short	0x0100
        /*0526*/ 	.byte	0x08
	.zero		1


	//   ....[4]....
        /*0528*/ 	.word	0x000003c0
        /*052c*/ 	.word	0x000000ff
        /*0530*/ 	.word	0x00028838
        /*0534*/ 	.short	0x0100
        /*0536*/ 	.byte	0x08
	.zero		1


	//   ....[5]....
        /*0538*/ 	.word	0x000003d0
        /*053c*/ 	.word	0x000000ff
        /*0540*/ 	.word	0x00028848
        /*0544*/ 	.short	0x0100
        /*0546*/ 	.byte	0x08
	.zero		1


	//   ....[6]....
        /*0548*/ 	.word	0x00000500
        /*054c*/ 	.word	0x000000ff
        /*0550*/ 	.word	0x00028850
        /*0554*/ 	.short	0x0100
        /*0556*/ 	.byte	0x08
	.zero		1


	//   ....[7]....
        /*0558*/ 	.word	0x00000510
        /*055c*/ 	.word	0x000000ff
        /*0560*/ 	.word	0x00028860
        /*0564*/ 	.short	0x0100
        /*0566*/ 	.byte	0x08
	.zero		1


	//   ....[8]....
        /*0568*/ 	.word	0x00000520
        /*056c*/ 	.word	0x000000ff
        /*0570*/ 	.word	0x00028858
        /*0574*/ 	.short	0x0100
        /*0576*/ 	.byte	0x08
	.zero		1


	//   ....[9]....
        /*0578*/ 	.word	0x00000530
        /*057c*/ 	.word	0x000000ff
        /*0580*/ 	.word	0x00028868
        /*0584*/ 	.short	0x0100
        /*0586*/ 	.byte	0x08
	.zero		1


	//   ....[10]....
        /*0588*/ 	.word	0x00000620
        /*058c*/ 	.word	0x000000ff
        /*0590*/ 	.word	0x00028870
        /*0594*/ 	.short	0x0100
        /*0596*/ 	.byte	0x06
	.zero		1


	//   ....[11]....
        /*0598*/ 	.word	0x00000630
        /*059c*/ 	.word	0x000000ff
        /*05a0*/ 	.word	0x00028880
        /*05a4*/ 	.short	0x0100
        /*05a6*/ 	.byte	0x06
	.zero		1


	//   ....[12]....
        /*05a8*/ 	.word	0x00000640
        /*05ac*/ 	.word	0x000000ff
        /*05b0*/ 	.word	0x00028878
        /*05b4*/ 	.short	0x0100
        /*05b6*/ 	.byte	0x06
	.zero		1


	//   ....[13]....
        /*05b8*/ 	.word	0x00000650
        /*05bc*/ 	.word	0x000000ff
        /*05c0*/ 	.word	0x00028888
        /*05c4*/ 	.short	0x0100
        /*05c6*/ 	.byte	0x06
	.zero		1


	//   ....[14]....
        /*05c8*/ 	.word	0x00000780
        /*05cc*/ 	.word	0x000000ff
        /*05d0*/ 	.word	0x00028890
        /*05d4*/ 	.short	0x0100
        /*05d6*/ 	.byte	0x08
	.zero		1


	//   ....[15]....
        /*05d8*/ 	.word	0x00000790
        /*05dc*/ 	.word	0x000000ff
        /*05e0*/ 	.word	0x000288a0
        /*05e4*/ 	.short	0x0100
        /*05e6*/ 	.byte	0x08
	.zero		1


	//   ....[16]....
        /*05e8*/ 	.word	0x000007a0
        /*05ec*/ 	.word	0x000000ff
        /*05f0*/ 	.word	0x00028898
        /*05f4*/ 	.short	0x0100
        /*05f6*/ 	.byte	0x08
	.zero		1


	//   ....[17]....
        /*05f8*/ 	.word	0x000007b0
        /*05fc*/ 	.word	0x000000ff
        /*0600*/ 	.word	0x000288a8
        /*0604*/ 	.short	0x0100
        /*0606*/ 	.byte	0x08
	.zero		1


	//   ....[18]....
        /*0608*/ 	.word	0x000008e0
        /*060c*/ 	.word	0x000000ff
        /*0610*/ 	.word	0x000288b0
        /*0614*/ 	.short	0x0100
        /*0616*/ 	.byte	0x08
	.zero		1


	//   ....[19]....
        /*0618*/ 	.word	0x000008f0
        /*061c*/ 	.word	0x000000ff
        /*0620*/ 	.word	0x000288c0
        /*0624*/ 	.short	0x0100
        /*0626*/ 	.byte	0x08
	.zero		1


	//   ....[20]....
        /*0628*/ 	.word	0x00000900
        /*062c*/ 	.word	0x000000ff
        /*0630*/ 	.word	0x000288b8
        /*0634*/ 	.short	0x0100
        /*0636*/ 	.byte	0x08
	.zero		1


	//   ....[21]....
        /*0638*/ 	.word	0x00000910
        /*063c*/ 	.word	0x000000ff
        /*0640*/ 	.word	0x000288c8
        /*0644*/ 	.short	0x0100
        /*0646*/ 	.byte	0x08
	.zero		1


	//   ....[22]....
        /*0648*/ 	.word	0x000017d0
        /*064c*/ 	.word	0x000000ff
        /*0650*/ 	.word	0x00028800
        /*0654*/ 	.short	0x010a
        /*0656*/ 	.byte	0x29
	.zero		1


	//   ....[23]....
        /*0658*/ 	.word	0x00001850
        /*065c*/ 	.word	0x00000003
        /*0660*/ 	.word	0x00028830
        /*0664*/ 	.short	0x010a
        /*0666*/ 	.byte	0x3f
	.zero		1


	//   ....[24]....
        /*0668*/ 	.word	0x000018c0
        /*066c*/ 	.word	0x00000003
        /*0670*/ 	.word	0x00028830
        /*0674*/ 	.short	0x010a
        /*0676*/ 	.byte	0x3f
	.zero		1


	//   ....[25]....
        /*0678*/ 	.word	0x000020d0
        /*067c*/ 	.word	0x00000003
        /*0680*/ 	.word	0x00000000
        /*0684*/ 	.short	0x0101
        /*0686*/ 	.byte	0x3f
	.zero		1


	//   ....[26]....
        /*0688*/ 	.word	0x00004010
        /*068c*/ 	.word	0x000000ff
        /*0690*/ 	.word	0x00028830
        /*0694*/ 	.short	0x010a
        /*0696*/ 	.byte	0x06
	.zero		1


	//   ....[27]....
        /*0698*/ 	.word	0x00004050
        /*069c*/ 	.word	0x000000ff
        /*06a0*/ 	.word	0x00028830
        /*06a4*/ 	.short	0x010a
        /*06a6*/ 	.byte	0x06
	.zero		1


	//   ....[28]....
        /*06a8*/ 	.word	0x00004370
        /*06ac*/ 	.word	0x000000ff
        /*06b0*/ 	.word	0x00028850
        /*06b4*/ 	.short	0x010a
        /*06b6*/ 	.byte	0x06
	.zero		1


	//   ....[29]....
        /*06b8*/ 	.word	0x000043b0
        /*06bc*/ 	.word	0x000000ff
        /*06c0*/ 	.word	0x00028850
        /*06c4*/ 	.short	0x010a
        /*06c6*/ 	.byte	0x06
	.zero		1


	//   ....[30]....
        /*06c8*/ 	.word	0x00005ec0
        /*06cc*/ 	.word	0x0000002e
        /*06d0*/ 	.word	0x00000000
        /*06d4*/ 	.short	0x0101
        /*06d6*/ 	.byte	0x3f
	.zero		1


	//   ....[31]....
        /*06d8*/ 	.word	0x00005f40
        /*06dc*/ 	.word	0x00000030
        /*06e0*/ 	.word	0x00000000
        /*06e4*/ 	.short	0x0101
        /*06e6*/ 	.byte	0x3f
	.zero		1


	//   ....[32]....
        /*06e8*/ 	.word	0x000068f0
        /*06ec*/ 	.word	0x000000ff
        /*06f0*/ 	.word	0x00028830
        /*06f4*/ 	.short	0x010a
        /*06f6*/ 	.byte	0x06
	.zero		1


	//   ....[33]....
        /*06f8*/ 	.word	0x00006930
        /*06fc*/ 	.word	0x000000ff
        /*0700*/ 	.word	0x00028830
        /*0704*/ 	.short	0x010a
        /*0706*/ 	.byte	0x06
	.zero		1


	//   ....[34]....
        /*0708*/ 	.word	0x00006c50
        /*070c*/ 	.word	0x000000ff
        /*0710*/ 	.word	0x00028850
        /*0714*/ 	.short	0x010a
        /*0716*/ 	.byte	0x06
	.zero		1


	//   ....[35]....
        /*0718*/ 	.word	0x00006c90
        /*071c*/ 	.word	0x000000ff
        /*0720*/ 	.word	0x00028850
        /*0724*/ 	.short	0x010a
        /*0726*/ 	.byte	0x06
	.zero		1


	//   ....[36]....
        /*0728*/ 	.word	0x00007d90
        /*072c*/ 	.word	0x0000001b
        /*0730*/ 	.word	0x00000000
        /*0734*/ 	.short	0x0101
        /*0736*/ 	.byte	0x3f
	.zero		1


	//   ....[37]....
        /*0738*/ 	.word	0x00007e40
        /*073c*/ 	.word	0x0000001f
        /*0740*/ 	.word	0x00000000
        /*0744*/ 	.short	0x0101
        /*0746*/ 	.byte	0x3f
	.zero		1


	//   ....[38]....
        /*0748*/ 	.word	0x00008830
        /*074c*/ 	.word	0x000000ff
        /*0750*/ 	.word	0x00028850
        /*0754*/ 	.short	0x010a
        /*0756*/ 	.byte	0x05
	.zero		1


	//   ....[39]....
        /*0758*/ 	.word	0x00008870
        /*075c*/ 	.word	0x000000ff
        /*0760*/ 	.word	0x00028850
        /*0764*/ 	.short	0x010a
        /*0766*/ 	.byte	0x05
	.zero		1


	//   ....[40]....
        /*0768*/ 	.word	0x00008d90
        /*076c*/ 	.word	0x00000000
        /*0770*/ 	.word	0x00000000
        /*0774*/ 	.short	0x0101
        /*0776*/ 	.byte	0x3f
	.zero		1


	//   ....[41]....
        /*0778*/ 	.word	0x0000a0c0
        /*077c*/ 	.word	0x00000000
        /*0780*/ 	.word	0x00000000
        /*0784*/ 	.short	0x0101
        /*0786*/ 	.byte	0x3f
	.zero		1


	//   ....[42]....
        /*0788*/ 	.word	0x0000ce10
        /*078c*/ 	.word	0x00000008
        /*0790*/ 	.word	0x00028840
        /*0794*/ 	.short	0x010a
        /*0796*/ 	.byte	0x3f
	.zero		1


	//   ....[43]....
        /*0798*/ 	.word	0x0000d2e0
        /*079c*/ 	.word	0x00000009
        /*07a0*/ 	.word	0x00028820
        /*07a4*/ 	.short	0x010a
        /*07a6*/ 	.byte	0x3f
	.zero		1


	//   ....[44]....
        /*07a8*/ 	.word	0x0000d600
        /*07ac*/ 	.word	0x00000002
        /*07b0*/ 	.word	0x00028840
        /*07b4*/ 	.short	0x010a
        /*07b6*/ 	.byte	0x3f
	.zero		1


	//   ....[45]....
        /*07b8*/ 	.word	0x0000d8c0
        /*07bc*/ 	.word	0x00000002
        /*07c0*/ 	.word	0x00000060
        /*07c4*/ 	.short	0x010a
        /*07c6*/ 	.byte	0x3f
	.zero		1


	//   ....[46]....
        /*07c8*/ 	.word	0x0000de80
        /*07cc*/ 	.word	0x00000002
        /*07d0*/ 	.word	0x00028840
        /*07d4*/ 	.short	0x010a
        /*07d6*/ 	.byte	0x3f
	.zero		1


	//   ....[47]....
        /*07d8*/ 	.word	0x0000e140
        /*07dc*/ 	.word	0x00000002
        /*07e0*/ 	.word	0x00000060
        /*07e4*/ 	.short	0x010a
        /*07e6*/ 	.byte	0x3f
	.zero		1


	//   ....[48]....
        /*07e8*/ 	.word	0x0000e600
        /*07ec*/ 	.word	0x00000002
        /*07f0*/ 	.word	0x00028840
        /*07f4*/ 	.short	0x010a
        /*07f6*/ 	.byte	0x3f
	.zero		1


	//   ....[49]....
        /*07f8*/ 	.word	0x0000e8c0
        /*07fc*/ 	.word	0x00000002
        /*0800*/ 	.word	0x00000060
        /*0804*/ 	.short	0x010a
        /*0806*/ 	.byte	0x3f
	.zero		1


	//   ....[50]....
        /*0808*/ 	.word	0x0000ed30
        /*080c*/ 	.word	0x00000003
        /*0810*/ 	.word	0x00028860
        /*0814*/ 	.short	0x010a
        /*0816*/ 	.byte	0x3f
	.zero		1


	//   ....[51]....
        /*0818*/ 	.word	0x0000fd10
        /*081c*/ 	.word	0x00000000
        /*0820*/ 	.word	0x00028820
        /*0824*/ 	.short	0x010a
        /*0826*/ 	.byte	0x3f
	.zero		1


	//   ....[52]....
        /*0828*/ 	.word	0x0000fed0
        /*082c*/ 	.word	0x00000006
        /*0830*/ 	.word	0x00000000
        /*0834*/ 	.short	0x010a
        /*0836*/ 	.byte	0x3f
	.zero		1


	//   ....[53]....
        /*0838*/ 	.word	0x0000ff40
        /*083c*/ 	.word	0x00000007
        /*0840*/ 	.word	0x00000000
        /*0844*/ 	.short	0x010a
        /*0846*/ 	.byte	0x3f
	.zero		1


	//   ....[54]....
        /*0848*/ 	.word	0x0000ffb0
        /*084c*/ 	.word	0x00000004
        /*0850*/ 	.word	0x00000000
        /*0854*/ 	.short	0x010a
        /*0856*/ 	.byte	0x3f
	.zero		1


	//   ....[55]....
        /*0858*/ 	.word	0x0000ffe0
        /*085c*/ 	.word	0x00000003
        /*0860*/ 	.word	0x00000000
        /*0864*/ 	.short	0x010a
        /*0866*/ 	.byte	0x3f
	.zero		1


	//   ....[56]....
        /*0868*/ 	.word	0x00010050
        /*086c*/ 	.word	0x00000003
        /*0870*/ 	.word	0x00028800
        /*0874*/ 	.short	0x010a
        /*0876*/ 	.byte	0x3f
	.zero		1


	//   ....[57]....
        /*0878*/ 	.word	0x000100a0
        /*087c*/ 	.word	0x00000003
        /*0880*/ 	.word	0x00028830
        /*0884*/ 	.short	0x010a
        /*0886*/ 	.byte	0x3f
	.zero		1


	//   ....[58]....
        /*0888*/ 	.word	0x00010100
        /*088c*/ 	.word	0x00000005
        /*0890*/ 	.word	0x00028830
        /*0894*/ 	.short	0x010a
        /*0896*/ 	.byte	0x3f
	.zero		1


	//   ....[59]....
        /*0898*/ 	.word	0x00010160
        /*089c*/ 	.word	0x00000005
        /*08a0*/ 	.word	0x00028850
        /*08a4*/ 	.short	0x010a
        /*08a6*/ 	.byte	0x3f
	.zero		1


	//   ....[60]....
        /*08a8*/ 	.word	0x000101c0
        /*08ac*/ 	.word	0x00000005
        /*08b0*/ 	.word	0x00028830
        /*08b4*/ 	.short	0x010a
        /*08b6*/ 	.byte	0x3f
	.zero		1


	//   ....[61]....
        /*08b8*/ 	.word	0x00010220
        /*08bc*/ 	.word	0x00000005
        /*08c0*/ 	.word	0x00028850
        /*08c4*/ 	.short	0x010a
        /*08c6*/ 	.byte	0x3f
	.zero		1


	//   ....[62]....
        /*08c8*/ 	.word	0x00010280
        /*08cc*/ 	.word	0x00000007
        /*08d0*/ 	.word	0x00028850
        /*08d4*/ 	.short	0x010a
        /*08d6*/ 	.byte	0x3f
	.zero		1


	//   ....[63]....
        /*08d8*/ 	.word	0x00010420
        /*08dc*/ 	.word	0x00000008
        /*08e0*/ 	.word	0x00028840
        /*08e4*/ 	.short	0x010a
        /*08e6*/ 	.byte	0x3f
	.zero		1


	//   ....[64]....
        /*08e8*/ 	.word	0x000104a0
        /*08ec*/ 	.word	0x00000008
        /*08f0*/ 	.word	0x00028820
        /*08f4*/ 	.short	0x010a
        /*08f6*/ 	.byte	0x3f
	.zero		1


	//   ....[65]....
        /*08f8*/ 	.word	0x000104f0
        /*08fc*/ 	.word	0x00000002
        /*0900*/ 	.word	0x00028840
        /*0904*/ 	.short	0x010a
        /*0906*/ 	.byte	0x3f
	.zero		1


	//   ....[66]....
        /*0908*/ 	.word	0x00010540
        /*090c*/ 	.word	0x00000002
        /*0910*/ 	.word	0x00000060
        /*0914*/ 	.short	0x010a
        /*0916*/ 	.byte	0x3f
	.zero		1


	//   ....[67]....
        /*0918*/ 	.word	0x00010590
        /*091c*/ 	.word	0x00000002
        /*0920*/ 	.word	0x00028840
        /*0924*/ 	.short	0x010a
        /*0926*/ 	.byte	0x3f
	.zero		1


	//   ....[68]....
        /*0928*/ 	.word	0x000105e0
        /*092c*/ 	.word	0x00000002
        /*0930*/ 	.word	0x00000060
        /*0934*/ 	.short	0x010a
        /*0936*/ 	.byte	0x3f
	.zero		1


	//   ....[69]....
        /*0938*/ 	.word	0x00010630
        /*093c*/ 	.word	0x00000002
        /*0940*/ 	.word	0x00028840
        /*0944*/ 	.short	0x010a
        /*0946*/ 	.byte	0x3f
	.zero		1


	//   ....[70]....
        /*0948*/ 	.word	0x00010680
        /*094c*/ 	.word	0x00000002
        /*0950*/ 	.word	0x00000060
        /*0954*/ 	.short	0x010a
        /*0956*/ 	.byte	0x3f
	.zero		1


	//   ....[71]....
        /*0958*/ 	.word	0x000106d0
        /*095c*/ 	.word	0x00000003
        /*0960*/ 	.word	0x00028860
        /*0964*/ 	.short	0x010a
        /*0966*/ 	.byte	0x3f
	.zero		1


	//   ....[72]....
        /*0968*/ 	.word	0x00011090
        /*096c*/ 	.word	0x00000000
        /*0970*/ 	.word	0x00028820
        /*0974*/ 	.short	0x010a
        /*0976*/ 	.byte	0x3f
	.zero		1


	//   ....[73]....
        /*0978*/ 	.word	0x00011230
        /*097c*/ 	.word	0x00000006
        /*0980*/ 	.word	0x00000000
        /*0984*/ 	.short	0x010a
        /*0986*/ 	.byte	0x3f
	.zero		1


	//   ....[74]....
        /*0988*/ 	.word	0x00011280
        /*098c*/ 	.word	0x00000007
        /*0990*/ 	.word	0x00000000
        /*0994*/ 	.short	0x010a
        /*0996*/ 	.byte	0x3f
	.zero		1


	//   ....[75]....
        /*0998*/ 	.word	0x000112d0
        /*099c*/ 	.word	0x00000004
        /*09a0*/ 	.word	0x00000000
        /*09a4*/ 	.short	0x010a
        /*09a6*/ 	.byte	0x3f
	.zero		1


	//----- nvinfo : EIATTR_NUM_MBARRIERS
	.align		4
.L_328:
        /*09a8*/ 	.byte	0x03, 0x38
        /*09aa*/ 	.short	0x0016


	//----- nvinfo : EIATTR_EXIT_INSTR_OFFSETS
	.align		4
        /*09ac*/ 	.byte	0x04, 0x1c
        /*09ae*/ 	.short	(.L_330 - .L_329)


	//   ....[0]....
.L_329:
        /*09b0*/ 	.word	0x00000ab0


	//   ....[1]....
        /*09b4*/ 	.word	0x0000b170


	//   ....[2]....
        /*09b8*/ 	.word	0x0000b1d0


	//   ....[3]....
        /*09bc*/ 	.word	0x00010030


	//----- nvinfo : EIATTR_MAX_THREADS
	.align		4
.L_330:
        /*09c0*/ 	.byte	0x04, 0x05
        /*09c2*/ 	.short	(.L_332 - .L_331)
.L_331:
        /*09c4*/ 	.word	0x00000180
        /*09c8*/ 	.word	0x00000001
        /*09cc*/ 	.word	0x00000001


	//----- nvinfo : EIATTR_CRS_STACK_SIZE
	.align		4
.L_332:
        /*09d0*/ 	.byte	0x04, 0x1e
        /*09d2*/ 	.short	(.L_334 - .L_333)
.L_333:
        /*09d4*/ 	.word	0x00000000


	//----- nvinfo : EIATTR_CBANK_PARAM_SIZE
	.align		4
.L_334:
        /*09d8*/ 	.byte	0x03, 0x19
        /*09da*/ 	.short	0x0a70


	//----- nvinfo : EIATTR_PARAM_CBANK
	.align		4
        /*09dc*/ 	.byte	0x04, 0x0a
        /*09de*/ 	.short	(.L_336 - .L_335)
	.align		4
.L_335:
        /*09e0*/ 	.word	index@(.nv.constant0._ZN7cutlass13device_kernelIN5flash11enable_sm90INS1_16FlashAttnFwdSm90INS1_25CollectiveMainloopFwdSm90ILi2EN4cute5tupleIJNS5_1CILi1EEES8_S8_EEENS6_IJNS7_ILi128EEESA_SA_EEELi128ENS_10bfloat16_tEfNS_4arch4Sm90ELb1ELb0ELb0ELb1ELb0ELb0ELb0ELb1ELb1ELb0ELb0ELb0EEENS1_21CollectiveEpilogueFwdISB_S9_SC_SE_Li256ELb1ELb0ELb0ELb0EEENS1_36VarlenDynamicPersistentTileSchedulerILi128ELi128ELi256ELi32ELb0ELb0ELb1ELb1ELb1ELb1EEEEEEEEEvNT_6ParamsE)
        /*09e4*/ 	.short	0x0210
        /*09e6*/ 	.short	0x0a70


	//----- nvinfo : EIATTR_SW_WAR
	.align		4
.L_336:
        /*09e8*/ 	.byte	0x04, 0x36
        /*09ea*/ 	.short	(.L_338 - .L_337)
.L_337:
        /*09ec*/ 	.word	0x00000008
.L_338:


//--------------------- .nv.info._ZN7cutlass13device_kernelIN5flash11enable_sm90INS1_16FlashAttnFwdSm90INS1_25CollectiveMainloopFwdSm90ILi2EN4cute5tupleIJNS5_1CILi1EEES8_S8_EEENS6_IJNS7_ILi128EEESA_SA_EEELi128ENS_10bfloat16_tEfNS_4arch4Sm90ELb1ELb0ELb0ELb1ELb0ELb1ELb0ELb1ELb1ELb0ELb0ELb0EEENS1_21CollectiveEpilogueFwdISB_S9_SC_SE_Li256ELb1ELb0ELb0ELb0EEENS1_36VarlenDynamicPersistentTileSchedulerILi128ELi128ELi256ELi32ELb0ELb0ELb1ELb1ELb1ELb1EEEEEEEEEvNT_6ParamsE --------------------------
	.section	.nv.info._ZN7cutlass13device_kernelIN5flash11enable_sm90INS1_16FlashAttnFwdSm90INS1_25CollectiveMainloopFwdSm90ILi2EN4cute5tupleIJNS5_1CILi1EEES8_S8_EEENS6_IJNS7_ILi128EEESA_SA_EEELi128ENS_10bfloat16_tEfNS_4arch4Sm90ELb1ELb0ELb0ELb1ELb0ELb1ELb0ELb1ELb1ELb0ELb0ELb0EEENS1_21CollectiveEpilogueFwdISB_S9_SC_SE_Li256ELb1ELb0ELb0ELb0EEENS1_36VarlenDynamicPersistentTileSchedulerILi128ELi128ELi256ELi32ELb0ELb0ELb1ELb1ELb1ELb1EEEEEEEEEvNT_6ParamsE,"",@"SHT_CUDA_INFO"
	.sectionflags	@""
	.align	4


	//----- nvinfo : EIATTR_CUDA_API_VERSION
	.align		4
        /*0000*/ 	.byte	0x04, 0x37
        /*0002*/ 	.short	(.L_340 - .L_339)
.L_339:
        /*0004*/ 	.word	0x00000082


	//----- nvinfo : EIATTR_KPARAM_INFO
	.align		4
.L_340:
        /*0008*/ 	.byte	0x04, 0x17
        /*000a*/ 	.short	(.L_342 - .L_341)
.L_341:
        /*000c*/ 	.word	0x00000000
        /*0010*/ 	.short	0x0000
        /*0012*/ 	.short	0x0070
        /*0014*/ 	.byte	0x00, 0xf0, 0x01, 0x28


	//----- nvinfo : EIATTR_SPARSE_MMA_MASK
	.align		4
.L_342:
        /*0018*/ 	.byte	0x03, 0x50
        /*001a*/ 	.short	0x0000


	//----- nvinfo : EIATTR_MAXREG_COUNT
	.align		4
        /*001c*/ 	.byte	0x03, 0x1b
        /*001e*/ 	.short	0x00a8


	//----- nvinfo : EIATTR_NUM_BARRIERS
	.align		4
        /*0020*/ 	.byte	0x02, 0x4c
        /*0022*/ 	.byte	0x10
	.zero		1


	//----- nvinfo : EIATTR_EXTERNS
	.align		4
        /*0024*/ 	.byte	0x04, 0x0f
        /*0026*/ 	.short	(.L_344 - .L_343)


	//   ....[0]....
	.align		4
.L_343:
        /*0028*/ 	.word	index@(__assertfail)


	//----- nvinfo : EIATTR_ANNOTATIONS
	.align		4
.L_344:
        /*002c*/ 	.byte	0x04, 0x55
        /*002e*/ 	.short	(.L_346 - .L_345)


	//   ....[0]....
.L_345:
        /* <DEDUP_REMOVED lines=43> */


	//----- nvinfo : EIATTR_MERCURY_ISA_VERSION
	.align		4
.L_346:
        /*02c8*/ 	.byte	0x03, 0x5f
        /*02ca*/ 	.short	0x0101


	//----- nvinfo : EIATTR_UNUSED_LOAD_BYTE_OFFSET
	.align		4
        /*02cc*/ 	.byte	0x04, 0x44
        /*02ce*/ 	.short	(.L_348 - .L_347)


	//   ....[0]....
.L_347:
        /*02d0*/ 	.word	0x00000ae0
        /*02d4*/ 	.word	0x0000fff0


	//   ....[1]....
        /*02d8*/ 	.word	0x00016590
        /*02dc*/ 	.word	0x0000fff0


	//----- nvinfo : EIATTR_INT_WARP_WIDE_INSTR_OFFSETS
	.align		4
.L_348:
        /*02e0*/ 	.byte	0x04, 0x31
        /*02e2*/ 	.short	(.L_350 - .L_349)


	//   ....[0]....
.L_349:
        /*02e4*/ 	.word	0x000001b0


	//   ....[1]....
        /*02e8*/ 	.word	0x00000250


	//   ....[2]....
        /*02ec*/ 	.word	0x000002c0


	//   ....[3]....
        /*02f0*/ 	.word	0x0001a290


	//   ....[4]....
        /*02f4*/ 	.word	0x0001a320


	//   ....[5]....
        /*02f8*/ 	.word	0x0001a7a0


	//   ....[6]....
        /*02fc*/ 	.word	0x0001a7d0


	//   ....[7]....
        /*0300*/ 	.word	0x0001a9e0


	//   ....[8]....
        /*0304*/ 	.word	0x0001cac0


	//   ....[9]....
        /*0308*/ 	.word	0x0001cb50


	//----- nvinfo : EIATTR_COOP_GROUP_MASK_REGIDS
	.align		4
.L_350:
        /*030c*/ 	.byte	0x04, 0x29
        /*030e*/ 	.short	(.L_352 - .L_351)


	//   ....[0]....
.L_351:
        /*0310*/ 	.word	0xffffffff


	//   ....[1]....
        /*0314*/ 	.word	0xffffffff


	//   ....[2]....
        /*0318*/ 	.word	0xffffffff


	//   ....[3]....
        /*031c*/ 	.word	0xffffffff


	//   ....[4]....
        /*0320*/ 	.word	0xffffffff


	//   ....[5]....
        /*0324*/ 	.word	0xffffffff


	//   ....[6]....
        /*0328*/ 	.word	0xffffffff


	//   ....[7]....
        /*032c*/ 	.word	0xffffffff


	//   ....[8]....
        /*0330*/ 	.word	0xffffffff


	//   ....[9]....
        /*0334*/ 	.word	0xffffffff


	//   ....[10]....
        /*0338*/ 	.word	0xffffffff


	//   ....[11]....
        /*033c*/ 	.word	0xffffffff


	//   ....[12]....
        /*0340*/ 	.word	0xffffffff


	//   ....[13]....
        /*0344*/ 	.word	0xffffffff


	//   ....[14]....
        /*0348*/ 	.word	0xffffffff


	//   ....[15]....
        /*034c*/ 	.word	0xffffffff


	//   ....[16]....
        /*0350*/ 	.word	0xffffffff


	//   ....[17]....
        /*0354*/ 	.word	0xffffffff


	//   ....[18]....
        /*0358*/ 	.word	0xffffffff


	//   ....[19]....
        /*035c*/ 	.word	0xffffffff


	//   ....[20]....
        /*0360*/ 	.word	0xffffffff


	//   ....[21]....
        /*0364*/ 	.word	0xffffffff


	//   ....[22]....
        /*0368*/ 	.word	0xffffffff


	//   ....[23]....
        /*036c*/ 	.word	0xffffffff


	//   ....[24]....
        /*0370*/ 	.word	0xffffffff


	//   ....[25]....
        /*0374*/ 	.word	0xffffffff


	//   ....[26]....
        /*0378*/ 	.word	0xffffffff


	//   ....[27]....
        /*037c*/ 	.word	0xffffffff


	//   ....[28]....
        /*0380*/ 	.word	0xffffffff


	//   ....[29]....
        /*0384*/ 	.word	0xffffffff


	//   ....[30]....
        /*0388*/ 	.word	0xffffffff


	//   ....[31]....
        /*038c*/ 	.word	0xffffffff


	//   ....[32]....
        /*0390*/ 	.word	0xffffffff


	//   ....[33]....
        /*0394*/ 	.word	0xffffffff


	//   ....[34]....
        /*0398*/ 	.word	0xffffffff


	//   ....[35]....
        /*039c*/ 	.word	0xffffffff


	//   ....[36]....
        /*03a0*/ 	.word	0xffffffff


	//   ....[37]....
        /*03a4*/ 	.word	0xffffffff


	//   ....[38]....
        /*03a8*/ 	.word	0xffffffff


	//   ....[39]....
        /*03ac*/ 	.word	0xffffffff


	//   ....[40]....
        /*03b0*/ 	.word	0xffffffff


	//   ....[41]....
        /*03b4*/ 	.word	0xffffffff


	//   ....[42]....
        /*03b8*/ 	.word	0xffffffff


	//   ....[43]....
        /*03bc*/ 	.word	0xffffffff


	//   ....[44]....
        /*03c0*/ 	.word	0xffffffff


	//   ....[45]....
        /*03c4*/ 	.word	0xffffffff


	//   ....[46]....
        /*03c8*/ 	.word	0xffffffff


	//   ....[47]....
        /*03cc*/ 	.word	0xffffffff


	//   ....[48]....
        /*03d0*/ 	.word	0xffffffff


	//   ....[49]....
        /*03d4*/ 	.word	0xffffffff


	//   ....[50]....
        /*03d8*/ 	.word	0xffffffff


	//   ....[51]....
        /*03dc*/ 	.word	0xffffffff


	//   ....[52]....
        /*03e0*/ 	.word	0xffffffff


	//   ....[53]....
        /*03e4*/ 	.word	0xffffffff


	//   ....[54]....
        /*03e8*/ 	.word	0xffffffff


	//   ....[55]....
        /*03ec*/ 	.word	0xffffffff


	//   ....[56]....
        /*03f0*/ 	.word	0xffffffff


	//   ....[57]....
        /*03f4*/ 	.word	0xffffffff


	//   ....[58]....
        /*03f8*/ 	.word	0x0500000f


	//   ....[59]....
        /*03fc*/ 	.word	0x0500000f


	//   ....[60]....
        /*0400*/ 	.word	0x0500000f


	//   ....[61]....
        /*0404*/ 	.word	0x0500000f


	//   ....[62]....
        /*0408*/ 	.word	0x0500000f


	//   ....[63]....
        /*040c*/ 	.word	0x0500000f


	//   ....[64]....
        /*0410*/ 	.word	0x0500000f


	//   ....[65]....
        /*0414*/ 	.word	0x0500000f


	//   ....[66]....
        /*0418*/ 	.word	0x0500000f


	//   ....[67]....
        /*041c*/ 	.word	0x0500000f


	//   ....[68]....
        /*0420*/ 	.word	0x0500000f


	//   ....[69]....
        /*0424*/ 	.word	0x0500000f


	//   ....[70]....
        /*0428*/ 	.word	0x0500000f


	//   ....[71]....
        /*042c*/ 	.word	0x0500000f


	//   ....[72]....
        /*0430*/ 	.word	0x0500000f


	//   ....[73]....
        /*0434*/ 	.word	0x0500000f


	//   ....[74]....
        /*0438*/ 	.word	0x0500000f


	//   ....[75]....
        /*043c*/ 	.word	0x0500000f


	//   ....[76]....
        /*0440*/ 	.word	0x0500000f


	//   ....[77]....
        /*0444*/ 	.word	0x0500000f


	//   ....[78]....
        /*0448*/ 	.word	0x0500000f


	//   ....[79]....
        /*044c*/ 	.word	0x0500000f


	//   ....[80]....
        /*0450*/ 	.word	0x0500000f


	//   ....[81]....
        /*0454*/ 	.word	0x0500000f


	//   ....[82]....
        /*0458*/ 	.word	0x0500000f


	//   ....[83]....
        /*045c*/ 	.word	0x0500000f


	//   ....[84]....
        /*0460*/ 	.word	0x0500000f


	//   ....[85]....
        /*0464*/ 	.word	0x0500000f


	//   ....[86]....
        /*0468*/ 	.word	0x0500000f


	//   ....[87]....
        /*046c*/ 	.word	0x0500000f


	//   ....[88]....
        /*0470*/ 	.word	0x0500000f


	//   ....[89]....
        /*0474*/ 	.word	0x0500000f


	//   ....[90]....
        /*0478*/ 	.word	0x0500000f


	//   ....[91]....
        /*047c*/ 	.word	0x0500000f


	//   ....[92]....
        /*0480*/ 	.word	0x0500000f


	//   ....[93]....
        /*0484*/ 	.word	0x0500000f


	//   ....[94]....
        /*0488*/ 	.word	0x0500000f


	//   ....[95]....
        /*048c*/ 	.word	0x0500000f


	//   ....[96]....
        /*0490*/ 	.word	0x0500000f


	//   ....[97]....
        /*0494*/ 	.word	0x0500000f


	//   ....[98]....
        /*0498*/ 	.word	0x0500000f


	//   ....[99]....
        /*049c*/ 	.word	0x0500000f


	//   ....[100]....
        /*04a0*/ 	.word	0x0500000f


	//   ....[101]....
        /*04a4*/ 	.word	0x0500000f


	//   ....[102]....
        /*04a8*/ 	.word	0x0500000f


	//   ....[103]....
        /*04ac*/ 	.word	0x0500000f


	//   ....[104]....
        /*04b0*/ 	.word	0x0500000f


	//   ....[105]....
        /*04b4*/ 	.word	0x0500000f


	//   ....[106]....
        /*04b8*/ 	.word	0x0500000f


	//   ....[107]....
        /*04bc*/ 	.word	0x0500000f


	//   ....[108]....
        /*04c0*/ 	.word	0x0500000f


	//   ....[109]....
        /*04c4*/ 	.word	0x0500000f


	//   ....[110]....
        /*04c8*/ 	.word	0x0500000f


	//----- nvinfo : EIATTR_COOP_GROUP_INSTR_OFFSETS
	.align		4
.L_352:
        /*04cc*/ 	.byte	0x04, 0x28
        /*04ce*/ 	.short	(.L_354 - .L_353)


	//   ....[0]....
.L_353:
        /*04d0*/ 	.word	0x00000060


	//   ....[1]....
        /*04d4*/ 	.word	0x000001c0


	//   ....[2]....
        /*04d8*/ 	.word	0x00000270


	//   ....[3]....
        /*04dc*/ 	.word	0x00000430


	//   ....[4]....
        /*04e0*/ 	.word	0x00000590


	//   ....[5]....
        /*04e4*/ 	.word	0x000006b0


	//   ....[6]....
        /*04e8*/ 	.word	0x00000810


	//   ....[7]....
        /*04ec*/ 	.word	0x00008cc0


	//   ....[8]....
        /*04f0*/ 	.word	0x0000f590


	//   ....[9]....
        /*04f4*/ 	.word	0x0000f600


	//   ....[10]....
        /*04f8*/ 	.word	0x0000ff40


	//   ....[11]....
        /*04fc*/ 	.word	0x0000ffb0


	//   ....[12]....
        /*0500*/ 	.word	0x00011df0


	//   ....[13]....
        /*0504*/ 	.word	0x00011ed0


	//   ....[14]....
        /*0508*/ 	.word	0x000126b0


	//   ....[15]....
        /*050c*/ 	.word	0x00012710


	//   ....[16]....
        /*0510*/ 	.word	0x00014280


	//   ....[17]....
        /*0514*/ 	.word	0x000142b0


	//   ....[18]....
        /*0518*/ 	.word	0x00014920


	//   ....[19]....
        /*051c*/ 	.word	0x00014a60


	//   ....[20]....
        /*0520*/ 	.word	0x00015bd0


	//   ....[21]....
        /*0524*/ 	.word	0x00015c10


	//   ....[22]....
        /*0528*/ 	.word	0x00015d00


	//   ....[23]....
        /*052c*/ 	.word	0x00015d30


	//   ....[24]....
        /*0530*/ 	.word	0x00018250


	//   ....[25]....
        /*0534*/ 	.word	0x000183c0


	//   ....[26]....
        /*0538*/ 	.word	0x000183f0


	//   ....[27]....
        /*053c*/ 	.word	0x00018430


	//   ....[28]....
        /*0540*/ 	.word	0x000184a0


	//   ....[29]....
        /*0544*/ 	.word	0x00018500


	//   ....[30]....
        /*0548*/ 	.word	0x00018540


	//   ....[31]....
        /*054c*/ 	.word	0x000186e0


	//   ....[32]....
        /*0550*/ 	.word	0x00018740


	//   ....[33]....
        /*0554*/ 	.word	0x00018780


	//   ....[34]....
        /*0558*/ 	.word	0x000187c0


	//   ....[35]....
        /*055c*/ 	.word	0x000187f0


	//   ....[36]....
        /*0560*/ 	.word	0x00018820


	//   ....[37]....
        /*0564*/ 	.word	0x000188b0


	//   ....[38]....
        /*0568*/ 	.word	0x00018910


	//   ....[39]....
        /*056c*/ 	.word	0x000189a0


	//   ....[40]....
        /*0570*/ 	.word	0x0001cf60


	//   ....[41]....
        /*0574*/ 	.word	0x0001cf70


	//   ....[42]....
        /*0578*/ 	.word	0x0001d080


	//   ....[43]....
        /*057c*/ 	.word	0x0001d0e0


	//   ....[44]....
        /*0580*/ 	.word	0x0001d120


	//   ....[45]....
        /*0584*/ 	.word	0x0001d160


	//   ....[46]....
        /*0588*/ 	.word	0x0001d190


	//   ....[47]....
        /*058c*/ 	.word	0x0001d1c0


	//   ....[48]....
        /*0590*/ 	.word	0x0001d350


	//   ....[49]....
        /*0594*/ 	.word	0x0001d3b0


	//   ....[50]....
        /*0598*/ 	.word	0x0001d3f0


	//   ....[51]....
        /*059c*/ 	.word	0x0001d430


	//   ....[52]....
        /*05a0*/ 	.word	0x0001d460


	//   ....[53]....
        /*05a4*/ 	.word	0x0001d490


	//   ....[54]....
        /*05a8*/ 	.word	0x0001d550


	//   ....[55]....
        /*05ac*/ 	.word	0x0001d570


	//   ....[56]....
        /*05b0*/ 	.word	0x0001d5e0


	//   ....[57]....
        /*05b4*/ 	.word	0x0001dc70


	//   ....[58]....
        /*05b8*/ 	.word	0x0001e0b0


	//   ....[59]....
        /*05bc*/ 	.word	0x0001e160


	//   ....[60]....
        /*05c0*/ 	.word	0x0001e200


	//   ....[61]....
        /*05c4*/ 	.word	0x0001e2a0


	//   ....[62]....
        /*05c8*/ 	.word	0x0001e340


	//   ....[63]....
        /*05cc*/ 	.word	0x0001e3e0


	//   ....[64]....
        /*05d0*/ 	.word	0x0001e480


	//   ....[65]....
        /*05d4*/ 	.word	0x0001e520


	//   ....[66]....
        /*05d8*/ 	.word	0x0001e5c0


	//   ....[67]....
        /*05dc*/ 	.word	0x0001e660


	//   ....[68]....
        /*05e0*/ 	.word	0x0001e700


	//   ....[69]....
        /*05e4*/ 	.word	0x0001e7a0


	//   ....[70]....
        /*05e8*/ 	.word	0x0001e840


	//   ....[71]....
        /*05ec*/ 	.word	0x0001e8e0


	//   ....[72]....
        /*05f0*/ 	.word	0x0001e980


	//   ....[73]....
        /*05f4*/ 	.word	0x0001ea20


	//   ....[74]....
        /*05f8*/ 	.word	0x0001eac0


	//   ....[75]....
        /*05fc*/ 	.word	0x0001ebb0


	//   ....[76]....
        /*0600*/ 	.word	0x0001ec50


	//   ....[77]....
        /*0604*/ 	.word	0x0001ecf0


	//   ....[78]....
        /*0608*/ 	.word	0x0001ed90


	//   ....[79]....
        /*060c*/ 	.word	0x0001ee30


	//   ....[80]....
        /*0610*/ 	.word	0x0001eed0


	//   ....[81]....
        /*0614*/ 	.word	0x0001ef70


	//   ....[82]....
        /*0618*/ 	.word	0x0001f010


	//   ....[83]....
        /*061c*/ 	.word	0x0001f0b0


	//   ....[84]....
        /*0620*/ 	.word	0x0001f150


	//   ....[85]....
        /*0624*/ 	.word	0x0001f1f0


	//   ....[86]....
        /*0628*/ 	.word	0x0001f290


	//   ....[87]....
        /*062c*/ 	.word	0x0001f330


	//   ....[88]....
        /*0630*/ 	.word	0x0001f3d0


	//   ....[89]....
        /*0634*/ 	.word	0x0001f470


	//   ....[90]....
        /*0638*/ 	.word	0x0001f510


	//   ....[91]....
        /*063c*/ 	.word	0x0001f810


	//   ....[92]....
        /*0640*/ 	.word	0x0001faf0


	//   ....[93]....
        /*0644*/ 	.word	0x0001ff10


	//   ....[94]....
        /*0648*/ 	.word	0x0001ffa0


	//   ....[95]....
        /*064c*/ 	.word	0x00020040


	//   ....[96]....
        /*0650*/ 	.word	0x000200f0


	//   ....[97]....
        /*0654*/ 	.word	0x00020170


	//   ....[98]....
        /*0658*/ 	.word	0x000201f0


	//   ....[99]....
        /*065c*/ 	.word	0x00020270


	//   ....[100]....
        /*0660*/ 	.word	0x000202f0


	//   ....[101]....
        /*0664*/ 	.word	0x00020380


	//   ....[102]....
        /*0668*/ 	.word	0x00020430


	//   ....[103]....
        /*066c*/ 	.word	0x000204b0


	//   ....[104]....
        /*0670*/ 	.word	0x00020530


	//   ....[105]....
        /*0674*/ 	.word	0x000205b0


	//   ....[106]....
        /*0678*/ 	.word	0x00020630


	//   ....[107]....
        /*067c*/ 	.word	0x000206a0


	//   ....[108]....
        /*0680*/ 	.word	0x00020740


	//   ....[109]....
        /*0684*/ 	.word	0x000207d0


	//   ....[110]....
        /*0688*/ 	.word	0x00020900


	//----- nvinfo : EIATTR_REG_RECONFIG
	.align		4
.L_354:
        /*068c*/ 	.byte	0x01, 0x54
	.zero		2


	//----- nvinfo : EIATTR_SYSCALL_OFFSETS
	.align		4
        /*0690*/ 	.byte	0x04, 0x46
        /*0692*/ 	.short	(.L_356 - .L_355)


	//   ....[0]....
.L_355:
        /*0694*/ 	.word	0x000018d0


	//   ....[1]....
        /*0698*/ 	.word	0x00001a20


	//   ....[2]....
        /*069c*/ 	.word	0x00008e50


	//   ....[3]....
        /*06a0*/ 	.word	0x000092c0


	//   ....[4]....
        /*06a4*/ 	.word	0x0001a4b0


	//   ....[5]....
        /*06a8*/ 	.word	0x0001a5f0


	//   ....[6]....
        /*06ac*/ 	.word	0x0001a6f0


	//----- nvinfo : EIATTR_MBARRIER_INSTR_OFFSETS
	.align		4
.L_356:
        /*06b0*/ 	.byte	0x04, 0x39
        /*06b2*/ 	.short	(.L_358 - .L_357)


	//   ....[0]....
.L_357:
        /*06b4*/ 	.word	0x000002e0
        /*06b8*/ 	.word	0x000000ff
        /*06bc*/ 	.word	0x00028800
        /*06c0*/ 	.short	0x0100
        /*06c2*/ 	.byte	0x08
	.zero		1


	//   ....[1]....
        /*06c4*/ 	.word	0x000002f0
        /*06c8*/ 	.word	0x000000ff
        /*06cc*/ 	.word	0x00028820
        /*06d0*/ 	.short	0x0100
        /*06d2*/ 	.byte	0x08
	.zero		1


	//   ....[2]....
        /*06d4*/ 	.word	0x000003e0
        /*06d8*/ 	.word	0x000000ff
        /*06dc*/ 	.word	0x00028830
        /*06e0*/ 	.short	0x0100
        /*06e2*/ 	.byte	0x08
	.zero		1


	//   ....[3]....
        /*06e4*/ 	.word	0x000003f0
        /*06e8*/ 	.word	0x000000ff
        /*06ec*/ 	.word	0x00028840
        /*06f0*/ 	.short	0x0100
        /*06f2*/ 	.byte	0x08
	.zero		1


	//   ....[4]....
        /*06f4*/ 	.word	0x00000400
        /*06f8*/ 	.word	0x000000ff
        /*06fc*/ 	.word	0x00028838
        /*0700*/ 	.short	0x0100
        /*0702*/ 	.byte	0x08
	.zero		1


	//   ....[5]....
        /*0704*/ 	.word	0x00000410
        /*0708*/ 	.word	0x000000ff
        /*070c*/ 	.word	0x00028848
        /*0710*/ 	.short	0x0100
        /*0712*/ 	.byte	0x08
	.zero		1


	//   ....[6]....
        /*0714*/ 	.word	0x00000540
        /*0718*/ 	.word	0x000000ff
        /*071c*/ 	.word	0x00028850
        /*0720*/ 	.short	0x0100
        /*0722*/ 	.byte	0x08
	.zero		1


	//   ....[7]....
        /*0724*/ 	.word	0x00000550
        /*0728*/ 	.word	0x000000ff
        /*072c*/ 	.word	0x00028860
        /*0730*/ 	.short	0x0100
        /*0732*/ 	.byte	0x08
	.zero		1


	//   ....[8]....
        /*0734*/ 	.word	0x00000560
        /*0738*/ 	.word	0x000000ff
        /*073c*/ 	.word	0x00028858
        /*0740*/ 	.short	0x0100
        /*0742*/ 	.byte	0x08
	.zero		1


	//   ....[9]....
        /*0744*/ 	.word	0x00000570
        /*0748*/ 	.word	0x000000ff
        /*074c*/ 	.word	0x00028868
        /*0750*/ 	.short	0x0100
        /*0752*/ 	.byte	0x08
	.zero		1


	//   ....[10]....
        /*0754*/ 	.word	0x00000660
        /*0758*/ 	.word	0x000000ff
        /*075c*/ 	.word	0x00028870
        /*0760*/ 	.short	0x0100
        /*0762*/ 	.byte	0x06
	.zero		1


	//   ....[11]....
        /*0764*/ 	.word	0x00000670
        /*0768*/ 	.word	0x000000ff
        /*076c*/ 	.word	0x00028880
        /*0770*/ 	.short	0x0100
        /*0772*/ 	.byte	0x06
	.zero		1


	//   ....[12]....
        /*0774*/ 	.word	0x00000680
        /*0778*/ 	.word	0x000000ff
        /*077c*/ 	.word	0x00028878
        /*0780*/ 	.short	0x0100
        /*0782*/ 	.byte	0x06
	.zero		1


	//   ....[13]....
        /*0784*/ 	.word	0x00000690
        /*0788*/ 	.word	0x000000ff
        /*078c*/ 	.word	0x00028888
        /*0790*/ 	.short	0x0100
        /*0792*/ 	.byte	0x06
	.zero		1


	//   ....[14]....
        /*0794*/ 	.word	0x000007c0
        /*0798*/ 	.word	0x000000ff
        /*079c*/ 	.word	0x00028890
        /*07a0*/ 	.short	0x0100
        /*07a2*/ 	.byte	0x08
	.zero		1


	//   ....[15]....
        /*07a4*/ 	.word	0x000007d0
        /*07a8*/ 	.word	0x000000ff
        /*07ac*/ 	.word	0x000288a0
        /*07b0*/ 	.short	0x0100
        /*07b2*/ 	.byte	0x08
	.zero		1


	//   ....[16]....
        /*07b4*/ 	.word	0x000007e0
        /*07b8*/ 	.word	0x000000ff
        /*07bc*/ 	.word	0x00028898
        /*07c0*/ 	.short	0x0100
        /*07c2*/ 	.byte	0x08
	.zero		1


	//   ....[17]....
        /*07c4*/ 	.word	0x000007f0
        /*07c8*/ 	.word	0x000000ff
        /*07cc*/ 	.word	0x000288a8
        /*07d0*/ 	.short	0x0100
        /*07d2*/ 	.byte	0x08
	.zero		1


	//   ....[18]....
        /*07d4*/ 	.word	0x00000920
        /*07d8*/ 	.word	0x000000ff
        /*07dc*/ 	.word	0x000288b0
        /*07e0*/ 	.short	0x0100
        /*07e2*/ 	.byte	0x08
	.zero		1


	//   ....[19]....
        /*07e4*/ 	.word	0x00000930
        /*07e8*/ 	.word	0x000000ff
        /*07ec*/ 	.word	0x000288c0
        /*07f0*/ 	.short	0x0100
        /*07f2*/ 	.byte	0x08
	.zero		1


	//   ....[20]....
        /*07f4*/ 	.word	0x00000940
        /*07f8*/ 	.word	0x000000ff
        /*07fc*/ 	.word	0x000288b8
        /*0800*/ 	.short	0x0100
        /*0802*/ 	.byte	0x08
	.zero		1


	//   ....[21]....
        /*0804*/ 	.word	0x00000950
        /*0808*/ 	.word	0x000000ff
        /*080c*/ 	.word	0x000288c8
        /*0810*/ 	.short	0x0100
        /*0812*/ 	.byte	0x08
	.zero		1


	//   ....[22]....
        /*0814*/ 	.word	0x00003120
        /*0818*/ 	.word	0x00000069
        /*081c*/ 	.word	0x00028890
        /*0820*/ 	.short	0x010a
        /*0822*/ 	.byte	0x3f
	.zero		1


	//   ....[23]....
        /*0824*/ 	.word	0x000059d0
        /*0828*/ 	.word	0x00000069
        /*082c*/ 	.word	0x00028890
        /*0830*/ 	.short	0x010a
        /*0832*/ 	.byte	0x3f
	.zero		1


	//   ....[24]....
        /*0834*/ 	.word	0x00007c80
        /*0838*/ 	.word	0x00000069
        /*083c*/ 	.word	0x00028890
        /*0840*/ 	.short	0x010a
        /*0842*/ 	.byte	0x3f
	.zero		1


	//   ....[25]....
        /*0844*/ 	.word	0x000082e0
        /*0848*/ 	.word	0x0000002c
        /*084c*/ 	.word	0x00000000
        /*0850*/ 	.short	0x0101
        /*0852*/ 	.byte	0x3f
	.zero		1


	//   ....[26]....
        /*0854*/ 	.word	0x00008320
        /*0858*/ 	.word	0x00000069
        /*085c*/ 	.word	0x000288b0
        /*0860*/ 	.short	0x010a
        /*0862*/ 	.byte	0x3f
	.zero		1


	//   ....[27]....
        /*0864*/ 	.word	0x00008970
        /*0868*/ 	.word	0x00000069
        /*086c*/ 	.word	0x00000000
        /*0870*/ 	.short	0x0101
        /*0872*/ 	.byte	0x3f
	.zero		1


	//   ....[28]....
        /*0874*/ 	.word	0x00008ed0
        /*0878*/ 	.word	0x00000002
        /*087c*/ 	.word	0x00028800
        /*0880*/ 	.short	0x010a
        /*0882*/ 	.byte	0x3f
	.zero		1


	//   ....[29]....
        /*0884*/ 	.word	0x00008f20
        /*0888*/ 	.word	0x00000002
        /*088c*/ 	.word	0x00028800
        /*0890*/ 	.short	0x010a
        /*0892*/ 	.byte	0x3f
	.zero		1


	//   ....[30]....
        /*0894*/ 	.word	0x0000a180
        /*0898*/ 	.word	0x00000002
        /*089c*/ 	.word	0x00028800
        /*08a0*/ 	.short	0x010a
        /*08a2*/ 	.byte	0x3f
	.zero		1


	//   ....[31]....
        /*08a4*/ 	.word	0x0000c7f0
        /*08a8*/ 	.word	0x00000002
        /*08ac*/ 	.word	0x00028800
        /*08b0*/ 	.short	0x010a
        /*08b2*/ 	.byte	0x3f
	.zero		1


	//   ....[32]....
        /*08b4*/ 	.word	0x0000e5b0
        /*08b8*/ 	.word	0x00000003
        /*08bc*/ 	.word	0x00028830
        /*08c0*/ 	.short	0x010a
        /*08c2*/ 	.byte	0x3f
	.zero		1


	//   ....[33]....
        /*08c4*/ 	.word	0x0000e630
        /*08c8*/ 	.word	0x00000003
        /*08cc*/ 	.word	0x00028830
        /*08d0*/ 	.short	0x010a
        /*08d2*/ 	.byte	0x3f
	.zero		1


	//   ....[34]....
        /*08d4*/ 	.word	0x0000ef70
        /*08d8*/ 	.word	0x00000003
        /*08dc*/ 	.word	0x00000000
        /*08e0*/ 	.short	0x0101
        /*08e2*/ 	.byte	0x3f
	.zero		1


	//   ....[35]....
        /*08e4*/ 	.word	0x00010e60
        /*08e8*/ 	.word	0x00000000
        /*08ec*/ 	.word	0x00028830
        /*08f0*/ 	.short	0x010a
        /*08f2*/ 	.byte	0x3f
	.zero		1


	//   ....[36]....
        /*08f4*/ 	.word	0x00010eb0
        /*08f8*/ 	.word	0x00000000
        /*08fc*/ 	.word	0x00028830
        /*0900*/ 	.short	0x010a
        /*0902*/ 	.byte	0x3f
	.zero		1


	//   ....[37]....
        /*0904*/ 	.word	0x00011300
        /*0908*/ 	.word	0x00000007
        /*090c*/ 	.word	0x00028850
        /*0910*/ 	.short	0x010a
        /*0912*/ 	.byte	0x3f
	.zero		1


	//   ....[38]....
        /*0914*/ 	.word	0x00011340
        /*0918*/ 	.word	0x00000007
        /*091c*/ 	.word	0x00028850
        /*0920*/ 	.short	0x010a
        /*0922*/ 	.byte	0x3f
	.zero		1


	//   ....[39]....
        /*0924*/ 	.word	0x00012f50
        /*0928*/ 	.word	0x00000003
        /*092c*/ 	.word	0x00000000
        /*0930*/ 	.short	0x0101
        /*0932*/ 	.byte	0x3f
	.zero		1


	//   ....[40]....
        /*0934*/ 	.word	0x00012ff0
        /*0938*/ 	.word	0x0000002b
        /*093c*/ 	.word	0x00000000
        /*0940*/ 	.short	0x0101
        /*0942*/ 	.byte	0x3f
	.zero		1


	//   ....[41]....
        /*0944*/ 	.word	0x00013960
        /*0948*/ 	.word	0x00000000
        /*094c*/ 	.word	0x00028830
        /*0950*/ 	.short	0x010a
        /*0952*/ 	.byte	0x3f
	.zero		1


	//   ....[42]....
        /*0954*/ 	.word	0x000139b0
        /*0958*/ 	.word	0x00000000
        /*095c*/ 	.word	0x00028830
        /*0960*/ 	.short	0x010a
        /*0962*/ 	.byte	0x3f
	.zero		1


	//   ....[43]....
        /*0964*/ 	.word	0x00013e00
        /*0968*/ 	.word	0x00000007
        /*096c*/ 	.word	0x00028850
        /*0970*/ 	.short	0x010a
        /*0972*/ 	.byte	0x3f
	.zero		1


	//   ....[44]....
        /*0974*/ 	.word	0x00013e40
        /*0978*/ 	.word	0x00000007
        /*097c*/ 	.word	0x00028850
        /*0980*/ 	.short	0x010a
        /*0982*/ 	.byte	0x3f
	.zero		1


	//   ....[45]....
        /*0984*/ 	.word	0x00014fe0
        /*0988*/ 	.word	0x0000001b
        /*098c*/ 	.word	0x00000000
        /*0990*/ 	.short	0x0101
        /*0992*/ 	.byte	0x3f
	.zero		1


	//   ....[46]....
        /*0994*/ 	.word	0x00015150
        /*0998*/ 	.word	0x0000001f
        /*099c*/ 	.word	0x00000000
        /*09a0*/ 	.short	0x0101
        /*09a2*/ 	.byte	0x3f
	.zero		1


	//   ....[47]....
        /*09a4*/ 	.word	0x00015ad0
        /*09a8*/ 	.word	0x0000000c
        /*09ac*/ 	.word	0x00028850
        /*09b0*/ 	.short	0x010a
        /*09b2*/ 	.byte	0x3f
	.zero		1


	//   ....[48]....
        /*09b4*/ 	.word	0x00015b50
        /*09b8*/ 	.word	0x0000000c
        /*09bc*/ 	.word	0x00028850
        /*09c0*/ 	.short	0x010a
        /*09c2*/ 	.byte	0x3f
	.zero		1


	//   ....[49]....
        /*09c4*/ 	.word	0x00016100
        /*09c8*/ 	.word	0x0000000a
        /*09cc*/ 	.word	0x00000000
        /*09d0*/ 	.short	0x0101
        /*09d2*/ 	.byte	0x3f
	.zero		1


	//   ....[50]....
        /*09d4*/ 	.word	0x00017330
        /*09d8*/ 	.word	0x00000000
        /*09dc*/ 	.word	0x00000000
        /*09e0*/ 	.short	0x0101
        /*09e2*/ 	.byte	0x3f
	.zero		1


	//   ....[51]....
        /*09e4*/ 	.word	0x000196d0
        /*09e8*/ 	.word	0x00000009
        /*09ec*/ 	.word	0x00028820
        /*09f0*/ 	.short	0x010a
        /*09f2*/ 	.byte	0x3f
	.zero		1


	//   ....[52]....
        /*09f4*/ 	.word	0x00019760
        /*09f8*/ 	.word	0x00000005
        /*09fc*/ 	.word	0x000288a0
        /*0a00*/ 	.short	0x010a
        /*0a02*/ 	.byte	0x3f
	.zero		1


	//   ....[53]....
        /*0a04*/ 	.word	0x00019990
        /*0a08*/ 	.word	0x00000005
        /*0a0c*/ 	.word	0x000288c0
        /*0a10*/ 	.short	0x010a
        /*0a12*/ 	.byte	0x3f
	.zero		1


	//   ....[54]....
        /*0a14*/ 	.word	0x00019d10
        /*0a18*/ 	.word	0x00000006
        /*0a1c*/ 	.word	0x000288a0
        /*0a20*/ 	.short	0x010a
        /*0a22*/ 	.byte	0x3f
	.zero		1


	//   ....[55]....
        /*0a24*/ 	.word	0x00019f20
        /*0a28*/ 	.word	0x00000006
        /*0a2c*/ 	.word	0x000288c0
        /*0a30*/ 	.short	0x010a
        /*0a32*/ 	.byte	0x3f
	.zero		1


	//   ....[56]....
        /*0a34*/ 	.word	0x0001ad10
        /*0a38*/ 	.word	0x00000007
        /*0a3c*/ 	.word	0x00028840
        /*0a40*/ 	.short	0x010a
        /*0a42*/ 	.byte	0x3f
	.zero		1


	//   ....[57]....
        /*0a44*/ 	.word	0x0001b1e0
        /*0a48*/ 	.word	0x0000000a
        /*0a4c*/ 	.word	0x00028820
        /*0a50*/ 	.short	0x010a
        /*0a52*/ 	.byte	0x3f
	.zero		1


	//   ....[58]....
        /*0a54*/ 	.word	0x0001b4f0
        /*0a58*/ 	.word	0x00000007
        /*0a5c*/ 	.word	0x00028840
        /*0a60*/ 	.short	0x010a
        /*0a62*/ 	.byte	0x3f
	.zero		1


	//   ....[59]....
        /*0a64*/ 	.word	0x0001b7b0
        /*0a68*/ 	.word	0x00000008
        /*0a6c*/ 	.word	0x00000060
        /*0a70*/ 	.short	0x010a
        /*0a72*/ 	.byte	0x3f
	.zero		1


	//   ....[60]....
        /*0a74*/ 	.word	0x0001bd70
        /*0a78*/ 	.word	0x00000002
        /*0a7c*/ 	.word	0x00028840
        /*0a80*/ 	.short	0x010a
        /*0a82*/ 	.byte	0x3f
	.zero		1


	//   ....[61]....
        /*0a84*/ 	.word	0x0001c030
        /*0a88*/ 	.word	0x00000002
        /*0a8c*/ 	.word	0x00000060
        /*0a90*/ 	.short	0x010a
        /*0a92*/ 	.byte	0x3f
	.zero		1


	//   ....[62]....
        /*0a94*/ 	.word	0x0001c4f0
        /*0a98*/ 	.word	0x00000002
        /*0a9c*/ 	.word	0x00028840
        /*0aa0*/ 	.short	0x010a
        /*0aa2*/ 	.byte	0x3f
	.zero		1


	//   ....[63]....
        /*0aa4*/ 	.word	0x0001c7b0
        /*0aa8*/ 	.word	0x00000002
        /*0aac*/ 	.word	0x00000060
        /*0ab0*/ 	.short	0x010a
        /*0ab2*/ 	.byte	0x3f
	.zero		1


	//   ....[64]....
        /*0ab4*/ 	.word	0x0001cc10
        /*0ab8*/ 	.word	0x00000003
        /*0abc*/ 	.word	0x00028860
        /*0ac0*/ 	.short	0x010a
        /*0ac2*/ 	.byte	0x3f
	.zero		1


	//   ....[65]....
        /*0ac4*/ 	.word	0x0001dbf0
        /*0ac8*/ 	.word	0x00000000
        /*0acc*/ 	.word	0x00028820
        /*0ad0*/ 	.short	0x010a
        /*0ad2*/ 	.byte	0x3f
	.zero		1


	//   ....[66]....
        /*0ad4*/ 	.word	0x0001dda0
        /*0ad8*/ 	.word	0x00000006
        /*0adc*/ 	.word	0x00000000
        /*0ae0*/ 	.short	0x010a
        /*0ae2*/ 	.byte	0x3f
	.zero		1


	//   ....[67]....
        /*0ae4*/ 	.word	0x0001de10
        /*0ae8*/ 	.word	0x00000007
        /*0aec*/ 	.word	0x00000000
        /*0af0*/ 	.short	0x010a
        /*0af2*/ 	.byte	0x3f
	.zero		1


	//   ....[68]....
        /*0af4*/ 	.word	0x0001de80
        /*0af8*/ 	.word	0x00000004
        /*0afc*/ 	.word	0x00000000
        /*0b00*/ 	.short	0x010a
        /*0b02*/ 	.byte	0x3f
	.zero		1


	//   ....[69]....
        /*0b04*/ 	.word	0x0001deb0
        /*0b08*/ 	.word	0x00000003
        /*0b0c*/ 	.word	0x00000000
        /*0b10*/ 	.short	0x010a
        /*0b12*/ 	.byte	0x3f
	.zero		1


	//   ....[70]....
        /*0b14*/ 	.word	0x0001df10
        /*0b18*/ 	.word	0x00000069
        /*0b1c*/ 	.word	0x00028890
        /*0b20*/ 	.short	0x010a
        /*0b22*/ 	.byte	0x3f
	.zero		1


	//   ....[71]....
        /*0b24*/ 	.word	0x0001df60
        /*0b28*/ 	.word	0x00000069
        /*0b2c*/ 	.word	0x00028890
        /*0b30*/ 	.short	0x010a
        /*0b32*/ 	.byte	0x3f
	.zero		1


	//   ....[72]....
        /*0b34*/ 	.word	0x0001dfb0
        /*0b38*/ 	.word	0x00000069
        /*0b3c*/ 	.word	0x00028890
        /*0b40*/ 	.short	0x010a
        /*0b42*/ 	.byte	0x3f
	.zero		1


	//   ....[73]....
        /*0b44*/ 	.word	0x0001e000
        /*0b48*/ 	.word	0x00000069
        /*0b4c*/ 	.word	0x000288b0
        /*0b50*/ 	.short	0x010a
        /*0b52*/ 	.byte	0x3f
	.zero		1


	//   ....[74]....
        /*0b54*/ 	.word	0x0001eb00
        /*0b58*/ 	.word	0x00000002
        /*0b5c*/ 	.word	0x00028800
        /*0b60*/ 	.short	0x010a
        /*0b62*/ 	.byte	0x3f
	.zero		1


	//   ....[75]....
        /*0b64*/ 	.word	0x0001f550
        /*0b68*/ 	.word	0x00000002
        /*0b6c*/ 	.word	0x00028800
        /*0b70*/ 	.short	0x010a
        /*0b72*/ 	.byte	0x3f
	.zero		1


	//   ....[76]....
        /*0b74*/ 	.word	0x0001f5a0
        /*0b78*/ 	.word	0x00000003
        /*0b7c*/ 	.word	0x00028830
        /*0b80*/ 	.short	0x010a
        /*0b82*/ 	.byte	0x3f
	.zero		1


	//   ....[77]....
        /*0b84*/ 	.word	0x0001f5f0
        /*0b88*/ 	.word	0x00000000
        /*0b8c*/ 	.word	0x00028830
        /*0b90*/ 	.short	0x010a
        /*0b92*/ 	.byte	0x3f
	.zero		1


	//   ....[78]....
        /*0b94*/ 	.word	0x0001f640
        /*0b98*/ 	.word	0x00000007
        /*0b9c*/ 	.word	0x00028850
        /*0ba0*/ 	.short	0x010a
        /*0ba2*/ 	.byte	0x3f
	.zero		1


	//   ....[79]....
        /*0ba4*/ 	.word	0x0001f690
        /*0ba8*/ 	.word	0x00000000
        /*0bac*/ 	.word	0x00028830
        /*0bb0*/ 	.short	0x010a
        /*0bb2*/ 	.byte	0x3f
	.zero		1


	//   ....[80]....
        /*0bb4*/ 	.word	0x0001f6e0
        /*0bb8*/ 	.word	0x00000007
        /*0bbc*/ 	.word	0x00028850
        /*0bc0*/ 	.short	0x010a
        /*0bc2*/ 	.byte	0x3f
	.zero		1


	//   ....[81]....
        /*0bc4*/ 	.word	0x0001f730
        /*0bc8*/ 	.word	0x0000000c
        /*0bcc*/ 	.word	0x00028850
        /*0bd0*/ 	.short	0x010a
        /*0bd2*/ 	.byte	0x3f
	.zero		1


	//   ....[82]....
        /*0bd4*/ 	.word	0x0001f8d0
        /*0bd8*/ 	.word	0x00000009
        /*0bdc*/ 	.word	0x00028820
        /*0be0*/ 	.short	0x010a
        /*0be2*/ 	.byte	0x3f
	.zero		1


	//   ....[83]....
        /*0be4*/ 	.word	0x0001f920
        /*0be8*/ 	.word	0x00000005
        /*0bec*/ 	.word	0x000288a0
        /*0bf0*/ 	.short	0x010a
        /*0bf2*/ 	.byte	0x3f
	.zero		1


	//   ....[84]....
        /*0bf4*/ 	.word	0x0001f970
        /*0bf8*/ 	.word	0x00000005
        /*0bfc*/ 	.word	0x000288c0
        /*0c00*/ 	.short	0x010a
        /*0c02*/ 	.byte	0x3f
	.zero		1


	//   ....[85]....
        /*0c04*/ 	.word	0x0001f9c0
        /*0c08*/ 	.word	0x00000006
        /*0c0c*/ 	.word	0x000288a0
        /*0c10*/ 	.short	0x010a
        /*0c12*/ 	.byte	0x3f
	.zero		1


	//   ....[86]....
        /*0c14*/ 	.word	0x0001fa10
        /*0c18*/ 	.word	0x00000006
        /*0c1c*/ 	.word	0x000288c0
        /*0c20*/ 	.short	0x010a
        /*0c22*/ 	.byte	0x3f
	.zero		1


	//   ....[87]....
        /*0c24*/ 	.word	0x0001fbb0
        /*0c28*/ 	.word	0x00000007
        /*0c2c*/ 	.word	0x00028840
        /*0c30*/ 	.short	0x010a
        /*0c32*/ 	.byte	0x3f
	.zero		1


	//   ....[88]....
        /*0c34*/ 	.word	0x0001fc30
        /*0c38*/ 	.word	0x00000003
        /*0c3c*/ 	.word	0x00028820
        /*0c40*/ 	.short	0x010a
        /*0c42*/ 	.byte	0x3f
	.zero		1


	//   ....[89]....
        /*0c44*/ 	.word	0x0001fc80
        /*0c48*/ 	.word	0x00000007
        /*0c4c*/ 	.word	0x00028840
        /*0c50*/ 	.short	0x010a
        /*0c52*/ 	.byte	0x3f
	.zero		1


	//   ....[90]....
        /*0c54*/ 	.word	0x0001fcd0
        /*0c58*/ 	.word	0x00000008
        /*0c5c*/ 	.word	0x00000060
        /*0c60*/ 	.short	0x010a
        /*0c62*/ 	.byte	0x3f
	.zero		1


	//   ....[91]....
        /*0c64*/ 	.word	0x0001fd20
        /*0c68*/ 	.word	0x00000002
        /*0c6c*/ 	.word	0x00028840
        /*0c70*/ 	.short	0x010a
        /*0c72*/ 	.byte	0x3f
	.zero		1


	//   ....[92]....
        /*0c74*/ 	.word	0x0001fd70
        /*0c78*/ 	.word	0x00000002
        /*0c7c*/ 	.word	0x00000060
        /*0c80*/ 	.short	0x010a
        /*0c82*/ 	.byte	0x3f
	.zero		1


	//   ....[93]....
        /*0c84*/ 	.word	0x0001fdc0
        /*0c88*/ 	.word	0x00000002
        /*0c8c*/ 	.word	0x00028840
        /*0c90*/ 	.short	0x010a
        /*0c92*/ 	.byte	0x3f
	.zero		1


	//   ....[94]....
        /*0c94*/ 	.word	0x0001fe10
        /*0c98*/ 	.word	0x00000002
        /*0c9c*/ 	.word	0x00000060
        /*0ca0*/ 	.short	0x010a
        /*0ca2*/ 	.byte	0x3f
	.zero		1


	//   ....[95]....
        /*0ca4*/ 	.word	0x0001fe60
        /*0ca8*/ 	.word	0x00000003
        /*0cac*/ 	.word	0x00028860
        /*0cb0*/ 	.short	0x010a
        /*0cb2*/ 	.byte	0x3f
	.zero		1


	//   ....[96]....
        /*0cb4*/ 	.word	0x00020820
        /*0cb8*/ 	.word	0x00000000
        /*0cbc*/ 	.word	0x00028820
        /*0cc0*/ 	.short	0x010a
        /*0cc2*/ 	.byte	0x3f
	.zero		1


	//   ....[97]....
        /*0cc4*/ 	.word	0x000209c0
        /*0cc8*/ 	.word	0x00000006
        /*0ccc*/ 	.word	0x00000000
        /*0cd0*/ 	.short	0x010a
        /*0cd2*/ 	.byte	0x3f
	.zero		1


	//   ....[98]....
        /*0cd4*/ 	.word	0x00020a10
        /*0cd8*/ 	.word	0x00000007
        /*0cdc*/ 	.word	0x00000000
        /*0ce0*/ 	.short	0x010a
        /*0ce2*/ 	.byte	0x3f
	.zero		1


	//   ....[99]....
        /*0ce4*/ 	.word	0x00020a60
        /*0ce8*/ 	.word	0x00000004
        /*0cec*/ 	.word	0x00000000
        /*0cf0*/ 	.short	0x010a
        /*0cf2*/ 	.byte	0x3f
	.zero		1


	//----- nvinfo : EIATTR_NUM_MBARRIERS
	.align		4
.L_358:
        /*0cf4*/ 	.byte	0x03, 0x38
        /*0cf6*/ 	.short	0x0016


	//----- nvinfo : EIATTR_EXIT_INSTR_OFFSETS
	.align		4
        /*0cf8*/ 	.byte	0x04, 0x1c
        /*0cfa*/ 	.short	(.L_360 - .L_359)


	//   ....[0]....
.L_359:
        /*0cfc*/ 	.word	0x0001df00


	//----- nvinfo : EIATTR_MAX_THREADS
	.align		4
.L_360:
        /*0d00*/ 	.byte	0x04, 0x05
        /*0d02*/ 	.short	(.L_362 - .L_361)
.L_361:
        /*0d04*/ 	.word	0x00000180
        /*0d08*/ 	.word	0x00000001
        /*0d0c*/ 	.word	0x00000001


	//----- nvinfo : EIATTR_CRS_STACK_SIZE
	.align		4
.L_362:
        /*0d10*/ 	.byte	0x04, 0x1e
        /*0d12*/ 	.short	(.L_364 - .L_363)
.L_363:
        /*0d14*/ 	.word	0x00000000


	//----- nvinfo : EIATTR_CBANK_PARAM_SIZE
	.align		4
.L_364:
        /*0d18*/ 	.byte	0x03, 0x19
        /*0d1a*/ 	.short	0x0a70


	//----- nvinfo : EIATTR_PARAM_CBANK
	.align		4
        /*0d1c*/ 	.byte	0x04, 0x0a
        /*0d1e*/ 	.short	(.L_366 - .L_365)
	.align		4
.L_365:
        /*0d20*/ 	.word	index@(.nv.constant0._ZN7cutlass13device_kernelIN5flash11enable_sm90INS1_16FlashAttnFwdSm90INS1_25CollectiveMainloopFwdSm90ILi2EN4cute5tupleIJNS5_1CILi1EEES8_S8_EEENS6_IJNS7_ILi128EEESA_SA_EEELi128ENS_10bfloat16_tEfNS_4arch4Sm90ELb1ELb0ELb0ELb1ELb0ELb1ELb0ELb1ELb1ELb0ELb0ELb0EEENS1_21CollectiveEpilogueFwdISB_S9_SC_SE_Li256ELb1ELb0ELb0ELb0EEENS1_36VarlenDynamicPersistentTileSchedulerILi128ELi128ELi256ELi32ELb0ELb0ELb1ELb1ELb1ELb1EEEEEEEEEvNT_6ParamsE)
        /*0d24*/ 	.short	0x0210
        /*0d26*/ 	.short	0x0a70


	//----- nvinfo : EIATTR_SW_WAR
	.align		4
.L_366:
        /*0d28*/ 	.byte	0x04, 0x36
        /*0d2a*/ 	.short	(.L_368 - .L_367)
.L_367:
        /*0d2c*/ 	.word	0x00000008
.L_368:


//--------------------- .nv.callgraph             --------------------------
	.section	.nv.callgraph,"",@"SHT_CUDA_CALLGRAPH"
	.align	4
	.sectionentsize	8
	.align		4
        /*0000*/ 	.word	0x00000000
	.align		4
        /*0004*/ 	.word	0xffffffff
	.align		4
        /*0008*/ 	.word	index@(_ZN7cutlass13device_kernelIN5flash11enable_sm90INS1_16FlashAttnFwdSm90INS1_25CollectiveMainloopFwdSm90ILi2EN4cute5tupleIJNS5_1CILi1EEES8_S8_EEENS6_IJNS7_ILi128EEENS7_ILi176EEESA_EEELi128ENS_10bfloat16_tEfNS_4arch4Sm90ELb0ELb0ELb0ELb0ELb0ELb0ELb0ELb1ELb1ELb0ELb0ELb0EEENS1_21CollectiveEpilogueFwdINS6_IJSA_SA_SB_EEES9_SD_SF_Li256ELb0ELb0ELb0ELb0EEENS1_29StaticPersistentTileSchedulerILb0EEEEEEEEEvNT_6ParamsE)
	.align		4
        /*000c*/ 	.word	index@(__assertfail)
	.align		4
        /*0010*/ 	.word	index@(_ZN7cutlass13device_kernelIN5flash11enable_sm90INS1_16FlashAttnFwdSm90INS1_25CollectiveMainloopFwdSm90ILi2EN4cute5tupleIJNS5_1CILi2EEENS7_ILi1EEES9_EEENS6_IJNS7_ILi128EEENS7_ILi176EEESB_EEELi128ENS_10bfloat16_tEfNS_4arch4Sm90ELb0ELb0ELb0ELb0ELb0ELb0ELb0ELb1ELb1ELb0ELb0ELb0EEENS1_21CollectiveEpilogueFwdINS6_IJSB_SB_SC_EEESA_SE_SG_Li256ELb0ELb0ELb0ELb0EEENS1_29StaticPersistentTileSchedulerILb0EEEEEEEEEvNT_6ParamsE)
	.align		4
        /*0014*/ 	.word	index@(__assertfail)
	.align		4
        /*0018*/ 	.word	index@(_ZN7cutlass13device_kernelIN5flash11enable_sm90INS1_16FlashAttnFwdSm90INS1_25CollectiveMainloopFwdSm90ILi2EN4cute5tupleIJNS5_1CILi1EEES8_S8_EEENS6_IJNS7_ILi128EEENS7_ILi176EEESA_EEELi128ENS_10bfloat16_tEfNS_4arch4Sm90ELb0ELb0ELb0ELb1ELb0ELb0ELb0ELb1ELb1ELb0ELb0ELb0EEENS1_21CollectiveEpilogueFwdINS6_IJSA_SA_SB_EEES9_SD_SF_Li256ELb1ELb0ELb0ELb0EEENS1_36VarlenDynamicPersistentTileSchedulerILi128ELi176ELi256ELi32ELb0ELb0ELb1ELb0ELb1ELb1EEEEEEEEEvNT_6ParamsE)
	.align		4
        /*001c*/ 	.word	index@(__assertfail)
	.align		4
        /*0020*/ 	.word	index@(_ZN7cutlass13device_kernelIN5flash11enable_sm90INS1_16FlashAttnFwdSm90INS1_25CollectiveMainloopFwdSm90ILi2EN4cute5tupleIJNS5_1CILi1EEES8_S8_EEENS6_IJNS7_ILi128EEENS7_ILi176EEESA_EEELi128ENS_10bfloat16_tEfNS_4arch4Sm90ELb0ELb0ELb0ELb1ELb0ELb1ELb0ELb1ELb1ELb0ELb0ELb0EEENS1_21CollectiveEpilogueFwdINS6_IJSA_SA_SB_EEES9_SD_SF_Li256ELb1ELb0ELb0ELb0EEENS1_36VarlenDynamicPersistentTileSchedulerILi128ELi176ELi256ELi32ELb0ELb0ELb1ELb0ELb1ELb1EEEEEEEEEvNT_6ParamsE)
	.align		4
        /*0024*/ 	.word	index@(__assertfail)
	.align		4
        /*0028*/ 	.word	index@(_ZN7cutlass13device_kernelIN5flash11enable_sm90INS1_16FlashAttnFwdSm90INS1_25CollectiveMainloopFwdSm90ILi2EN4cute5tupleIJNS5_1CILi1EEES8_S8_EEENS6_IJNS7_ILi128EEESA_SA_EEELi128ENS_10bfloat16_tEfNS_4arch4Sm90ELb0ELb1ELb0ELb0ELb0ELb0ELb0ELb1ELb1ELb0ELb0ELb0EEENS1_21CollectiveEpilogueFwdISB_S9_SC_SE_Li256ELb0ELb0ELb0ELb0EEENS1_30DynamicPersistentTileSchedulerILi256ELi32ELb0ELb0ELb1EEEEEEEEEvNT_6ParamsE)
	.align		4
        /*002c*/ 	.word	index@(__assertfail)
	.align		4
        /*0030*/ 	.word	index@(_ZN7cutlass13device_kernelIN5flash11enable_sm90INS1_16FlashAttnFwdSm90INS1_25CollectiveMainloopFwdSm90ILi2EN4cute5tupleIJNS5_1CILi1EEES8_S8_EEENS6_IJNS7_ILi128EEESA_SA_EEELi128ENS_10bfloat16_tEfNS_4arch4Sm90ELb0ELb1ELb0ELb1ELb0ELb0ELb0ELb1ELb1ELb0ELb0ELb0EEENS1_21CollectiveEpilogueFwdISB_S9_SC_SE_Li256ELb1ELb0ELb0ELb0EEENS1_36VarlenDynamicPersistentTileSchedulerILi128ELi128ELi256ELi32ELb0ELb0ELb1ELb1ELb0ELb1EEEEEEEEEvNT_6ParamsE)
	.align		4
        /*0034*/ 	.word	index@(__assertfail)
	.align		4
        /*0038*/ 	.word	index@(_ZN7cutlass13device_kernelIN5flash11enable_sm90INS1_16FlashAttnFwdSm90INS1_25CollectiveMainloopFwdSm90ILi2EN4cute5tupleIJNS5_1CILi1EEES8_S8_EEENS6_IJNS7_ILi128EEESA_SA_EEELi128ENS_10bfloat16_tEfNS_4arch4Sm90ELb0ELb1ELb0ELb1ELb0ELb1ELb0ELb1ELb1ELb0ELb0ELb0EEENS1_21CollectiveEpilogueFwdISB_S9_SC_SE_Li256ELb1ELb0ELb0ELb0EEENS1_36VarlenDynamicPersistentTileSchedulerILi128ELi128ELi256ELi32ELb0ELb0ELb1ELb1ELb0ELb1EEEEEEEEEvNT_6ParamsE)
	.align		4
        /*003c*/ 	.word	index@(__assertfail)
	.align		4
        /*0040*/ 	.word	index@(_ZN7cutlass13device_kernelIN5flash11enable_sm90INS1_16FlashAttnFwdSm90INS1_25CollectiveMainloopFwdSm90ILi2EN4cute5tupleIJNS5_1CILi1EEES8_S8_EEENS6_IJNS7_ILi128EEESA_SA_EEELi128ENS_10bfloat16_tEfNS_4arch4Sm90ELb1ELb0ELb0ELb0ELb0ELb0ELb0ELb1ELb1ELb0ELb0ELb0EEENS1_21CollectiveEpilogueFwdISB_S9_SC_SE_Li256ELb0ELb0ELb0ELb0EEENS1_30DynamicPersistentTileSchedulerILi256ELi32ELb0ELb0ELb1EEEEEEEEEvNT_6ParamsE)
	.align		4
        /*0044*/ 	.word	index@(__assertfail)
	.align		4
        /*0048*/ 	.word	index@(_ZN7cutlass13device_kernelIN5flash11enable_sm90INS1_16FlashAttnFwdSm90INS1_25CollectiveMainloopFwdSm90ILi2EN4cute5tupleIJNS5_1CILi1EEES8_S8_EEENS6_IJNS7_ILi128EEESA_SA_EEELi128ENS_10bfloat16_tEfNS_4arch4Sm90ELb1ELb0ELb0ELb1ELb0ELb0ELb0ELb1ELb1ELb0ELb0ELb0EEENS1_21CollectiveEpilogueFwdISB_S9_SC_SE_Li256ELb1ELb0ELb0ELb0EEENS1_36VarlenDynamicPersistentTileSchedulerILi128ELi128ELi256ELi32ELb0ELb0ELb1ELb1ELb1ELb1EEEEEEEEEvNT_6ParamsE)
	.align		4
        /*004c*/ 	.word	index@(__assertfail)
	.align		4
        /*0050*/ 	.word	index@(_ZN7cutlass13device_kernelIN5flash11enable_sm90INS1_16FlashAttnFwdSm90INS1_25CollectiveMainloopFwdSm90ILi2EN4cute5tupleIJNS5_1CILi1EEES8_S8_EEENS6_IJNS7_ILi128EEESA_SA_EEELi128ENS_10bfloat16_tEfNS_4arch4Sm90ELb1ELb0ELb0ELb1ELb0ELb1ELb0ELb1ELb1ELb0ELb0ELb0EEENS1_21CollectiveEpilogueFwdISB_S9_SC_SE_Li256ELb1ELb0ELb0ELb0EEENS1_36VarlenDynamicPersistentTileSchedulerILi128ELi128ELi256ELi32ELb0ELb0ELb1ELb1ELb1ELb1EEEEEEEEEvNT_6ParamsE)
	.align		4
        /*0054*/ 	.word	index@(__assertfail)
	.align		4
        /*0058*/ 	.word	0x00000000
	.align		4
        /*005c*/ 	.word	0xfffffffe
	.align		4
        /*0060*/ 	.word	0x00000000
	.align		4
        /*0064*/ 	.word	0xfffffffd
	.align		4
        /*0068*/ 	.word	0x00000000
	.align		4
        /*006c*/ 	.word	0xfffffffc


//--------------------- .nv.constant4             --------------------------
	.section	.nv.constant4,"a",@progbits
	.align	8
	.align		8
.nv.constant4:
        /*0000*/ 	.dword	__assertfail
	.align		8
        /*0008*/ 	.dword	__unnamed_1
	.align		8
        /*0010*/ 	.dword	__unnamed_2
	.align		8
        /*0018*/ 	.dword	__unnamed_3
	.align		8
        /*0020*/ 	.dword	__unnamed_4
	.align		8
        /*0028*/ 	.dword	__unnamed_5
	.align		8
        /*0030*/ 	.dword	__unnamed_6
	.align		8
        /*0038*/ 	.dword	__unnamed_7
	.align		8
        /*0040*/ 	.dword	__unnamed_8
	.align		8
        /*0048*/ 	.dword	_ZN66_INTERNAL_7e94649a_30_flash_fwd_hdim128_bf16_sm90_cu_3fbc093a_28504cuda3std3__45__cpo5beginE
	.align		8
        /*0050*/ 	.dword	_ZN66_INTERNAL_7e94649a_30_flash_fwd_hdim128_bf16_sm90_cu_3fbc093a_28504cuda3std3__45__cpo3endE
	.align		8
        /*0058*/ 	.dword	_ZN66_INTERNAL_7e94649a_30_flash_fwd_hdim128_bf16_sm90_cu_3fbc093a_28504cuda3std3__45__cpo6cbeginE
	.align		8
        /*0060*/ 	.dword	_ZN66_INTERNAL_7e94649a_30_flash_fwd_hdim128_bf16_sm90_cu_3fbc093a_28504cuda3std3__45__cpo4cendE
	.align		8
        /*0068*/ 	.dword	_ZN66_INTERNAL_7e94649a_30_flash_fwd_hdim128_bf16_sm90_cu_3fbc093a_28504cuda3std3__468_GLOBAL__N__7e94649a_30_flash_fwd_hdim128_bf16_sm90_cu_3fbc093a_28506ignoreE
	.align		8
        /*0070*/ 	.dword	_ZN66_INTERNAL_7e94649a_30_flash_fwd_hdim128_bf16_sm90_cu_3fbc093a_28504cuda3std3__419piecewise_constructE
	.align		8
        /*0078*/ 	.dword	_ZN66_INTERNAL_7e94649a_30_flash_fwd_hdim128_bf16_sm90_cu_3fbc093a_28504cuda3std3__48in_placeE
	.align		8
        /*0080*/ 	.dword	_ZN66_INTERNAL_7e94649a_30_flash_fwd_hdim128_bf16_sm90_cu_3fbc093a_28504cuda3std6ranges3__45__cpo4swapE
	.align		8
        /*0088*/ 	.dword	_ZN66_INTERNAL_7e94649a_30_flash_fwd_hdim128_bf16_sm90_cu_3fbc093a_28504cuda3std6ranges3__45__cpo9iter_moveE
	.align		8
        /*0090*/ 	.dword	_ZN66_INTERNAL_7e94649a_30_flash_fwd_hdim128_bf16_sm90_cu_3fbc093a_28504cute7productE
	.align		8
        /*0098*/ 	.dword	_ZN66_INTERNAL_7e94649a_30_flash_fwd_hdim128_bf16_sm90_cu_3fbc093a_28504cute1_E
	.align		8
        /*00a0*/ 	.dword	$str$23
	.align		8
        /*00a8*/ 	.dword	$str$24


//--------------------- .text._ZN7cutlass13device_kernelIN5flash11enable_sm90INS1_16FlashAttnFwdSm90INS1_25CollectiveMainloopFwdSm90ILi2EN4cute5tupleIJNS5_1CILi1EEES8_S8_EEENS6_IJNS7_ILi128EEENS7_ILi176EEESA_EEELi128ENS_10bfloat16_tEfNS_4arch4Sm90ELb0ELb0ELb0ELb0ELb0ELb0ELb0ELb1ELb1ELb0ELb0ELb0EEENS1_21CollectiveEpilogueFwdINS6_IJSA_SA_SB_EEES9_SD_SF_Li256ELb0ELb0ELb0ELb0EEENS1_29StaticPersistentTileSchedulerILb0EEEEEEEEEvNT_6ParamsE --------------------------
	.section	.text._ZN7cutlass13device_kernelIN5flash11enable_sm90INS1_16FlashAttnFwdSm90INS1_25CollectiveMainloopFwdSm90ILi2EN4cute5tupleIJNS5_1CILi1EEES8_S8_EEENS6_IJNS7_ILi128EEENS7_ILi176EEESA_EEELi128ENS_10bfloat16_tEfNS_4arch4Sm90ELb0ELb0ELb0ELb0ELb0ELb0ELb0ELb1ELb1ELb0ELb0ELb0EEENS1_21CollectiveEpilogueFwdINS6_IJSA_SA_SB_EEES9_SD_SF_Li256ELb0ELb0ELb0ELb0EEENS1_29StaticPersistentTileSchedulerILb0EEEEEEEEEvNT_6ParamsE,"ax",@progbits
	.align	128
.text._ZN7cutlass13device_kernelIN5flash11enable_sm90INS1_16FlashAttnFwdSm90INS1_25CollectiveMainloopFwdSm90ILi2EN4cute5tupleIJNS5_1CILi1EEES8_S8_EEENS6_IJNS7_ILi128EEENS7_ILi176EEESA_EEELi128ENS_10bfloat16_tEfNS_4arch4Sm90ELb0ELb0ELb0ELb0ELb0ELb0ELb0ELb1ELb1ELb0ELb0ELb0EEENS1_21CollectiveEpilogueFwdINS6_IJSA_SA_SB_EEES9_SD_SF_Li256ELb0ELb0ELb0ELb0EEENS1_29StaticPersistentTileSchedulerILb0EEEEEEEEEvNT_6ParamsE:
        .type           _ZN7cutlass13device_kernelIN5flash11enable_sm90INS1_16FlashAttnFwdSm90INS1_25CollectiveMainloopFwdSm90ILi2EN4cute5tupleIJNS5_1CILi1EEES8_S8_EEENS6_IJNS7_ILi128EEENS7_ILi176EEESA_EEELi128ENS_10bfloat16_tEfNS_4arch4Sm90ELb0ELb0ELb0ELb0ELb0ELb0ELb0ELb1ELb1ELb0ELb0ELb0EEENS1_21CollectiveEpilogueFwdINS6_IJSA_SA_SB_EEES9_SD_SF_Li256ELb0ELb0ELb0ELb0EEENS1_29StaticPersistentTileSchedulerILb0EEEEEEEEEvNT_6ParamsE,@function
        .size           _ZN7cutlass13device_kernelIN5flash11enable_sm90INS1_16FlashAttnFwdSm90INS1_25CollectiveMainloopFwdSm90ILi2EN4cute5tupleIJNS5_1CILi1EEES8_S8_EEENS6_IJNS7_ILi128EEENS7_ILi176EEESA_EEELi128ENS_10bfloat16_tEfNS_4arch4Sm90ELb0ELb0ELb0ELb0ELb0ELb0ELb0ELb1ELb1ELb0ELb0ELb0EEENS1_21CollectiveEpilogueFwdINS6_IJSA_SA_SB_EEES9_SD_SF_Li256ELb0ELb0ELb0ELb0EEENS1_29StaticPersistentTileSchedulerILb0EEEEEEEEEvNT_6ParamsE,(.L_x_2726 - _ZN7cutlass13device_kernelIN5flash11enable_sm90INS1_16FlashAttnFwdSm90INS1_25CollectiveMainloopFwdSm90ILi2EN4cute5tupleIJNS5_1CILi1EEES8_S8_EEENS6_IJNS7_ILi128EEENS7_ILi176EEESA_EEELi128ENS_10bfloat16_tEfNS_4arch4Sm90ELb0ELb0ELb0ELb0ELb0ELb0ELb0ELb1ELb1ELb0ELb0ELb0EEENS1_21CollectiveEpilogueFwdINS6_IJSA_SA_SB_EEES9_SD_SF_Li256ELb0ELb0ELb0ELb0EEENS1_29StaticPersistentTileSchedulerILb0EEEEEEEEEvNT_6ParamsE)
        .other          _ZN7cutlass13device_kernelIN5flash11enable_sm90INS1_16FlashAttnFwdSm90INS1_25CollectiveMainloopFwdSm90ILi2EN4cute5tupleIJNS5_1CILi1EEES8_S8_EEENS6_IJNS7_ILi128EEENS7_ILi176EEESA_EEELi128ENS_10bfloat16_tEfNS_4arch4Sm90ELb0ELb0ELb0ELb0ELb0ELb0ELb0ELb1ELb1ELb0ELb0ELb0EEENS1_21CollectiveEpilogueFwdINS6_IJSA_SA_SB_EEES9_SD_SF_Li256ELb0ELb0ELb0ELb0EEENS1_29StaticPersistentTileSchedulerILb0EEEEEEEEEvNT_6ParamsE,@"STO_CUDA_ENTRY STV_DEFAULT"
_ZN7cutlass13device_kernelIN5flash11enable_sm90INS1_16FlashAttnFwdSm90INS1_25CollectiveMainloopFwdSm90ILi2EN4cute5tupleIJNS5_1CILi1EEES8_S8_EEENS6_IJNS7_ILi128EEENS7_ILi176EEESA_EEELi128ENS_10bfloat16_tEfNS_4arch4Sm90ELb0ELb0ELb0ELb0ELb0ELb0ELb0ELb1ELb1ELb0ELb0ELb0EEENS1_21CollectiveEpilogueFwdINS6_IJSA_SA_SB_EEES9_SD_SF_Li256ELb0ELb0ELb0ELb0EEENS1_29StaticPersistentTileSchedulerILb0EEEEEEEEEvNT_6ParamsE:
[----:B------:R-:W1:Y:S02]  /*0000*/  LDC R1, c[0x0][0x28] ;  /* 0x00000a00ff017b82 */ /* 0x000e640000000800 */
[----:B-1----:R-:W-:Y:S01]  /*0010*/  VIADD R1, R1, 0xffffffe0 ;  /* 0xffffffe001017836 */ /* 0x002fe20000000000 */
[----:B------:R-:W1:Y:S01]  /*0020*/  S2R R3, SR_TID.X ;  /* 0x0000000000037919 */ /* 0x000e620000002100 */
[----:B------:R-:W-:Y:S01]  /*0030*/  ELECT P0, URZ, PT ;  /* 0x00000000003f782f */ /* 0x000fe20003800000 */
[----:B------:R-:W-:Y:S01]  /*0040*/  BSSY B0, `(.L_x_0) ;  /* 0x0000014000007945 */ /* 0x000fe20003800000 */
[--C-:B-1----:R-:W-:Y:S02]  /*0050*/  SHF.R.U32.HI R0, RZ, 0x5, R3.reuse ;  /* 0x00000005ff007819 */ /* 0x102fe40000011603 */
[----:B------:R-:W-:-:S03]  /*0060*/  SHF.R.U32.HI R4, RZ, 0x7, R3 ;  /* 0x00000007ff047819 */ /* 0x000fc60000011603 */
[----:B------:R-:W1:Y:S02]  /*0070*/  SHFL.IDX PT, R2, R0, RZ, 0x1f ;  /* 0x00001fff00027589 */ /* 0x000e6400000e0000 */
[----:B-1----:R-:W-:-:S13]  /*0080*/  ISETP.EQ.AND P0, PT, R2, RZ, P0 ;  /* 0x000000ff0200720c */ /* 0x002fda0000702270 */
[----:B------:R-:W-:Y:S05]  /*0090*/  @!P0 BRA `(.L_x_1) ;  /* 0x0000000000388947 */ /* 0x000fea0003800000 */
[----:B------:R-:W-:Y:S02]  /*00a0*/  ULDC.64 UR4, c[0x0][0x198] ;  /* 0x0000660000047ab9 */ /* 0x000fe40000000a00 */
[----:B------:R-:W-:Y:S02]  /*00b0*/  UIADD3 UR6, UP0, UR4, 0x270, URZ ;  /* 0x0000027004067890 */ /* 0x000fe4000ff1e03f */
[----:B------:R-:W-:Y:S02]  /*00c0*/  UIADD3 UR8, UP1, UR4, 0x370, URZ ;  /* 0x0000037004087890 */ /* 0x000fe4000ff3e03f */
[----:B------:R-:W-:Y:S02]  /*00d0*/  UIADD3 UR10, UP2, UR4, 0x470, URZ ;  /* 0x00000470040a7890 */ /* 0x000fe4000ff5e03f */
[----:B------:R-:W-:Y:S02]  /*00e0*/  UIADD3 UR4, UP3, UR4, 0x9f0, URZ ;  /* 0x000009f004047890 */ /* 0x000fe4000ff7e03f */
[----:B------:R-:W-:-:S02]  /*00f0*/  UIADD3.X UR7, URZ, UR5, URZ, UP0, !UPT ;  /* 0x000000053f077290 */ /* 0x000fc400087fe43f */
[----:B------:R-:W-:Y:S02]  /*0100*/  UIADD3.X UR9, URZ, UR5, URZ, UP1, !UPT ;  /* 0x000000053f097290 */ /* 0x000fe40008ffe43f */
[----:B------:R-:W-:Y:S02]  /*0110*/  UIADD3.X UR11, URZ, UR5, URZ, UP2, !UPT ;  /* 0x000000053f0b7290 */ /* 0x000fe400097fe43f */
[----:B------:R-:W-:-:S03]  /*0120*/  UIADD3.X UR5, URZ, UR5, URZ, UP3, !UPT ;  /* 0x000000053f057290 */ /* 0x000fc60009ffe43f */
[----:B------:R1:W-:Y:S02]  /*0130*/  UTMACCTL.PF [UR6] ;  /* 0x00000000060079b9 */ /* 0x0003e40008040000 */
[----:B------:R1:W-:Y:S02]  /*0140*/  UTMACCTL.PF [UR8] ;  /* 0x00000000080079b9 */ /* 0x0003e40008040000 */
[----:B------:R1:W-:Y:S02]  /*0150*/  UTMACCTL.PF [UR10] ;  /* 0x000000000a0079b9 */ /* 0x0003e40008040000 */
[----:B------:R1:W-:Y:S02]  /*0160*/  UTMACCTL.PF [UR4] ;  /* 0x00000000040079b9 */ /* 0x0003e40008040000 */
[----:B-1----:R-:W-:Y:S01]  /*0170*/  NOP ;  /* 0x0000000000007918 */ /* 0x002fe20000000000 */
.L_x_1:
[----:B------:R-:W-:Y:S05]  /*0180*/  BSYNC B0 ;  /* 0x0000000000007941 */ /* 0x000fea0003800000 */
.L_x_0:
[----:B------:R-:W-:Y:S01]  /*0190*/  VOTEU.ANY UP0, P0 ;  /* 0x00000000003f7886 */ /* 0x000fe20000000100 */
[----:B------:R-:W1:Y:S01]  /*01a0*/  SHFL.IDX PT, R4, R4, RZ, 0x1f ;  /* 0x00001fff04047589 */ /* 0x000e6200000e0000 */
[----:B------:R-:W-:Y:S01]  /*01b0*/  UMOV UR4, 0x1 ;  /* 0x0000000100047882 */ /* 0x000fe20000000000 */
[----:B------:R-:W-:Y:S01]  /*01c0*/  VOTEU.ANY UP1, P0 ;  /* 0x00000000003f7886 */ /* 0x000fe20000020100 */
[----:B------:R-:W-:Y:S01]  /*01d0*/  VOTEU.ANY UP2, P0 ;  /* 0x00000000003f7886 */ /* 0x000fe20000040100 */
[----:B------:R-:W2:Y:S01]  /*01e0*/  @UP0 S2UR UR7, SR_CgaCtaId ;  /* 0x00000000000709c3 */ /* 0x000ea20000008800 */
[----:B------:R-:W3:Y:S01]  /*01f0*/  SHFL.IDX PT, R2, R0, RZ, 0x1f ;  /* 0x00001fff00027589 */ /* 0x000ee200000e0000 */
[----:B------:R-:W-:Y:S01]  /*0200*/  @UP0 UMOV UR6, 0x400 ;  /* 0x0000040000060882 */ /* 0x000fe20000000000 */
[----:B------:R-:W-:-:S04]  /*0210*/  @UP0 UIADD3 UR4, -UR4, 0x100000, URZ ;  /* 0x0010000004040890 */ /* 0x000fc8000fffe13f */
[----:B------:R-:W-:Y:S02]  /*0220*/  @UP0 USHF.L.U32 UR5, UR4, 0xb, URZ ;  /* 0x0000000b04050899 */ /* 0x000fe4000800063f */
[----:B------:R-:W-:Y:S01]  /*0230*/  @UP0 USHF.L.U32 UR4, UR4, 0x1, URZ ;  /* 0x0000000104040899 */ /* 0x000fe2000800063f */
[----:B-1----:R-:W-:Y:S01]  /*0240*/  R2UR UR8, R4 ;  /* 0x00000000040872ca */ /* 0x002fe200000e0000 */
[----:B--2---:R-:W-:Y:S01]  /*0250*/  @UP0 ULEA UR6, UR7, UR6, 0x18 ;  /* 0x0000000607060291 */ /* 0x004fe2000f8ec03f */
[----:B---3--:R-:W-:-:S11]  /*0260*/  ISETP.NE.AND P1, PT, R2, RZ, PT ;  /* 0x000000ff0200720c */ /* 0x008fd60003f25270 */
[----:B------:R-:W-:Y:S01]  /*0270*/  UISETP.NE.AND UP0, UPT, UR8, URZ, UPT ;  /* 0x0000003f0800728c */ /* 0x000fe2000bf05270 */
[----:B------:R-:W1:Y:S02]  /*0280*/  FENCE.VIEW.ASYNC.S ;  /* 0x00000000000073c6 */ /* 0x000e640000000000 */
[----:B-1----:R1:W2:Y:S01]  /*0290*/  @UP1 SYNCS.EXCH.64 URZ, [UR6+0x34800], UR4 ;  /* 0x03480004063f15b2 */ /* 0x0022a20008000100 */
[----:B------:R1:W3:Y:S01]  /*02a0*/  @UP2 SYNCS.EXCH.64 URZ, [UR6+0x34820], UR4 ;  /* 0x03482004063f25b2 */ /* 0x0002e20008000100 */
[----:B------:R-:W-:Y:S06]  /*02b0*/  @P1 BRA `(.L_x_2) ;  /* 0x0000000000481947 */ /* 0x000fec0003800000 */
[----:B-1----:R-:W1:Y:S01]  /*02c0*/  S2UR UR5, SR_CgaCtaId ;  /* 0x00000000000579c3 */ /* 0x002e620000008800 */
[----:B------:R-:W-:Y:S01]  /*02d0*/  UMOV UR4, 0x400 ;  /* 0x0000040000047882 */ /* 0x000fe20000000000 */
[----:B------:R-:W-:Y:S01]  /*02e0*/  UMOV UR6, 0x1 ;  /* 0x0000000100067882 */ /* 0x000fe20000000000 */
[----:B------:R-:W-:Y:S01]  /*02f0*/  UMOV UR9, 0x2 ;  /* 0x0000000200097882 */ /* 0x000fe20000000000 */
[----:B------:R-:W-:-:S04]  /*0300*/  UIADD3 UR6, -UR6, 0x100000, URZ ;  /* 0x0010000006067890 */ /* 0x000fc8000fffe13f */
[----:B------:R-:W-:Y:S02]  /*0310*/  USHF.L.U32 UR7, UR6, 0xb, URZ ;  /* 0x0000000b06077899 */ /* 0x000fe4000800063f */
[----:B------:R-:W-:Y:S01]  /*0320*/  USHF.L.U32 UR6, UR6, 0x1, URZ ;  /* 0x0000000106067899 */ /* 0x000fe2000800063f */
[----:B------:R-:W-:Y:S01]  /*0330*/  ELECT P0, URZ, PT ;  /* 0x00000000003f782f */ /* 0x000fe20003800000 */
[----:B-1----:R-:W-:Y:S02]  /*0340*/  ULEA UR8, UR5, UR4, 0x18 ;  /* 0x0000000405087291 */ /* 0x002fe4000f8ec03f */
[----:B------:R-:W-:-:S04]  /*0350*/  UIADD3 UR4, -UR9, 0x100000, URZ ;  /* 0x0010000009047890 */ /* 0x000fc8000fffe13f */
[----:B------:R-:W-:Y:S02]  /*0360*/  USHF.L.U32 UR5, UR4, 0xb, URZ ;  /* 0x0000000b04057899 */ /* 0x000fe4000800063f */
[----:B------:R-:W-:Y:S01]  /*0370*/  USHF.L.U32 UR4, UR4, 0x1, URZ ;  /* 0x0000000104047899 */ /* 0x000fe2000800063f */
[----:B------:R-:W1:Y:S03]  /*0380*/  FENCE.VIEW.ASYNC.S ;  /* 0x00000000000073c6 */ /* 0x000e660000000000 */
[----:B-1----:R4:W1:Y:S08]  /*0390*/  SYNCS.EXCH.64 URZ, [UR8+0x34830], UR6 ;  /* 0x03483006083f75b2 */ /* 0x0028700008000100 */
[----:B------:R4:W1:Y:S01]  /*03a0*/  SYNCS.EXCH.64 URZ, [UR8+0x34840], UR4 ;  /* 0x03484004083f75b2 */ /* 0x0008620008000100 */
[----:B------:R4:W1:Y:S01]  /*03b0*/  SYNCS.EXCH.64 URZ, [UR8+0x34838], UR6 ;  /* 0x03483806083f75b2 */ /* 0x0008620008000100 */
[----:B------:R4:W1:Y:S02]  /*03c0*/  SYNCS.EXCH.64 URZ, [UR8+0x34848], UR4 ;  /* 0x03484804083f75b2 */ /* 0x0008640008000100 */
[----:B----4-:R-:W-:Y:S01]  /*03d0*/  NOP ;  /* 0x0000000000007918 */ /* 0x010fe20000000000 */
.L_x_2:
[----:B------:R-:W4:Y:S01]  /*03e0*/  SHFL.IDX PT, R2, R0, RZ, 0x1f ;  /* 0x00001fff00027589 */ /* 0x000f2200000e0000 */
[----:B------:R-:W-:Y:S01]  /*03f0*/  NOP ;  /* 0x0000000000007918 */ /* 0x000fe20000000000 */
[----:B----4-:R-:W-:-:S13]  /*0400*/  ISETP.NE.AND P0, PT, R2, RZ, PT ;  /* 0x000000ff0200720c */ /* 0x010fda0003f05270 */
[----:B------:R-:W-:Y:S05]  /*0410*/  @P0 BRA `(.L_x_3) ;  /* 0x0000000000480947 */ /* 0x000fea0003800000 */
[----:B-1----:R-:W1:Y:S01]  /*0420*/  S2UR UR5, SR_CgaCtaId ;  /* 0x00000000000579c3 */ /* 0x002e620000008800 */
[----:B------:R-:W-:Y:S01]  /*0430*/  UMOV UR4, 0x400 ;  /* 0x0000040000047882 */ /* 0x000fe20000000000 */
[----:B------:R-:W-:Y:S01]  /*0440*/  UMOV UR6, 0x1 ;  /* 0x0000000100067882 */ /* 0x000fe20000000000 */
[----:B------:R-:W-:Y:S01]  /*0450*/  UMOV UR7, 0x2 ;  /* 0x0000000200077882 */ /* 0x000fe20000000000 */
[----:B------:R-:W-:Y:S01]  /*0460*/  ELECT P0, URZ, PT ;  /* 0x00000000003f782f */ /* 0x000fe20003800000 */
[----:B-1----:R-:W-:Y:S02]  /*0470*/  ULEA UR8, UR5, UR4, 0x18 ;  /* 0x0000000405087291 */ /* 0x002fe4000f8ec03f */
[----:B------:R-:W-:-:S04]  /*0480*/  UIADD3 UR4, -UR6, 0x100000, URZ ;  /* 0x0010000006047890 */ /* 0x000fc8000fffe13f */
[----:B------:R-:W-:Y:S02]  /*0490*/  USHF.L.U32 UR5, UR4, 0xb, URZ ;  /* 0x0000000b04057899 */ /* 0x000fe4000800063f */
[----:B------:R-:W-:Y:S02]  /*04a0*/  USHF.L.U32 UR4, UR4, 0x1, URZ ;  /* 0x0000000104047899 */ /* 0x000fe4000800063f */
        /* <DEDUP_REMOVED lines=9> */
.L_x_3:
[----:B------:R-:W4:Y:S01]  /*0540*/  SHFL.IDX PT, R2, R0, RZ, 0x1f ;  /* 0x00001fff00027589 */ /* 0x000f2200000e0000 */
[----:B------:R-:W-:Y:S01]  /*0550*/  NOP ;  /* 0x0000000000007918 */ /* 0x000fe20000000000 */
[----:B----4-:R-:W-:-:S13]  /*0560*/  ISETP.NE.AND P0, PT, R2, RZ, PT ;  /* 0x000000ff0200720c */ /* 0x010fda0003f05270 */
[----:B------:R-:W-:Y:S05]  /*0570*/  @P0 BRA `(.L_x_4) ;  /* 0x0000000000380947 */ /* 0x000fea0003800000 */
[----:B-1----:R-:W1:Y:S01]  /*0580*/  S2UR UR5, SR_CgaCtaId ;  /* 0x00000000000579c3 */ /* 0x002e620000008800 */
[----:B------:R-:W-:Y:S01]  /*0590*/  UMOV UR4, 0x400 ;  /* 0x0000040000047882 */ /* 0x000fe20000000000 */
[----:B------:R-:W-:Y:S01]  /*05a0*/  UMOV UR7, 0x1 ;  /* 0x0000000100077882 */ /* 0x000fe20000000000 */
[----:B------:R-:W-:Y:S01]  /*05b0*/  ELECT P0, URZ, PT ;  /* 0x00000000003f782f */ /* 0x000fe20003800000 */
[----:B-1----:R-:W-:Y:S02]  /*05c0*/  ULEA UR6, UR5, UR4, 0x18 ;  /* 0x0000000405067291 */ /* 0x002fe4000f8ec03f */
[----:B------:R-:W-:-:S04]  /*05d0*/  UIADD3 UR4, -UR7, 0x100000, URZ ;  /* 0x0010000007047890 */ /* 0x000fc8000fffe13f */
[----:B------:R-:W-:Y:S02]  /*05e0*/  USHF.L.U32 UR5, UR4, 0xb, URZ ;  /* 0x0000000b04057899 */ /* 0x000fe4000800063f */
[----:B------:R-:W-:Y:S01]  /*05f0*/  USHF.L.U32 UR4, UR4, 0x1, URZ ;  /* 0x0000000104047899 */ /* 0x000fe2000800063f */
[----:B------:R-:W1:Y:S11]  /*0600*/  FENCE.VIEW.ASYNC.S ;  /* 0x00000000000073c6 */ /* 0x000e760000000000 */
[----:B-1----:R4:W1:Y:S01]  /*0610*/  SYNCS.EXCH.64 URZ, [UR6+0x34870], UR4 ;  /* 0x03487004063f75b2 */ /* 0x0028620008000100 */
[----:B------:R4:W1:Y:S01]  /*0620*/  SYNCS.EXCH.64 URZ, [UR6+0x34880], UR4 ;  /* 0x03488004063f75b2 */ /* 0x0008620008000100 */
[----:B------:R4:W1:Y:S01]  /*0630*/  SYNCS.EXCH.64 URZ, [UR6+0x34878], UR4 ;  /* 0x03487804063f75b2 */ /* 0x0008620008000100 */
[----:B------:R4:W1:Y:S02]  /*0640*/  SYNCS.EXCH.64 URZ, [UR6+0x34888], UR4 ;  /* 0x03488804063f75b2 */ /* 0x0008640008000100 */
[----:B----4-:R-:W-:Y:S01]  /*0650*/  NOP ;  /* 0x0000000000007918 */ /* 0x010fe20000000000 */
.L_x_4:
        /* <DEDUP_REMOVED lines=22> */
.L_x_5:
        /* <DEDUP_REMOVED lines=22> */
.L_x_6:
[----:B-1----:R-:W-:Y:S01]  /*0920*/  UMOV UR4, 0x1 ;  /* 0x0000000100047882 */ /* 0x002fe20000000000 */
[----:B------:R-:W-:Y:S01]  /*0930*/  PLOP3.LUT P0, PT, PT, PT, UP0, 0x80, 0x0 ;  /* 0x000000000000781c */ /* 0x000fe20003f0f008 */
[----:B------:R-:W-:Y:S01]  /*0940*/  USEL UR4, UR4, 0x2, !UP0 ;  /* 0x0000000204047887 */ /* 0x000fe2000c000000 */
[----:B------:R-:W-:-:S05]  /*0950*/  NOP ;  /* 0x0000000000007918 */ /* 0x000fca0000000000 */
[----:B------:R-:W-:-:S05]  /*0960*/  IMAD.U32 R2, RZ, RZ, UR4 ;  /* 0x00000004ff027e24 */ /* 0x000fca000f8e00ff */
[----:B------:R1:W-:Y:S01]  /*0970*/  STL [R1+0x1c], R2 ;  /* 0x00001c0201007387 */ /* 0x0003e20000100800 */
[----:B--23--:R-:W-:Y:S06]  /*0980*/  BAR.SYNC.DEFER_BLOCKING 0x0 ;  /* 0x0000000000007b1d */ /* 0x00cfec0000010000 */
[----:B------:R-:W-:Y:S05]  /*0990*/  @!P0 BRA `(.L_x_7) ;  /* 0x000000b800a08947 */ /* 0x000fea0003800000 */
.L_x_8:
[----:B------:R-:W-:-:S08]  /*09a0*/  NOP ;  /* 0x0000000000007918 */ /* 0x000fd00000000000 */
[----:B------:R-:W2:Y:S02]  /*09b0*/  USETMAXREG.TRY_ALLOC.CTAPOOL UP0, 0xf0 ;  /* 0x000000f0000079c8 */ /* 0x000ea40008000600 */
[----:B--2---:R-:W-:-:S13]  /*09c0*/  PLOP3.LUT P0, PT, PT, PT, UP0, 0x80, 0x0 ;  /* 0x000000000000781c */ /* 0x004fda0003f0f008 */
[----:B------:R-:W-:Y:S05]  /*09d0*/  @!P0 BRA `(.L_x_8) ;  /* 0xfffffffc00f08947 */ /* 0x000fea000383ffff */
[----:B------:R-:W-:Y:S01]  /*09e0*/  LOP3.LUT R0, R3, 0xffffff80, RZ, 0xc0, !PT ;  /* 0xffffff8003007812 */ /* 0x000fe200078ec0ff */
[----:B------:R-:W2:Y:S08]  /*09f0*/  S2UR UR7, SR_CTAID.X ;  /* 0x00000000000779c3 */ /* 0x000eb00000002500 */
[----:B------:R-:W-:Y:S06]  /*0a00*/  BAR.ARV 0x8, 0x120 ;  /* 0x0204800000007b1d */ /* 0x000fec0000002000 */
[----:B------:R-:W-:-:S02]  /*0a10*/  ISETP.NE.AND P0, PT, R0, 0x80, PT ;  /* 0x000000800000780c */ /* 0x000fc40003f05270 */
[----:B------:R-:W2:Y:S11]  /*0a20*/  LDC R0, c[0x0][0xda4] ;  /* 0x00036900ff007b82 */ /* 0x000eb60000000800 */
[----:B------:R-:W-:Y:S06]  /*0a30*/  @!P0 BAR.ARV 0x9, 0x100 ;  /* 0x0244000000008b1d */ /* 0x000fec0000002000 */
[----:B--2---:R-:W-:-:S13]  /*0a40*/  ISETP.LE.AND P0, PT, R0, UR7, PT ;  /* 0x0000000700007c0c */ /* 0x004fda000bf03270 */
[----:B------:R-:W-:Y:S05]  /*0a50*/  @P0 EXIT ;  /* 0x000000000000094d */ /* 0x000fea0003800000 */
[----:B-1----:R-:W2:Y:S01]  /*0a60*/  LDL R2, [R1+0x1c] ;  /* 0x00001c0001027983 */ /* 0x002ea20000100800 */
[----:B------:R-:W-:Y:S01]  /*0a70*/  VIADD R0, R3, 0xffffff80 ;  /* 0xffffff8003007836 */ /* 0x000fe20000000000 */
[----:B------:R-:W1:Y:S01]  /*0a80*/  S2UR UR4, SR_CgaCtaId ;  /* 0x00000000000479c3 */ /* 0x000e620000008800 */
[----:B------:R-:W-:Y:S01]  /*0a90*/  UMOV UR39, 0x400 ;  /* 0x0000040000277882 */ /* 0x000fe20000000000 */
[----:B------:R-:W-:Y:S01]  /*0aa0*/  IMAD.MOV.U32 R225, RZ, RZ, -0x2 ;  /* 0xfffffffeffe17424 */ /* 0x000fe200078e00ff */
[----:B------:R-:W-:Y:S01]  /*0ab0*/  UMOV UR61, URZ ;  /* 0x0000003f003d7c82 */ /* 0x000fe20008000000 */
[----:B------:R-:W-:Y:S01]  /*0ac0*/  SHF.R.S32.HI R3, RZ, 0x1f, R0 ;  /* 0x0000001fff037819 */ /* 0x000fe20000011400 */
[----:B------:R-:W-:Y:S01]  /*0ad0*/  IMAD.U32 R19, RZ, RZ, UR7 ;  /* 0x00000007ff137e24 */ /* 0x000fe2000f8e00ff */
[----:B------:R-:W-:Y:S02]  /*0ae0*/  UMOV UR38, URZ ;  /* 0x0000003f00267c82 */ /* 0x000fe40008000000 */
[CC--:B------:R-:W-:Y:S01]  /*0af0*/  LEA.HI R5, R3.reuse, R0.reuse, RZ, 0x7 ;  /* 0x0000000003057211 */ /* 0x0c0fe200078f38ff */
[----:B------:R-:W3:Y:S01]  /*0b00*/  S2UR UR6, SR_SWINHI ;  /* 0x00000000000679c3 */ /* 0x000ee20000002f00 */
[----:B------:R-:W-:-:S02]  /*0b10*/  LEA.HI R6, R3, R0, RZ, 0x4 ;  /* 0x0000000003067211 */ /* 0x000fc400078f20ff */
[----:B------:R-:W-:Y:S02]  /*0b20*/  LOP3.LUT R23, R5, 0xffffff80, RZ, 0xc0, !PT ;  /* 0xffffff8005177812 */ /* 0x000fe400078ec0ff */
[----:B------:R-:W-:Y:S02]  /*0b30*/  SHF.R.S32.HI R7, RZ, 0x4, R6 ;  /* 0x00000004ff077819 */ /* 0x000fe40000011406 */
[----:B------:R-:W-:Y:S01]  /*0b40*/  LEA.HI R223, R3, R0, RZ, 0x5 ;  /* 0x0000000003df7211 */ /* 0x000fe200078f28ff */
[----:B------:R-:W-:Y:S01]  /*0b50*/  IMAD.IADD R23, R0, 0x1, -R23 ;  /* 0x0000000100177824 */ /* 0x000fe200078e0a17 */
[C---:B------:R-:W-:Y:S02]  /*0b60*/  LEA.HI R8, R6.reuse, R7, RZ, 0x1 ;  /* 0x0000000706087211 */ /* 0x040fe400078f08ff */
[----:B------:R-:W-:Y:S02]  /*0b70*/  LOP3.LUT R3, R6, 0x3fffff0, RZ, 0xc0, !PT ;  /* 0x03fffff006037812 */ /* 0x000fe400078ec0ff */
[----:B------:R-:W-:Y:S01]  /*0b80*/  LOP3.LUT R8, R8, 0x1ffffffe, RZ, 0xc0, !PT ;  /* 0x1ffffffe08087812 */ /* 0x000fe200078ec0ff */
[----:B-1----:R-:W-:Y:S01]  /*0b90*/  ULEA UR39, UR4, UR39, 0x18 ;  /* 0x0000002704277291 */ /* 0x002fe2000f8ec03f */
[----:B------:R-:W-:Y:S01]  /*0ba0*/  SHF.R.S32.HI R223, RZ, 0x5, R223 ;  /* 0x00000005ffdf7819 */ /* 0x000fe200000114df */
[----:B------:R-:W-:Y:S01]  /*0bb0*/  IMAD.IADD R0, R0, 0x1, -R3 ;  /* 0x0000000100007824 */ /* 0x000fe200078e0a03 */
[----:B------:R-:W-:Y:S01]  /*0bc0*/  SHF.R.S32.HI R222, RZ, 0x7, R5 ;  /* 0x00000007ffde7819 */ /* 0x000fe20000011405 */
[----:B------:R-:W-:-:S02]  /*0bd0*/  IMAD.IADD R8, R7, 0x1, -R8 ;  /* 0x0000000107087824 */ /* 0x000fc400078e0a08 */
[----:B------:R-:W-:Y:S01]  /*0be0*/  IMAD R3, R223, 0x10, R0 ;  /* 0x00000010df037824 */ /* 0x000fe200078e0200 */
[----:B------:R-:W-:Y:S01]  /*0bf0*/  LEA.HI R5, R5, R222, RZ, 0x1 ;  /* 0x000000de05057211 */ /* 0x000fe200078f08ff */
[----:B------:R-:W-:Y:S01]  /*0c00*/  UMOV UR4, UR39 ;  /* 0x0000002700047c82 */ /* 0x000fe20008000000 */
[----:B---3--:R-:W-:Y:S01]  /*0c10*/  UMOV UR5, UR6 ;  /* 0x0000000600057c82 */ /* 0x008fe20008000000 */
[----:B------:R-:W-:Y:S01]  /*0c20*/  IMAD R3, R3, 0x8, R8 ;  /* 0x0000000803037824 */ /* 0x000fe200078e0208 */
[----:B------:R-:W-:Y:S01]  /*0c30*/  LOP3.LUT R5, R5, 0x3fffffe, RZ, 0xc0, !PT ;  /* 0x03fffffe05057812 */ /* 0x000fe200078ec0ff */
[----:B------:R-:W-:Y:S02]  /*0c40*/  IMAD.U32 R16, RZ, RZ, UR4 ;  /* 0x00000004ff107e24 */ /* 0x000fe4000f8e00ff */
[----:B------:R-:W-:Y:S02]  /*0c50*/  IMAD.U32 R17, RZ, RZ, UR5 ;  /* 0x00000005ff117e24 */ /* 0x000fe4000f8e00ff */
[----:B------:R-:W-:-:S02]  /*0c60*/  IMAD.SHL.U32 R3, R3, 0x8, RZ ;  /* 0x0000000803037824 */ /* 0x000fc400078e00ff */
[----:B------:R-:W-:Y:S02]  /*0c70*/  IMAD.IADD R5, R222, 0x1, -R5 ;  /* 0x00000001de057824 */ /* 0x000fe400078e0a05 */
[----:B------:R-:W-:Y:S01]  /*0c80*/  IMAD.WIDE R16, R3, 0x2, R16 ;  /* 0x0000000203107825 */ /* 0x000fe200078e0210 */
[----:B--2---:R-:W-:Y:S02]  /*0c90*/  R2UR UR8, R2 ;  /* 0x00000000020872ca */ /* 0x004fe400000e0000 */
[----:B------:R-:W-:-:S04]  /*0ca0*/  SHF.R.S32.HI R2, RZ, 0x1f, R23 ;  /* 0x0000001fff027819 */ /* 0x000fc80000011417 */
[CC--:B------:R-:W-:Y:S02]  /*0cb0*/  LEA.HI R4, R2.reuse, R23.reuse, RZ, 0x2 ;  /* 0x0000001702047211 */ /* 0x0c0fe400078f10ff */
[----:B------:R-:W-:Y:S02]  /*0cc0*/  LEA.HI R2, R2, R23, RZ, 0x5 ;  /* 0x0000001702027211 */ /* 0x000fe400078f28ff */
[--C-:B------:R-:W-:Y:S02]  /*0cd0*/  SHF.R.S32.HI R6, RZ, 0x2, R4.reuse ;  /* 0x00000002ff067819 */ /* 0x100fe40000011404 */
[----:B------:R-:W-:Y:S01]  /*0ce0*/  SHF.R.S32.HI R9, RZ, 0x1f, R4 ;  /* 0x0000001fff097819 */ /* 0x000fe20000011404 */
[----:B------:R-:W-:Y:S01]  /*0cf0*/  ULOP3.LUT UR4, UR8, 0x1, URZ, 0xfc, !UPT ;  /* 0x0000000108047892 */ /* 0x000fe2000f8efc3f */
[----:B------:R-:W-:Y:S02]  /*0d00*/  LOP3.LUT R4, R4, 0x7ffffffc, RZ, 0xc0, !PT ;  /* 0x7ffffffc04047812 */ /* 0x000fe400078ec0ff */
[----:B------:R-:W-:-:S02]  /*0d10*/  LEA.HI R9, R9, R6, RZ, 0x3 ;  /* 0x0000000609097211 */ /* 0x000fc400078f18ff */
[----:B------:R-:W-:Y:S01]  /*0d20*/  SHF.R.S32.HI R2, RZ, 0x5, R2 ;  /* 0x00000005ff027819 */ /* 0x000fe20000011402 */
[----:B------:R-:W-:Y:S01]  /*0d30*/  IMAD.IADD R4, R23, 0x1, -R4 ;  /* 0x0000000117047824 */ /* 0x000fe200078e0a04 */
[----:B------:R-:W-:Y:S01]  /*0d40*/  LOP3.LUT R9, R9, 0xfffffff8, RZ, 0xc0, !PT ;  /* 0xfffffff809097812 */ /* 0x000fe200078ec0ff */
[----:B------:R-:W-:Y:S01]  /*0d50*/  IMAD.U32 R226, RZ, RZ, UR4 ;  /* 0x00000004ffe27e24 */ /* 0x000fe2000f8e00ff */
[----:B------:R-:W-:Y:S01]  /*0d60*/  UMOV UR4, URZ ;  /* 0x0000003f00047c82 */ /* 0x000fe20008000000 */
[----:B------:R-:W-:Y:S02]  /*0d70*/  IMAD R225, R4, R225, 0xb0 ;  /* 0x000000b004e17424 */ /* 0x000fe400078e02e1 */
[----:B------:R-:W-:Y:S02]  /*0d80*/  IMAD.IADD R9, R6, 0x1, -R9 ;  /* 0x0000000106097824 */ /* 0x000fe400078e0a09 */
[----:B------:R-:W-:Y:S02]  /*0d90*/  IMAD.U32 R22, RZ, RZ, UR4 ;  /* 0x00000004ff167e24 */ /* 0x000fe4000f8e00ff */
[----:B------:R-:W-:-:S04]  /*0da0*/  IMAD R2, R2, 0x10, R9 ;  /* 0x0000001002027824 */ /* 0x000fc800078e0209 */
[----:B------:R-:W-:-:S07]  /*0db0*/  IMAD R224, R5, 0x40, R2 ;  /* 0x0000004005e07824 */ /* 0x000fce00078e0202 */
.L_x_31:
[----:B-1----:R-:W1:Y:S01]  /*0dc0*/  SHFL.IDX PT, R0, R222, RZ, 0x1f ;  /* 0x00001fffde007589 */ /* 0x002e6200000e0000 */
[----:B------:R-:W-:Y:S01]  /*0dd0*/  ULDC.64 UR6, c[0x0][0x3f8] ;  /* 0x0000fe0000067ab9 */ /* 0x000fe20000000a00 */
[----:B------:R-:W-:Y:S01]  /*0de0*/  ULDC UR4, c[0x0][0xda8] ;  /* 0x00036a0000047ab9 */ /* 0x000fe20000000800 */
[----:B------:R-:W-:Y:S01]  /*0df0*/  UISETP.NE.U32.AND UP0, UPT, UR6, URZ, UPT ;  /* 0x0000003f0600728c */ /* 0x000fe2000bf05070 */
[----:B------:R-:W-:Y:S01]  /*0e00*/  R2UR UR12, R19 ;  /* 0x00000000130c72ca */ /* 0x000fe200000e0000 */
[----:B------:R-:W-:Y:S02]  /*0e10*/  UISETP.NE.AND UP1, UPT, UR4, 0x1, UPT ;  /* 0x000000010400788c */ /* 0x000fe4000bf25270 */
[----:B------:R-:W-:Y:S01]  /*0e20*/  UISETP.NE.AND.EX UP0, UPT, UR7, URZ, UPT, UP0 ;  /* 0x0000003f0700728c */ /* 0x000fe2000bf05300 */
[----:B------:R-:W-:Y:S01]  /*0e30*/  ULDC UR4, c[0x0][0xdb4] ;  /* 0x00036d0000047ab9 */ /* 0x000fe20000000800 */
[----:B------:R-:W-:Y:S01]  /*0e40*/  ULDC UR37, c[0x0][0x404] ;  /* 0x0001010000257ab9 */ /* 0x000fe20000000800 */
[----:B------:R-:W-:-:S02]  /*0e50*/  UISETP.NE.AND UP2, UPT, UR4, 0x1, UPT ;  /* 0x000000010400788c */ /* 0x000fc4000bf45270 */
[----:B------:R-:W-:Y:S02]  /*0e60*/  UIADD3 UR11, UR39, 0x16400, URZ ;  /* 0x00016400270b7890 */ /* 0x000fe4000fffe03f */
[----:B------:R-:W-:Y:S01]  /*0e70*/  USEL UR37, UR37, 0x1, UP0 ;  /* 0x0000000125257887 */ /* 0x000fe20008000000 */
[----:B------:R-:W-:Y:S01]  /*0e80*/  ULDC UR9, c[0x0][0x2e0] ;  /* 0x0000b80000097ab9 */ /* 0x000fe20000000800 */
[----:B------:R-:W-:Y:S01]  /*0e90*/  ULOP3.LUT UP0, URZ, UR11, 0x9f, URZ, 0xc0, !UPT ;  /* 0x0000009f0b3f7892 */ /* 0x000fe2000f80c03f */
[----:B------:R-:W-:Y:S01]  /*0ea0*/  @UP1 ULDC UR6, c[0x0][0xdac] ;  /* 0x00036b0000061ab9 */ /* 0x000fe20000000800 */
[----:B------:R-:W-:Y:S02]  /*0eb0*/  UIMAD UR37, UR37, UR9, URZ ;  /* 0x00000009252572a4 */ /* 0x000fe4000f8e023f */
[----:B------:R-:W-:Y:S01]  /*0ec0*/  UIMAD.WIDE.U32 UR6, UR12, UR6, URZ ;  /* 0x000000060c0672a5 */ /* 0x000fe2000f8e003f */
[----:B-1----:R-:W-:Y:S01]  /*0ed0*/  R2UR UR14, R0 ;  /* 0x00000000000e72ca */ /* 0x002fe200000e0000 */
[----:B------:R-:W-:Y:S01]  /*0ee0*/  @UP1 ULDC UR10, c[0x0][0xdb0] ;  /* 0x00036c00000a1ab9 */ /* 0x000fe20000000800 */
[----:B------:R-:W-:Y:S01]  /*0ef0*/  PLOP3.LUT P0, PT, PT, PT, UP0, 0x80, 0x0 ;  /* 0x000000000000781c */ /* 0x000fe20003f0f008 */
[----:B------:R-:W-:Y:S01]  /*0f00*/  UMOV UR13, UR12 ;  /* 0x0000000c000d7c82 */ /* 0x000fe20008000000 */
[----:B------:R-:W-:-:S06]  /*0f10*/  @UP1 USHF.R.U32.HI UR13, URZ, UR10, UR7 ;  /* 0x0000000a3f0d1299 */ /* 0x000fcc0008011607 */
[----:B------:R-:W-:Y:S01]  /*0f20*/  IMAD.U32 R221, RZ, RZ, UR13 ;  /* 0x0000000dffdd7e24 */ /* 0x000fe2000f8e00ff */
[----:B------:R-:W-:Y:S02]  /*0f30*/  UMOV UR36, UR13 ;  /* 0x0000000d00247c82 */ /* 0x000fe40008000000 */
[----:B------:R-:W-:Y:S02]  /*0f40*/  ULEA.HI UR4, UR14, UR14, URZ, 0x1 ;  /* 0x0000000e0e047291 */ /* 0x000fe4000f8f083f */
[----:B------:R-:W-:Y:S02]  /*0f50*/  IMAD.U32 R18, RZ, RZ, UR14 ;  /* 0x0000000eff127e24 */ /* 0x000fe4000f8e00ff */
[----:B------:R-:W-:-:S03]  /*0f60*/  ULOP3.LUT UR8, UR4, 0x1e, URZ, 0xc0, !UPT ;  /* 0x0000001e04087892 */ /* 0x000fc6000f8ec03f */
[----:B------:R-:W-:Y:S01]  /*0f70*/  @UP2 ULDC.64 UR4, c[0x0][0xdb8] ;  /* 0x00036e0000042ab9 */ /* 0x000fe20000000a00 */
[----:B------:R-:W-:Y:S02]  /*0f80*/  UIADD3 UR9, UR14, -UR8, URZ ;  /* 0x800000080e097290 */ /* 0x000fe4000fffe03f */
[----:B------:R-:W-:Y:S02]  /*0f90*/  UIADD3 UR8, UR37, 0xaf, URZ ;  /* 0x000000af25087890 */ /* 0x000fe4000fffe03f */
[----:B------:R-:W-:Y:S02]  /*0fa0*/  ULEA UR10, UR9, UR11, 0xd ;  /* 0x0000000b090a7291 */ /* 0x000fe4000f8e683f */
[----:B------:R-:W-:Y:S02]  /*0fb0*/  UIMAD.WIDE UR8, UR8, 0x2e8ba2e9, URZ ;  /* 0x2e8ba2e9080878a5 */ /* 0x000fe4000f8e023f */
[----:B------:R-:W-:Y:S02]  /*0fc0*/  UIMAD.WIDE.U32 UR6, UR13, UR4, URZ ;  /* 0x000000040d0672a5 */ /* 0x000fe4000f8e003f */
[----:B------:R-:W-:-:S02]  /*0fd0*/  USHF.R.U32.HI UR10, URZ, 0x4, UR10 ;  /* 0x000000043f0a7899 */ /* 0x000fc4000801160a */
[----:B------:R-:W-:Y:S01]  /*0fe0*/  USHF.R.U32.HI UR60, URZ, 0x1f, UR9 ;  /* 0x0000001f3f3c7899 */ /* 0x000fe20008011609 */
[----:B------:R-:W-:Y:S01]  /*0ff0*/  UMOV UR4, UR12 ;  /* 0x0000000c00047c82 */ /* 0x000fe20008000000 */
[----:B------:R-:W-:Y:S01]  /*1000*/  ULOP3.LUT UR40, UR10, 0x3fff, URZ, 0xc0, !UPT ;  /* 0x00003fff0a287892 */ /* 0x000fe2000f8ec03f */
[----:B------:R-:W-:Y:S01]  /*1010*/  IMAD.U32 R220, RZ, RZ, UR4 ;  /* 0x00000004ffdc7e24 */ /* 0x000fe2000f8e00ff */
[----:B------:R-:W-:Y:S02]  /*1020*/  @UP2 USHF.R.U32.HI UR36, URZ, UR5, UR7 ;  /* 0x000000053f242299 */ /* 0x000fe40008011607 */
[----:B------:R-:W-:Y:S01]  /*1030*/  ULEA.HI.SX32 UR60, UR9, UR60, 0x1b ;  /* 0x0000003c093c7291 */ /* 0x000fe2000f8fda3f */
[----:B------:R-:W-:Y:S11]  /*1040*/  @!P0 BRA `(.L_x_9) ;  /* 0x0000000000408947 */ /* 0x000ff60003800000 */
[----:B------:R-:W-:Y:S01]  /*1050*/  MOV R0, 0x0 ;  /* 0x0000000000007802 */ /* 0x000fe20000000f00 */
[----:B------:R-:W-:Y:S01]  /*1060*/  ULDC.64 UR4, c[0x4][0xa0] ;  /* 0x0100280000047ab9 */ /* 0x000fe20000000a00 */
[----:B------:R-:W-:Y:S01]  /*1070*/  ULDC.64 UR6, c[0x4][0x40] ;  /* 0x0100100000067ab9 */ /* 0x000fe20000000a00 */
[----:B------:R-:W-:Y:S01]  /*1080*/  IMAD.U32 R4, RZ, RZ, UR4 ;  /* 0x00000004ff047e24 */ /* 0x000fe2000f8e00ff */
[----:B------:R1:W2:Y:S01]  /*1090*/  LDC.64 R2, c[0x4][R0] ;  /* 0x0100000000027b82 */ /* 0x0002a20000000a00 */
[----:B------:R-:W-:Y:S01]  /*10a0*/  IMAD.U32 R5, RZ, RZ, UR5 ;  /* 0x00000005ff057e24 */ /* 0x000fe2000f8e00ff */
[----:B------:R-:W-:Y:S01]  /*10b0*/  ULDC.64 UR4, c[0x4][0xa8] ;  /* 0x01002a0000047ab9 */ /* 0x000fe20000000a00 */
[----:B------:R-:W-:Y:S02]  /*10c0*/  IMAD.U32 R10, RZ, RZ, UR6 ;  /* 0x00000006ff0a7e24 */ /* 0x000fe4000f8e00ff */
[----:B------:R-:W-:Y:S02]  /*10d0*/  IMAD.U32 R6, RZ, RZ, UR4 ;  /* 0x00000004ff067e24 */ /* 0x000fe4000f8e00ff */
[----:B------:R-:W-:-:S02]  /*10e0*/  IMAD.U32 R7, RZ, RZ, UR5 ;  /* 0x00000005ff077e24 */ /* 0x000fc4000f8e00ff */
[----:B------:R-:W-:Y:S02]  /*10f0*/  IMAD.U32 R11, RZ, RZ, UR7 ;  /* 0x00000007ff0b7e24 */ /* 0x000fe4000f8e00ff */
[----:B------:R-:W-:Y:S02]  /*1100*/  IMAD.MOV.U32 R8, RZ, RZ, 0x70 ;  /* 0x00000070ff087424 */ /* 0x000fe400078e00ff */
[----:B------:R-:W-:Y:S02]  /*1110*/  IMAD.MOV.U32 R12, RZ, RZ, 0x1 ;  /* 0x00000001ff0c7424 */ /* 0x000fe400078e00ff */
[----:B-1----:R-:W-:-:S07]  /*1120*/  IMAD.MOV.U32 R13, RZ, RZ, RZ ;  /* 0x000000ffff0d7224 */ /* 0x002fce00078e00ff */
[----:B------:R-:W-:-:S07]  /*1130*/  LEPC R20, `(.L_x_9) ;  /* 0x000000001014794e */ /* 0x000fce0000000000 */
[----:B--2---:R-:W-:Y:S05]  /*1140*/  CALL.ABS.NOINC R2 ;  /* 0x0000000002007343 */ /* 0x004fea0003c00000 */
.L_x_9:
[----:B------:R-:W-:Y:S02]  /*1150*/  R2UR UR4, R22 ;  /* 0x00000000160472ca */ /* 0x000fe400000e0000 */
[----:B------:R-:W-:-:S11]  /*1160*/  R2UR UR5, R226 ;  /* 0x00000000e20572ca */ /* 0x000fd600000e0000 */
[----:B------:R-:W-:Y:S02]  /*1170*/  ULOP3.LUT UR4, UR4, 0x1, URZ, 0xc0, !UPT ;  /* 0x0000000104047892 */ /* 0x000fe4000f8ec03f */
[----:B------:R-:W-:-:S04]  /*1180*/  IMAD.U32 R2, RZ, RZ, UR5 ;  /* 0x00000005ff027e24 */ /* 0x000fc8000f8e00ff */
[----:B------:R-:W-:Y:S01]  /*1190*/  IMAD.U32 R0, RZ, RZ, UR4 ;  /* 0x00000004ff007e24 */ /* 0x000fe2000f8e00ff */
[----:B------:R-:W-:-:S04]  /*11a0*/  ISETP.NE.AND P0, PT, R2, 0x3, PT ;  /* 0x000000030200780c */ /* 0x000fc80003f05270 */
[----:B------:R-:W-:-:S04]  /*11b0*/  SHF.L.U32 R0, R0, 0x1f, RZ ;  /* 0x0000001f00007819 */ /* 0x000fc800000006ff */
[----:B------:R-:W1:Y:S02]  /*11c0*/  SYNCS.PHASECHK.TRANS64.TRYWAIT P1, [UR39+0x34800], R0 ;  /* 0x03480000ff0075a7 */ /* 0x000e640008020167 */
[----:B-1----:R-:W-:Y:S05]  /*11d0*/  @!P1 BRA `(.L_x_10) ;  /* 0x000000e000589947 */ /* 0x002fea0003800000 */
.L_x_88:
[----:B------:R-:W-:Y:S05]  /*11e0*/  @!P0 BRA `(.L_x_11) ;  /* 0x0000000000048947 */ /* 0x000fea0003800000 */
[----:B------:R-:W-:Y:S01]  /*11f0*/  BPT.TRAP 0x1 ;  /* 0x000000040000795c */ /* 0x000fe20000300000 */
.L_x_11:
[----:B------:R-:W-:Y:S02]  /*1200*/  IMAD.U32 R12, RZ, RZ, UR38 ;  /* 0x00000026ff0c7e24 */ /* 0x000fe4000f8e00ff */
[----:B-1----:R-:W-:-:S03]  /*1210*/  IMAD.U32 R3, RZ, RZ, UR61 ;  /* 0x0000003dff037e24 */ /* 0x002fc6000f8e00ff */
[----:B------:R-:W-:Y:S02]  /*1220*/  LEA R12, R12, UR39, 0x3 ;  /* 0x000000270c0c7c11 */ /* 0x000fe4000f8e18ff */
[----:B------:R-:W-:-:S04]  /*1230*/  SHF.L.U32 R3, R3, 0x1f, RZ ;  /* 0x0000001f03037819 */ /* 0x000fc800000006ff */
[----:B------:R1:W2:Y:S01]  /*1240*/  SYNCS.PHASECHK.TRANS64.TRYWAIT P2, [R12+URZ+0x34830], R3 ;  /* 0x034830030c0075a7 */ /* 0x0002a2000804017f */
[----:B------:R-:W-:Y:S05]  /*1250*/  @!P0 BRA `(.L_x_12) ;  /* 0x0000000000048947 */ /* 0x000fea0003800000 */
[----:B------:R-:W-:Y:S01]  /*1260*/  BPT.TRAP 0x1 ;  /* 0x000000040000795c */ /* 0x000fe20000300000 */
.L_x_12:
[----:B------:R-:W3:Y:S01]  /*1270*/  S2R R0, SR_TID.X ;  /* 0x0000000000007919 */ /* 0x000ee20000002100 */
[----:B------:R-:W-:Y:S01]  /*1280*/  IMAD.MOV.U32 R87, RZ, RZ, RZ ;  /* 0x000000ffff577224 */ /* 0x000fe200078e00ff */
[----:B---3--:R-:W-:-:S04]  /*1290*/  LOP3.LUT R0, R0, 0x7f, RZ, 0xc0, !PT ;  /* 0x0000007f00007812 */ /* 0x008fc800078ec0ff */
[----:B------:R-:W-:Y:S01]  /*12a0*/  ISETP.NE.AND P1, PT, R0, RZ, PT ;  /* 0x000000ff0000720c */ /* 0x000fe20003f25270 */
[----:B--2---:R-:W-:-:S12]  /*12b0*/  @P2 BRA `(.L_x_13) ;  /* 0x0000000000082947 */ /* 0x004fd80003800000 */
[----:B------:R-:W2:Y:S02]  /*12c0*/  SYNCS.PHASECHK.TRANS64.TRYWAIT P2, [R12+URZ+0x34830], R3 ;  /* 0x034830030c0075a7 */ /* 0x000ea4000804017f */
[----:B--2---:R-:W-:Y:S05]  /*12d0*/  @!P2 BRA `(.L_x_14) ;  /* 0x000000e00030a947 */ /* 0x004fea0003800000 */
.L_x_13:
[----:B------:R-:W-:Y:S05]  /*12e0*/  WARPSYNC.ALL ;  /* 0x0000000000007948 */ /* 0x000fea0003800000 */
[----:B------:R-:W-:Y:S01]  /*12f0*/  UIADD3 UR4, UR39, 0x1e400, URZ ;  /* 0x0001e40027047890 */ /* 0x000fe2000fffe03f */
[----:B------:R-:W-:Y:S01]  /*1300*/  WARPGROUP.ARRIVE ;  /* 0x00000000000079c5 */ /* 0x000fe20000000000 */
[----:B------:R-:W-:Y:S01]  /*1310*/  ULOP3.LUT UR21, UR40, 0x10000, URZ, 0xfc, !UPT ;  /* 0x0001000028157892 */ /* 0x000fe2000f8efc3f */
[----:B------:R-:W-:Y:S01]  /*1320*/  VIADD R13, R225, UR37 ;  /* 0x00000025e10d7c36 */ /* 0x000fe20008000000 */
[----:B------:R-:W-:Y:S01]  /*1330*/  USHF.R.U32.HI UR4, URZ, 0x4, UR4 ;  /* 0x000000043f047899 */ /* 0x000fe20008011604 */
[----:B------:R-:W-:Y:S01]  /*1340*/  IMAD.U32 R10, RZ, RZ, UR60 ;  /* 0x0000003cff0a7e24 */ /* 0x000fe2000f8e00ff */
[----:B------:R-:W-:Y:S01]  /*1350*/  UMOV UR7, 0x40000040 ;  /* 0x4000004000077882 */ /* 0x000fe20000000000 */
[----:B------:R-:W-:Y:S01]  /*1360*/  UMOV UR15, 0x40000040 ;  /* 0x40000040000f7882 */ /* 0x000fe20000000000 */
[----:B------:R-:W-:Y:S01]  /*1370*/  ULOP3.LUT UR4, UR4, 0x3fff, URZ, 0xc0, !UPT ;  /* 0x00003fff04047892 */ /* 0x000fe2000f8ec03f */
[----:B------:R-:W-:Y:S01]  /*1380*/  IMAD R13, R10, -0xb0, R13 ;  /* 0xffffff500a0d7824 */ /* 0x000fe200078e020d */
[----:B------:R-:W-:Y:S01]  /*1390*/  UMOV UR11, 0x40000040 ;  /* 0x40000040000b7882 */ /* 0x000fe20000000000 */
[----:B------:R-:W-:Y:S01]  /*13a0*/  UMOV UR19, 0x40000040 ;  /* 0x4000004000137882 */ /* 0x000fe20000000000 */
[----:B------:R-:W-:Y:S01]  /*13b0*/  ULOP3.LUT UR5, UR4, 0x10000, URZ, 0xfc, !UPT ;  /* 0x0001000004057892 */ /* 0x000fe2000f8efc3f */
[----:B------:R-:W-:Y:S01]  /*13c0*/  P2R R21, PR, RZ, 0x2 ;  /* 0x00000002ff157803 */ /* 0x000fe20000000000 */
[----:B------:R-:W-:Y:S01]  /*13d0*/  UMOV UR27, 0x40000040 ;  /* 0x40000040001b7882 */ /* 0x000fe20000000000 */
[----:B------:R-:W-:Y:S01]  /*13e0*/  UMOV UR4, UR21 ;  /* 0x0000001500047c82 */ /* 0x000fe20008000000 */
[----:B------:R-:W-:Y:S01]  /*13f0*/  UIMAD UR20, UR38, 0xb00, UR5 ;  /* 0x00000b00261478a4 */ /* 0x000fe2000f8e0205 */
[----:B------:R-:W-:Y:S01]  /*1400*/  IMAD.U32 R8, RZ, RZ, UR4 ;  /* 0x00000004ff087e24 */ /* 0x000fe2000f8e00ff */
[----:B------:R-:W-:Y:S01]  /*1410*/  UMOV UR44, UR4 ;  /* 0x00000004002c7c82 */ /* 0x000fe20008000000 */
[----:B------:R-:W-:Y:S01]  /*1420*/  IMAD.U32 R0, RZ, RZ, UR5 ;  /* 0x00000005ff007e24 */ /* 0x000fe2000f8e00ff */
[----:B------:R-:W-:Y:S01]  /*1430*/  UMOV UR5, 0x40000040 ;  /* 0x4000004000057882 */ /* 0x000fe20000000000 */
[----:B------:R-:W-:Y:S01]  /*1440*/  UIADD3 UR14, UR20, 0x80, URZ ;  /* 0x00000080140e7890 */ /* 0x000fe2000fffe03f */
[----:B------:R-:W-:Y:S01]  /*1450*/  IMAD.U32 R9, RZ, RZ, UR5 ;  /* 0x00000005ff097e24 */ /* 0x000fe2000f8e00ff */
[----:B------:R-:W-:Y:S01]  /*1460*/  UMOV UR6, UR20 ;  /* 0x0000001400067c82 */ /* 0x000fe20008000000 */
[----:B------:R-:W-:Y:S01]  /*1470*/  UMOV UR45, UR5 ;  /* 0x00000005002d7c82 */ /* 0x000fe20008000000 */
[----:B------:R-:W-:Y:S01]  /*1480*/  HGMMA.64x16x16.F32.BF16 R112, gdesc[UR4], RZ, !UPT, gsb0 ;  /* 0x00200000047079f0 */ /* 0x000fe2000c0018ff */
[----:B------:R-:W-:Y:S01]  /*1490*/  UMOV UR12, UR44 ;  /* 0x0000002c000c7c82 */ /* 0x000fe20008000000 */
[----:B------:R-:W-:Y:S01]  /*14a0*/  UMOV UR13, UR45 ;  /* 0x0000002d000d7c82 */ /* 0x000fe20008000000 */
[----:B------:R-:W-:Y:S01]  /*14b0*/  UIADD3 UR6, UR20, 0x100, URZ ;  /* 0x0000010014067890 */ /* 0x000fe2000fffe03f */
[C---:B------:R-:W-:Y:S01]  /*14c0*/  ISETP.GT.AND P2, PT, R13.reuse, RZ, PT ;  /* 0x000000ff0d00720c */ /* 0x040fe20003f44270 */
[----:B------:R-:W-:Y:S01]  /*14d0*/  UMOV UR4, UR44 ;  /* 0x0000002c00047c82 */ /* 0x000fe20008000000 */
[----:B------:R-:W-:Y:S01]  /*14e0*/  UMOV UR5, UR45 ;  /* 0x0000002d00057c82 */ /* 0x000fe20008000000 */
[----:B------:R-:W-:Y:S01]  /*14f0*/  UMOV UR7, 0x40000040 ;  /* 0x4000004000077882 */ /* 0x000fe20000000000 */
[----:B------:R-:W-:Y:S01]  /*1500*/  UIADD3 UR10, UR20, 0x180, URZ ;  /* 0x00000180140a7890 */ /* 0x000fe2000fffe03f */
[C---:B------:R-:W-:Y:S01]  /*1510*/  ISETP.GT.AND P3, PT, R13.reuse, 0x1, PT ;  /* 0x000000010d00780c */ /* 0x040fe20003f64270 */
[----:B------:R-:W-:Y:S01]  /*1520*/  UMOV UR8, UR44 ;  /* 0x0000002c00087c82 */ /* 0x000fe20008000000 */
[----:B------:R-:W-:Y:S01]  /*1530*/  UMOV UR9, UR45 ;  /* 0x0000002d00097c82 */ /* 0x000fe20008000000 */
        /* <DEDUP_REMOVED lines=12> */
[----:B------:R-:W-:Y:S01]  /*1600*/  UMOV UR31, 0x40000040 ;  /* 0x40000040001f7882 */ /* 0x000fe20000000000 */
[----:B------:R-:W-:Y:S01]  /*1610*/  UIADD3 UR34, UR20, 0x400, URZ ;  /* 0x0000040014227890 */ /* 0x000fe2000fffe03f */
[C---:B------:R-:W-:Y:S01]  /*1620*/  ISETP.GT.AND P1, PT, R13.reuse, 0x89, PT ;  /* 0x000000890d00780c */ /* 0x040fe20003f24270 */
[----:B------:R-:W-:Y:S01]  /*1630*/  UMOV UR32, UR44 ;  /* 0x0000002c00207c82 */ /* 0x000fe20008000000 */
[----:B------:R-:W-:Y:S01]  /*1640*/  UMOV UR33, UR45 ;  /* 0x0000002d00217c82 */ /* 0x000fe20008000000 */
[----:B------:R-:W-:Y:S01]  /*1650*/  UMOV UR35, 0x40000040 ;  /* 0x4000004000237882 */ /* 0x000fe20000000000 */
[----:B------:R-:W-:Y:S01]  /*1660*/  UIADD3 UR42, UR20, 0x480, URZ ;  /* 0x00000480142a7890 */ /* 0x000fe2000fffe03f */
[----:B------:R-:W-:Y:S01]  /*1670*/  P2R R15, PR, RZ, 0x1 ;  /* 0x00000001ff0f7803 */ /* 0x000fe20000000000 */
[----:B------:R-:W-:Y:S01]  /*1680*/  UMOV UR40, UR44 ;  /* 0x0000002c00287c82 */ /* 0x000fe20008000000 */
[----:B------:R-:W-:Y:S01]  /*1690*/  UMOV UR41, UR45 ;  /* 0x0000002d00297c82 */ /* 0x000fe20008000000 */
[----:B------:R-:W-:Y:S01]  /*16a0*/  UMOV UR43, 0x40000040 ;  /* 0x40000040002b7882 */ /* 0x000fe20000000000 */
[----:B------:R-:W-:Y:S01]  /*16b0*/  UIADD3 UR22, UR21, 0x2, URZ ;  /* 0x0000000215167890 */ /* 0x000fe2000fffe03f */
[----:B------:R-:W-:Y:S01]  /*16c0*/  ISETP.GT.AND P0, PT, R13, 0x90, PT ;  /* 0x000000900d00780c */ /* 0x000fe20003f04270 */
[----:B------:R-:W-:Y:S01]  /*16d0*/  UIADD3 UR46, UR20, 0x682, URZ ;  /* 0x00000682142e7890 */ /* 0x000fe2000fffe03f */
[--C-:B------:R-:W-:Y:S01]  /*16e0*/  IMAD.MOV.U32 R85, RZ, RZ, R87.reuse ;  /* 0x000000ffff557224 */ /* 0x100fe200078e0057 */
[----:B------:R-:W-:Y:S01]  /*16f0*/  UMOV UR47, 0x40000040 ;  /* 0x40000040002f7882 */ /* 0x000fe20000000000 */
[----:B------:R-:W-:Y:S01]  /*1700*/  UIADD3 UR50, UR20, 0x684, URZ ;  /* 0x0000068414327890 */ /* 0x000fe2000fffe03f */
[--C-:B------:R-:W-:Y:S01]  /*1710*/  IMAD.MOV.U32 R83, RZ, RZ, R87.reuse ;  /* 0x000000ffff537224 */ /* 0x100fe200078e0057 */
[----:B------:R-:W-:Y:S01]  /*1720*/  UMOV UR51, 0x40000040 ;  /* 0x4000004000337882 */ /* 0x000fe20000000000 */
[----:B------:R-:W-:Y:S01]  /*1730*/  UISETP.GE.AND UP0, UPT, UR37, 0xb1, UPT ;  /* 0x000000b12500788c */ /* 0x000fe2000bf06270 */
[----:B------:R-:W-:Y:S01]  /*1740*/  IMAD.MOV.U32 R81, RZ, RZ, R87 ;  /* 0x000000ffff517224 */ /* 0x000fe200078e0057 */
[----:B------:R-:W-:-:S02]  /*1750*/  WARPGROUP.DEPBAR.LE gsb0, 0x0 ;  /* 0x00008000000079c5 */ /* 0x000fc40000010000 */
[----:B------:R-:W-:-:S06]  /*1760*/  WARPGROUP.ARRIVE ;  /* 0x00000000000079c5 */ /* 0x000fcc0000000000 */
[----:B------:R-:W-:Y:S01]  /*1770*/  HGMMA.64x16x16.F32.BF16 R104, gdesc[UR12], RZ, !UPT, gsb0 ;  /* 0x002000000c6879f0 */ /* 0x000fe2000c0018ff */
[----:B------:R-:W-:Y:S01]  /*1780*/  UIADD3 UR14, UR20, 0x200, URZ ;  /* 0x00000200140e7890 */ /* 0x000fe2000fffe03f */
[----:B------:R-:W-:Y:S01]  /*1790*/  UMOV UR12, UR44 ;  /* 0x0000002c000c7c82 */ /* 0x000fe20008000000 */
[----:B------:R-:W-:Y:S01]  /*17a0*/  UMOV UR13, UR45 ;  /* 0x0000002d000d7c82 */ /* 0x000fe20008000000 */
[----:B------:R-:W-:Y:S01]  /*17b0*/  UMOV UR15, 0x40000040 ;  /* 0x40000040000f7882 */ /* 0x000fe20000000000 */
[----:B------:R-:W-:Y:S02]  /*17c0*/  WARPGROUP.DEPBAR.LE gsb0, 0x0 ;  /* 0x00008000000079c5 */ /* 0x000fe40000010000 */
        /* <DEDUP_REMOVED lines=9> */
[----:B------:R-:W-:Y:S02]  /*1860*/  UIADD3 UR8, UR20, 0x2, URZ ;  /* 0x0000000214087890 */ /* 0x000fe4000fffe03f */
[----:B------:R-:W-:Y:S01]  /*1870*/  UIADD3 UR10, UR20, 0x182, URZ ;  /* 0x00000182140a7890 */ /* 0x000fe2000fffe03f */
[----:B------:R-:W-:Y:S01]  /*1880*/  UMOV UR11, 0x40000040 ;  /* 0x40000040000b7882 */ /* 0x000fe20000000000 */
[----:B------:R-:W-:Y:S02]  /*1890*/  WARPGROUP.DEPBAR.LE gsb0, 0x0 ;  /* 0x00008000000079c5 */ /* 0x000fe40000010000 */
[----:B------:R-:W-:-:S06]  /*18a0*/  WARPGROUP.ARRIVE ;  /* 0x00000000000079c5 */ /* 0x000fcc0000000000 */
[----:B------:R-:W-:Y:S01]  /*18b0*/  HGMMA.64x16x16.F32.BF16 R72, gdesc[UR12], RZ, !UPT, gsb0 ;  /* 0x002000000c4879f0 */ /* 0x000fe2000c0018ff */
[----:B------:R-:W-:Y:S01]  /*18c0*/  UMOV UR12, UR22 ;  /* 0x00000016000c7c82 */ /* 0x000fe20008000000 */
[----:B------:R-:W-:Y:S01]  /*18d0*/  UMOV UR13, 0x40000040 ;  /* 0x40000040000d7882 */ /* 0x000fe20000000000 */
[----:B------:R-:W-:Y:S01]  /*18e0*/  UMOV UR14, UR8 ;  /* 0x00000008000e7c82 */ /* 0x000fe20008000000 */
[----:B------:R-:W-:Y:S01]  /*18f0*/  UMOV UR15, 0x40000040 ;  /* 0x40000040000f7882 */ /* 0x000fe20000000000 */
[----:B------:R-:W-:Y:S01]  /*1900*/  UMOV UR44, UR12 ;  /* 0x0000000c002c7c82 */ /* 0x000fe20008000000 */
[----:B------:R-:W-:Y:S01]  /*1910*/  UMOV UR45, UR13 ;  /* 0x0000000d002d7c82 */ /* 0x000fe20008000000 */
[----:B------:R-:W-:Y:S01]  /*1920*/  IMAD.U32 R6, RZ, RZ, UR12 ;  /* 0x0000000cff067e24 */ /* 0x000fe2000f8e00ff */
[----:B------:R-:W-:Y:S01]  /*1930*/  UMOV UR8, UR44 ;  /* 0x0000002c00087c82 */ /* 0x000fe20008000000 */
[----:B------:R-:W-:Y:S01]  /*1940*/  IMAD.U32 R7, RZ, RZ, UR13 ;  /* 0x0000000dff077e24 */ /* 0x000fe2000f8e00ff */
[----:B------:R-:W-:Y:S01]  /*1950*/  UMOV UR9, UR45 ;  /* 0x0000002d00097c82 */ /* 0x000fe20008000000 */
[----:B------:R-:W-:Y:S01]  /*1960*/  UIADD3 UR22, UR21, 0x4, URZ ;  /* 0x0000000415167890 */ /* 0x000fe2000fffe03f */
        /* <DEDUP_REMOVED lines=44> */
[----:B------:R-:W-:Y:S01]  /*1c30*/  HGMMA.64x16x16.F32.BF16 R112, gdesc[UR12], R112, gsb0 ;  /* 0x002000000c7079f0 */ /* 0x000fe20008001870 */
        /* <DEDUP_REMOVED lines=21> */
[----:B------:R-:W-:Y:S02]  /*1d90*/  UIADD3 UR8, UR20, 0x4, URZ ;  /* 0x0000000414087890 */ /* 0x000fe4000fffe03f */
[----:B------:R-:W-:Y:S01]  /*1da0*/  UIADD3 UR10, UR20, 0x184, URZ ;  /* 0x00000184140a7890 */ /* 0x000fe2000fffe03f */
[----:B------:R-:W-:Y:S01]  /*1db0*/  UMOV UR11, 0x40000040 ;  /* 0x40000040000b7882 */ /* 0x000fe20000000000 */
[----:B------:R-:W-:Y:S02]  /*1dc0*/  WARPGROUP.DEPBAR.LE gsb0, 0x0 ;  /* 0x00008000000079c5 */ /* 0x000fe40000010000 */
[----:B------:R-:W-:-:S06]  /*1dd0*/  WARPGROUP.ARRIVE ;  /* 0x00000000000079c5 */ /* 0x000fcc0000000000 */
[----:B------:R-:W-:Y:S01]  /*1de0*/  HGMMA.64x16x16.F32.BF16 R72, gdesc[UR12], R72, gsb0 ;  /* 0x002000000c4879f0 */ /* 0x000fe20008001848 */
        /* <DEDUP_REMOVED lines=91> */
[----:B-12---:R-:W-:Y:S01]  /*23a0*/  IMAD.U32 R3, RZ, RZ, UR13 ;  /* 0x0000000dff037e24 */ /* 0x006fe2000f8e00ff */
        /* <DEDUP_REMOVED lines=122> */
[----:B------:R-:W-:Y:S01]  /*2b50*/  UIADD3 UR22, UR21, 0x402, URZ ;  /* 0x0000040215167890 */ /* 0x000fe2000fffe03f */
[----:B------:R-:W-:-:S02]  /*2b60*/  WARPGROUP.DEPBAR.LE gsb0, 0x0 ;  /* 0x00008000000079c5 */ /* 0x000fc40000010000 */
        /* <DEDUP_REMOVED lines=26> */
[----:B------:R-:W-:Y:S01]  /*2d10*/  UMOV UR9, 0x40000040 ;  /* 0x4000004000097882 */ /* 0x000fe20000000000 */
[----:B------:R-:W-:Y:S01]  /*2d20*/  UMOV UR11, 0x40000040 ;  /* 0x40000040000b7882 */ /* 0x000fe20000000000 */
[----:B------:R-:W-:Y:S01]  /*2d30*/  UMOV UR44, UR8 ;  /* 0x00000008002c7c82 */ /* 0x000fe20008000000 */
[----:B------:R-:W-:Y:S01]  /*2d40*/  UMOV UR45, UR9 ;  /* 0x00000009002d7c82 */ /* 0x000fe20008000000 */
[----:B------:R-:W-:Y:S01]  /*2d50*/  UMOV UR40, UR8 ;  /* 0x0000000800287c82 */ /* 0x000fe20008000000 */
[----:B------:R-:W-:Y:S01]  /*2d60*/  UMOV UR41, UR9 ;  /* 0x0000000900297c82 */ /* 0x000fe20008000000 */
        /* <DEDUP_REMOVED lines=108> */
[----:B------:R-:W-:Y:S03]  /*3430*/  HGMMA.64x16x16.F32.BF16 R24, gdesc[UR8], R24, gsb0 ;  /* 0x00200000081879f0 */ /* 0x000fe60008001818 */
        /* <DEDUP_REMOVED lines=12> */
[----:B------:R-:W-:Y:S03]  /*3500*/  HGMMA.64x16x16.F32.BF16 R96, gdesc[UR48], R96, gsb0 ;  /* 0x00200000306079f0 */ /* 0x000fe60008001860 */
        /* <DEDUP_REMOVED lines=18> */
[----:B------:R-:W-:Y:S01]  /*3630*/  UIADD3 UR6, UR20, 0xa06, URZ ;  /* 0x00000a0614067890 */ /* 0x000fe2000fffe03f */
        /* <DEDUP_REMOVED lines=18> */
[----:B------:R-:W-:Y:S01]  /*3760*/  WARPGROUP.ARRIVE ;  /* 0x00000000000079c5 */ /* 0x000fe20000000000 */
[----:B------:R-:W-:Y:S02]  /*3770*/  FSEL R112, R112, -INF , P2 ;  /* 0xff80000070707808 */ /* 0x000fe40001000000 */
[----:B------:R-:W-:Y:S02]  /*3780*/  FSEL R113, R113, -INF , P3 ;  /* 0xff80000071717808 */ /* 0x000fe40001800000 */
[----:B------:R-:W-:Y:S01]  /*3790*/  FSEL R116, R116, -INF , P4 ;  /* 0xff80000074747808 */ /* 0x000fe20002000000 */
[----:B------:R-:W-:Y:S01]  /*37a0*/  HGMMA.64x16x16.F32.BF16 R104, gdesc[UR16], R104, gsb0 ;  /* 0x00200000106879f0 */ /* 0x000fe20008001868 */
[----:B------:R-:W-:Y:S01]  /*37b0*/  UIADD3 UR18, UR20, 0x686, URZ ;  /* 0x0000068614127890 */ /* 0x000fe2000fffe03f */
[----:B------:R-:W-:Y:S01]  /*37c0*/  FMNMX.FTZ R11, R112, R113, !PT ;  /* 0x00000071700b7209 */ /* 0x000fe20007810000 */
[----:B------:R-:W-:Y:S01]  /*37d0*/  UMOV UR19, 0x40000040 ;  /* 0x4000004000137882 */ /* 0x000fe20000000000 */
[----:B------:R-:W-:-:S02]  /*37e0*/  FSEL R114, R114, -INF , P2 ;  /* 0xff80000072727808 */ /* 0x000fc40001000000 */
[----:B------:R-:W-:Y:S02]  /*37f0*/  FSEL R120, R117, -INF , P5 ;  /* 0xff80000075787808 */ /* 0x000fe40002800000 */
[----:B------:R-:W-:Y:S02]  /*3800*/  ISETP.GT.AND P2, PT, R13, 0x10, PT ;  /* 0x000000100d00780c */ /* 0x000fe40003f44270 */
[----:B------:R-:W-:Y:S02]  /*3810*/  FMNMX.FTZ R11, R116, R11, !PT ;  /* 0x0000000b740b7209 */ /* 0x000fe40007810000 */
[----:B------:R-:W-:Y:S02]  /*3820*/  FSEL R115, R115, -INF , P3 ;  /* 0xff80000073737808 */ /* 0x000fe40001800000 */
[----:B------:R-:W-:Y:S02]  /*3830*/  ISETP.GT.AND P3, PT, R13, 0x11, PT ;  /* 0x000000110d00780c */ /* 0x000fe40003f64270 */
[----:B------:R-:W-:-:S02]  /*3840*/  FMNMX.FTZ R11, R120, R11, !PT ;  /* 0x0000000b780b7209 */ /* 0x000fc40007810000 */
[----:B------:R-:W-:Y:S02]  /*3850*/  FSEL R118, R118, -INF , P4 ;  /* 0xff80000076767808 */ /* 0x000fe40002000000 */
[----:B------:R-:W-:Y:S02]  /*3860*/  ISETP.GT.AND P4, PT, R13, 0x18, PT ;  /* 0x000000180d00780c */ /* 0x000fe40003f84270 */
[----:B------:R-:W-:Y:S02]  /*3870*/  FSEL R14, R119, -INF , P5 ;  /* 0xff800000770e7808 */ /* 0x000fe40002800000 */
[----:B------:R-:W-:Y:S01]  /*3880*/  ISETP.GT.AND P5, PT, R13, 0x19, PT ;  /* 0x000000190d00780c */ /* 0x000fe20003fa4270 */
[----:B------:R-:W-:Y:S02]  /*3890*/  WARPGROUP.DEPBAR.LE gsb0, 0x0 ;  /* 0x00008000000079c5 */ /* 0x000fe40000010000 */
[----:B------:R-:W-:Y:S01]  /*38a0*/  WARPGROUP.ARRIVE ;  /* 0x00000000000079c5 */ /* 0x000fe20000000000 */
[----:B------:R-:W-:-:S02]  /*38b0*/  FSEL R104, R104, -INF , P2 ;  /* 0xff80000068687808 */ /* 0x000fc40001000000 */
[----:B------:R-:W-:Y:S02]  /*38c0*/  FSEL R122, R105, -INF , P3 ;  /* 0xff800000697a7808 */ /* 0x000fe40001800000 */
[----:B------:R-:W-:Y:S01]  /*38d0*/  FMNMX.FTZ R11, R104, R11, !PT ;  /* 0x0000000b680b7209 */ /* 0x000fe20007810000 */
[----:B------:R-:W-:Y:S01]  /*38e0*/  HGMMA.64x16x16.F32.BF16 R96, gdesc[UR16], R96, gsb0 ;  /* 0x00200000106079f0 */ /* 0x000fe20008001860 */
[----:B------:R-:W-:Y:S01]  /*38f0*/  UIADD3 UR18, UR20, 0x706, URZ ;  /* 0x0000070614127890 */ /* 0x000fe2000fffe03f */
[----:B------:R-:W-:Y:S01]  /*3900*/  FSEL R108, R108, -INF , P4 ;  /* 0xff8000006c6c7808 */ /* 0x000fe20002000000 */
[----:B------:R-:W-:Y:S01]  /*3910*/  UMOV UR19, 0x40000040 ;  /* 0x4000004000137882 */ /* 0x000fe20000000000 */
[----:B------:R-:W-:Y:S02]  /*3920*/  FMNMX.FTZ R11, R122, R11, !PT ;  /* 0x0000000b7a0b7209 */ /* 0x000fe40007810000 */
[----:B------:R-:W-:Y:S02]  /*3930*/  FSEL R106, R106, -INF , P2 ;  /* 0xff8000006a6a7808 */ /* 0x000fe40001000000 */
[----:B------:R-:W-:-:S02]  /*3940*/  FSEL R124, R109, -INF , P5 ;  /* 0xff8000006d7c7808 */ /* 0x000fc40002800000 */
[----:B------:R-:W-:Y:S02]  /*3950*/  ISETP.GT.AND P2, PT, R13, 0x20, PT ;  /* 0x000000200d00780c */ /* 0x000fe40003f44270 */
[----:B------:R-:W-:Y:S02]  /*3960*/  FMNMX.FTZ R11, R108, R11, !PT ;  /* 0x0000000b6c0b7209 */ /* 0x000fe40007810000 */
[----:B------:R-:W-:Y:S02]  /*3970*/  FSEL R20, R107, -INF , P3 ;  /* 0xff8000006b147808 */ /* 0x000fe40001800000 */
[----:B------:R-:W-:Y:S02]  /*3980*/  ISETP.GT.AND P3, PT, R13, 0x21, PT ;  /* 0x000000210d00780c */ /* 0x000fe40003f64270 */
[----:B------:R-:W-:Y:S02]  /*3990*/  FMNMX.FTZ R11, R124, R11, !PT ;  /* 0x0000000b7c0b7209 */ /* 0x000fe40007810000 */
[----:B------:R-:W-:-:S02]  /*39a0*/  FSEL R110, R110, -INF , P4 ;  /* 0xff8000006e6e7808 */ /* 0x000fc40002000000 */
[----:B------:R-:W-:Y:S02]  /*39b0*/  ISETP.GT.AND P4, PT, R13, 0x28, PT ;  /* 0x000000280d00780c */ /* 0x000fe40003f84270 */
[----:B------:R-:W-:Y:S02]  /*39c0*/  FSEL R80, R111, -INF , P5 ;  /* 0xff8000006f507808 */ /* 0x000fe40002800000 */
[----:B------:R-:W-:Y:S01]  /*39d0*/  ISETP.GT.AND P5, PT, R13, 0x29, PT ;  /* 0x000000290d00780c */ /* 0x000fe20003fa4270 */
[----:B------:R-:W-:Y:S02]  /*39e0*/  WARPGROUP.DEPBAR.LE gsb0, 0x0 ;  /* 0x00008000000079c5 */ /* 0x000fe40000010000 */
[----:B------:R-:W-:Y:S01]  /*39f0*/  WARPGROUP.ARRIVE ;  /* 0x00000000000079c5 */ /* 0x000fe20000000000 */
[----:B------:R-:W-:Y:S02]  /*3a00*/  FSEL R126, R96, -INF , P2 ;  /* 0xff800000607e7808 */ /* 0x000fe40001000000 */
[----:B------:R-:W-:-:S02]  /*3a10*/  FSEL R132, R97, -INF , P3 ;  /* 0xff80000061847808 */ /* 0x000fc40001800000 */
[----:B------:R-:W-:Y:S01]  /*3a20*/  FMNMX.FTZ R11, R126, R11, !PT ;  /* 0x0000000b7e0b7209 */ /* 0x000fe20007810000 */
[----:B------:R-:W-:Y:S01]  /*3a30*/  HGMMA.64x16x16.F32.BF16 R88, gdesc[UR16], R88, gsb0 ;  /* 0x00200000105879f0 */ /* 0x000fe20008001858 */
[----:B------:R-:W-:Y:S01]  /*3a40*/  UIADD3 UR18, UR20, 0x786, URZ ;  /* 0x0000078614127890 */ /* 0x000fe2000fffe03f */
[----:B------:R-:W-:Y:S01]  /*3a50*/  FSEL R130, R100, -INF , P4 ;  /* 0xff80000064827808 */ /* 0x000fe20002000000 */
[----:B------:R-:W-:Y:S01]  /*3a60*/  UMOV UR19, 0x40000040 ;  /* 0x4000004000137882 */ /* 0x000fe20000000000 */
[----:B------:R-:W-:Y:S02]  /*3a70*/  FMNMX.FTZ R11, R132, R11, !PT ;  /* 0x0000000b840b7209 */ /* 0x000fe40007810000 */
[----:B------:R-:W-:Y:S02]  /*3a80*/  FSEL R98, R98, -INF , P2 ;  /* 0xff80000062627808 */ /* 0x000fe40001000000 */
[----:B------:R-:W-:Y:S02]  /*3a90*/  FSEL R96, R101, -INF , P5 ;  /* 0xff80000065607808 */ /* 0x000fe40002800000 */
[----:B------:R-:W-:-:S02]  /*3aa0*/  ISETP.GT.AND P2, PT, R13, 0x30, PT ;  /* 0x000000300d00780c */ /* 0x000fc40003f44270 */
[----:B------:R-:W-:Y:S02]  /*3ab0*/  FMNMX.FTZ R11, R130, R11, !PT ;  /* 0x0000000b820b7209 */ /* 0x000fe40007810000 */
[----:B------:R-:W-:Y:S02]  /*3ac0*/  FSEL R82, R99, -INF , P3 ;  /* 0xff80000063527808 */ /* 0x000fe40001800000 */
[C---:B------:R-:W-:Y:S02]  /*3ad0*/  ISETP.GT.AND P3, PT, R13.reuse, 0x31, PT ;  /* 0x000000310d00780c */ /* 0x040fe40003f64270 */
[----:B------:R-:W-:Y:S02]  /*3ae0*/  FMNMX.FTZ R11, R96, R11, !PT ;  /* 0x0000000b600b7209 */ /* 0x000fe40007810000 */
[----:B------:R-:W-:Y:S02]  /*3af0*/  FSEL R102, R102, -INF , P4 ;  /* 0xff80000066667808 */ /* 0x000fe40002000000 */
[----:B------:R-:W-:-:S02]  /*3b00*/  ISETP.GT.AND P4, PT, R13, 0x38, PT ;  /* 0x000000380d00780c */ /* 0x000fc40003f84270 */
[----:B------:R-:W-:Y:S02]  /*3b10*/  FSEL R84, R103, -INF , P5 ;  /* 0xff80000067547808 */ /* 0x000fe40002800000 */
[----:B------:R-:W-:Y:S01]  /*3b20*/  ISETP.GT.AND P5, PT, R13, 0x39, PT ;  /* 0x000000390d00780c */ /* 0x000fe20003fa4270 */
[----:B------:R-:W-:Y:S02]  /*3b30*/  WARPGROUP.DEPBAR.LE gsb0, 0x0 ;  /* 0x00008000000079c5 */ /* 0x000fe40000010000 */
[----:B------:R-:W-:Y:S01]  /*3b40*/  WARPGROUP.ARRIVE ;  /* 0x00000000000079c5 */ /* 0x000fe20000000000 */
[----:B------:R-:W-:Y:S02]  /*3b50*/  FSEL R142, R88, -INF , P2 ;  /* 0xff800000588e7808 */ /* 0x000fe40001000000 */
[----:B------:R-:W-:Y:S02]  /*3b60*/  FSEL R140, R89, -INF , P3 ;  /* 0xff800000598c7808 */ /* 0x000fe40001800000 */
[----:B------:R-:W-:Y:S01]  /*3b70*/  FMNMX.FTZ R11, R142, R11, !PT ;  /* 0x0000000b8e0b7209 */ /* 0x000fe20007810000 */
[----:B------:R-:W-:Y:S01]  /*3b80*/  HGMMA.64x16x16.F32.BF16 R72, gdesc[UR16], R72, gsb0 ;  /* 0x00200000104879f0 */ /* 0x000fe20008001848 */
[----:B------:R-:W-:Y:S01]  /*3b90*/  UIADD3 UR18, UR20, 0x806, URZ ;  /* 0x0000080614127890 */ /* 0x000fe2000fffe03f */
[----:B------:R-:W-:Y:S01]  /*3ba0*/  FSEL R136, R92, -INF , P4 ;  /* 0xff8000005c887808 */ /* 0x000fe20002000000 */
[----:B------:R-:W-:Y:S01]  /*3bb0*/  UMOV UR19, 0x40000040 ;  /* 0x4000004000137882 */ /* 0x000fe20000000000 */
[----:B------:R-:W-:-:S02]  /*3bc0*/  FMNMX.FTZ R11, R140, R11, !PT ;  /* 0x0000000b8c0b7209 */ /* 0x000fc40007810000 */
[----:B------:R-:W-:Y:S02]  /*3bd0*/  FSEL R90, R90, -INF , P2 ;  /* 0xff8000005a5a7808 */ /* 0x000fe40001000000 */
[----:B------:R-:W-:Y:S02]  /*3be0*/  FSEL R134, R93, -INF , P5 ;  /* 0xff8000005d867808 */ /* 0x000fe40002800000 */
[----:B------:R-:W-:Y:S02]  /*3bf0*/  ISETP.GT.AND P2, PT, R13, 0x40, PT ;  /* 0x000000400d00780c */ /* 0x000fe40003f44270 */
[----:B------:R-:W-:Y:S02]  /*3c00*/  FMNMX.FTZ R11, R136, R11, !PT ;  /* 0x0000000b880b7209 */ /* 0x000fe40007810000 */
[----:B------:R-:W-:Y:S02]  /*3c10*/  FSEL R86, R91, -INF , P3 ;  /* 0xff8000005b567808 */ /* 0x000fe40001800000 */
[----:B------:R-:W-:-:S02]  /*3c20*/  ISETP.GT.AND P3, PT, R13, 0x41, PT ;  /* 0x000000410d00780c */ /* 0x000fc40003f64270 */
[----:B------:R-:W-:Y:S02]  /*3c30*/  FMNMX.FTZ R11, R134, R11, !PT ;  /* 0x0000000b860b7209 */ /* 0x000fe40007810000 */
[----:B------:R-:W-:Y:S02]  /*3c40*/  FSEL R94, R94, -INF , P4 ;  /* 0xff8000005e5e7808 */ /* 0x000fe40002000000 */
[----:B------:R-:W-:Y:S02]  /*3c50*/  ISETP.GT.AND P4, PT, R13, 0x48, PT ;  /* 0x000000480d00780c */ /* 0x000fe40003f84270 */
[----:B------:R-:W-:Y:S02]  /*3c60*/  FSEL R92, R95, -INF , P5 ;  /* 0xff8000005f5c7808 */ /* 0x000fe40002800000 */
[----:B------:R-:W-:Y:S01]  /*3c70*/  ISETP.GT.AND P5, PT, R13, 0x49, PT ;  /* 0x000000490d00780c */ /* 0x000fe20003fa4270 */
[----:B------:R-:W-:Y:S02]  /*3c80*/  WARPGROUP.DEPBAR.LE gsb0, 0x0 ;  /* 0x00008000000079c5 */ /* 0x000fe40000010000 */
[----:B------:R-:W-:Y:S01]  /*3c90*/  WARPGROUP.ARRIVE ;  /* 0x00000000000079c5 */ /* 0x000fe20000000000 */
[----:B------:R-:W-:-:S02]  /*3ca0*/  FSEL R158, R72, -INF , P2 ;  /* 0xff800000489e7808 */ /* 0x000fc40001000000 */
[----:B------:R-:W-:Y:S01]  /*3cb0*/  FSEL R152, R73, -INF , P3 ;  /* 0xff80000049987808 */ /* 0x000fe20001800000 */
[--C-:B------:R-:W-:Y:S01]  /*3cc0*/  IMAD.MOV.U32 R73, RZ, RZ, R87.reuse ;  /* 0x000000ffff497224 */ /* 0x100fe200078e0057 */
[----:B------:R-:W-:Y:S01]  /*3cd0*/  FMNMX.FTZ R11, R158, R11, !PT ;  /* 0x0000000b9e0b7209 */ /* 0x000fe20007810000 */
[----:B------:R-:W-:Y:S01]  /*3ce0*/  HGMMA.64x16x16.F32.BF16 R64, gdesc[UR16], R64, gsb0 ;  /* 0x00200000104079f0 */ /* 0x000fe20008001840 */
[----:B------:R-:W-:Y:S01]  /*3cf0*/  UIADD3 UR18, UR20, 0x886, URZ ;  /* 0x0000088614127890 */ /* 0x000fe2000fffe03f */
[----:B------:R-:W-:Y:S01]  /*3d00*/  FSEL R156, R76, -INF , P4 ;  /* 0xff8000004c9c7808 */ /* 0x000fe20002000000 */
[----:B------:R-:W-:Y:S01]  /*3d10*/  UMOV UR19, 0x40000040 ;  /* 0x4000004000137882 */ /* 0x000fe20000000000 */
[----:B------:R-:W-:Y:S02]  /*3d20*/  FMNMX.FTZ R11, R152, R11, !PT ;  /* 0x0000000b980b7209 */ /* 0x000fe40007810000 */
[----:B------:R-:W-:Y:S02]  /*3d30*/  FSEL R74, R74, -INF , P2 ;  /* 0xff8000004a4a7808 */ /* 0x000fe40001000000 */
[----:B------:R-:W-:Y:S01]  /*3d40*/  FSEL R148, R77, -INF , P5 ;  /* 0xff8000004d947808 */ /* 0x000fe20002800000 */
[----:B------:R-:W-:Y:S01]  /*3d50*/  IMAD.MOV.U32 R77, RZ, RZ, R87 ;  /* 0x000000ffff4d7224 */ /* 0x000fe200078e0057 */
[----:B------:R-:W-:-:S02]  /*3d60*/  ISETP.GT.AND P2, PT, R13, 0x50, PT ;  /* 0x000000500d00780c */ /* 0x000fc40003f44270 */
[----:B------:R-:W-:Y:S02]  /*3d70*/  FMNMX.FTZ R11, R156, R11, !PT ;  /* 0x0000000b9c0b7209 */ /* 0x000fe40007810000 */
[----:B------:R-:W-:Y:S01]  /*3d80*/  FSEL R72, R75, -INF , P3 ;  /* 0xff8000004b487808 */ /* 0x000fe20001800000 */
[----:B------:R-:W-:Y:S01]  /*3d90*/  IMAD.MOV.U32 R75, RZ, RZ, R87 ;  /* 0x000000ffff4b7224 */ /* 0x000fe200078e0057 */
[C---:B------:R-:W-:Y:S02]  /*3da0*/  ISETP.GT.AND P3, PT, R13.reuse, 0x51, PT ;  /* 0x000000510d00780c */ /* 0x040fe40003f64270 */
[----:B------:R-:W-:Y:S02]  /*3db0*/  FMNMX.FTZ R11, R148, R11, !PT ;  /* 0x0000000b940b7209 */ /* 0x000fe40007810000 */
[----:B------:R-:W-:Y:S02]  /*3dc0*/  FSEL R78, R78, -INF , P4 ;  /* 0xff8000004e4e7808 */ /* 0x000fe40002000000 */
[----:B------:R-:W-:-:S02]  /*3dd0*/  ISETP.GT.AND P4, PT, R13, 0x58, PT ;  /* 0x000000580d00780c */ /* 0x000fc40003f84270 */
[----:B------:R-:W-:Y:S01]  /*3de0*/  FSEL R76, R79, -INF , P5 ;  /* 0xff8000004f4c7808 */ /* 0x000fe20002800000 */
[----:B------:R-:W-:Y:S01]  /*3df0*/  IMAD.MOV.U32 R79, RZ, RZ, R87 ;  /* 0x000000ffff4f7224 */ /* 0x000fe200078e0057 */
        /* <DEDUP_REMOVED lines=12> */
[----:B------:R-:W-:Y:S01]  /*3ec0*/  FSEL R160, R69, -INF , P5 ;  /* 0xff80000045a07808 */ /* 0x000fe20002800000 */
[--C-:B------:R-:W-:Y:S01]  /*3ed0*/  IMAD.MOV.U32 R69, RZ, RZ, R87.reuse ;  /* 0x000000ffff457224 */ /* 0x100fe200078e0057 */
[----:B------:R-:W-:Y:S02]  /*3ee0*/  ISETP.GT.AND P2, PT, R13, 0x60, PT ;  /* 0x000000600d00780c */ /* 0x000fe40003f44270 */
[----:B------:R-:W-:Y:S02]  /*3ef0*/  FMNMX.FTZ R11, R166, R11, !PT ;  /* 0x0000000ba60b7209 */ /* 0x000fe40007810000 */
[----:B------:R-:W-:Y:S01]  /*3f00*/  FSEL R68, R71, -INF , P5 ;  /* 0xff80000047447808 */ /* 0x000fe20002800000 */
[----:B------:R-:W-:Y:S01]  /*3f10*/  IMAD.MOV.U32 R71, RZ, RZ, R87 ;  /* 0x000000ffff477224 */ /* 0x000fe200078e0057 */
[----:B------:R-:W-:-:S02]  /*3f20*/  FMNMX.FTZ R11, R160, R11, !PT ;  /* 0x0000000ba00b7209 */ /* 0x000fc40007810000 */
[C---:B------:R-:W-:Y:S02]  /*3f30*/  ISETP.GT.AND P5, PT, R13.reuse, 0x68, PT ;  /* 0x000000680d00780c */ /* 0x040fe40003fa4270 */
        /* <DEDUP_REMOVED lines=15> */
[----:B------:R-:W-:-:S02]  /*4030*/  FMNMX.FTZ R11, R150, R11, !PT ;  /* 0x0000000b960b7209 */ /* 0x000fc40007810000 */
[----:B------:R-:W-:Y:S02]  /*4040*/  FSEL R58, R58, -INF , P2 ;  /* 0xff8000003a3a7808 */ /* 0x000fe40001000000 */
[C---:B------:R-:W-:Y:S02]  /*4050*/  ISETP.GT.AND P2, PT, R13.reuse, 0x71, PT ;  /* 0x000000710d00780c */ /* 0x040fe40003f44270 */
[----:B------:R-:W-:Y:S02]  /*4060*/  FMNMX.FTZ R11, R144, R11, !PT ;  /* 0x0000000b900b7209 */ /* 0x000fe40007810000 */
[----:B------:R-:W-:Y:S02]  /*4070*/  FSEL R62, R62, -INF , P5 ;  /* 0xff8000003e3e7808 */ /* 0x000fe40002800000 */
[----:B------:R-:W-:Y:S01]  /*4080*/  ISETP.GT.AND P5, PT, R13, 0x79, PT ;  /* 0x000000790d00780c */ /* 0x000fe20003fa4270 */
[----:B------:R-:W-:Y:S02]  /*4090*/  WARPGROUP.DEPBAR.LE gsb0, 0x0 ;  /* 0x00008000000079c5 */ /* 0x000fe40000010000 */
[----:B------:R-:W-:Y:S01]  /*40a0*/  WARPGROUP.ARRIVE ;  /* 0x00000000000079c5 */ /* 0x000fe20000000000 */
[----:B------:R-:W-:-:S02]  /*40b0*/  FSEL R100, R48, -INF , P3 ;  /* 0xff80000030647808 */ /* 0x000fc40001800000 */
[----:B------:R-:W-:Y:S02]  /*40c0*/  FSEL R48, R59, -INF , P6 ;  /* 0xff8000003b307808 */ /* 0x000fe40003000000 */
[----:B------:R-:W-:Y:S01]  /*40d0*/  ISETP.GT.AND P6, PT, R13, 0x78, PT ;  /* 0x000000780d00780c */ /* 0x000fe20003fc4270 */
[----:B------:R-:W-:Y:S01]  /*40e0*/  HGMMA.64x16x16.F32.BF16 R40, gdesc[UR16], R40, gsb0 ;  /* 0x00200000102879f0 */ /* 0x000fe20008001828 */
[----:B------:R-:W-:Y:S01]  /*40f0*/  UMOV UR18, UR6 ;  /* 0x0000000600127c82 */ /* 0x000fe20008000000 */
[----:B------:R-:W-:Y:S01]  /*4100*/  UMOV UR19, 0x40000040 ;  /* 0x4000004000137882 */ /* 0x000fe20000000000 */
[----:B------:R-:W-:Y:S01]  /*4110*/  FSEL R60, R49, -INF , P2 ;  /* 0xff800000313c7808 */ /* 0x000fe20001000000 */
[----:B------:R-:W-:Y:S01]  /*4120*/  ULDC UR6, c[0x0][0x988] ;  /* 0x0002620000067ab9 */ /* 0x000fe20000000800 */
[----:B------:R-:W-:Y:S02]  /*4130*/  FMNMX.FTZ R11, R100, R11, !PT ;  /* 0x0000000b640b7209 */ /* 0x000fe40007810000 */
[----:B------:R-:W-:-:S02]  /*4140*/  FSEL R56, R52, -INF , P6 ;  /* 0xff80000034387808 */ /* 0x000fc40003000000 */
[----:B------:R-:W-:Y:S02]  /*4150*/  FMNMX.FTZ R11, R60, R11, !PT ;  /* 0x0000000b3c0b7209 */ /* 0x000fe40007810000 */
[----:B------:R-:W-:Y:S02]  /*4160*/  FSEL R52, R63, -INF , P4 ;  /* 0xff8000003f347808 */ /* 0x000fe40002000000 */
[----:B------:R-:W-:Y:S02]  /*4170*/  ISETP.GT.AND P4, PT, R13, 0x80, PT ;  /* 0x000000800d00780c */ /* 0x000fe40003f84270 */
[----:B------:R-:W-:Y:S02]  /*4180*/  FSEL R88, R53, -INF , P5 ;  /* 0xff80000035587808 */ /* 0x000fe40002800000 */
[----:B------:R-:W-:Y:S02]  /*4190*/  FMNMX.FTZ R11, R56, R11, !PT ;  /* 0x0000000b380b7209 */ /* 0x000fe40007810000 */
[----:B------:R-:W-:-:S02]  /*41a0*/  FSEL R50, R50, -INF , P3 ;  /* 0xff80000032327808 */ /* 0x000fc40001800000 */
        /* <DEDUP_REMOVED lines=17> */
[----:B------:R-:W-:Y:S02]  /*42c0*/  FMNMX.FTZ R11, R146, R11, !PT ;  /* 0x0000000b920b7209 */ /* 0x000fe40007810000 */
[C---:B------:R-:W-:Y:S02]  /*42d0*/  ISETP.GT.AND P1, PT, R13.reuse, 0x91, PT ;  /* 0x000000910d00780c */ /* 0x040fe40003f24270 */
[----:B------:R-:W-:Y:S02]  /*42e0*/  FMNMX.FTZ R11, R162, R11, !PT ;  /* 0x0000000ba20b7209 */ /* 0x000fe40007810000 */
[----:B------:R-:W-:Y:S02]  /*42f0*/  FSEL R46, R46, -INF , P2 ;  /* 0xff8000002e2e7808 */ /* 0x000fe40001000000 */
[----:B------:R-:W-:-:S02]  /*4300*/  ISETP.GT.AND P2, PT, R13, 0x99, PT ;  /* 0x000000990d00780c */ /* 0x000fc40003f44270 */
[----:B------:R-:W-:Y:S02]  /*4310*/  FSEL R42, R42, -INF , P4 ;  /* 0xff8000002a2a7808 */ /* 0x000fe40002000000 */
[----:B------:R-:W-:Y:S02]  /*4320*/  ISETP.GT.AND P4, PT, R13, 0xa1, PT ;  /* 0x000000a10d00780c */ /* 0x000fe40003f84270 */
[----:B------:R-:W-:Y:S02]  /*4330*/  FSEL R44, R55, -INF , P5 ;  /* 0xff800000372c7808 */ /* 0x000fe40002800000 */
[----:B------:R-:W-:Y:S01]  /*4340*/  ISETP.GT.AND P5, PT, R13, 0xa8, PT ;  /* 0x000000a80d00780c */ /* 0x000fe20003fa4270 */
[----:B------:R-:W-:Y:S02]  /*4350*/  WARPGROUP.DEPBAR.LE gsb0, 0x0 ;  /* 0x00008000000079c5 */ /* 0x000fe40000010000 */
[----:B------:R-:W-:Y:S01]  /*4360*/  WARPGROUP.ARRIVE ;  /* 0x00000000000079c5 */ /* 0x000fe20000000000 */
[----:B------:R-:W-:-:S02]  /*4370*/  FSEL R170, R32, -INF , P0 ;  /* 0xff80000020aa7808 */ /* 0x000fc40000000000 */
[----:B------:R-:W-:Y:S02]  /*4380*/  ISETP.GT.AND P0, PT, R13, 0x98, PT ;  /* 0x000000980d00780c */ /* 0x000fe40003f04270 */
[----:B------:R-:W-:Y:S01]  /*4390*/  FSEL R174, R33, -INF , P1 ;  /* 0xff80000021ae7808 */ /* 0x000fe20000800000 */
[----:B------:R-:W-:Y:S01]  /*43a0*/  HGMMA.64x16x16.F32.BF16 R24, gdesc[UR16], R24, gsb0 ;  /* 0x00200000101879f0 */ /* 0x000fe20008001818 */
[----:B------:R-:W-:Y:S02]  /*43b0*/  FMNMX.FTZ R11, R170, R11, !PT ;  /* 0x0000000baa0b7209 */ /* 0x000fe40007810000 */
[----:B------:R-:W-:Y:S02]  /*43c0*/  FSEL R36, R36, -INF , P0 ;  /* 0xff80000024247808 */ /* 0x000fe40000000000 */
[----:B------:R-:W-:Y:S02]  /*43d0*/  FMNMX.FTZ R11, R174, R11, !PT ;  /* 0x0000000bae0b7209 */ /* 0x000fe40007810000 */
[----:B------:R-:W-:-:S02]  /*43e0*/  FSEL R32, R43, -INF , P3 ;  /* 0xff8000002b207808 */ /* 0x000fc40001800000 */
[----:B------:R-:W-:Y:S02]  /*43f0*/  FSEL R188, R37, -INF , P2 ;  /* 0xff80000025bc7808 */ /* 0x000fe40001000000 */
[----:B------:R-:W-:Y:S02]  /*4400*/  FMNMX.FTZ R11, R36, R11, !PT ;  /* 0x0000000b240b7209 */ /* 0x000fe40007810000 */
[----:B------:R-:W-:Y:S02]  /*4410*/  ISETP.GT.AND P3, PT, R13, 0xa0, PT ;  /* 0x000000a00d00780c */ /* 0x000fe40003f64270 */
[----:B------:R-:W-:Y:S02]  /*4420*/  FMNMX.FTZ R11, R188, R11, !PT ;  /* 0x0000000bbc0b7209 */ /* 0x000fe40007810000 */
[----:B------:R-:W-:Y:S02]  /*4430*/  P2R R33, PR, RZ, 0x4 ;  /* 0x00000004ff217803 */ /* 0x000fe40000000000 */
[----:B------:R-:W-:-:S02]  /*4440*/  P2R R43, PR, RZ, 0x2 ;  /* 0x00000002ff2b7803 */ /* 0x000fc40000000000 */
[----:B------:R-:W-:Y:S02]  /*4450*/  ISETP.GT.AND P1, PT, R13, 0x90, PT ;  /* 0x000000900d00780c */ /* 0x000fe40003f24270 */
[----:B------:R-:W-:Y:S02]  /*4460*/  P2R R41, PR, RZ, 0x1 ;  /* 0x00000001ff297803 */ /* 0x000fe40000000000 */
[----:B------:R-:W-:Y:S02]  /*4470*/  FSEL R34, R34, -INF , P1 ;  /* 0xff80000022227808 */ /* 0x000fe40000800000 */
[----:B------:R-:W-:Y:S02]  /*4480*/  ISETP.NE.AND P1, PT, R43, RZ, PT ;  /* 0x000000ff2b00720c */ /* 0x000fe40003f25270 */
[----:B------:R-:W-:Y:S01]  /*4490*/  ISETP.GT.AND P0, PT, R13, 0x89, PT ;  /* 0x000000890d00780c */ /* 0x000fe20003f04270 */
[----:B------:R-:W-:Y:S02]  /*44a0*/  WARPGROUP.DEPBAR.LE gsb0, 0x0 ;  /* 0x00008000000079c5 */ /* 0x000fe40000010000 */
[----:B------:R-:W-:-:S02]  /*44b0*/  FSEL R190, R24, -INF , P3 ;  /* 0xff80000018be7808 */ /* 0x000fc40001800000 */
[----:B------:R-:W-:Y:S02]  /*44c0*/  FSEL R194, R25, -INF , P4 ;  /* 0xff80000019c27808 */ /* 0x000fe40002000000 */
[----:B------:R-:W-:Y:S02]  /*44d0*/  FMNMX.FTZ R11, R190, R11, !PT ;  /* 0x0000000bbe0b7209 */ /* 0x000fe40007810000 */
[----:B------:R-:W-:Y:S02]  /*44e0*/  FSEL R192, R28, -INF , P5 ;  /* 0xff8000001cc07808 */ /* 0x000fe40002800000 */
[----:B------:R-:W-:Y:S02]  /*44f0*/  FMNMX.FTZ R11, R194, R11, !PT ;  /* 0x0000000bc20b7209 */ /* 0x000fe40007810000 */
[----:B------:R-:W-:Y:S02]  /*4500*/  FSEL R196, R29, -INF , P6 ;  /* 0xff8000001dc47808 */ /* 0x000fe40003000000 */
[----:B------:R-:W-:-:S02]  /*4510*/  FMNMX.FTZ R11, R192, R11, !PT ;  /* 0x0000000bc00b7209 */ /* 0x000fc40007810000 */
[----:B------:R-:W-:Y:S02]  /*4520*/  FSEL R28, R35, -INF , P1 ;  /* 0xff800000231c7808 */ /* 0x000fe40000800000 */
[----:B------:R-:W-:Y:S01]  /*4530*/  FMNMX.FTZ R25, R196, R11, !PT ;  /* 0x0000000bc4197209 */ /* 0x000fe20007810000 */
[----:B------:R-:W-:Y:S01]  /*4540*/  IMAD.U32 R11, RZ, RZ, UR6 ;  /* 0x00000006ff0b7e24 */ /* 0x000fe2000f8e00ff */
[----:B------:R-:W-:Y:S02]  /*4550*/  FSEL R24, R47, -INF , P0 ;  /* 0xff8000002f187808 */ /* 0x000fe40000000000 */
[----:B------:R-:W-:Y:S01]  /*4560*/  ISETP.NE.AND P0, PT, R41, RZ, PT ;  /* 0x000000ff2900720c */ /* 0x000fe20003f05270 */
[----:B------:R-:W1:Y:S01]  /*4570*/  SHFL.BFLY PT, R10, R25, 0x2, 0x1f ;  /* 0x0c401f00190a7f89 */ /* 0x000e6200000e0000 */
[----:B------:R-:W-:Y:S02]  /*4580*/  FSEL R26, R26, -INF , P3 ;  /* 0xff8000001a1a7808 */ /* 0x000fe40001800000 */
[----:B------:R-:W-:-:S02]  /*4590*/  FSEL R38, R38, -INF , P0 ;  /* 0xff80000026267808 */ /* 0x000fc40000000000 */
[----:B------:R-:W-:Y:S02]  /*45a0*/  ISETP.NE.AND P0, PT, R15, RZ, PT ;  /* 0x000000ff0f00720c */ /* 0x000fe40003f05270 */
[----:B------:R-:W-:Y:S02]  /*45b0*/  FSEL R30, R30, -INF , P5 ;  /* 0xff8000001e1e7808 */ /* 0x000fe40002800000 */
[----:B------:R-:W-:-:S13]  /*45c0*/  ISETP.NE.AND P1, PT, R21, RZ, PT ;  /* 0x000000ff1500720c */ /* 0x000fda0003f25270 */
[----:B------:R-:W-:Y:S01]  /*45d0*/  @!P1 VIADD R12, R12, 0x34840 ;  /* 0x000348400c0c9836 */ /* 0x000fe20000000000 */
[----:B-1----:R-:W-:-:S05]  /*45e0*/  FMNMX.FTZ R29, R25, R10, !PT ;  /* 0x0000000a191d7209 */ /* 0x002fca0007810000 */
[----:B------:R-:W1:Y:S02]  /*45f0*/  SHFL.BFLY PT, R10, R29, 0x1, 0x1f ;  /* 0x0c201f001d0a7f89 */ /* 0x000e6400000e0000 */
[----:B-1----:R-:W-:-:S04]  /*4600*/  FMNMX.FTZ R10, R29, R10, !PT ;  /* 0x0000000a1d0a7209 */ /* 0x002fc80007810000 */
[C---:B------:R-:W-:Y:S01]  /*4610*/  FSETP.NEU.FTZ.AND P2, PT, R10.reuse, -INF , PT ;  /* 0xff8000000a00780b */ /* 0x040fe20003f5d000 */
[----:B------:R-:W-:-:S05]  /*4620*/  FMUL.FTZ R37, R10, R11 ;  /* 0x0000000b0a257220 */ /* 0x000fca0000410000 */
[----:B------:R-:W-:Y:S02]  /*4630*/  FSEL R37, R37, RZ, P2 ;  /* 0x000000ff25257208 */ /* 0x000fe40001000000 */
[----:B------:R-:W-:Y:S02]  /*4640*/  ISETP.NE.AND P2, PT, R33, RZ, PT ;  /* 0x000000ff2100720c */ /* 0x000fe40003f45270 */
[----:B------:R-:W-:Y:S01]  /*4650*/  FMNMX.FTZ R33, R114, R115, !PT ;  /* 0x0000007372217209 */ /* 0x000fe20007810000 */
[-CC-:B------:R-:W-:Y:S01]  /*4660*/  FFMA.FTZ R43, R96, R11.reuse, -R37.reuse ;  /* 0x0000000b602b7223 */ /* 0x180fe20000010825 */
[-CC-:B------:R-:W-:Y:S01]  /*4670*/  FFMA.FTZ R15, R120, R11.reuse, -R37.reuse ;  /* 0x0000000b780f7223 */ /* 0x180fe20000010825 */
[----:B------:R-:W-:Y:S01]  /*4680*/  FSEL R120, R39, -INF , P2 ;  /* 0xff80000027787808 */ /* 0x000fe20001000000 */
[--C-:B------:R-:W-:Y:S01]  /*4690*/  FFMA.FTZ R204, R100, R11, -R37.reuse ;  /* 0x0000000b64cc7223 */ /* 0x100fe20000010825 */
[----:B------:R-:W-:Y:S01]  /*46a0*/  FMNMX.FTZ R33, R118, R33, !PT ;  /* 0x0000002176217209 */ /* 0x000fe20007810000 */
        /* <DEDUP_REMOVED lines=9> */
[--C-:B------:R-:W-:Y:S01]  /*4740*/  FFMA.FTZ R178, R116, R11, -R37.reuse ;  /* 0x0000000b74b27223 */ /* 0x100fe20000010825 */
[----:B------:R-:W-:Y:S01]  /*4750*/  MUFU.EX2 R176, R176 ;  /* 0x000000b000b07308 */ /* 0x000fe20000000800 */
[----:B------:R-:W-:Y:S01]  /*4760*/  FMNMX.FTZ R35, R20, R33, !PT ;  /* 0x0000002114237209 */ /* 0x000fe20007810000 */
[-CC-:B------:R-:W-:Y:S01]  /*4770*/  FFMA.FTZ R180, R104, R11.reuse, -R37.reuse ;  /* 0x0000000b68b47223 */ /* 0x180fe20000010825 */
[-CC-:B------:R-:W-:Y:S01]  /*4780*/  FFMA.FTZ R21, R122, R11.reuse, -R37.reuse ;  /* 0x0000000b7a157223 */ /* 0x180fe20000010825 */
[--C-:B------:R-:W-:Y:S01]  /*4790*/  FFMA.FTZ R182, R108, R11, -R37.reuse ;  /* 0x0000000b6cb67223 */ /* 0x100fe20000010825 */
[----:B------:R-:W-:Y:S01]  /*47a0*/  FMNMX.FTZ R35, R110, R35, !PT ;  /* 0x000000236e237209 */ /* 0x000fe20007810000 */
[-CC-:B------:R-:W-:Y:S01]  /*47b0*/  FFMA.FTZ R25, R124, R11.reuse, -R37.reuse ;  /* 0x0000000b7c197223 */ /* 0x180fe20000010825 */
[--C-:B------:R-:W-:Y:S01]  /*47c0*/  FFMA.FTZ R184, R126, R11, -R37.reuse ;  /* 0x0000000b7eb87223 */ /* 0x100fe20000010825 */
[----:B------:R1:W-:Y:S01]  /*47d0*/  MUFU.EX2 R33, R43 ;  /* 0x0000002b00217308 */ /* 0x0003e20000000800 */
[----:B------:R-:W-:Y:S01]  /*47e0*/  FMNMX.FTZ R41, R80, R35, !PT ;  /* 0x0000002350297209 */ /* 0x000fe20007810000 */
[-CC-:B------:R-:W-:Y:S01]  /*47f0*/  FFMA.FTZ R214, R36, R11.reuse, -R37.reuse ;  /* 0x0000000b24d67223 */ /* 0x180fe20000010825 */
[-CC-:B------:R-:W-:Y:S01]  /*4800*/  FFMA.FTZ R29, R132, R11.reuse, -R37.reuse ;  /* 0x0000000b841d7223 */ /* 0x180fe20000010825 */
[--C-:B------:R-:W-:Y:S01]  /*4810*/  FFMA.FTZ R186, R130, R11, -R37.reuse ;  /* 0x0000000b82ba7223 */ /* 0x100fe20000010825 */
[----:B------:R-:W-:Y:S01]  /*4820*/  FMNMX.FTZ R41, R98, R41, !PT ;  /* 0x0000002962297209 */ /* 0x000fe20007810000 */
[-CC-:B------:R-:W-:Y:S01]  /*4830*/  FFMA.FTZ R142, R142, R11.reuse, -R37.reuse ;  /* 0x0000000b8e8e7223 */ /* 0x180fe20000010825 */
[--C-:B------:R-:W-:Y:S01]  /*4840*/  FFMA.FTZ R96, R140, R11, -R37.reuse ;  /* 0x0000000b8c607223 */ /* 0x100fe20000010825 */
[----:B------:R-:W2:Y:S01]  /*4850*/  MUFU.EX2 R13, R13 ;  /* 0x0000000d000d7308 */ /* 0x000ea20000000800 */
[----:B------:R-:W-:Y:S01]  /*4860*/  FMNMX.FTZ R41, R82, R41, !PT ;  /* 0x0000002952297209 */ /* 0x000fe20007810000 */
[-CC-:B------:R-:W-:Y:S01]  /*4870*/  FFMA.FTZ R136, R136, R11.reuse, -R37.reuse ;  /* 0x0000000b88887223 */ /* 0x180fe20000010825 */
[-CC-:B------:R-:W-:Y:S01]  /*4880*/  FFMA.FTZ R104, R134, R11.reuse, -R37.reuse ;  /* 0x0000000b86687223 */ /* 0x180fe20000010825 */
[--C-:B------:R-:W-:Y:S01]  /*4890*/  FFMA.FTZ R158, R158, R11, -R37.reuse ;  /* 0x0000000b9e9e7223 */ /* 0x100fe20000010825 */
[----:B------:R-:W-:Y:S01]  /*48a0*/  FMNMX.FTZ R41, R102, R41, !PT ;  /* 0x0000002966297209 */ /* 0x000fe20007810000 */
[-CC-:B------:R-:W-:Y:S01]  /*48b0*/  FFMA.FTZ R108, R152, R11.reuse, -R37.reuse ;  /* 0x0000000b986c7223 */ /* 0x180fe20000010825 */
[--C-:B------:R-:W-:Y:S01]  /*48c0*/  FFMA.FTZ R156, R156, R11, -R37.reuse ;  /* 0x0000000b9c9c7223 */ /* 0x100fe20000010825 */
[----:B------:R-:W-:Y:S01]  /*48d0*/  MUFU.EX2 R178, R178 ;  /* 0x000000b200b27308 */ /* 0x000fe20000000800 */
[----:B-1----:R-:W-:Y:S01]  /*48e0*/  FMNMX.FTZ R43, R84, R41, !PT ;  /* 0x00000029542b7209 */ /* 0x002fe20007810000 */
[-CC-:B------:R-:W-:Y:S01]  /*48f0*/  FFMA.FTZ R112, R148, R11.reuse, -R37.reuse ;  /* 0x0000000b94707223 */ /* 0x180fe20000010825 */
[-CC-:B------:R-:W-:Y:S01]  /*4900*/  FFMA.FTZ R172, R172, R11.reuse, -R37.reuse ;  /* 0x0000000bacac7223 */ /* 0x180fe20000010825 */
[--C-:B------:R-:W-:Y:S01]  /*4910*/  FFMA.FTZ R116, R168, R11, -R37.reuse ;  /* 0x0000000ba8747223 */ /* 0x100fe20000010825 */
[----:B------:R-:W-:Y:S01]  /*4920*/  FMNMX.FTZ R43, R90, R43, !PT ;  /* 0x0000002b5a2b7209 */ /* 0x000fe20007810000 */
[-CC-:B------:R-:W-:Y:S01]  /*4930*/  FFMA.FTZ R198, R166, R11.reuse, -R37.reuse ;  /* 0x0000000ba6c67223 */ /* 0x180fe20000010825 */
[----:B------:R-:W-:Y:S01]  /*4940*/  FFMA.FTZ R160, R160, R11, -R37 ;  /* 0x0000000ba0a07223 */ /* 0x000fe20000010825 */
[----:B------:R-:W-:Y:S01]  /*4950*/  MUFU.EX2 R15, R15 ;  /* 0x0000000f000f7308 */ /* 0x000fe20000000800 */
[----:B------:R-:W-:Y:S01]  /*4960*/  FMNMX.FTZ R43, R86, R43, !PT ;  /* 0x0000002b562b7209 */ /* 0x000fe20007810000 */
[----:B--2---:R-:W-:Y:S01]  /*4970*/  FADD.FTZ R65, R176, R13 ;  /* 0x0000000db0417221 */ /* 0x004fe20000010000 */
[-CC-:B------:R-:W-:Y:S01]  /*4980*/  FFMA.FTZ R200, R164, R11.reuse, -R37.reuse ;  /* 0x0000000ba4c87223 */ /* 0x180fe20000010825 */
        /* <DEDUP_REMOVED lines=8> */
[----:B------:R-:W-:Y:S01]  /*4a10*/  F2FP.BF16.F32.PACK_AB R176, R13, R176 ;  /* 0x000000b00db0723e */ /* 0x000fe200000010ff */
[--C-:B------:R-:W-:Y:S01]  /*4a20*/  FFMA.FTZ R55, R162, R11, -R37.reuse ;  /* 0x0000000ba2377223 */ /* 0x100fe20000010825 */
[----:B------:R-:W-:Y:S01]  /*4a30*/  FMNMX.FTZ R45, R74, R45, !PT ;  /* 0x0000002d4a2d7209 */ /* 0x000fe20007810000 */
[-CC-:B------:R-:W-:Y:S01]  /*4a40*/  FFMA.FTZ R212, R170, R11.reuse, -R37.reuse ;  /* 0x0000000baad47223 */ /* 0x180fe20000010825 */
[----:B------:R-:W-:Y:S01]  /*4a50*/  MUFU.EX2 R21, R21 ;  /* 0x0000001500157308 */ /* 0x000fe20000000800 */
[--C-:B------:R-:W-:Y:S01]  /*4a60*/  FFMA.FTZ R59, R188, R11, -R37.reuse ;  /* 0x0000000bbc3b7223 */ /* 0x100fe20000010825 */
[----:B------:R-:W-:Y:S01]  /*4a70*/  FMNMX.FTZ R45, R72, R45, !PT ;  /* 0x0000002d482d7209 */ /* 0x000fe20007810000 */
[-CC-:B------:R-:W-:Y:S01]  /*4a80*/  FFMA.FTZ R216, R190, R11.reuse, -R37.reuse ;  /* 0x0000000bbed87223 */ /* 0x180fe20000010825 */
[-CC-:B------:R-:W-:Y:S01]  /*4a90*/  FFMA.FTZ R194, R194, R11.reuse, -R37.reuse ;  /* 0x0000000bc2c27223 */ /* 0x180fe20000010825 */
[----:B------:R-:W-:Y:S01]  /*4aa0*/  FFMA.FTZ R218, R192, R11, -R37 ;  /* 0x0000000bc0da7223 */ /* 0x000fe20000010825 */
[----:B------:R-:W-:-:S02]  /*4ab0*/  FMNMX.FTZ R45, R78, R45, !PT ;  /* 0x0000002d4e2d7209 */ /* 0x000fc40007810000 */
[----:B------:R-:W-:Y:S02]  /*4ac0*/  MUFU.EX2 R182, R182 ;  /* 0x000000b600b67308 */ /* 0x000fe40000000800 */
[----:B------:R-:W-:-:S04]  /*4ad0*/  FMNMX.FTZ R47, R76, R45, !PT ;  /* 0x0000002d4c2f7209 */ /* 0x000fc80007810000 */
[----:B------:R-:W-:Y:S02]  /*4ae0*/  FMNMX.FTZ R47, R66, R47, !PT ;  /* 0x0000002f422f7209 */ /* 0x000fe40007810000 */
        /* <DEDUP_REMOVED lines=15> */
[----:B------:R-:W1:Y:S02]  /*4be0*/  MUFU.EX2 R96, R96 ;  /* 0x0000006000607308 */ /* 0x000e640000000800 */
[----:B------:R-:W-:-:S04]  /*4bf0*/  FMNMX.FTZ R51, R44, R51, !PT ;  /* 0x000000332c337209 */ /* 0x000fc80007810000 */
[----:B------:R-:W-:Y:S02]  /*4c00*/  FMNMX.FTZ R51, R42, R51, !PT ;  /* 0x000000332a337209 */ /* 0x000fe40007810000 */
[----:B------:R-:W-:Y:S02]  /*4c10*/  MUFU.EX2 R41, R136 ;  /* 0x0000008800297308 */ /* 0x000fe40000000800 */
[----:B------:R-:W-:-:S04]  /*4c20*/  FMNMX.FTZ R53, R32, R51, !PT ;  /* 0x0000003320357209 */ /* 0x000fc80007810000 */
[----:B------:R-:W-:Y:S02]  /*4c30*/  FMNMX.FTZ R53, R46, R53, !PT ;  /* 0x000000352e357209 */ /* 0x000fe40007810000 */
[----:B------:R-:W2:Y:S01]  /*4c40*/  MUFU.EX2 R104, R104 ;  /* 0x0000006800687308 */ /* 0x000ea20000000800 */
[----:B-1----:R-:W-:Y:S02]  /*4c50*/  F2FP.BF16.F32.PACK_AB R188, R96, R35 ;  /* 0x0000002360bc723e */ /* 0x002fe400000010ff */
[----:B------:R-:W-:-:S04]  /*4c60*/  FMNMX.FTZ R53, R24, R53, !PT ;  /* 0x0000003518357209 */ /* 0x000fc80007810000 */
[----:B------:R-:W-:Y:S01]  /*4c70*/  FMNMX.FTZ R53, R34, R53, !PT ;  /* 0x0000003522357209 */ /* 0x000fe20007810000 */
[----:B------:R-:W-:Y:S03]  /*4c80*/  MUFU.EX2 R43, R158 ;  /* 0x0000009e002b7308 */ /* 0x000fe60000000800 */
[----:B------:R-:W-:-:S04]  /*4c90*/  FMNMX.FTZ R53, R28, R53, !PT ;  /* 0x000000351c357209 */ /* 0x000fc80007810000 */
[----:B------:R-:W-:Y:S01]  /*4ca0*/  FMNMX.FTZ R53, R38, R53, !PT ;  /* 0x0000003526357209 */ /* 0x000fe20007810000 */
[----:B------:R-:W1:Y:S01]  /*4cb0*/  MUFU.EX2 R108, R108 ;  /* 0x0000006c006c7308 */ /* 0x000e620000000800 */
[----:B--2---:R-:W-:Y:S02]  /*4cc0*/  F2FP.BF16.F32.PACK_AB R190, R104, R41 ;  /* 0x0000002968be723e */ /* 0x004fe400000010ff */
[----:B------:R-:W-:-:S04]  /*4cd0*/  FMNMX.FTZ R53, R120, R53, !PT ;  /* 0x0000003578357209 */ /* 0x000fc80007810000 */
[----:B------:R-:W-:Y:S01]  /*4ce0*/  FMNMX.FTZ R53, R26, R53, !PT ;  /* 0x000000351a357209 */ /* 0x000fe20007810000 */
[----:B------:R-:W-:Y:S03]  /*4cf0*/  MUFU.EX2 R45, R156 ;  /* 0x0000009c002d7308 */ /* 0x000fe60000000800 */
[----:B------:R-:W-:-:S04]  /*4d00*/  FMNMX.FTZ R53, R100, R53, !PT ;  /* 0x0000003564357209 */ /* 0x000fc80007810000 */
[----:B------:R-:W-:Y:S01]  /*4d10*/  FMNMX.FTZ R53, R30, R53, !PT ;  /* 0x000000351e357209 */ /* 0x000fe20007810000 */
[----:B------:R-:W-:Y:S01]  /*4d20*/  MUFU.EX2 R112, R112 ;  /* 0x0000007000707308 */ /* 0x000fe20000000800 */
[----:B-1----:R-:W-:Y:S02]  /*4d30*/  F2FP.BF16.F32.PACK_AB R192, R108, R43 ;  /* 0x0000002b6cc0723e */ /* 0x002fe400000010ff */
[----:B------:R-:W-:Y:S01]  /*4d40*/  FMNMX.FTZ R56, R60, R53, !PT ;  /* 0x000000353c387209 */ /* 0x000fe20007810000 */
[----:B------:R-:W-:-:S04]  /*4d50*/  FFMA.FTZ R53, R138, R11, -R37 ;  /* 0x0000000b8a357223 */ /* 0x000fc80000010825 */
[----:B------:R-:W1:Y:S01]  /*4d60*/  SHFL.BFLY PT, R57, R56, 0x2, 0x1f ;  /* 0x0c401f0038397f89 */ /* 0x000e6200000e0000 */
[----:B------:R-:W-:Y:S08]  /*4d70*/  MUFU.EX2 R47, R172 ;  /* 0x000000ac002f7308 */ /* 0x000ff00000000800 */
[----:B------:R-:W2:Y:S08]  /*4d80*/  MUFU.EX2 R116, R116 ;  /* 0x0000007400747308 */ /* 0x000eb00000000800 */
[----:B------:R-:W-:Y:S01]  /*4d90*/  MUFU.EX2 R198, R198 ;  /* 0x000000c600c67308 */ /* 0x000fe20000000800 */
[----:B-1----:R-:W-:-:S07]  /*4da0*/  FMNMX.FTZ R61, R56, R57, !PT ;  /* 0x00000039383d7209 */ /* 0x002fce0007810000 */
[----:B------:R-:W-:Y:S01]  /*4db0*/  MUFU.EX2 R49, R160 ;  /* 0x000000a000317308 */ /* 0x000fe20000000800 */
[-CC-:B------:R-:W-:Y:S01]  /*4dc0*/  FFMA.FTZ R57, R174, R11.reuse, -R37.reuse ;  /* 0x0000000bae397223 */ /* 0x180fe20000010825 */
[----:B------:R-:W-:Y:S01]  /*4dd0*/  FFMA.FTZ R37, R196, R11, -R37 ;  /* 0x0000000bc4257223 */ /* 0x000fe20000010825 */
[----:B--2---:R-:W-:Y:S01]  /*4de0*/  F2FP.BF16.F32.PACK_AB R196, R116, R47 ;  /* 0x0000002f74c4723e */ /* 0x004fe200000010ff */
[----:B------:R-:W1:Y:S04]  /*4df0*/  SHFL.BFLY PT, R88, R61, 0x1, 0x1f ;  /* 0x0c201f003d587f89 */ /* 0x000e6800000e0000 */
[----:B------:R-:W-:Y:S08]  /*4e00*/  MUFU.EX2 R200, R200 ;  /* 0x000000c800c87308 */ /* 0x000ff00000000800 */
[----:B------:R-:W-:Y:S08]  /*4e10*/  MUFU.EX2 R51, R154 ;  /* 0x0000009a00337308 */ /* 0x000ff00000000800 */
[----:B------:R-:W-:Y:S01]  /*4e20*/  MUFU.EX2 R202, R202 ;  /* 0x000000ca00ca7308 */ /* 0x000fe20000000800 */
[----:B-1----:R-:W-:-:S04]  /*4e30*/  FMNMX.FTZ R88, R61, R88, !PT ;  /* 0x000000583d587209 */ /* 0x002fc80007810000 */
[C---:B------:R-:W-:Y:S01]  /*4e40*/  FSETP.NEU.FTZ.AND P2, PT, R88.reuse, -INF , PT ;  /* 0xff8000005800780b */ /* 0x040fe20003f5d000 */
[----:B------:R-:W-:Y:S02]  /*4e50*/  FMUL.FTZ R63, R88, R11 ;  /* 0x0000000b583f7220 */ /* 0x000fe40000410000 */
[----:B------:R-:W-:Y:S03]  /*4e60*/  MUFU.EX2 R39, R144 ;  /* 0x0000009000277308 */ /* 0x000fe60000000800 */
[----:B------:R-:W-:Y:S02]  /*4e70*/  FSEL R63, R63, RZ, P2 ;  /* 0x000000ff3f3f7208 */ /* 0x000fe40001000000 */
[----:B------:R-:W-:-:S03]  /*4e80*/  PLOP3.LUT P2, PT, PT, PT, UP0, 0x80, 0x0 ;  /* 0x000000000000781c */ /* 0x000fc60003f4f008 */
[----:B------:R-:W-:Y:S01]  /*4e90*/  MUFU.EX2 R204, R204 ;  /* 0x000000cc00cc7308 */ /* 0x000fe20000000800 */
[-C--:B------:R-:W-:Y:S01]  /*4ea0*/  FFMA.FTZ R197, R66, R11.reuse, -R63 ;  /* 0x0000000b42c57223 */ /* 0x080fe2000001083f */
[----:B------:R-:W-:Y:S01]  /*4eb0*/  FADD.FTZ R66, R178, R65 ;  /* 0x00000041b2427221 */ /* 0x000fe20000010000 */
[-CC-:B------:R-:W-:Y:S01]  /*4ec0*/  FFMA.FTZ R177, R114, R11.reuse, -R63.reuse ;  /* 0x0000000b72b17223 */ /* 0x180fe2000001083f */
[-CC-:B------:R-:W-:Y:S01]  /*4ed0*/  FFMA.FTZ R36, R115, R11.reuse, -R63.reuse ;  /* 0x0000000b73247223 */ /* 0x180fe2000001083f */
[-CC-:B------:R-:W-:Y:S01]  /*4ee0*/  FFMA.FTZ R179, R118, R11.reuse, -R63.reuse ;  /* 0x0000000b76b37223 */ /* 0x180fe2000001083f */
[----:B------:R-:W-:Y:S01]  /*4ef0*/  FADD.FTZ R65, R15, R66 ;  /* 0x000000420f417221 */ /* 0x000fe20000010000 */
[-CC-:B------:R-:W-:Y:S01]  /*4f00*/  FFMA.FTZ R14, R14, R11.reuse, -R63.reuse ;  /* 0x0000000b0e0e7223 */ /* 0x180fe2000001083f */
[-C--:B------:R-:W-:Y:S01]  /*4f10*/  FFMA.FTZ R181, R106, R11.reuse, -R63 ;  /* 0x0000000b6ab57223 */ /* 0x080fe2000001083f */
[----:B------:R-:W-:Y:S01]  /*4f20*/  MUFU.EX2 R177, R177 ;  /* 0x000000b100b17308 */ /* 0x000fe20000000800 */
[----:B------:R-:W-:Y:S01]  /*4f30*/  FADD.FTZ R66, R180, R65 ;  /* 0x00000041b4427221 */ /* 0x000fe20000010000 */
[-CC-:B------:R-:W-:Y:S01]  /*4f40*/  FFMA.FTZ R20, R20, R11.reuse, -R63.reuse ;  /* 0x0000000b14147223 */ /* 0x180fe2000001083f */
[-CC-:B------:R-:W-:Y:S01]  /*4f50*/  FFMA.FTZ R183, R110, R11.reuse, -R63.reuse ;  /* 0x0000000b6eb77223 */ /* 0x180fe2000001083f */
[-CC-:B------:R-:W-:Y:S01]  /*4f60*/  FFMA.FTZ R201, R58, R11.reuse, -R63.reuse ;  /* 0x0000000b3ac97223 */ /* 0x180fe2000001083f */
[----:B------:R-:W-:Y:S01]  /*4f70*/  FADD.FTZ R65, R21, R66 ;  /* 0x0000004215417221 */ /* 0x000fe20000010000 */
[-CC-:B------:R-:W-:Y:S01]  /*4f80*/  FFMA.FTZ R66, R68, R11.reuse, -R63.reuse ;  /* 0x0000000b44427223 */ /* 0x180fe2000001083f */
[-C--:B------:R-:W-:Y:S01]  /*4f90*/  FFMA.FTZ R56, R80, R11.reuse, -R63 ;  /* 0x0000000b50387223 */ /* 0x080fe2000001083f */
[----:B------:R-:W1:Y:S01]  /*4fa0*/  MUFU.EX2 R36, R36 ;  /* 0x0000002400247308 */ /* 0x000e620000000800 */
[----:B------:R-:W-:Y:S01]  /*4fb0*/  FADD.FTZ R68, R182, R65 ;  /* 0x00000041b6447221 */ /* 0x000fe20000010000 */
[-CC-:B------:R-:W-:Y:S01]  /*4fc0*/  FFMA.FTZ R185, R98, R11.reuse, -R63.reuse ;  /* 0x0000000b62b97223 */ /* 0x180fe2000001083f */
[-CC-:B------:R-:W-:Y:S01]  /*4fd0*/  FFMA.FTZ R80, R82, R11.reuse, -R63.reuse ;  /* 0x0000000b52507223 */ /* 0x180fe2000001083f */
[-CC-:B------:R-:W-:Y:S01]  /*4fe0*/  FFMA.FTZ R187, R102, R11.reuse, -R63.reuse ;  /* 0x0000000b66bb7223 */ /* 0x180fe2000001083f */
[----:B------:R-:W-:Y:S01]  /*4ff0*/  FADD.FTZ R65, R25, R68 ;  /* 0x0000004419417221 */ /* 0x000fe20000010000 */
[-CC-:B------:R-:W-:Y:S01]  /*5000*/  FFMA.FTZ R82, R84, R11.reuse, -R63.reuse ;  /* 0x0000000b54527223 */ /* 0x180fe2000001083f */
[-C--:B------:R-:W-:Y:S01]  /*5010*/  FFMA.FTZ R203, R62, R11.reuse, -R63 ;  /* 0x0000000b3ecb7223 */ /* 0x080fe2000001083f */
[----:B------:R-:W2:Y:S01]  /*5020*/  MUFU.EX2 R179, R179 ;  /* 0x000000b300b37308 */ /* 0x000ea20000000800 */
[----:B------:R-:W-:Y:S01]  /*5030*/  FADD.FTZ R68, R184, R65 ;  /* 0x00000041b8447221 */ /* 0x000fe20000010000 */
[-CC-:B------:R-:W-:Y:S01]  /*5040*/  FFMA.FTZ R189, R90, R11.reuse, -R63.reuse ;  /* 0x0000000b5abd7223 */ /* 0x180fe2000001083f */
[-CC-:B------:R-:W-:Y:S01]  /*5050*/  FFMA.FTZ R84, R86, R11.reuse, -R63.reuse ;  /* 0x0000000b56547223 */ /* 0x180fe2000001083f */
[-CC-:B------:R-:W-:Y:S01]  /*5060*/  FFMA.FTZ R191, R94, R11.reuse, -R63.reuse ;  /* 0x0000000b5ebf7223 */ /* 0x180fe2000001083f */
[----:B------:R-:W-:Y:S01]  /*5070*/  FADD.FTZ R67, R29, R68 ;  /* 0x000000441d437221 */ /* 0x000fe20000010000 */
[-CC-:B------:R-:W-:Y:S01]  /*5080*/  FFMA.FTZ R86, R92, R11.reuse, -R63.reuse ;  /* 0x0000000b5c567223 */ /* 0x180fe2000001083f */
[-C--:B------:R-:W-:Y:S01]  /*5090*/  FFMA.FTZ R193, R74, R11.reuse, -R63 ;  /* 0x0000000b4ac17223 */ /* 0x080fe2000001083f */
[----:B------:R-:W3:Y:S01]  /*50a0*/  MUFU.EX2 R14, R14 ;  /* 0x0000000e000e7308 */ /* 0x000ee20000000800 */
[----:B-1----:R-:W-:Y:S01]  /*50b0*/  FADD.FTZ R58, R177, R36 ;  /* 0x00000024b13a7221 */ /* 0x002fe20000010000 */
[----:B------:R-:W-:Y:S01]  /*50c0*/  FADD.FTZ R68, R186, R67 ;  /* 0x00000043ba447221 */ /* 0x000fe20000010000 */
[-CC-:B------:R-:W-:Y:S01]  /*50d0*/  FFMA.FTZ R72, R72, R11.reuse, -R63.reuse ;  /* 0x0000000b48487223 */ /* 0x180fe2000001083f */
[-CC-:B------:R-:W-:Y:S01]  /*50e0*/  FFMA.FTZ R205, R50, R11.reuse, -R63.reuse ;  /* 0x0000000b32cd7223 */ /* 0x180fe2000001083f */
[-CC-:B------:R-:W-:Y:S01]  /*50f0*/  FFMA.FTZ R50, R40, R11.reuse, -R63.reuse ;  /* 0x0000000b28327223 */ /* 0x180fe2000001083f */
[----:B------:R-:W-:Y:S01]  /*5100*/  FADD.FTZ R68, R33, R68 ;  /* 0x0000004421447221 */ /* 0x000fe20000010000 */
[----:B------:R-:W-:Y:S01]  /*5110*/  @!P1 PRMT R40, RZ, 0x654, R12 ;  /* 0x00000654ff289816 */ /* 0x000fe2000000000c */
[----:B------:R-:W1:Y:S01]  /*5120*/  MUFU.EX2 R181, R181 ;  /* 0x000000b500b57308 */ /* 0x000e620000000800 */
[----:B--2---:R-:W-:Y:S01]  /*5130*/  FADD.FTZ R65, R179, R58 ;  /* 0x0000003ab3417221 */ /* 0x004fe20000010000 */
[----:B------:R-:W-:Y:S01]  /*5140*/  FADD.FTZ R67, R35, R68 ;  /* 0x0000004423437221 */ /* 0x000fe20000010000 */
[-CC-:B------:R-:W-:Y:S01]  /*5150*/  FFMA.FTZ R195, R78, R11.reuse, -R63.reuse ;  /* 0x0000000b4ec37223 */ /* 0x180fe2000001083f */
[----:B------:R2:W-:Y:S01]  /*5160*/  @!P1 SYNCS.ARRIVE.TRANS64.RED.A1T0 RZ, [R40+URZ], RZ ;  /* 0x000000ff28ff99a7 */ /* 0x0005e2000810043f */
[-C--:B------:R-:W-:Y:S01]  /*5170*/  FFMA.FTZ R74, R76, R11.reuse, -R63 ;  /* 0x0000000b4c4a7223 */ /* 0x080fe2000001083f */
[----:B------:R-:W-:Y:S01]  /*5180*/  FADD.FTZ R62, R96, R67 ;  /* 0x00000043603e7221 */ /* 0x000fe20000010000 */
[-C--:B------:R-:W-:Y:S01]  /*5190*/  FFMA.FTZ R64, R64, R11.reuse, -R63 ;  /* 0x0000000b40407223 */ /* 0x080fe2000001083f */
[----:B------:R-:W4:Y:S01]  /*51a0*/  MUFU.EX2 R20, R20 ;  /* 0x0000001400147308 */ /* 0x000f220000000800 */
[----:B---3--:R-:W-:Y:S01]  /*51b0*/  FADD.FTZ R58, R14, R65 ;  /* 0x000000410e3a7221 */ /* 0x008fe20000010000 */
[----:B------:R-:W-:Y:S01]  /*51c0*/  FADD.FTZ R67, R41, R62 ;  /* 0x0000003e29437221 */ /* 0x000fe20000010000 */
[-CC-:B------:R-:W-:Y:S01]  /*51d0*/  FFMA.FTZ R199, R70, R11.reuse, -R63.reuse ;  /* 0x0000000b46c77223 */ /* 0x180fe2000001083f */
[-CC-:B------:R-:W-:Y:S01]  /*51e0*/  FFMA.FTZ R44, R44, R11.reuse, -R63.reuse ;  /* 0x0000000b2c2c7223 */ /* 0x180fe2000001083f */
[-C--:B------:R-:W-:Y:S01]  /*51f0*/  FFMA.FTZ R48, R48, R11.reuse, -R63 ;  /* 0x0000000b30307223 */ /* 0x080fe2000001083f */
[----:B------:R-:W-:Y:S01]  /*5200*/  FADD.FTZ R62, R104, R67 ;  /* 0x00000043683e7221 */ /* 0x000fe20000010000 */
[-CC-:B------:R-:W-:Y:S01]  /*5210*/  FFMA.FTZ R52, R52, R11.reuse, -R63.reuse ;  /* 0x0000000b34347223 */ /* 0x180fe2000001083f */
[----:B------:R-:W3:Y:S01]  /*5220*/  MUFU.EX2 R183, R183 ;  /* 0x000000b700b77308 */ /* 0x000ee20000000800 */
[----:B-1----:R-:W-:Y:S01]  /*5230*/  FADD.FTZ R65, R181, R58 ;  /* 0x0000003ab5417221 */ /* 0x002fe20000010000 */
[----:B------:R-:W-:Y:S01]  /*5240*/  FADD.FTZ R67, R43, R62 ;  /* 0x0000003e2b437221 */ /* 0x000fe20000010000 */
[-CC-:B------:R-:W-:Y:S01]  /*5250*/  FFMA.FTZ R54, R54, R11.reuse, -R63.reuse ;  /* 0x0000000b36367223 */ /* 0x180fe2000001083f */
[-CC-:B------:R-:W-:Y:S01]  /*5260*/  FFMA.FTZ R42, R42, R11.reuse, -R63.reuse ;  /* 0x0000000b2a2a7223 */ /* 0x180fe2000001083f */
[-C--:B------:R-:W-:Y:S01]  /*5270*/  FFMA.FTZ R32, R32, R11.reuse, -R63 ;  /* 0x0000000b20207223 */ /* 0x080fe2000001083f */
[----:B------:R-:W-:Y:S01]  /*5280*/  FADD.FTZ R62, R108, R67 ;  /* 0x000000436c3e7221 */ /* 0x000fe20000010000 */
[-C--:B------:R-:W-:Y:S01]  /*5290*/  FFMA.FTZ R46, R46, R11.reuse, -R63 ;  /* 0x0000000b2e2e7223 */ /* 0x080fe2000001083f */
[----:B------:R-:W1:Y:S01]  /*52a0*/  MUFU.EX2 R56, R56 ;  /* 0x0000003800387308 */ /* 0x000e620000000800 */
[----:B----4-:R-:W-:Y:S01]  /*52b0*/  FADD.FTZ R58, R20, R65 ;  /* 0x00000041143a7221 */ /* 0x010fe20000010000 */
[----:B------:R-:W-:Y:S01]  /*52c0*/  FADD.FTZ R67, R45, R62 ;  /* 0x0000003e2d437221 */ /* 0x000fe20000010000 */
[-CC-:B------:R-:W-:Y:S01]  /*52d0*/  FFMA.FTZ R24, R24, R11.reuse, -R63.reuse ;  /* 0x0000000b18187223 */ /* 0x180fe2000001083f */
[-CC-:B------:R-:W-:Y:S01]  /*52e0*/  FFMA.FTZ R34, R34, R11.reuse, -R63.reuse ;  /* 0x0000000b22227223 */ /* 0x180fe2000001083f */
[-C--:B------:R-:W-:Y:S01]  /*52f0*/  FFMA.FTZ R28, R28, R11.reuse, -R63 ;  /* 0x0000000b1c1c7223 */ /* 0x080fe2000001083f */
[----:B------:R-:W-:Y:S01]  /*5300*/  FADD.FTZ R62, R112, R67 ;  /* 0x00000043703e7221 */ /* 0x000fe20000010000 */
[-CC-:B------:R-:W-:Y:S01]  /*5310*/  FFMA.FTZ R38, R38, R11.reuse, -R63.reuse ;  /* 0x0000000b26267223 */ /* 0x180fe2000001083f */
[----:B------:R-:W4:Y:S01]  /*5320*/  MUFU.EX2 R185, R185 ;  /* 0x000000b900b97308 */ /* 0x000f220000000800 */
[----:B---3--:R-:W-:Y:S01]  /*5330*/  FADD.FTZ R65, R183, R58 ;  /* 0x0000003ab7417221 */ /* 0x008fe20000010000 */
[----:B------:R-:W-:Y:S01]  /*5340*/  FADD.FTZ R67, R47, R62 ;  /* 0x0000003e2f437221 */ /* 0x000fe20000010000 */
[-CC-:B------:R-:W-:Y:S01]  /*5350*/  FFMA.FTZ R120, R120, R11.reuse, -R63.reuse ;  /* 0x0000000b78787223 */ /* 0x180fe2000001083f */
[-CC-:B------:R-:W-:Y:S01]  /*5360*/  FFMA.FTZ R26, R26, R11.reuse, -R63.reuse ;  /* 0x0000000b1a1a7223 */ /* 0x180fe2000001083f */
[-C--:B------:R-:W-:Y:S01]  /*5370*/  FFMA.FTZ R100, R100, R11.reuse, -R63 ;  /* 0x0000000b64647223 */ /* 0x080fe2000001083f */
[----:B------:R-:W-:Y:S01]  /*5380*/  FADD.FTZ R67, R116, R67 ;  /* 0x0000004374437221 */ /* 0x000fe20000010000 */
[-C--:B------:R-:W-:Y:S01]  /*5390*/  FFMA.FTZ R30, R30, R11.reuse, -R63 ;  /* 0x0000000b1e1e7223 */ /* 0x080fe2000001083f */
[----:B------:R-:W3:Y:S01]  /*53a0*/  MUFU.EX2 R80, R80 ;  /* 0x0000005000507308 */ /* 0x000ee20000000800 */
[----:B-1----:R-:W-:Y:S01]  /*53b0*/  FADD.FTZ R58, R56, R65 ;  /* 0x00000041383a7221 */ /* 0x002fe20000010000 */
[----:B------:R-:W-:Y:S01]  /*53c0*/  FFMA.FTZ R60, R60, R11, -R63 ;  /* 0x0000000b3c3c7223 */ /* 0x000fe2000001083f */
[----:B------:R-:W-:Y:S01]  /*53d0*/  F2FP.BF16.F32.PACK_AB R178, R15, R178 ;  /* 0x000000b20fb2723e */ /* 0x000fe200000010ff */
[--C-:B------:R-:W-:Y:S01]  /*53e0*/  IMAD.MOV.U32 R78, RZ, RZ, R87.reuse ;  /* 0x000000ffff4e7224 */ /* 0x100fe200078e0057 */
[----:B------:R-:W-:Y:S01]  /*53f0*/  F2FP.BF16.F32.PACK_AB R179, R14, R179 ;  /* 0x000000b30eb3723e */ /* 0x000fe200000010ff */
[--C-:B------:R-:W-:Y:S01]  /*5400*/  IMAD.MOV.U32 R76, RZ, RZ, R87.reuse ;  /* 0x000000ffff4c7224 */ /* 0x100fe200078e0057 */
[----:B------:R-:W-:Y:S01]  /*5410*/  F2FP.BF16.F32.PACK_AB R182, R25, R182 ;  /* 0x000000b619b6723e */ /* 0x000fe200000010ff */
[----:B------:R-:W1:Y:S01]  /*5420*/  MUFU.EX2 R187, R187 ;  /* 0x000000bb00bb7308 */ /* 0x000e620000000800 */
[----:B----4-:R-:W-:Y:S01]  /*5430*/  FADD.FTZ R65, R185, R58 ;  /* 0x0000003ab9417221 */ /* 0x010fe20000010000 */
[----:B------:R-:W-:Y:S01]  /*5440*/  F2FP.BF16.F32.PACK_AB R184, R29, R184 ;  /* 0x000000b81db8723e */ /* 0x000fe200000010ff */
[--C-:B------:R-:W-:Y:S01]  /*5450*/  IMAD.MOV.U32 R70, RZ, RZ, R87.reuse ;  /* 0x000000ffff467224 */ /* 0x100fe200078e0057 */
[----:B------:R-:W-:Y:S01]  /*5460*/  F2FP.BF16.F32.PACK_AB R186, R33, R186 ;  /* 0x000000ba21ba723e */ /* 0x000fe200000010ff */
[--C-:B------:R-:W-:Y:S01]  /*5470*/  IMAD.MOV.U32 R68, RZ, RZ, R87.reuse ;  /* 0x000000ffff447224 */ /* 0x100fe200078e0057 */
[----:B------:R-:W-:Y:S01]  /*5480*/  F2FP.BF16.F32.PACK_AB R177, R36, R177 ;  /* 0x000000b124b1723e */ /* 0x000fe200000010ff */
[----:B------:R-:W-:Y:S01]  /*5490*/  IMAD.MOV.U32 R62, RZ, RZ, R87 ;  /* 0x000000ffff3e7224 */ /* 0x000fe200078e0057 */
[----:B------:R-:W4:Y:S01]  /*54a0*/  MUFU.EX2 R82, R82 ;  /* 0x0000005200527308 */ /* 0x000f220000000800 */
[----:B---3--:R-:W-:Y:S01]  /*54b0*/  FADD.FTZ R58, R80, R65 ;  /* 0x00000041503a7221 */ /* 0x008fe20000010000 */
[----:B------:R-:W-:Y:S01]  /*54c0*/  F2FP.BF16.F32.PACK_AB R183, R56, R183 ;  /* 0x000000b738b7723e */ /* 0x000fe200000010ff */
[--C-:B------:R-:W-:Y:S01]  /*54d0*/  IMAD.MOV.U32 R56, RZ, RZ, R87.reuse ;  /* 0x000000ffff387224 */ /* 0x100fe200078e0057 */
[----:B------:R-:W-:Y:S01]  /*54e0*/  F2FP.BF16.F32.PACK_AB R185, R80, R185 ;  /* 0x000000b950b9723e */ /* 0x000fe200000010ff */
[--C-:B------:R-:W-:Y:S01]  /*54f0*/  IMAD.MOV.U32 R80, RZ, RZ, R87.reuse ;  /* 0x000000ffff507224 */ /* 0x100fe200078e0057 */
[----:B------:R-:W-:Y:S01]  /*5500*/  F2FP.BF16.F32.PACK_AB R180, R21, R180 ;  /* 0x000000b415b4723e */ /* 0x000fe200000010ff */
[--C-:B------:R-:W-:Y:S01]  /*5510*/  IMAD.MOV.U32 R47, RZ, RZ, R87.reuse ;  /* 0x000000ffff2f7224 */ /* 0x100fe200078e0057 */
[----:B------:R-:W3:Y:S01]  /*5520*/  MUFU.EX2 R189, R189 ;  /* 0x000000bd00bd7308 */ /* 0x000ee20000000800 */
[----:B-1----:R-:W-:Y:S01]  /*5530*/  FADD.FTZ R65, R187, R58 ;  /* 0x0000003abb417221 */ /* 0x002fe20000010000 */
[----:B------:R-:W-:Y:S01]  /*5540*/  F2FP.BF16.F32.PACK_AB R181, R20, R181 ;  /* 0x000000b514b5723e */ /* 0x000fe200000010ff */
[----:B------:R-:W-:-:S02]  /*5550*/  IMAD.MOV.U32 R43, RZ, RZ, R87 ;  /* 0x000000ffff2b7224 */ /* 0x000fc400078e0057 */
[--C-:B------:R-:W-:Y:S02]  /*5560*/  IMAD.MOV.U32 R41, RZ, RZ, R87.reuse ;  /* 0x000000ffff297224 */ /* 0x100fe400078e0057 */
[----:B------:R-:W-:Y:S01]  /*5570*/  IMAD.MOV.U32 R36, RZ, RZ, R87 ;  /* 0x000000ffff247224 */ /* 0x000fe200078e0057 */
[----:B------:R-:W2:Y:S01]  /*5580*/  MUFU.EX2 R84, R84 ;  /* 0x0000005400547308 */ /* 0x000ea20000000800 */
[C---:B----4-:R-:W-:Y:S01]  /*5590*/  FADD.FTZ R58, R82.reuse, R65 ;  /* 0x00000041523a7221 */ /* 0x050fe20000010000 */
[----:B------:R-:W-:Y:S01]  /*55a0*/  F2FP.BF16.F32.PACK_AB R187, R82, R187 ;  /* 0x000000bb52bb723e */ /* 0x000fe200000010ff */
[--C-:B------:R-:W-:Y:S02]  /*55b0*/  IMAD.MOV.U32 R82, RZ, RZ, R87.reuse ;  /* 0x000000ffff527224 */ /* 0x100fe400078e0057 */
[--C-:B------:R-:W-:Y:S02]  /*55c0*/  IMAD.MOV.U32 R35, RZ, RZ, R87.reuse ;  /* 0x000000ffff237224 */ /* 0x100fe400078e0057 */
[--C-:B------:R-:W-:Y:S01]  /*55d0*/  IMAD.MOV.U32 R33, RZ, RZ, R87.reuse ;  /* 0x000000ffff217224 */ /* 0x100fe200078e0057 */
[----:B------:R-:W1:Y:S01]  /*55e0*/  MUFU.EX2 R191, R191 ;  /* 0x000000bf00bf7308 */ /* 0x000e620000000800 */
[----:B---3--:R-:W-:Y:S01]  /*55f0*/  FADD.FTZ R65, R189, R58 ;  /* 0x0000003abd417221 */ /* 0x008fe20000010000 */
[----:B------:R-:W-:-:S02]  /*5600*/  IMAD.MOV.U32 R58, RZ, RZ, R87 ;  /* 0x000000ffff3a7224 */ /* 0x000fc400078e0057 */
[--C-:B------:R-:W-:Y:S02]  /*5610*/  IMAD.MOV.U32 R29, RZ, RZ, R87.reuse ;  /* 0x000000ffff1d7224 */ /* 0x100fe400078e0057 */
[----:B------:R-:W-:Y:S02]  /*5620*/  IMAD.MOV.U32 R25, RZ, RZ, R87 ;  /* 0x000000ffff197224 */ /* 0x000fe400078e0057 */
[----:B------:R-:W3:Y:S01]  /*5630*/  MUFU.EX2 R86, R86 ;  /* 0x0000005600567308 */ /* 0x000ee20000000800 */
[C---:B--2---:R-:W-:Y:S01]  /*5640*/  FADD.FTZ R40, R84.reuse, R65 ;  /* 0x0000004154287221 */ /* 0x044fe20000010000 */
[----:B------:R-:W-:Y:S01]  /*5650*/  F2FP.BF16.F32.PACK_AB R189, R84, R189 ;  /* 0x000000bd54bd723e */ /* 0x000fe200000010ff */
[----:B------:R-:W-:-:S05]  /*5660*/  IMAD.MOV.U32 R84, RZ, RZ, R87 ;  /* 0x000000ffff547224 */ /* 0x000fca00078e0057 */
[----:B------:R-:W2:Y:S01]  /*5670*/  MUFU.EX2 R193, R193 ;  /* 0x000000c100c17308 */ /* 0x000ea20000000800 */
[----:B-1----:R-:W-:-:S07]  /*5680*/  FADD.FTZ R65, R191, R40 ;  /* 0x00000028bf417221 */ /* 0x002fce0000010000 */
[----:B------:R-:W1:Y:S01]  /*5690*/  MUFU.EX2 R72, R72 ;  /* 0x0000004800487308 */ /* 0x000e620000000800 */
[C---:B---3--:R-:W-:Y:S01]  /*56a0*/  FADD.FTZ R40, R86.reuse, R65 ;  /* 0x0000004156287221 */ /* 0x048fe20000010000 */
[----:B------:R-:W-:Y:S01]  /*56b0*/  F2FP.BF16.F32.PACK_AB R191, R86, R191 ;  /* 0x000000bf56bf723e */ /* 0x000fe200000010ff */
[----:B------:R-:W-:-:S05]  /*56c0*/  IMAD.MOV.U32 R86, RZ, RZ, R87 ;  /* 0x000000ffff567224 */ /* 0x000fca00078e0057 */
[----:B------:R-:W3:Y:S01]  /*56d0*/  MUFU.EX2 R195, R195 ;  /* 0x000000c300c37308 */ /* 0x000ee20000000800 */
[----:B--2---:R-:W-:-:S07]  /*56e0*/  FADD.FTZ R65, R193, R40 ;  /* 0x00000028c1417221 */ /* 0x004fce0000010000 */
[----:B------:R2:W-:Y:S01]  /*56f0*/  MUFU.EX2 R12, R50 ;  /* 0x00000032000c7308 */ /* 0x0005e20000000800 */
[C---:B-1----:R-:W-:Y:S01]  /*5700*/  FADD.FTZ R40, R72.reuse, R65 ;  /* 0x0000004148287221 */ /* 0x042fe20000010000 */
[----:B------:R-:W-:Y:S01]  /*5710*/  F2FP.BF16.F32.PACK_AB R193, R72, R193 ;  /* 0x000000c148c1723e */ /* 0x000fe200000010ff */
[----:B------:R-:W-:-:S05]  /*5720*/  IMAD.MOV.U32 R72, RZ, RZ, R87 ;  /* 0x000000ffff487224 */ /* 0x000fca00078e0057 */
[----:B------:R-:W1:Y:S01]  /*5730*/  MUFU.EX2 R74, R74 ;  /* 0x0000004a004a7308 */ /* 0x000e620000000800 */
[----:B--2---:R-:W-:Y:S01]  /*5740*/  FADD.FTZ R50, R198, R67 ;  /* 0x00000043c6327221 */ /* 0x004fe20000010000 */
[----:B---3--:R-:W-:Y:S01]  /*5750*/  FADD.FTZ R65, R195, R40 ;  /* 0x00000028c3417221 */ /* 0x008fe20000010000 */
[C---:B------:R-:W-:Y:S02]  /*5760*/  F2FP.BF16.F32.PACK_AB R198, R49.reuse, R198 ;  /* 0x000000c631c6723e */ /* 0x040fe400000010ff */
[----:B------:R-:W-:Y:S01]  /*5770*/  FADD.FTZ R67, R49, R50 ;  /* 0x0000003231437221 */ /* 0x000fe20000010000 */
[----:B------:R-:W-:Y:S02]  /*5780*/  IMAD.MOV.U32 R49, RZ, RZ, R87 ;  /* 0x000000ffff317224 */ /* 0x000fe400078e0057 */
[----:B------:R-:W2:Y:S01]  /*5790*/  MUFU.EX2 R197, R197 ;  /* 0x000000c500c57308 */ /* 0x000ea20000000800 */
[----:B------:R-:W-:Y:S01]  /*57a0*/  FADD.FTZ R50, R200, R67 ;  /* 0x00000043c8327221 */ /* 0x000fe20000010000 */
[----:B------:R-:W-:-:S03]  /*57b0*/  F2FP.BF16.F32.PACK_AB R200, R51, R200 ;  /* 0x000000c833c8723e */ /* 0x000fc600000010ff */
[----:B------:R-:W-:Y:S01]  /*57c0*/  FADD.FTZ R67, R51, R50 ;  /* 0x0000003233437221 */ /* 0x000fe20000010000 */
[----:B------:R-:W-:Y:S02]  /*57d0*/  IMAD.MOV.U32 R51, RZ, RZ, R87 ;  /* 0x000000ffff337224 */ /* 0x000fe400078e0057 */
[----:B------:R-:W3:Y:S01]  /*57e0*/  MUFU.EX2 R64, R64 ;  /* 0x0000004000407308 */ /* 0x000ee20000000800 */
[C---:B-1----:R-:W-:Y:S01]  /*57f0*/  FADD.FTZ R40, R74.reuse, R65 ;  /* 0x000000414a287221 */ /* 0x042fe20000010000 */
[----:B------:R-:W-:Y:S01]  /*5800*/  F2FP.BF16.F32.PACK_AB R195, R74, R195 ;  /* 0x000000c34ac3723e */ /* 0x000fe200000010ff */
[--C-:B------:R-:W-:Y:S02]  /*5810*/  IMAD.MOV.U32 R74, RZ, RZ, R87.reuse ;  /* 0x000000ffff4a7224 */ /* 0x100fe400078e0057 */
[----:B------:R-:W-:-:S03]  /*5820*/  IMAD.MOV.U32 R50, RZ, RZ, R87 ;  /* 0x000000ffff327224 */ /* 0x000fc600078e0057 */
[----:B------:R-:W-:Y:S01]  /*5830*/  MUFU.EX2 R27, R27 ;  /* 0x0000001b001b7308 */ /* 0x000fe20000000800 */
[----:B--2---:R-:W-:-:S07]  /*5840*/  FADD.FTZ R65, R197, R40 ;  /* 0x00000028c5417221 */ /* 0x004fce0000010000 */
[----:B------:R-:W1:Y:S01]  /*5850*/  MUFU.EX2 R199, R199 ;  /* 0x000000c700c77308 */ /* 0x000e620000000800 */
[C---:B---3--:R-:W-:Y:S01]  /*5860*/  FADD.FTZ R40, R64.reuse, R65 ;  /* 0x0000004140287221 */ /* 0x048fe20000010000 */
[----:B------:R-:W-:Y:S01]  /*5870*/  F2FP.BF16.F32.PACK_AB R197, R64, R197 ;  /* 0x000000c540c5723e */ /* 0x000fe200000010ff */
[--C-:B------:R-:W-:Y:S02]  /*5880*/  IMAD.MOV.U32 R65, RZ, RZ, R87.reuse ;  /* 0x000000ffff417224 */ /* 0x100fe400078e0057 */
[----:B------:R-:W-:-:S03]  /*5890*/  IMAD.MOV.U32 R64, RZ, RZ, R87 ;  /* 0x000000ffff407224 */ /* 0x000fc600078e0057 */
[----:B------:R-:W2:Y:S08]  /*58a0*/  MUFU.EX2 R206, R206 ;  /* 0x000000ce00ce7308 */ /* 0x000eb00000000800 */
[----:B------:R3:W-:Y:S01]  /*58b0*/  MUFU.EX2 R207, R44 ;  /* 0x0000002c00cf7308 */ /* 0x0007e20000000800 */
[----:B-1----:R-:W-:-:S07]  /*58c0*/  FADD.FTZ R13, R199, R40 ;  /* 0x00000028c70d7221 */ /* 0x002fce0000010000 */
[----:B------:R-:W1:Y:S01]  /*58d0*/  MUFU.EX2 R66, R66 ;  /* 0x0000004200427308 */ /* 0x000e620000000800 */
[----:B---3--:R-:W-:Y:S01]  /*58e0*/  FADD.FTZ R44, R202, R67 ;  /* 0x00000043ca2c7221 */ /* 0x008fe20000010000 */
[----:B------:R-:W-:-:S03]  /*58f0*/  F2FP.BF16.F32.PACK_AB R202, R39, R202 ;  /* 0x000000ca27ca723e */ /* 0x000fc600000010ff */
[----:B------:R-:W-:Y:S01]  /*5900*/  FADD.FTZ R67, R39, R44 ;  /* 0x0000002c27437221 */ /* 0x000fe20000010000 */
[----:B------:R-:W-:Y:S02]  /*5910*/  IMAD.MOV.U32 R39, RZ, RZ, R87 ;  /* 0x000000ffff277224 */ /* 0x000fe400078e0057 */
[----:B------:R-:W3:Y:S01]  /*5920*/  MUFU.EX2 R31, R31 ;  /* 0x0000001f001f7308 */ /* 0x000ee20000000800 */
[----:B------:R-:W-:Y:S01]  /*5930*/  FADD.FTZ R44, R204, R67 ;  /* 0x00000043cc2c7221 */ /* 0x000fe20000010000 */
[C---:B------:R-:W-:Y:S01]  /*5940*/  F2FP.BF16.F32.PACK_AB R204, R27.reuse, R204 ;  /* 0x000000cc1bcc723e */ /* 0x040fe200000010ff */
[--C-:B------:R-:W-:Y:S02]  /*5950*/  IMAD.MOV.U32 R67, RZ, RZ, R87.reuse ;  /* 0x000000ffff437224 */ /* 0x100fe400078e0057 */
[----:B------:R-:W-:Y:S01]  /*5960*/  FADD.FTZ R63, R27, R44 ;  /* 0x0000002c1b3f7221 */ /* 0x000fe20000010000 */
[----:B------:R-:W-:Y:S02]  /*5970*/  IMAD.MOV.U32 R44, RZ, RZ, R87 ;  /* 0x000000ffff2c7224 */ /* 0x000fe400078e0057 */
[----:B------:R-:W-:Y:S01]  /*5980*/  MUFU.EX2 R201, R201 ;  /* 0x000000c900c97308 */ /* 0x000fe20000000800 */
[----:B--2---:R-:W-:Y:S01]  /*5990*/  FADD.FTZ R40, R206, R63 ;  /* 0x0000003fce287221 */ /* 0x004fe20000010000 */
[----:B-1----:R-:W-:Y:S01]  /*59a0*/  F2FP.BF16.F32.PACK_AB R199, R66, R199 ;  /* 0x000000c742c7723e */ /* 0x002fe200000010ff */
[----:B------:R-:W-:-:S02]  /*59b0*/  IMAD.MOV.U32 R63, RZ, RZ, R87 ;  /* 0x000000ffff3f7224 */ /* 0x000fc400078e0057 */
[----:B------:R-:W-:-:S03]  /*59c0*/  IMAD.MOV.U32 R27, RZ, RZ, R87 ;  /* 0x000000ffff1b7224 */ /* 0x000fc600078e0057 */
[----:B------:R-:W1:Y:S01]  /*59d0*/  MUFU.EX2 R208, R208 ;  /* 0x000000d000d07308 */ /* 0x000e620000000800 */
[C---:B---3--:R-:W-:Y:S01]  /*59e0*/  FADD.FTZ R15, R31.reuse, R40 ;  /* 0x000000281f0f7221 */ /* 0x048fe20000010000 */
[----:B------:R-:W-:Y:S01]  /*59f0*/  F2FP.BF16.F32.PACK_AB R206, R31, R206 ;  /* 0x000000ce1fce723e */ /* 0x000fe200000010ff */
[----:B------:R-:W-:-:S05]  /*5a00*/  IMAD.MOV.U32 R31, RZ, RZ, R87 ;  /* 0x000000ffff1f7224 */ /* 0x000fca00078e0057 */
[----:B------:R-:W-:Y:S08]  /*5a10*/  MUFU.EX2 R48, R48 ;  /* 0x0000003000307308 */ /* 0x000ff00000000800 */
[----:B------:R-:W2:Y:S01]  /*5a20*/  MUFU.EX2 R53, R53 ;  /* 0x0000003500357308 */ /* 0x000ea20000000800 */
[----:B-1----:R-:W-:-:S07]  /*5a30*/  FADD.FTZ R40, R208, R15 ;  /* 0x0000000fd0287221 */ /* 0x002fce0000010000 */
[----:B------:R-:W1:Y:S08]  /*5a40*/  MUFU.EX2 R203, R203 ;  /* 0x000000cb00cb7308 */ /* 0x000e700000000800 */
[----:B------:R-:W3:Y:S01]  /*5a50*/  MUFU.EX2 R210, R210 ;  /* 0x000000d200d27308 */ /* 0x000ee20000000800 */
[C---:B--2---:R-:W-:Y:S01]  /*5a60*/  FADD.FTZ R15, R53.reuse, R40 ;  /* 0x00000028350f7221 */ /* 0x044fe20000010000 */
[----:B------:R-:W-:Y:S01]  /*5a70*/  F2FP.BF16.F32.PACK_AB R208, R53, R208 ;  /* 0x000000d035d0723e */ /* 0x000fe200000010ff */
[----:B------:R-:W-:-:S02]  /*5a80*/  IMAD.MOV.U32 R53, RZ, RZ, R87 ;  /* 0x000000ffff357224 */ /* 0x000fc400078e0057 */
[----:B------:R-:W-:-:S03]  /*5a90*/  IMAD.MOV.U32 R40, RZ, RZ, R87 ;  /* 0x000000ffff287224 */ /* 0x000fc600078e0057 */
[----:B------:R-:W2:Y:S08]  /*5aa0*/  MUFU.EX2 R52, R52 ;  /* 0x0000003400347308 */ /* 0x000eb00000000800 */
[----:B------:R4:W-:Y:S08]  /*5ab0*/  MUFU.EX2 R209, R32 ;  /* 0x0000002000d17308 */ /* 0x0009f00000000800 */
[----:B------:R-:W5:Y:S01]  /*5ac0*/  MUFU.EX2 R55, R55 ;  /* 0x0000003700377308 */ /* 0x000f620000000800 */
[----:B----4-:R-:W-:Y:S01]  /*5ad0*/  FADD.FTZ R32, R66, R13 ;  /* 0x0000000d42207221 */ /* 0x010fe20000010000 */
[----:B------:R-:W-:-:S03]  /*5ae0*/  IMAD.MOV.U32 R66, RZ, RZ, R87 ;  /* 0x000000ffff427224 */ /* 0x000fc600078e0057 */
[----:B------:R-:W-:Y:S01]  /*5af0*/  FADD.FTZ R13, R201, R32 ;  /* 0x00000020c90d7221 */ /* 0x000fe20000010000 */
[C---:B------:R-:W-:Y:S02]  /*5b00*/  F2FP.BF16.F32.PACK_AB R201, R48.reuse, R201 ;  /* 0x000000c930c9723e */ /* 0x040fe400000010ff */
[----:B------:R-:W4:Y:S01]  /*5b10*/  MUFU.EX2 R205, R205 ;  /* 0x000000cd00cd7308 */ /* 0x000f220000000800 */
[----:B------:R-:W-:Y:S01]  /*5b20*/  FADD.FTZ R32, R48, R13 ;  /* 0x0000000d30207221 */ /* 0x000fe20000010000 */
[----:B------:R-:W-:-:S03]  /*5b30*/  IMAD.MOV.U32 R48, RZ, RZ, R87 ;  /* 0x000000ffff307224 */ /* 0x000fc600078e0057 */
[----:B-1----:R-:W-:Y:S01]  /*5b40*/  FADD.FTZ R13, R203, R32 ;  /* 0x00000020cb0d7221 */ /* 0x002fe20000010000 */
[----:B---3--:R-:W-:Y:S01]  /*5b50*/  FADD.FTZ R32, R210, R15 ;  /* 0x0000000fd2207221 */ /* 0x008fe20000010000 */
[----:B--2---:R-:W-:Y:S01]  /*5b60*/  F2FP.BF16.F32.PACK_AB R203, R52, R203 ;  /* 0x000000cb34cb723e */ /* 0x004fe200000010ff */
[----:B------:R-:W1:Y:S01]  /*5b70*/  MUFU.EX2 R212, R212 ;  /* 0x000000d400d47308 */ /* 0x000e620000000800 */
[C---:B-----5:R-:W-:Y:S01]  /*5b80*/  F2FP.BF16.F32.PACK_AB R210, R55.reuse, R210 ;  /* 0x000000d237d2723e */ /* 0x060fe200000010ff */
[----:B------:R-:W-:Y:S01]  /*5b90*/  FADD.FTZ R15, R55, R32 ;  /* 0x00000020370f7221 */ /* 0x000fe20000010000 */
[--C-:B------:R-:W-:Y:S02]  /*5ba0*/  IMAD.MOV.U32 R55, RZ, RZ, R87.reuse ;  /* 0x000000ffff377224 */ /* 0x100fe400078e0057 */
[----:B------:R-:W-:-:S03]  /*5bb0*/  IMAD.MOV.U32 R32, RZ, RZ, R87 ;  /* 0x000000ffff207224 */ /* 0x000fc600078e0057 */
[----:B------:R-:W2:Y:S08]  /*5bc0*/  MUFU.EX2 R57, R57 ;  /* 0x0000003900397308 */ /* 0x000eb00000000800 */
[----:B------:R-:W3:Y:S08]  /*5bd0*/  MUFU.EX2 R54, R54 ;  /* 0x0000003600367308 */ /* 0x000ef00000000800 */
[----:B------:R5:W-:Y:S08]  /*5be0*/  MUFU.EX2 R211, R24 ;  /* 0x0000001800d37308 */ /* 0x000bf00000000800 */
[----:B------:R-:W3:Y:S01]  /*5bf0*/  MUFU.EX2 R42, R42 ;  /* 0x0000002a002a7308 */ /* 0x000ee20000000800 */
[----:B-----5:R-:W-:Y:S01]  /*5c00*/  FADD.FTZ R24, R52, R13 ;  /* 0x0000000d34187221 */ /* 0x020fe20000010000 */
[----:B------:R-:W-:-:S03]  /*5c10*/  IMAD.MOV.U32 R52, RZ, RZ, R87 ;  /* 0x000000ffff347224 */ /* 0x000fc600078e0057 */
[----:B----4-:R-:W-:Y:S01]  /*5c20*/  FADD.FTZ R13, R205, R24 ;  /* 0x00000018cd0d7221 */ /* 0x010fe20000010000 */
[----:B-1----:R-:W-:Y:S01]  /*5c30*/  FADD.FTZ R24, R212, R15 ;  /* 0x0000000fd4187221 */ /* 0x002fe20000010000 */
[C---:B--2---:R-:W-:Y:S01]  /*5c40*/  F2FP.BF16.F32.PACK_AB R212, R57.reuse, R212 ;  /* 0x000000d439d4723e */ /* 0x044fe200000010ff */
[----:B------:R-:W1:Y:S01]  /*5c50*/  MUFU.EX2 R46, R46 ;  /* 0x0000002e002e7308 */ /* 0x000e620000000800 */
[C---:B------:R-:W-:Y:S01]  /*5c60*/  FADD.FTZ R13, R12.reuse, R13 ;  /* 0x0000000d0c0d7221 */ /* 0x040fe20000010000 */
[----:B------:R-:W-:Y:S01]  /*5c70*/  FADD.FTZ R15, R57, R24 ;  /* 0x00000018390f7221 */ /* 0x000fe20000010000 */
[----:B------:R-:W-:Y:S01]  /*5c80*/  F2FP.BF16.F32.PACK_AB R205, R12, R205 ;  /* 0x000000cd0ccd723e */ /* 0x000fe200000010ff */
[----:B------:R-:W-:Y:S02]  /*5c90*/  IMAD.MOV.U32 R57, RZ, RZ, R87 ;  /* 0x000000ffff397224 */ /* 0x000fe400078e0057 */
[----:B---3--:R-:W-:Y:S02]  /*5ca0*/  FADD.FTZ R24, R54, R13 ;  /* 0x0000000d36187221 */ /* 0x008fe40000010000 */
[----:B------:R-:W2:Y:S02]  /*5cb0*/  MUFU.EX2 R34, R34 ;  /* 0x0000002200227308 */ /* 0x000ea40000000800 */
[C---:B------:R-:W-:Y:S01]  /*5cc0*/  FADD.FTZ R13, R207.reuse, R24 ;  /* 0x00000018cf0d7221 */ /* 0x040fe20000010000 */
[----:B------:R-:W-:Y:S01]  /*5cd0*/  F2FP.BF16.F32.PACK_AB R207, R207, R54 ;  /* 0x00000036cfcf723e */ /* 0x000fe200000010ff */
[----:B------:R-:W-:-:S02]  /*5ce0*/  IMAD.MOV.U32 R54, RZ, RZ, R87 ;  /* 0x000000ffff367224 */ /* 0x000fc400078e0057 */
[----:B------:R-:W-:Y:S02]  /*5cf0*/  FADD.FTZ R24, R42, R13 ;  /* 0x0000000d2a187221 */ /* 0x000fe40000010000 */
[----:B------:R-:W3:Y:S02]  /*5d00*/  MUFU.EX2 R213, R28 ;  /* 0x0000001c00d57308 */ /* 0x000ee40000000800 */
[C---:B------:R-:W-:Y:S01]  /*5d10*/  FADD.FTZ R13, R209.reuse, R24 ;  /* 0x00000018d10d7221 */ /* 0x040fe20000010000 */
[----:B------:R-:W-:Y:S01]  /*5d20*/  F2FP.BF16.F32.PACK_AB R209, R209, R42 ;  /* 0x0000002ad1d1723e */ /* 0x000fe200000010ff */
[----:B------:R-:W-:Y:S02]  /*5d30*/  IMAD.MOV.U32 R42, RZ, RZ, R87 ;  /* 0x000000ffff2a7224 */ /* 0x000fe400078e0057 */
[----:B-1----:R-:W-:Y:S02]  /*5d40*/  FADD.FTZ R24, R46, R13 ;  /* 0x0000000d2e187221 */ /* 0x002fe40000010000 */
[----:B------:R-:W1:Y:S02]  /*5d50*/  MUFU.EX2 R38, R38 ;  /* 0x0000002600267308 */ /* 0x000e640000000800 */
[C---:B------:R-:W-:Y:S01]  /*5d60*/  FADD.FTZ R13, R211.reuse, R24 ;  /* 0x00000018d30d7221 */ /* 0x040fe20000010000 */
[----:B------:R-:W-:Y:S01]  /*5d70*/  F2FP.BF16.F32.PACK_AB R211, R211, R46 ;  /* 0x0000002ed3d3723e */ /* 0x000fe200000010ff */
[----:B------:R-:W-:-:S02]  /*5d80*/  IMAD.MOV.U32 R46, RZ, RZ, R87 ;  /* 0x000000ffff2e7224 */ /* 0x000fc400078e0057 */
[----:B--2---:R-:W-:Y:S01]  /*5d90*/  FADD.FTZ R14, R34, R13 ;  /* 0x0000000d220e7221 */ /* 0x004fe20000010000 */
[--C-:B------:R-:W-:Y:S01]  /*5da0*/  IMAD.MOV.U32 R24, RZ, RZ, R87.reuse ;  /* 0x000000ffff187224 */ /* 0x100fe200078e0057 */
[----:B------:R-:W2:Y:S02]  /*5db0*/  MUFU.EX2 R214, R214 ;  /* 0x000000d600d67308 */ /* 0x000ea40000000800 */
[C---:B---3--:R-:W-:Y:S01]  /*5dc0*/  FADD.FTZ R13, R213.reuse, R14 ;  /* 0x0000000ed50d7221 */ /* 0x048fe20000010000 */
[----:B------:R-:W-:Y:S01]  /*5dd0*/  F2FP.BF16.F32.PACK_AB R213, R213, R34 ;  /* 0x00000022d5d5723e */ /* 0x000fe200000010ff */
[----:B------:R-:W-:-:S04]  /*5de0*/  IMAD.MOV.U32 R34, RZ, RZ, R87 ;  /* 0x000000ffff227224 */ /* 0x000fc800078e0057 */
[----:B------:R-:W3:Y:S01]  /*5df0*/  MUFU.EX2 R215, R120 ;  /* 0x0000007800d77308 */ /* 0x000ee20000000800 */
[----:B-1----:R-:W-:-:S07]  /*5e00*/  FADD.FTZ R14, R38, R13 ;  /* 0x0000000d260e7221 */ /* 0x002fce0000010000 */
[----:B------:R-:W1:Y:S01]  /*5e10*/  MUFU.EX2 R59, R59 ;  /* 0x0000003b003b7308 */ /* 0x000e620000000800 */
[----:B--2---:R-:W-:-:S07]  /*5e20*/  FADD.FTZ R28, R214, R15 ;  /* 0x0000000fd61c7221 */ /* 0x004fce0000010000 */
[----:B------:R-:W2:Y:S01]  /*5e30*/  MUFU.EX2 R26, R26 ;  /* 0x0000001a001a7308 */ /* 0x000ea20000000800 */
[C---:B---3--:R-:W-:Y:S01]  /*5e40*/  FADD.FTZ R13, R215.reuse, R14 ;  /* 0x0000000ed70d7221 */ /* 0x048fe20000010000 */
[----:B------:R-:W-:Y:S01]  /*5e50*/  F2FP.BF16.F32.PACK_AB R215, R215, R38 ;  /* 0x00000026d7d7723e */ /* 0x000fe200000010ff */
[----:B------:R-:W-:-:S05]  /*5e60*/  IMAD.MOV.U32 R38, RZ, RZ, R87 ;  /* 0x000000ffff267224 */ /* 0x000fca00078e0057 */
[----:B------:R-:W3:Y:S01]  /*5e70*/  MUFU.EX2 R216, R216 ;  /* 0x000000d800d87308 */ /* 0x000ee20000000800 */
[C---:B-1----:R-:W-:Y:S01]  /*5e80*/  FADD.FTZ R15, R59.reuse, R28 ;  /* 0x0000001c3b0f7221 */ /* 0x042fe20000010000 */
[----:B------:R-:W-:Y:S01]  /*5e90*/  F2FP.BF16.F32.PACK_AB R214, R59, R214 ;  /* 0x000000d63bd6723e */ /* 0x000fe200000010ff */
[----:B------:R-:W-:-:S05]  /*5ea0*/  IMAD.MOV.U32 R59, RZ, RZ, R87 ;  /* 0x000000ffff3b7224 */ /* 0x000fca00078e0057 */
[----:B------:R-:W1:Y:S01]  /*5eb0*/  MUFU.EX2 R217, R100 ;  /* 0x0000006400d97308 */ /* 0x000e620000000800 */
[----:B--2---:R-:W-:-:S07]  /*5ec0*/  FADD.FTZ R14, R26, R13 ;  /* 0x0000000d1a0e7221 */ /* 0x004fce0000010000 */
[----:B------:R2:W4:Y:S01]  /*5ed0*/  MUFU.EX2 R61, R194 ;  /* 0x000000c2003d7308 */ /* 0x0005220000000800 */
[----:B---3--:R-:W-:-:S07]  /*5ee0*/  FADD.FTZ R28, R216, R15 ;  /* 0x0000000fd81c7221 */ /* 0x008fce0000010000 */
[----:B------:R-:W3:Y:S01]  /*5ef0*/  MUFU.EX2 R30, R30 ;  /* 0x0000001e001e7308 */ /* 0x000ee20000000800 */
[C---:B-1----:R-:W-:Y:S01]  /*5f00*/  FADD.FTZ R13, R217.reuse, R14 ;  /* 0x0000000ed90d7221 */ /* 0x042fe20000010000 */
[----:B--2---:R-:W-:Y:S01]  /*5f10*/  F2FP.BF16.F32.PACK_AB R194, R112, R45 ;  /* 0x0000002d70c2723e */ /* 0x004fe200000010ff */
[--C-:B------:R-:W-:Y:S01]  /*5f20*/  IMAD.MOV.U32 R45, RZ, RZ, R87.reuse ;  /* 0x000000ffff2d7224 */ /* 0x100fe200078e0057 */
[----:B------:R-:W-:Y:S01]  /*5f30*/  F2FP.BF16.F32.PACK_AB R217, R217, R26 ;  /* 0x0000001ad9d9723e */ /* 0x000fe200000010ff */
[----:B------:R-:W-:-:S03]  /*5f40*/  IMAD.MOV.U32 R26, RZ, RZ, R87 ;  /* 0x000000ffff1a7224 */ /* 0x000fc600078e0057 */
[----:B------:R-:W1:Y:S01]  /*5f50*/  MUFU.EX2 R218, R218 ;  /* 0x000000da00da7308 */ /* 0x000e620000000800 */
[C---:B----4-:R-:W-:Y:S01]  /*5f60*/  FADD.FTZ R15, R61.reuse, R28 ;  /* 0x0000001c3d0f7221 */ /* 0x050fe20000010000 */
[----:B------:R-:W-:Y:S01]  /*5f70*/  F2FP.BF16.F32.PACK_AB R216, R61, R216 ;  /* 0x000000d83dd8723e */ /* 0x000fe200000010ff */
[----:B------:R-:W-:-:S05]  /*5f80*/  IMAD.MOV.U32 R61, RZ, RZ, R87 ;  /* 0x000000ffff3d7224 */ /* 0x000fca00078e0057 */
[----:B------:R2:W4:Y:S01]  /*5f90*/  MUFU.EX2 R219, R60 ;  /* 0x0000003c00db7308 */ /* 0x0005220000000800 */
[----:B---3--:R-:W-:-:S07]  /*5fa0*/  FADD.FTZ R14, R30, R13 ;  /* 0x0000000d1e0e7221 */ /* 0x008fce0000010000 */
[----:B------:R-:W3:Y:S01]  /*5fb0*/  MUFU.EX2 R37, R37 ;  /* 0x0000002500257308 */ /* 0x000ee20000000800 */
[----:B-1----:R-:W-:Y:S01]  /*5fc0*/  FADD.FTZ R28, R218, R15 ;  /* 0x0000000fda1c7221 */ /* 0x002fe20000010000 */
[--C-:B--2---:R-:W-:Y:S02]  /*5fd0*/  IMAD.MOV.U32 R60, RZ, RZ, R87.reuse ;  /* 0x000000ffff3c7224 */ /* 0x104fe400078e0057 */
[C---:B----4-:R-:W-:Y:S01]  /*5fe0*/  FADD.FTZ R14, R219.reuse, R14 ;  /* 0x0000000edb0e7221 */ /* 0x050fe20000010000 */
[----:B------:R-:W-:Y:S01]  /*5ff0*/  F2FP.BF16.F32.PACK_AB R219, R219, R30 ;  /* 0x0000001edbdb723e */ /* 0x000fe200000010ff */
[--C-:B------:R-:W-:Y:S02]  /*6000*/  IMAD.MOV.U32 R30, RZ, RZ, R87.reuse ;  /* 0x000000ffff1e7224 */ /* 0x100fe400078e0057 */
[C---:B---3--:R-:W-:Y:S01]  /*6010*/  FADD.FTZ R15, R37.reuse, R28 ;  /* 0x0000001c250f7221 */ /* 0x048fe20000010000 */
[----:B------:R-:W-:Y:S01]  /*6020*/  F2FP.BF16.F32.PACK_AB R218, R37, R218 ;  /* 0x000000da25da723e */ /* 0x000fe200000010ff */
[----:B------:R-:W-:-:S02]  /*6030*/  IMAD.MOV.U32 R37, RZ, RZ, R87 ;  /* 0x000000ffff257224 */ /* 0x000fc400078e0057 */
[----:B------:R-:W-:Y:S01]  /*6040*/  IMAD.MOV.U32 R28, RZ, RZ, R87 ;  /* 0x000000ffff1c7224 */ /* 0x000fe200078e0057 */
[----:B------:R-:W-:Y:S06]  /*6050*/  @!P2 BRA `(.L_x_15) ;  /* 0x0000004c007ca947 */ /* 0x000fec0003800000 */
[----:B------:R-:W-:Y:S01]  /*6060*/  IMAD.MOV.U32 R13, RZ, RZ, R88 ;  /* 0x000000ffff0d7224 */ /* 0x000fe200078e0058 */
[----:B------:R-:W-:Y:S01]  /*6070*/  CS2R R86, SRZ ;  /* 0x0000000000567805 */ /* 0x000fe2000001ff00 */
[----:B------:R-:W-:Y:S01]  /*6080*/  IMAD.MOV.U32 R21, RZ, RZ, R10 ;  /* 0x000000ffff157224 */ /* 0x000fe200078e000a */
[----:B------:R-:W-:Y:S02]  /*6090*/  CS2R R84, SRZ ;  /* 0x0000000000547805 */ /* 0x000fe4000001ff00 */
[----:B------:R-:W-:Y:S02]  /*60a0*/  CS2R R82, SRZ ;  /* 0x0000000000527805 */ /* 0x000fe4000001ff00 */
[----:B------:R-:W-:Y:S02]  /*60b0*/  CS2R R80, SRZ ;  /* 0x0000000000507805 */ /* 0x000fe4000001ff00 */
[----:B------:R-:W-:Y:S02]  /*60c0*/  CS2R R78, SRZ ;  /* 0x00000000004e7805 */ /* 0x000fe4000001ff00 */
[----:B------:R-:W-:-:S02]  /*60d0*/  CS2R R76, SRZ ;  /* 0x00000000004c7805 */ /* 0x000fc4000001ff00 */
[----:B------:R-:W-:Y:S02]  /*60e0*/  CS2R R74, SRZ ;  /* 0x00000000004a7805 */ /* 0x000fe4000001ff00 */
        /* <DEDUP_REMOVED lines=24> */
[----:B------:R-:W-:Y:S01]  /*6270*/  CS2R R24, SRZ ;  /* 0x0000000000187805 */ /* 0x000fe2000001ff00 */
[----:B------:R-:W-:Y:S01]  /*6280*/  UIADD3 UR60, UR60, -0x2, URZ ;  /* 0xfffffffe3c3c7890 */ /* 0x000fe2000fffe03f */
[----:B------:R-:W-:Y:S01]  /*6290*/  UMOV UR37, UR61 ;  /* 0x0000003d00257c82 */ /* 0x000fe20008000000 */
[----:B------:R-:W-:-:S10]  /*62a0*/  UMOV UR7, UR38 ;  /* 0x0000002600077c82 */ /* 0x000fd40008000000 */
.L_x_24:
[----:B------:R-:W-:Y:S01]  /*62b0*/  R2UR UR6, R18 ;  /* 0x00000000120672ca */ /* 0x000fe200000e0000 */
[----:B------:R-:W-:-:S04]  /*62c0*/  UIADD3 UR38, UR7, 0x1, URZ ;  /* 0x0000000107267890 */ /* 0x000fc8000fffe03f */
[----:B------:R-:W-:-:S04]  /*62d0*/  UISETP.NE.AND UP0, UPT, UR38, 0x2, UPT ;  /* 0x000000022600788c */ /* 0x000fc8000bf05270 */
[----:B------:R-:W-:Y:S02]  /*62e0*/  USEL UR61, URZ, 0x1, UP0 ;  /* 0x000000013f3d7887 */ /* 0x000fe40008000000 */
[----:B------:R-:W-:Y:S02]  /*62f0*/  USEL UR38, UR38, URZ, UP0 ;  /* 0x0000003f26267287 */ /* 0x000fe40008000000 */
[----:B------:R-:W-:Y:S01]  /*6300*/  ISETP.NE.AND P3, PT, RZ, UR6, PT ;  /* 0x00000006ff007c0c */ /* 0x000fe2000bf65270 */
[----:B------:R-:W-:-:S12]  /*6310*/  ULOP3.LUT UR61, UR37, UR61, URZ, 0x3c, !UPT ;  /* 0x0000003d253d7292 */ /* 0x000fd8000f8e3c3f */
[----:B------:R-:W-:Y:S05]  /*6320*/  @P3 BRA `(.L_x_16) ;  /* 0x00000000002c3947 */ /* 0x000fea0003800000 */
[----:B------:R-:W-:Y:S05]  /*6330*/  @!P0 BRA `(.L_x_17) ;  /* 0x0000000000048947 */ /* 0x000fea0003800000 */
[----:B------:R-:W-:Y:S01]  /*6340*/  BPT.TRAP 0x1 ;  /* 0x000000040000795c */ /* 0x000fe20000300000 */
.L_x_17:
[----:B------:R-:W-:Y:S01]  /*6350*/  ULEA UR6, UR38, UR39, 0x3 ;  /* 0x0000002726067291 */ /* 0x000fe2000f8e183f */
[----:B------:R-:W-:-:S05]  /*6360*/  IMAD.U32 R10, RZ, RZ, UR61 ;  /* 0x0000003dff0a7e24 */ /* 0x000fca000f8e00ff */
[----:B------:R-:W-:-:S04]  /*6370*/  SHF.L.U32 R10, R10, 0x1f, RZ ;  /* 0x0000001f0a0a7819 */ /* 0x000fc800000006ff */
[----:B------:R1:W2:Y:S01]  /*6380*/  SYNCS.PHASECHK.TRANS64.TRYWAIT P2, [UR6+0x34830], R10 ;  /* 0x0348300aff0075a7 */ /* 0x0002a20008040146 */
[----:B------:R-:W-:Y:S05]  /*6390*/  @!P0 BRA `(.L_x_18) ;  /* 0x0000000000048947 */ /* 0x000fea0003800000 */
[----:B------:R-:W-:Y:S01]  /*63a0*/  BPT.TRAP 0x1 ;  /* 0x000000040000795c */ /* 0x000fe20000300000 */
.L_x_18:
[----:B--2---:R-:W-:Y:S05]  /*63b0*/  @P2 BRA `(.L_x_16) ;  /* 0x0000000000082947 */ /* 0x004fea0003800000 */
[----:B------:R-:W2:Y:S02]  /*63c0*/  SYNCS.PHASECHK.TRANS64.TRYWAIT P2, [UR6+0x34830], R10 ;  /* 0x0348300aff0075a7 */ /* 0x000ea40008040146 */
[----:B--2---:R-:W-:Y:S05]  /*63d0*/  @!P2 BRA `(.L_x_19) ;  /* 0x000000900004a947 */ /* 0x004fea0003800000 */
.L_x_16:
[----:B--2---:R-:W2:Y:S01]  /*63e0*/  S2R R11, SR_TID.X ;  /* 0x00000000000b7919 */ /* 0x004ea20000002100 */
[----:B------:R-:W-:Y:S01]  /*63f0*/  R2UR UR6, R0 ;  /* 0x00000000000672ca */ /* 0x000fe200000e0000 */
[----:B------:R-:W-:Y:S01]  /*6400*/  UMOV UR59, 0x40000040 ;  /* 0x40000040003b7882 */ /* 0x000fe20000000000 */
[----:B------:R-:W-:Y:S01]  /*6410*/  R2UR UR18, R8 ;  /* 0x00000000081272ca */ /* 0x000fe200000e0000 */
[----:B------:R-:W-:Y:S01]  /*6420*/  UMOV UR23, 0x40000040 ;  /* 0x4000004000177882 */ /* 0x000fe20000000000 */
[----:B------:R-:W-:Y:S01]  /*6430*/  R2UR UR19, R9 ;  /* 0x00000000091372ca */ /* 0x000fe200000e0000 */
[----:B------:R-:W-:Y:S01]  /*6440*/  UMOV UR27, 0x40000040 ;  /* 0x40000040001b7882 */ /* 0x000fe20000000000 */
[----:B------:R-:W-:Y:S01]  /*6450*/  UMOV UR31, 0x40000040 ;  /* 0x40000040001f7882 */ /* 0x000fe20000000000 */
[----:B------:R-:W-:Y:S01]  /*6460*/  UMOV UR35, 0x40000040 ;  /* 0x4000004000237882 */ /* 0x000fe20000000000 */
[----:B------:R-:W-:Y:S01]  /*6470*/  UMOV UR43, 0x40000040 ;  /* 0x40000040002b7882 */ /* 0x000fe20000000000 */
[----:B------:R-:W-:Y:S01]  /*6480*/  UMOV UR47, 0x40000040 ;  /* 0x40000040002f7882 */ /* 0x000fe20000000000 */
[----:B------:R-:W-:Y:S01]  /*6490*/  UMOV UR51, 0x40000040 ;  /* 0x4000004000337882 */ /* 0x000fe20000000000 */
[----:B------:R-:W-:Y:S01]  /*64a0*/  UMOV UR55, 0x40000040 ;  /* 0x4000004000377882 */ /* 0x000fe20000000000 */
[----:B------:R-:W-:Y:S01]  /*64b0*/  R2UR UR14, R6 ;  /* 0x00000000060e72ca */ /* 0x000fe200000e0000 */
[----:B------:R-:W-:Y:S01]  /*64c0*/  UIMAD UR6, UR38, 0xb00, UR6 ;  /* 0x00000b00260678a4 */ /* 0x000fe2000f8e0206 */
[----:B------:R-:W-:Y:S01]  /*64d0*/  R2UR UR15, R7 ;  /* 0x00000000070f72ca */ /* 0x000fe200000e0000 */
[----:B------:R-:W-:Y:S01]  /*64e0*/  UMOV UR56, UR18 ;  /* 0x0000001200387c82 */ /* 0x000fe20008000000 */
[----:B------:R-:W-:Y:S01]  /*64f0*/  UMOV UR20, UR18 ;  /* 0x0000001200147c82 */ /* 0x000fe20008000000 */
[----:B------:R-:W-:Y:S01]  /*6500*/  UMOV UR57, UR19 ;  /* 0x0000001300397c82 */ /* 0x000fe20008000000 */
[----:B------:R-:W-:-:S02]  /*6510*/  UIADD3 UR22, UR6, 0x80, URZ ;  /* 0x0000008006167890 */ /* 0x000fc4000fffe03f */
[----:B------:R-:W-:Y:S01]  /*6520*/  UMOV UR58, UR6 ;  /* 0x00000006003a7c82 */ /* 0x000fe20008000000 */
[----:B------:R-:W-:Y:S01]  /*6530*/  UMOV UR21, UR19 ;  /* 0x0000001300157c82 */ /* 0x000fe20008000000 */
[----:B------:R-:W-:Y:S01]  /*6540*/  UIADD3 UR26, UR6, 0x100, URZ ;  /* 0x00000100061a7890 */ /* 0x000fe2000fffe03f */
[----:B------:R-:W-:Y:S01]  /*6550*/  UMOV UR24, UR18 ;  /* 0x0000001200187c82 */ /* 0x000fe20008000000 */
[----:B------:R-:W-:Y:S01]  /*6560*/  UMOV UR25, UR19 ;  /* 0x0000001300197c82 */ /* 0x000fe20008000000 */
[----:B------:R-:W-:Y:S01]  /*6570*/  UIADD3 UR30, UR6, 0x180, URZ ;  /* 0x00000180061e7890 */ /* 0x000fe2000fffe03f */
[----:B------:R-:W-:Y:S01]  /*6580*/  UMOV UR28, UR18 ;  /* 0x00000012001c7c82 */ /* 0x000fe20008000000 */
[----:B------:R-:W-:Y:S01]  /*6590*/  UMOV UR29, UR19 ;  /* 0x00000013001d7c82 */ /* 0x000fe20008000000 */
[----:B------:R-:W-:Y:S01]  /*65a0*/  UIADD3 UR34, UR6, 0x200, URZ ;  /* 0x0000020006227890 */ /* 0x000fe2000fffe03f */
[----:B--2---:R-:W-:Y:S01]  /*65b0*/  SHF.R.U32.HI R11, RZ, 0x7, R11 ;  /* 0x00000007ff0b7819 */ /* 0x004fe2000001160b */
[----:B------:R-:W-:Y:S01]  /*65c0*/  UMOV UR32, UR18 ;  /* 0x0000001200207c82 */ /* 0x000fe20008000000 */
[----:B------:R-:W-:Y:S01]  /*65d0*/  UMOV UR33, UR19 ;  /* 0x0000001300217c82 */ /* 0x000fe20008000000 */
[----:B------:R-:W-:-:S02]  /*65e0*/  UIADD3 UR42, UR6, 0x280, URZ ;  /* 0x00000280062a7890 */ /* 0x000fc4000fffe03f */
[----:B-1----:R-:W-:Y:S01]  /*65f0*/  VIADD R10, R11, 0x8 ;  /* 0x000000080b0a7836 */ /* 0x002fe20000000000 */
[----:B------:R-:W-:Y:S01]  /*6600*/  UMOV UR40, UR18 ;  /* 0x0000001200287c82 */ /* 0x000fe20008000000 */
[----:B------:R-:W-:Y:S01]  /*6610*/  UMOV UR41, UR19 ;  /* 0x0000001300297c82 */ /* 0x000fe20008000000 */
[----:B------:R-:W-:Y:S02]  /*6620*/  UIADD3 UR46, UR6, 0x300, URZ ;  /* 0x00000300062e7890 */ /* 0x000fe4000fffe03f */
[----:B------:R1:W-:Y:S01]  /*6630*/  BAR.SYNC.DEFER_BLOCKING R10, 0x100 ;  /* 0x0004000a0000751d */ /* 0x0003e20000010000 */
[----:B------:R-:W-:Y:S02]  /*6640*/  UIADD3 UR50, UR6, 0x380, URZ ;  /* 0x0000038006327890 */ /* 0x000fe4000fffe03f */
[----:B------:R-:W-:Y:S02]  /*6650*/  UIADD3 UR54, UR6, 0x400, URZ ;  /* 0x0000040006367890 */ /* 0x000fe4000fffe03f */
[----:B------:R-:W-:Y:S01]  /*6660*/  UIADD3 UR10, UR6, 0x500, URZ ;  /* 0x00000500060a7890 */ /* 0x000fe2000fffe03f */
[----:B------:R-:W-:Y:S01]  /*6670*/  UMOV UR44, UR18 ;  /* 0x00000012002c7c82 */ /* 0x000fe20008000000 */
[----:B------:R-:W-:Y:S01]  /*6680*/  UMOV UR45, UR19 ;  /* 0x00000013002d7c82 */ /* 0x000fe20008000000 */
[----:B------:R-:W-:Y:S01]  /*6690*/  UMOV UR48, UR18 ;  /* 0x0000001200307c82 */ /* 0x000fe20008000000 */
[----:B------:R-:W-:Y:S01]  /*66a0*/  UMOV UR49, UR19 ;  /* 0x0000001300317c82 */ /* 0x000fe20008000000 */
[----:B------:R-:W-:Y:S01]  /*66b0*/  UMOV UR52, UR18 ;  /* 0x0000001200347c82 */ /* 0x000fe20008000000 */
[----:B------:R-:W-:Y:S01]  /*66c0*/  UMOV UR53, UR19 ;  /* 0x0000001300357c82 */ /* 0x000fe20008000000 */
[----:B------:R-:W-:Y:S01]  /*66d0*/  UMOV UR11, 0x40000040 ;  /* 0x40000040000b7882 */ /* 0x000fe20000000000 */
        /* <DEDUP_REMOVED lines=65> */
[----:B------:R-:W-:Y:S01]  /*6af0*/  UMOV UR20, UR18 ;  /* 0x0000001200147c82 */ /* 0x000fe20008000000 */
[----:B------:R-:W-:Y:S01]  /*6b00*/  UMOV UR21, UR19 ;  /* 0x0000001300157c82 */ /* 0x000fe20008000000 */
[----:B------:R-:W-:Y:S01]  /*6b10*/  UMOV UR22, UR10 ;  /* 0x0000000a00167c82 */ /* 0x000fe20008000000 */
[----:B------:R-:W-:Y:S01]  /*6b20*/  UMOV UR23, 0x40000040 ;  /* 0x4000004000177882 */ /* 0x000fe20000000000 */
[----:B------:R-:W-:Y:S01]  /*6b30*/  UIADD3 UR10, UR6, 0x502, URZ ;  /* 0x00000502060a7890 */ /* 0x000fe2000fffe03f */
[----:B------:R-:W-:Y:S02]  /*6b40*/  R2UR UR18, R4 ;  /* 0x00000000041272ca */ /* 0x000fe400000e0000 */
[----:B------:R-:W-:Y:S01]  /*6b50*/  R2UR UR19, R5 ;  /* 0x00000000051372ca */ /* 0x000fe200000e0000 */
        /* <DEDUP_REMOVED lines=157> */
[----:B------:R-:W-:Y:S02]  /*7530*/  UIADD3 UR10, UR6, 0x506, URZ ;  /* 0x00000506060a7890 */ /* 0x000fe4000fffe03f */
        /* <DEDUP_REMOVED lines=228> */
[----:B------:R-:W-:Y:S01]  /*8380*/  UMOV UR11, 0x40000040 ;  /* 0x40000040000b7882 */ /* 0x000fe20000000000 */
[----:B------:R-:W-:Y:S01]  /*8390*/  UIADD3 UR14, UR6, 0x584, URZ ;  /* 0x00000584060e7890 */ /* 0x000fe2000fffe03f */
        /* <DEDUP_REMOVED lines=112> */
[----:B-1----:R-:W-:Y:S05]  /*8aa0*/  @P3 BRA `(.L_x_20) ;  /* 0x00000000002c3947 */ /* 0x002fea0003800000 */
[----:B------:R-:W-:Y:S05]  /*8ab0*/  @!P0 BRA `(.L_x_21) ;  /* 0x0000000000048947 */ /* 0x000fea0003800000 */
[----:B------:R-:W-:Y:S01]  /*8ac0*/  BPT.TRAP 0x1 ;  /* 0x000000040000795c */ /* 0x000fe20000300000 */
.L_x_21:
[----:B------:R-:W-:Y:S01]  /*8ad0*/  ULEA UR6, UR7, UR39, 0x3 ;  /* 0x0000002707067291 */ /* 0x000fe2000f8e183f */
[----:B------:R-:W-:-:S05]  /*8ae0*/  IMAD.U32 R10, RZ, RZ, UR37 ;  /* 0x00000025ff0a7e24 */ /* 0x000fca000f8e00ff */
[----:B------:R-:W-:-:S04]  /*8af0*/  SHF.L.U32 R10, R10, 0x1f, RZ ;  /* 0x0000001f0a0a7819 */ /* 0x000fc800000006ff */
[----:B------:R1:W2:Y:S01]  /*8b00*/  SYNCS.PHASECHK.TRANS64.TRYWAIT P2, [UR6+0x34850], R10 ;  /* 0x0348500aff0075a7 */ /* 0x0002a20008040146 */
[----:B------:R-:W-:Y:S05]  /*8b10*/  @!P0 BRA `(.L_x_22) ;  /* 0x0000000000048947 */ /* 0x000fea0003800000 */
[----:B------:R-:W-:Y:S01]  /*8b20*/  BPT.TRAP 0x1 ;  /* 0x000000040000795c */ /* 0x000fe20000300000 */
.L_x_22:
[----:B--2---:R-:W-:Y:S05]  /*8b30*/  @P2 BRA `(.L_x_20) ;  /* 0x0000000000082947 */ /* 0x004fea0003800000 */
[----:B------:R-:W2:Y:S02]  /*8b40*/  SYNCS.PHASECHK.TRANS64.TRYWAIT P2, [UR6+0x34850], R10 ;  /* 0x0348500aff0075a7 */ /* 0x000ea40008040146 */
[----:B--2---:R-:W-:Y:S05]  /*8b50*/  @!P2 BRA `(.L_x_23) ;  /* 0x00000068003ca947 */ /* 0x004fea0003800000 */
.L_x_20:
[----:B------:R-:W-:Y:S01]  /*8b60*/  UIADD3 UR6, UR39, 0x400, URZ ;  /* 0x0000040027067890 */ /* 0x000fe2000fffe03f */
[----:B------:R-:W-:Y:S01]  /*8b70*/  WARPGROUP.ARRIVE ;  /* 0x00000000000079c5 */ /* 0x000fe20000000000 */
[----:B------:R-:W-:Y:S01]  /*8b80*/  UMOV UR11, 0x40000040 ;  /* 0x40000040000b7882 */ /* 0x000fe20000000000 */
[----:B-12---:R-:W-:Y:S01]  /*8b90*/  FMNMX.FTZ R10, R168, R21, !PT ;  /* 0x00000015a80a7209 */ /* 0x006fe20007810000 */
[----:B------:R-:W-:-:S03]  /*8ba0*/  USHF.R.U32.HI UR6, URZ, 0x4, UR6 ;  /* 0x000000043f067899 */ /* 0x000fc60008011606 */
[----:B------:R-:W1:Y:S01]  /*8bb0*/  S2R R227, SR_TID.X ;  /* 0x0000000000e37919 */ /* 0x000e620000002100 */
[----:B------:R-:W-:Y:S01]  /*8bc0*/  ISETP.LT.AND P2, PT, RZ, UR60, PT ;  /* 0x0000003cff007c0c */ /* 0x000fe2000bf41270 */
[----:B------:R-:W-:Y:S01]  /*8bd0*/  UMOV UR37, UR61 ;  /* 0x0000003d00257c82 */ /* 0x000fe20008000000 */
[----:B------:R-:W-:Y:S01]  /*8be0*/  ULOP3.LUT UR6, UR6, 0x3fff, URZ, 0xc0, !UPT ;  /* 0x00003fff06067892 */ /* 0x000fe2000f8ec03f */
[----:B------:R-:W-:-:S03]  /*8bf0*/  FMNMX.FTZ R11, R169, R10, !PT ;  /* 0x0000000aa90b7209 */ /* 0x000fc60007810000 */
[----:B------:R-:W-:Y:S01]  /*8c00*/  ULOP3.LUT UR6, UR6, 0x5800000, URZ, 0xfc, !UPT ;  /* 0x0580000006067892 */ /* 0x000fe2000f8efc3f */
[----:B------:R-:W-:-:S03]  /*8c10*/  FMNMX.FTZ R10, R172, R11, !PT ;  /* 0x0000000bac0a7209 */ /* 0x000fc60007810000 */
[----:B------:R-:W-:Y:S01]  /*8c20*/  UIMAD UR6, UR7, 0xb00, UR6 ;  /* 0x00000b00070678a4 */ /* 0x000fe2000f8e0206 */
[----:B------:R-:W-:-:S04]  /*8c30*/  FMNMX.FTZ R11, R173, R10, !PT ;  /* 0x0000000aad0b7209 */ /* 0x000fc80007810000 */
[----:B------:R-:W-:Y:S02]  /*8c40*/  FMNMX.FTZ R10, R160, R11, !PT ;  /* 0x0000000ba00a7209 */ /* 0x000fe40007810000 */
[----:B------:R-:W-:Y:S02]  /*8c50*/  UMOV UR10, UR6 ;  /* 0x00000006000a7c82 */ /* 0x000fe40008000000 */
[----:B------:R-:W-:Y:S01]  /*8c60*/  HGMMA.64x128x16.F32.BF16 R24, R176, gdesc[UR8].tnspB, R24, gsb0 ;  /* 0x41e00008b0187df0 */ /* 0x000fe20008001818 */
[----:B------:R-:W-:Y:S01]  /*8c70*/  UIADD3 UR10, UR6, 0x80, URZ ;  /* 0x00000080060a7890 */ /* 0x000fe2000fffe03f */
[----:B------:R-:W-:Y:S01]  /*8c80*/  FMNMX.FTZ R11, R161, R10, !PT ;  /* 0x0000000aa10b7209 */ /* 0x000fe20007810000 */
[----:B------:R-:W-:-:S03]  /*8c90*/  UMOV UR11, 0x40000040 ;  /* 0x40000040000b7882 */ /* 0x000fc60000000000 */
[----:B------:R-:W-:-:S04]  /*8ca0*/  FMNMX.FTZ R10, R164, R11, !PT ;  /* 0x0000000ba40a7209 */ /* 0x000fc80007810000 */
[----:B------:R-:W-:Y:S02]  /*8cb0*/  FMNMX.FTZ R11, R165, R10, !PT ;  /* 0x0000000aa50b7209 */ /* 0x000fe40007810000 */
[----:B-1----:R-:W-:Y:S02]  /*8cc0*/  SHF.R.U32.HI R227, RZ, 0x7, R227 ;  /* 0x00000007ffe37819 */ /* 0x002fe400000116e3 */
[----:B------:R-:W-:-:S04]  /*8cd0*/  FMNMX.FTZ R10, R152, R11, !PT ;  /* 0x0000000b980a7209 */ /* 0x000fc80007810000 */
        /* <DEDUP_REMOVED lines=30> */
[----:B------:R-:W-:Y:S01]  /*8ec0*/  FMNMX.FTZ R11, R101, R10, !PT ;  /* 0x0000000a650b7209 */ /* 0x000fe20007810000 */
[----:B------:R-:W-:Y:S02]  /*8ed0*/  WARPGROUP.DEPBAR.LE gsb0, 0x0 ;  /* 0x00008000000079c5 */ /* 0x000fe40000010000 */
[----:B------:R-:W-:Y:S01]  /*8ee0*/  WARPGROUP.ARRIVE ;  /* 0x00000000000079c5 */ /* 0x000fe20000000000 */
[----:B------:R-:W-:-:S04]  /*8ef0*/  FMNMX.FTZ R10, R88, R11, !PT ;  /* 0x0000000b580a7209 */ /* 0x000fc80007810000 */
[----:B------:R-:W-:Y:S01]  /*8f00*/  FMNMX.FTZ R11, R89, R10, !PT ;  /* 0x0000000a590b7209 */ /* 0x000fe20007810000 */
[----:B------:R-:W-:Y:S01]  /*8f10*/  HGMMA.64x128x16.F32.BF16 R24, R180, gdesc[UR8].tnspB, R24, gsb0 ;  /* 0x41e00008b4187df0 */ /* 0x000fe20008001818 */
[----:B------:R-:W-:Y:S01]  /*8f20*/  UIADD3 UR10, UR6, 0x100, URZ ;  /* 0x00000100060a7890 */ /* 0x000fe2000fffe03f */
[----:B------:R-:W-:Y:S01]  /*8f30*/  UMOV UR11, 0x40000040 ;  /* 0x40000040000b7882 */ /* 0x000fe20000000000 */
[----:B------:R-:W-:-:S04]  /*8f40*/  FMNMX.FTZ R10, R92, R11, !PT ;  /* 0x0000000b5c0a7209 */ /* 0x000fc80007810000 */
[----:B------:R-:W-:-:S05]  /*8f50*/  FMNMX.FTZ R176, R93, R10, !PT ;  /* 0x0000000a5db07209 */ /* 0x000fca0007810000 */
[----:B------:R-:W1:Y:S02]  /*8f60*/  SHFL.BFLY PT, R11, R176, 0x2, 0x1f ;  /* 0x0c401f00b00b7f89 */ /* 0x000e6400000e0000 */
[----:B-1----:R-:W-:Y:S02]  /*8f70*/  FMNMX.FTZ R177, R176, R11, !PT ;  /* 0x0000000bb0b17209 */ /* 0x002fe40007810000 */
[----:B------:R-:W1:Y:S03]  /*8f80*/  LDC R11, c[0x0][0x988] ;  /* 0x00026200ff0b7b82 */ /* 0x000e660000000800 */
[----:B------:R-:W2:Y:S02]  /*8f90*/  SHFL.BFLY PT, R10, R177, 0x1, 0x1f ;  /* 0x0c201f00b10a7f89 */ /* 0x000ea400000e0000 */
[----:B--2---:R-:W-:-:S05]  /*8fa0*/  FMNMX.FTZ R10, R177, R10, !PT ;  /* 0x0000000ab10a7209 */ /* 0x004fca0007810000 */
[C---:B-1----:R-:W-:Y:S01]  /*8fb0*/  FMUL.FTZ R20, R10.reuse, R11 ;  /* 0x0000000b0a147220 */ /* 0x042fe20000410000 */
[----:B------:R-:W-:-:S03]  /*8fc0*/  FADD.FTZ R12, -R10, R21 ;  /* 0x000000150a0c7221 */ /* 0x000fc60000010100 */
[-CC-:B------:R-:W-:Y:S01]  /*8fd0*/  FFMA.FTZ R176, R169, R11.reuse, -R20.reuse ;  /* 0x0000000ba9b07223 */ /* 0x180fe20000010814 */
        /* <DEDUP_REMOVED lines=21> */
[-C--:B------:R-:W-:Y:S01]  /*9130*/  FFMA.FTZ R92, R92, R11.reuse, -R20 ;  /* 0x0000000b5c5c7223 */ /* 0x080fe20000010814 */
[----:B------:R-:W-:Y:S01]  /*9140*/  FMUL.FTZ R12, R12, R11 ;  /* 0x0000000b0c0c7220 */ /* 0x000fe20000410000 */
[----:B------:R-:W-:Y:S08]  /*9150*/  MUFU.EX2 R21, R21 ;  /* 0x0000001500157308 */ /* 0x000ff00000000800 */
[----:B------:R-:W1:Y:S08]  /*9160*/  MUFU.EX2 R12, R12 ;  /* 0x0000000c000c7308 */ /* 0x000e700000000800 */
[----:B------:R-:W2:Y:S08]  /*9170*/  MUFU.EX2 R176, R176 ;  /* 0x000000b000b07308 */ /* 0x000eb00000000800 */
[----:B------:R-:W3:Y:S01]  /*9180*/  MUFU.EX2 R178, R178 ;  /* 0x000000b200b27308 */ /* 0x000ee20000000800 */
[----:B-1----:R-:W-:-:S07]  /*9190*/  FFMA.FTZ R15, R12, R15, R21 ;  /* 0x0000000f0c0f7223 */ /* 0x002fce0000010015 */
[----:B------:R-:W-:Y:S01]  /*91a0*/  MUFU.EX2 R169, R169 ;  /* 0x000000a900a97308 */ /* 0x000fe20000000800 */
[C---:B--2---:R-:W-:Y:S01]  /*91b0*/  FADD.FTZ R15, R176.reuse, R15 ;  /* 0x0000000fb00f7221 */ /* 0x044fe20000010000 */
[----:B------:R-:W-:-:S06]  /*91c0*/  F2FP.BF16.F32.PACK_AB R176, R176, R21 ;  /* 0x00000015b0b0723e */ /* 0x000fcc00000010ff */
[----:B------:R-:W-:Y:S01]  /*91d0*/  MUFU.EX2 R173, R173 ;  /* 0x000000ad00ad7308 */ /* 0x000fe20000000800 */
[----:B------:R-:W-:Y:S02]  /*91e0*/  WARPGROUP.DEPBAR.LE gsb0, 0x0 ;  /* 0x00008000000079c5 */ /* 0x000fe40000010000 */
[----:B------:R-:W-:Y:S01]  /*91f0*/  WARPGROUP.ARRIVE ;  /* 0x00000000000079c5 */ /* 0x000fe20000000000 */
[-CC-:B------:R-:W-:Y:S01]  /*9200*/  FFMA.FTZ R180, R160, R11.reuse, -R20.reuse ;  /* 0x0000000ba0b47223 */ /* 0x180fe20000010814 */
[----:B------:R-:W-:-:S03]  /*9210*/  FFMA.FTZ R182, R164, R11, -R20 ;  /* 0x0000000ba4b67223 */ /* 0x000fc60000010814 */
[----:B------:R-:W-:Y:S01]  /*9220*/  MUFU.EX2 R161, R161 ;  /* 0x000000a100a17308 */ /* 0x000fe20000000800 */
[----:B------:R-:W-:Y:S01]  /*9230*/  HGMMA.64x128x16.F32.BF16 R24, R184, gdesc[UR8].tnspB, R24, gsb0 ;  /* 0x41e00008b8187df0 */ /* 0x000fe20008001818 */
[----:B------:R-:W-:Y:S01]  /*9240*/  UIADD3 UR10, UR6, 0x180, URZ ;  /* 0x00000180060a7890 */ /* 0x000fe2000fffe03f */
[----:B------:R-:W-:-:S05]  /*9250*/  UMOV UR11, 0x40000040 ;  /* 0x40000040000b7882 */ /* 0x000fca0000000000 */
[----:B------:R-:W-:Y:S08]  /*9260*/  MUFU.EX2 R180, R180 ;  /* 0x000000b400b47308 */ /* 0x000ff00000000800 */
        /* <DEDUP_REMOVED lines=16> */
[----:B------:R-:W-:Y:S01]  /*9370*/  MUFU.EX2 R89, R89 ;  /* 0x0000005900597308 */ /* 0x000fe20000000800 */
[----:B------:R-:W-:-:S02]  /*9380*/  WARPGROUP.DEPBAR.LE gsb0, 0x0 ;  /* 0x00008000000079c5 */ /* 0x000fc40000010000 */
[----:B------:R-:W-:Y:S01]  /*9390*/  WARPGROUP.ARRIVE ;  /* 0x00000000000079c5 */ /* 0x000fe20000000000 */
[--C-:B------:R-:W-:Y:S01]  /*93a0*/  FFMA.FTZ R184, R152, R11, -R20.reuse ;  /* 0x0000000b98b87223 */ /* 0x100fe20000010814 */
[----:B------:R-:W-:Y:S01]  /*93b0*/  FMNMX.FTZ R152, R170, R13, !PT ;  /* 0x0000000daa987209 */ /* 0x000fe20007810000 */
[----:B------:R-:W-:Y:S02]  /*93c0*/  FFMA.FTZ R186, R156, R11, -R20 ;  /* 0x0000000b9cba7223 */ /* 0x000fe40000010814 */
[----:B------:R-:W-:Y:S01]  /*93d0*/  MUFU.EX2 R92, R92 ;  /* 0x0000005c005c7308 */ /* 0x000fe20000000800 */
[----:B------:R-:W-:Y:S01]  /*93e0*/  HGMMA.64x128x16.F32.BF16 R24, R188, gdesc[UR8].tnspB, R24, gsb0 ;  /* 0x41e00008bc187df0 */ /* 0x000fe20008001818 */
[----:B------:R-:W-:Y:S01]  /*93f0*/  UIADD3 UR10, UR6, 0x200, URZ ;  /* 0x00000200060a7890 */ /* 0x000fe2000fffe03f */
[----:B------:R-:W-:Y:S01]  /*9400*/  FMNMX.FTZ R153, R171, R152, !PT ;  /* 0x00000098ab997209 */ /* 0x000fe20007810000 */
[----:B------:R-:W-:-:S03]  /*9410*/  UMOV UR11, 0x40000040 ;  /* 0x40000040000b7882 */ /* 0x000fc60000000000 */
[----:B------:R-:W-:Y:S01]  /*9420*/  FMNMX.FTZ R152, R174, R153, !PT ;  /* 0x00000099ae987209 */ /* 0x000fe20007810000 */
[----:B------:R-:W-:Y:S01]  /*9430*/  FFMA.FTZ R153, R157, R11, -R20 ;  /* 0x0000000b9d997223 */ /* 0x000fe20000010814 */
[----:B------:R-:W-:Y:S02]  /*9440*/  MUFU.EX2 R184, R184 ;  /* 0x000000b800b87308 */ /* 0x000fe40000000800 */
[----:B------:R-:W-:-:S04]  /*9450*/  FMNMX.FTZ R157, R175, R152, !PT ;  /* 0x00000098af9d7209 */ /* 0x000fc80007810000 */
[----:B------:R-:W-:Y:S02]  /*9460*/  FMNMX.FTZ R152, R162, R157, !PT ;  /* 0x0000009da2987209 */ /* 0x000fe40007810000 */
[----:B------:R-:W-:Y:S02]  /*9470*/  MUFU.EX2 R186, R186 ;  /* 0x000000ba00ba7308 */ /* 0x000fe40000000800 */
[----:B------:R-:W-:-:S06]  /*9480*/  FMNMX.FTZ R157, R163, R152, !PT ;  /* 0x00000098a39d7209 */ /* 0x000fcc0007810000 */
[----:B------:R-:W-:Y:S01]  /*9490*/  MUFU.EX2 R153, R153 ;  /* 0x0000009900997308 */ /* 0x000fe20000000800 */
[----:B------:R-:W-:Y:S02]  /*94a0*/  WARPGROUP.DEPBAR.LE gsb0, 0x0 ;  /* 0x00008000000079c5 */ /* 0x000fe40000010000 */
[----:B------:R-:W-:Y:S01]  /*94b0*/  WARPGROUP.ARRIVE ;  /* 0x00000000000079c5 */ /* 0x000fe20000000000 */
[--C-:B------:R-:W-:Y:S01]  /*94c0*/  FFMA.FTZ R188, R144, R11, -R20.reuse ;  /* 0x0000000b90bc7223 */ /* 0x100fe20000010814 */
[----:B------:R-:W-:Y:S01]  /*94d0*/  FMNMX.FTZ R144, R166, R157, !PT ;  /* 0x0000009da6907209 */ /* 0x000fe20007810000 */
[----:B------:R-:W-:-:S03]  /*94e0*/  FFMA.FTZ R190, R148, R11, -R20 ;  /* 0x0000000b94be7223 */ /* 0x000fc60000010814 */
[----:B------:R-:W-:Y:S01]  /*94f0*/  HGMMA.64x128x16.F32.BF16 R24, R192, gdesc[UR8].tnspB, R24, gsb0 ;  /* 0x41e00008c0187df0 */ /* 0x000fe20008001818 */
[----:B------:R-:W-:Y:S01]  /*9500*/  UIADD3 UR10, UR6, 0x280, URZ ;  /* 0x00000280060a7890 */ /* 0x000fe2000fffe03f */
[----:B------:R-:W-:Y:S01]  /*9510*/  FMNMX.FTZ R157, R167, R144, !PT ;  /* 0x00000090a79d7209 */ /* 0x000fe20007810000 */
[----:B------:R-:W-:Y:S01]  /*9520*/  UMOV UR11, 0x40000040 ;  /* 0x40000040000b7882 */ /* 0x000fe20000000000 */
[----:B------:R-:W-:Y:S02]  /*9530*/  MUFU.EX2 R188, R188 ;  /* 0x000000bc00bc7308 */ /* 0x000fe40000000800 */
[----:B------:R-:W-:-:S04]  /*9540*/  FMNMX.FTZ R144, R154, R157, !PT ;  /* 0x0000009d9a907209 */ /* 0x000fc80007810000 */
[----:B------:R-:W-:Y:S02]  /*9550*/  FMNMX.FTZ R157, R155, R144, !PT ;  /* 0x000000909b9d7209 */ /* 0x000fe40007810000 */
[----:B------:R-:W-:Y:S02]  /*9560*/  MUFU.EX2 R190, R190 ;  /* 0x000000be00be7308 */ /* 0x000fe40000000800 */
[----:B------:R-:W-:-:S04]  /*9570*/  FMNMX.FTZ R144, R158, R157, !PT ;  /* 0x0000009d9e907209 */ /* 0x000fc80007810000 */
[----:B------:R-:W-:-:S04]  /*9580*/  FMNMX.FTZ R157, R159, R144, !PT ;  /* 0x000000909f9d7209 */ /* 0x000fc80007810000 */
[----:B------:R-:W-:-:S04]  /*9590*/  FMNMX.FTZ R144, R146, R157, !PT ;  /* 0x0000009d92907209 */ /* 0x000fc80007810000 */
[----:B------:R-:W-:Y:S01]  /*95a0*/  FMNMX.FTZ R157, R147, R144, !PT ;  /* 0x00000090939d7209 */ /* 0x000fe20007810000 */
        /* <DEDUP_REMOVED lines=21> */
[-CC-:B------:R-:W-:Y:S01]  /*9700*/  FFMA.FTZ R157, R129, R11.reuse, -R20.reuse ;  /* 0x0000000b819d7223 */ /* 0x180fe20000010814 */
[----:B------:R-:W-:Y:S02]  /*9710*/  FFMA.FTZ R198, R132, R11, -R20 ;  /* 0x0000000b84c67223 */ /* 0x000fe40000010814 */
        /* <DEDUP_REMOVED lines=8> */
[----:B------:R-:W-:Y:S01]  /*97a0*/  FMNMX.FTZ R128, R126, R129, !PT ;  /* 0x000000817e807209 */ /* 0x000fe20007810000 */
[----:B------:R-:W-:-:S03]  /*97b0*/  FFMA.FTZ R129, R133, R11, -R20 ;  /* 0x0000000b85817223 */ /* 0x000fc60000010814 */
[----:B------:R-:W-:Y:S02]  /*97c0*/  FMNMX.FTZ R133, R127, R128, !PT ;  /* 0x000000807f857209 */ /* 0x000fe40007810000 */
[----:B------:R-:W-:Y:S02]  /*97d0*/  MUFU.EX2 R198, R198 ;  /* 0x000000c600c67308 */ /* 0x000fe40000000800 */
[----:B------:R-:W-:-:S04]  /*97e0*/  FMNMX.FTZ R128, R114, R133, !PT ;  /* 0x0000008572807209 */ /* 0x000fc80007810000 */
[----:B------:R-:W-:Y:S02]  /*97f0*/  FMNMX.FTZ R133, R115, R128, !PT ;  /* 0x0000008073857209 */ /* 0x000fe40007810000 */
        /* <DEDUP_REMOVED lines=24> */
[----:B------:R-:W-:Y:S01]  /*9980*/  FMNMX.FTZ R133, R103, R112, !PT ;  /* 0x0000007067857209 */ /* 0x000fe20007810000 */
[----:B------:R-:W-:Y:S01]  /*9990*/  UIADD3 UR10, UR6, 0x480, URZ ;  /* 0x00000480060a7890 */ /* 0x000fe2000fffe03f */
[----:B------:R-:W-:Y:S01]  /*99a0*/  MUFU.EX2 R204, R204 ;  /* 0x000000cc00cc7308 */ /* 0x000fe20000000800 */
[----:B------:R-:W-:Y:S01]  /*99b0*/  UMOV UR11, 0x40000040 ;  /* 0x40000040000b7882 */ /* 0x000fe20000000000 */
[----:B------:R-:W-:-:S04]  /*99c0*/  FMNMX.FTZ R112, R90, R133, !PT ;  /* 0x000000855a707209 */ /* 0x000fc80007810000 */
[----:B------:R-:W-:Y:S02]  /*99d0*/  FMNMX.FTZ R133, R91, R112, !PT ;  /* 0x000000705b857209 */ /* 0x000fe40007810000 */
[----:B------:R-:W-:Y:S02]  /*99e0*/  MUFU.EX2 R206, R206 ;  /* 0x000000ce00ce7308 */ /* 0x000fe40000000800 */
[----:B------:R-:W-:-:S04]  /*99f0*/  FMNMX.FTZ R112, R94, R133, !PT ;  /* 0x000000855e707209 */ /* 0x000fc80007810000 */
[----:B------:R-:W-:-:S05]  /*9a00*/  FMNMX.FTZ R112, R95, R112, !PT ;  /* 0x000000705f707209 */ /* 0x000fca0007810000 */
[----:B------:R-:W1:Y:S02]  /*9a10*/  SHFL.BFLY PT, R133, R112, 0x2, 0x1f ;  /* 0x0c401f0070857f89 */ /* 0x000e6400000e0000 */
[----:B-1----:R-:W-:Y:S01]  /*9a20*/  FMNMX.FTZ R133, R112, R133, !PT ;  /* 0x0000008570857209 */ /* 0x002fe20007810000 */
[-CC-:B------:R-:W-:Y:S01]  /*9a30*/  FFMA.FTZ R112, R93, R11.reuse, -R20.reuse ;  /* 0x0000000b5d707223 */ /* 0x180fe20000010814 */
[----:B------:R-:W-:Y:S02]  /*9a40*/  WARPGROUP.DEPBAR.LE gsb0, 0x0 ;  /* 0x00008000000079c5 */ /* 0x000fe40000010000 */
[----:B------:R-:W-:Y:S01]  /*9a50*/  WARPGROUP.ARRIVE ;  /* 0x00000000000079c5 */ /* 0x000fe20000000000 */
[-CC-:B------:R-:W-:Y:S01]  /*9a60*/  FFMA.FTZ R210, R108, R11.reuse, -R20.reuse ;  /* 0x0000000b6cd27223 */ /* 0x180fe20000010814 */
[-CC-:B------:R-:W-:Y:S01]  /*9a70*/  FFMA.FTZ R208, R104, R11.reuse, -R20.reuse ;  /* 0x0000000b68d07223 */ /* 0x180fe20000010814 */
[----:B------:R-:W1:Y:S01]  /*9a80*/  SHFL.BFLY PT, R108, R133, 0x1, 0x1f ;  /* 0x0c201f00856c7f89 */ /* 0x000e6200000e0000 */
[----:B------:R-:W-:-:S02]  /*9a90*/  FFMA.FTZ R104, R88, R11, -R20 ;  /* 0x0000000b58687223 */ /* 0x000fc40000010814 */
[----:B------:R-:W-:Y:S01]  /*9aa0*/  HGMMA.64x128x16.F32.BF16 R24, R212, gdesc[UR8].tnspB, R24, gsb0 ;  /* 0x41e00008d4187df0 */ /* 0x000fe20008001818 */
[----:B------:R-:W-:Y:S01]  /*9ab0*/  UIADD3 UR10, UR6, 0x500, URZ ;  /* 0x00000500060a7890 */ /* 0x000fe2000fffe03f */
[----:B------:R-:W-:Y:S01]  /*9ac0*/  MUFU.EX2 R208, R208 ;  /* 0x000000d000d07308 */ /* 0x000fe20000000800 */
[----:B------:R-:W-:Y:S01]  /*9ad0*/  UMOV UR11, 0x40000040 ;  /* 0x40000040000b7882 */ /* 0x000fe20000000000 */
[----:B------:R-:W-:-:S06]  /*9ae0*/  UIADD3 UR6, UR60, -0x1, URZ ;  /* 0xffffffff3c067890 */ /* 0x000fcc000fffe03f */
[----:B------:R-:W-:Y:S01]  /*9af0*/  MUFU.EX2 R210, R210 ;  /* 0x000000d200d27308 */ /* 0x000fe20000000800 */
[----:B------:R-:W-:-:S07]  /*9b00*/  UMOV UR60, UR6 ;  /* 0x00000006003c7c82 */ /* 0x000fce0008000000 */
[----:B------:R-:W-:Y:S01]  /*9b10*/  MUFU.EX2 R104, R104 ;  /* 0x0000006800687308 */ /* 0x000fe20000000800 */
[----:B-1----:R-:W-:Y:S01]  /*9b20*/  FMNMX.FTZ R88, R133, R108, !PT ;  /* 0x0000006c85587209 */ /* 0x002fe20007810000 */
[----:B------:R-:W-:-:S04]  /*9b30*/  IMAD.U32 R133, RZ, RZ, UR38 ;  /* 0x00000026ff857e24 */ /* 0x000fc8000f8e00ff */
[C---:B------:R-:W-:Y:S01]  /*9b40*/  FADD.FTZ R20, -R88.reuse, R13 ;  /* 0x0000000d58147221 */ /* 0x040fe20000010100 */
[-C--:B------:R-:W-:Y:S01]  /*9b50*/  FMUL.FTZ R108, R88, R11.reuse ;  /* 0x0000000b586c7220 */ /* 0x080fe20000410000 */
[----:B------:R1:W-:Y:S01]  /*9b60*/  MUFU.EX2 R13, R112 ;  /* 0x00000070000d7308 */ /* 0x0003e20000000800 */
[----:B------:R-:W-:Y:S01]  /*9b70*/  @!P1 LEA R133, R133, UR39, 0x3 ;  /* 0x0000002785859c11 */ /* 0x000fe2000f8e18ff */
[-C--:B------:R-:W-:Y:S01]  /*9b80*/  FMUL.FTZ R93, R20, R11.reuse ;  /* 0x0000000b145d7220 */ /* 0x080fe20000410000 */
[-CC-:B------:R-:W-:Y:S01]  /*9b90*/  FFMA.FTZ R20, R170, R11.reuse, -R108.reuse ;  /* 0x0000000baa147223 */ /* 0x180fe2000001086c */
[-CC-:B------:R-:W-:Y:S01]  /*9ba0*/  FFMA.FTZ R177, R171, R11.reuse, -R108.reuse ;  /* 0x0000000babb17223 */ /* 0x180fe2000001086c */
[-CC-:B------:R-:W-:Y:S01]  /*9bb0*/  FFMA.FTZ R179, R174, R11.reuse, -R108.reuse ;  /* 0x0000000baeb37223 */ /* 0x180fe2000001086c */
[-CC-:B------:R-:W-:Y:S01]  /*9bc0*/  FFMA.FTZ R181, R162, R11.reuse, -R108.reuse ;  /* 0x0000000ba2b57223 */ /* 0x180fe2000001086c */
[-CC-:B------:R-:W-:Y:S01]  /*9bd0*/  FFMA.FTZ R116, R163, R11.reuse, -R108.reuse ;  /* 0x0000000ba3747223 */ /* 0x180fe2000001086c */
[----:B------:R-:W-:Y:S01]  /*9be0*/  MUFU.EX2 R93, R93 ;  /* 0x0000005d005d7308 */ /* 0x000fe20000000800 */
[-CC-:B-1----:R-:W-:Y:S01]  /*9bf0*/  FFMA.FTZ R112, R175, R11.reuse, -R108.reuse ;  /* 0x0000000baf707223 */ /* 0x182fe2000001086c */
[-CC-:B------:R-:W-:Y:S01]  /*9c00*/  FFMA.FTZ R183, R166, R11.reuse, -R108.reuse ;  /* 0x0000000ba6b77223 */ /* 0x180fe2000001086c */
[-CC-:B------:R-:W-:Y:S01]  /*9c10*/  FFMA.FTZ R201, R122, R11.reuse, -R108.reuse ;  /* 0x0000000b7ac97223 */ /* 0x180fe2000001086c */
[-CC-:B------:R-:W-:Y:S01]  /*9c20*/  FFMA.FTZ R120, R167, R11.reuse, -R108.reuse ;  /* 0x0000000ba7787223 */ /* 0x180fe2000001086c */
[-CC-:B------:R-:W-:Y:S01]  /*9c30*/  FFMA.FTZ R195, R142, R11.reuse, -R108.reuse ;  /* 0x0000000b8ec37223 */ /* 0x180fe2000001086c */
[----:B---3--:R-:W-:Y:S01]  /*9c40*/  FADD.FTZ R142, R178, R15 ;  /* 0x0000000fb28e7221 */ /* 0x008fe20000010000 */
[-CC-:B------:R-:W-:Y:S01]  /*9c50*/  FFMA.FTZ R185, R154, R11.reuse, -R108.reuse ;  /* 0x0000000b9ab97223 */ /* 0x180fe2000001086c */
[----:B------:R-:W1:Y:S01]  /*9c60*/  MUFU.EX2 R20, R20 ;  /* 0x0000001400147308 */ /* 0x000e620000000800 */
[-CC-:B------:R-:W-:Y:S01]  /*9c70*/  FFMA.FTZ R124, R155, R11.reuse, -R108.reuse ;  /* 0x0000000b9b7c7223 */ /* 0x180fe2000001086c */
[-CC-:B------:R-:W-:Y:S01]  /*9c80*/  FFMA.FTZ R187, R158, R11.reuse, -R108.reuse ;  /* 0x0000000b9ebb7223 */ /* 0x180fe2000001086c */
[-CC-:B------:R-:W-:Y:S01]  /*9c90*/  FFMA.FTZ R128, R159, R11.reuse, -R108.reuse ;  /* 0x0000000b9f807223 */ /* 0x180fe2000001086c */
[-CC-:B------:R-:W-:Y:S01]  /*9ca0*/  FFMA.FTZ R205, R114, R11.reuse, -R108.reuse ;  /* 0x0000000b72cd7223 */ /* 0x180fe2000001086c */
[-CC-:B------:R-:W-:Y:S01]  /*9cb0*/  FFMA.FTZ R189, R146, R11.reuse, -R108.reuse ;  /* 0x0000000b92bd7223 */ /* 0x180fe2000001086c */
[-CC-:B------:R-:W-:Y:S01]  /*9cc0*/  FFMA.FTZ R207, R118, R11.reuse, -R108.reuse ;  /* 0x0000000b76cf7223 */ /* 0x180fe2000001086c */
[-CC-:B------:R-:W-:Y:S01]  /*9cd0*/  FFMA.FTZ R132, R147, R11.reuse, -R108.reuse ;  /* 0x0000000b93847223 */ /* 0x180fe2000001086c */
[----:B------:R-:W2:Y:S01]  /*9ce0*/  MUFU.EX2 R177, R177 ;  /* 0x000000b100b17308 */ /* 0x000ea20000000800 */
[-CC-:B------:R-:W-:Y:S01]  /*9cf0*/  FFMA.FTZ R191, R150, R11.reuse, -R108.reuse ;  /* 0x0000000b96bf7223 */ /* 0x180fe2000001086c */
[-CC-:B------:R-:W-:Y:S01]  /*9d00*/  FFMA.FTZ R209, R106, R11.reuse, -R108.reuse ;  /* 0x0000000b6ad17223 */ /* 0x180fe2000001086c */
[-CC-:B------:R-:W-:Y:S01]  /*9d10*/  FFMA.FTZ R136, R151, R11.reuse, -R108.reuse ;  /* 0x0000000b97887223 */ /* 0x180fe2000001086c */
[-CC-:B------:R-:W-:Y:S01]  /*9d20*/  FFMA.FTZ R127, R127, R11.reuse, -R108.reuse ;  /* 0x0000000b7f7f7223 */ /* 0x180fe2000001086c */
[-CC-:B------:R-:W-:Y:S01]  /*9d30*/  FFMA.FTZ R211, R110, R11.reuse, -R108.reuse ;  /* 0x0000000b6ed37223 */ /* 0x180fe2000001086c */
[-CC-:B------:R-:W-:Y:S01]  /*9d40*/  FFMA.FTZ R193, R138, R11.reuse, -R108.reuse ;  /* 0x0000000b8ac17223 */ /* 0x180fe2000001086c */
[-C--:B------:R-:W-:Y:S01]  /*9d50*/  FFMA.FTZ R138, R139, R11.reuse, -R108 ;  /* 0x0000000b8b8a7223 */ /* 0x080fe2000001086c */
[----:B------:R-:W3:Y:S01]  /*9d60*/  MUFU.EX2 R179, R179 ;  /* 0x000000b300b37308 */ /* 0x000ee20000000800 */
[----:B-1----:R-:W-:Y:S01]  /*9d70*/  FFMA.FTZ R14, R93, R14, R20 ;  /* 0x0000000e5d0e7223 */ /* 0x002fe20000010014 */
[-CC-:B------:R-:W-:Y:S01]  /*9d80*/  FFMA.FTZ R115, R115, R11.reuse, -R108.reuse ;  /* 0x0000000b73737223 */ /* 0x180fe2000001086c */
[-CC-:B------:R-:W-:Y:S01]  /*9d90*/  FFMA.FTZ R140, R143, R11.reuse, -R108.reuse ;  /* 0x0000000b8f8c7223 */ /* 0x180fe2000001086c */
[-CC-:B------:R-:W-:Y:S01]  /*9da0*/  FFMA.FTZ R197, R130, R11.reuse, -R108.reuse ;  /* 0x0000000b82c57223 */ /* 0x180fe2000001086c */
[-CC-:B------:R-:W-:Y:S01]  /*9db0*/  FFMA.FTZ R130, R131, R11.reuse, -R108.reuse ;  /* 0x0000000b83827223 */ /* 0x180fe2000001086c */
[-CC-:B------:R-:W-:Y:S01]  /*9dc0*/  FFMA.FTZ R199, R134, R11.reuse, -R108.reuse ;  /* 0x0000000b86c77223 */ /* 0x180fe2000001086c */
[-C--:B------:R-:W-:Y:S01]  /*9dd0*/  FFMA.FTZ R134, R135, R11.reuse, -R108 ;  /* 0x0000000b87867223 */ /* 0x080fe2000001086c */
[----:B------:R-:W1:Y:S01]  /*9de0*/  MUFU.EX2 R112, R112 ;  /* 0x0000007000707308 */ /* 0x000e620000000800 */
[----:B--2---:R-:W-:Y:S01]  /*9df0*/  FADD.FTZ R122, R177, R14 ;  /* 0x0000000eb17a7221 */ /* 0x004fe20000010000 */
[-C--:B------:R-:W-:Y:S01]  /*9e00*/  FFMA.FTZ R14, R123, R11.reuse, -R108 ;  /* 0x0000000b7b0e7223 */ /* 0x080fe2000001086c */
[----:B------:R-:W-:Y:S01]  /*9e10*/  FADD.FTZ R123, R169, R142 ;  /* 0x0000008ea97b7221 */ /* 0x000fe20000010000 */
[-CC-:B------:R-:W-:Y:S01]  /*9e20*/  FFMA.FTZ R203, R126, R11.reuse, -R108.reuse ;  /* 0x0000000b7ecb7223 */ /* 0x180fe2000001086c */
[-CC-:B------:R-:W-:Y:S01]  /*9e30*/  FFMA.FTZ R119, R119, R11.reuse, -R108.reuse ;  /* 0x0000000b77777223 */ /* 0x180fe2000001086c */
[-C--:B------:R-:W-:Y:S01]  /*9e40*/  FFMA.FTZ R107, R107, R11.reuse, -R108 ;  /* 0x0000000b6b6b7223 */ /* 0x080fe2000001086c */
[----:B------:R-:W-:Y:S01]  /*9e50*/  FADD.FTZ R142, R180, R123 ;  /* 0x0000007bb48e7221 */ /* 0x000fe20000010000 */
[----:B------:R-:W2:Y:S01]  /*9e60*/  MUFU.EX2 R181, R181 ;  /* 0x000000b500b57308 */ /* 0x000ea20000000800 */
[----:B---3--:R-:W-:Y:S01]  /*9e70*/  FADD.FTZ R15, R179, R122 ;  /* 0x0000007ab30f7221 */ /* 0x008fe20000010000 */
[-C--:B------:R-:W-:Y:S01]  /*9e80*/  FFMA.FTZ R111, R111, R11.reuse, -R108 ;  /* 0x0000000b6f6f7223 */ /* 0x080fe2000001086c */
[----:B------:R-:W-:Y:S01]  /*9e90*/  FADD.FTZ R123, R173, R142 ;  /* 0x0000008ead7b7221 */ /* 0x000fe20000010000 */
[-CC-:B------:R-:W-:Y:S01]  /*9ea0*/  FFMA.FTZ R99, R99, R11.reuse, -R108.reuse ;  /* 0x0000000b63637223 */ /* 0x180fe2000001086c */
[-CC-:B------:R-:W-:Y:S01]  /*9eb0*/  FFMA.FTZ R102, R102, R11.reuse, -R108.reuse ;  /* 0x0000000b66667223 */ /* 0x180fe2000001086c */
[-CC-:B------:R-:W-:Y:S01]  /*9ec0*/  FFMA.FTZ R103, R103, R11.reuse, -R108.reuse ;  /* 0x0000000b67677223 */ /* 0x180fe2000001086c */
[----:B------:R-:W-:Y:S01]  /*9ed0*/  FADD.FTZ R114, R182, R123 ;  /* 0x0000007bb6727221 */ /* 0x000fe20000010000 */
[----:B------:R-:W3:Y:S01]  /*9ee0*/  MUFU.EX2 R116, R116 ;  /* 0x0000007400747308 */ /* 0x000ee20000000800 */
[----:B-1----:R-:W-:Y:S01]  /*9ef0*/  FADD.FTZ R122, R112, R15 ;  /* 0x0000000f707a7221 */ /* 0x002fe20000010000 */
[-C--:B------:R-:W-:Y:S01]  /*9f00*/  FFMA.FTZ R90, R90, R11.reuse, -R108 ;  /* 0x0000000b5a5a7223 */ /* 0x080fe2000001086c */
[----:B------:R-:W-:Y:S01]  /*9f10*/  FADD.FTZ R123, R161, R114 ;  /* 0x00000072a17b7221 */ /* 0x000fe20000010000 */
[-CC-:B------:R-:W-:Y:S01]  /*9f20*/  FFMA.FTZ R91, R91, R11.reuse, -R108.reuse ;  /* 0x0000000b5b5b7223 */ /* 0x180fe2000001086c */
[-CC-:B------:R-:W-:Y:S01]  /*9f30*/  FFMA.FTZ R94, R94, R11.reuse, -R108.reuse ;  /* 0x0000000b5e5e7223 */ /* 0x180fe2000001086c */
[----:B------:R-:W-:Y:S01]  /*9f40*/  FFMA.FTZ R95, R95, R11, -R108 ;  /* 0x0000000b5f5f7223 */ /* 0x000fe2000001086c */
[----:B------:R-:W-:Y:S01]  /*9f50*/  F2FP.BF16.F32.PACK_AB R177, R177, R20 ;  /* 0x00000014b1b1723e */ /* 0x000fe200000010ff */
[----:B------:R-:W1:Y:S01]  /*9f60*/  MUFU.EX2 R183, R183 ;  /* 0x000000b700b77308 */ /* 0x000e620000000800 */
[----:B--2---:R-:W-:Y:S01]  /*9f70*/  FADD.FTZ R15, R181, R122 ;  /* 0x0000007ab50f7221 */ /* 0x004fe20000010000 */
[----:B------:R-:W-:Y:S01]  /*9f80*/  F2FP.BF16.F32.PACK_AB R179, R112, R179 ;  /* 0x000000b370b3723e */ /* 0x000fe200000010ff */
[----:B------:R-:W-:Y:S01]  /*9f90*/  @!P1 VIADD R133, R133, 0x34840 ;  /* 0x0003484085859836 */ /* 0x000fe20000000000 */
[----:B------:R-:W-:-:S02]  /*9fa0*/  IADD3 R131, -R227, 0xb, RZ ;  /* 0x0000000be3837810 */ /* 0x000fc40007ffe1ff */
[----:B------:R-:W-:Y:S02]  /*9fb0*/  F2FP.BF16.F32.PACK_AB R178, R169, R178 ;  /* 0x000000b2a9b2723e */ /* 0x000fe400000010ff */
[----:B------:R-:W2:Y:S01]  /*9fc0*/  MUFU.EX2 R120, R120 ;  /* 0x0000007800787308 */ /* 0x000ea20000000800 */
[C---:B---3--:R-:W-:Y:S01]  /*9fd0*/  FADD.FTZ R122, R116.reuse, R15 ;  /* 0x0000000f747a7221 */ /* 0x048fe20000010000 */
[----:B------:R-:W-:Y:S02]  /*9fe0*/  F2FP.BF16.F32.PACK_AB R181, R116, R181 ;  /* 0x000000b574b5723e */ /* 0x000fe400000010ff */
[----:B------:R-:W-:Y:S02]  /*9ff0*/  @!P1 PRMT R133, RZ, 0x654, R133 ;  /* 0x00000654ff859816 */ /* 0x000fe40000000085 */
[----:B------:R-:W-:Y:S02]  /*a000*/  F2FP.BF16.F32.PACK_AB R180, R173, R180 ;  /* 0x000000b4adb4723e */ /* 0x000fe400000010ff */
[----:B------:R-:W3:Y:S01]  /*a010*/  MUFU.EX2 R185, R185 ;  /* 0x000000b900b97308 */ /* 0x000ee20000000800 */
[----:B-1----:R-:W-:Y:S01]  /*a020*/  FADD.FTZ R15, R183, R122 ;  /* 0x0000007ab70f7221 */ /* 0x002fe20000010000 */
[----:B------:R-:W-:Y:S01]  /*a030*/  FADD.FTZ R122, R184, R123 ;  /* 0x0000007bb87a7221 */ /* 0x000fe20000010000 */
[----:B------:R-:W-:-:S02]  /*a040*/  F2FP.BF16.F32.PACK_AB R182, R161, R182 ;  /* 0x000000b6a1b6723e */ /* 0x000fc400000010ff */
[C---:B------:R-:W-:Y:S01]  /*a050*/  F2FP.BF16.F32.PACK_AB R184, R165.reuse, R184 ;  /* 0x000000b8a5b8723e */ /* 0x040fe200000010ff */
[----:B------:R-:W-:Y:S02]  /*a060*/  FADD.FTZ R123, R165, R122 ;  /* 0x0000007aa57b7221 */ /* 0x000fe40000010000 */
[----:B------:R-:W1:Y:S01]  /*a070*/  MUFU.EX2 R124, R124 ;  /* 0x0000007c007c7308 */ /* 0x000e620000000800 */
[----:B--2---:R-:W-:Y:S01]  /*a080*/  FADD.FTZ R118, R120, R15 ;  /* 0x0000000f78767221 */ /* 0x004fe20000010000 */
[----:B------:R-:W-:Y:S01]  /*a090*/  FADD.FTZ R110, R186, R123 ;  /* 0x0000007bba6e7221 */ /* 0x000fe20000010000 */
[----:B------:R-:W-:Y:S02]  /*a0a0*/  F2FP.BF16.F32.PACK_AB R183, R120, R183 ;  /* 0x000000b778b7723e */ /* 0x000fe400000010ff */
[----:B------:R-:W-:-:S03]  /*a0b0*/  F2FP.BF16.F32.PACK_AB R186, R153, R186 ;  /* 0x000000ba99ba723e */ /* 0x000fc600000010ff */
[----:B------:R-:W2:Y:S01]  /*a0c0*/  MUFU.EX2 R187, R187 ;  /* 0x000000bb00bb7308 */ /* 0x000ea20000000800 */
[----:B---3--:R-:W-:-:S07]  /*a0d0*/  FADD.FTZ R15, R185, R118 ;  /* 0x00000076b90f7221 */ /* 0x008fce0000010000 */
[----:B------:R-:W3:Y:S01]  /*a0e0*/  MUFU.EX2 R128, R128 ;  /* 0x0000008000807308 */ /* 0x000ee20000000800 */
[----:B-1----:R-:W-:Y:S01]  /*a0f0*/  FADD.FTZ R106, R124, R15 ;  /* 0x0000000f7c6a7221 */ /* 0x002fe20000010000 */
[----:B------:R-:W-:Y:S01]  /*a100*/  FFMA.FTZ R15, R98, R11, -R108 ;  /* 0x0000000b620f7223 */ /* 0x000fe2000001086c */
[----:B------:R-:W-:-:S05]  /*a110*/  F2FP.BF16.F32.PACK_AB R185, R124, R185 ;  /* 0x000000b97cb9723e */ /* 0x000fca00000010ff */
[----:B------:R-:W1:Y:S01]  /*a120*/  MUFU.EX2 R189, R189 ;  /* 0x000000bd00bd7308 */ /* 0x000e620000000800 */
[----:B--2---:R-:W-:Y:S01]  /*a130*/  FADD.FTZ R123, R187, R106 ;  /* 0x0000006abb7b7221 */ /* 0x004fe20000010000 */
[----:B------:R-:W-:Y:S02]  /*a140*/  WARPGROUP.DEPBAR.LE gsb0, 0x0 ;  /* 0x00008000000079c5 */ /* 0x000fe40000010000 */
[----:B------:R-:W-:Y:S01]  /*a150*/  WARPGROUP.ARRIVE ;  /* 0x00000000000079c5 */ /* 0x000fe20000000000 */
[----:B------:R-:W-:Y:S02]  /*a160*/  F2FP.BF16.F32.PACK_AB R212, R97, R96 ;  /* 0x0000006061d4723e */ /* 0x000fe400000010ff */
[----:B------:R-:W-:Y:S01]  /*a170*/  F2FP.BF16.F32.PACK_AB R214, R101, R100 ;  /* 0x0000006465d6723e */ /* 0x000fe200000010ff */
[----:B------:R-:W2:Y:S01]  /*a180*/  MUFU.EX2 R132, R132 ;  /* 0x0000008400847308 */ /* 0x000ea20000000800 */
[C---:B---3--:R-:W-:Y:S01]  /*a190*/  FADD.FTZ R106, R128.reuse, R123 ;  /* 0x0000007b806a7221 */ /* 0x048fe20000010000 */
[----:B------:R-:W-:Y:S01]  /*a1a0*/  HGMMA.64x128x16.F32.BF16 R24, R216, gdesc[UR8].tnspB, R24, gsb0 ;  /* 0x41e00008d8187df0 */ /* 0x000fe20008001818 */
[----:B------:R-:W-:-:S05]  /*a1b0*/  F2FP.BF16.F32.PACK_AB R187, R128, R187 ;  /* 0x000000bb80bb723e */ /* 0x000fca00000010ff */
[----:B------:R-:W3:Y:S01]  /*a1c0*/  MUFU.EX2 R191, R191 ;  /* 0x000000bf00bf7308 */ /* 0x000ee20000000800 */
[----:B-1----:R-:W-:-:S07]  /*a1d0*/  FADD.FTZ R123, R189, R106 ;  /* 0x0000006abd7b7221 */ /* 0x002fce0000010000 */
[----:B------:R1:W-:Y:S01]  /*a1e0*/  MUFU.EX2 R114, R127 ;  /* 0x0000007f00727308 */ /* 0x0003e20000000800 */
[C---:B--2---:R-:W-:Y:S01]  /*a1f0*/  FADD.FTZ R106, R132.reuse, R123 ;  /* 0x0000007b846a7221 */ /* 0x044fe20000010000 */
[----:B------:R-:W-:-:S06]  /*a200*/  F2FP.BF16.F32.PACK_AB R189, R132, R189 ;  /* 0x000000bd84bd723e */ /* 0x000fcc00000010ff */
[----:B------:R-:W2:Y:S01]  /*a210*/  MUFU.EX2 R136, R136 ;  /* 0x0000008800887308 */ /* 0x000ea20000000800 */
[----:B-1----:R-:W-:-:S04]  /*a220*/  FADD.FTZ R127, R153, R110 ;  /* 0x0000006e997f7221 */ /* 0x002fc80000010000 */
[----:B------:R-:W-:Y:S01]  /*a230*/  FADD.FTZ R110, R188, R127 ;  /* 0x0000007fbc6e7221 */ /* 0x000fe20000010000 */
[C---:B------:R-:W-:Y:S02]  /*a240*/  F2FP.BF16.F32.PACK_AB R188, R145.reuse, R188 ;  /* 0x000000bc91bc723e */ /* 0x040fe400000010ff */
[----:B------:R-:W1:Y:S01]  /*a250*/  MUFU.EX2 R193, R193 ;  /* 0x000000c100c17308 */ /* 0x000e620000000800 */
[----:B------:R-:W-:-:S04]  /*a260*/  FADD.FTZ R127, R145, R110 ;  /* 0x0000006e917f7221 */ /* 0x000fc80000010000 */
[----:B------:R-:W-:Y:S01]  /*a270*/  FADD.FTZ R110, R190, R127 ;  /* 0x0000007fbe6e7221 */ /* 0x000fe20000010000 */
[C---:B------:R-:W-:Y:S02]  /*a280*/  F2FP.BF16.F32.PACK_AB R190, R149.reuse, R190 ;  /* 0x000000be95be723e */ /* 0x040fe400000010ff */
[----:B------:R-:W4:Y:S01]  /*a290*/  MUFU.EX2 R138, R138 ;  /* 0x0000008a008a7308 */ /* 0x000f220000000800 */
[----:B------:R-:W-:-:S04]  /*a2a0*/  FADD.FTZ R123, R149, R110 ;  /* 0x0000006e957b7221 */ /* 0x000fc80000010000 */
[----:B------:R-:W-:Y:S01]  /*a2b0*/  FADD.FTZ R108, R192, R123 ;  /* 0x0000007bc06c7221 */ /* 0x000fe20000010000 */
[----:B------:R-:W-:Y:S02]  /*a2c0*/  F2FP.BF16.F32.PACK_AB R192, R137, R192 ;  /* 0x000000c089c0723e */ /* 0x000fe400000010ff */
[----:B------:R-:W5:Y:S08]  /*a2d0*/  MUFU.EX2 R195, R195 ;  /* 0x000000c300c37308 */ /* 0x000f700000000800 */
[----:B------:R3:W-:Y:S08]  /*a2e0*/  MUFU.EX2 R98, R115 ;  /* 0x0000007300627308 */ /* 0x0007f00000000800 */
[----:B------:R-:W5:Y:S01]  /*a2f0*/  MUFU.EX2 R140, R140 ;  /* 0x0000008c008c7308 */ /* 0x000f620000000800 */
[----:B---3--:R-:W-:Y:S01]  /*a300*/  FADD.FTZ R115, R191, R106 ;  /* 0x0000006abf737221 */ /* 0x008fe20000010000 */
[----:B--2---:R-:W-:-:S03]  /*a310*/  F2FP.BF16.F32.PACK_AB R191, R136, R191 ;  /* 0x000000bf88bf723e */ /* 0x004fc600000010ff */
[----:B------:R-:W-:Y:S01]  /*a320*/  FADD.FTZ R110, R136, R115 ;  /* 0x00000073886e7221 */ /* 0x000fe20000010000 */
[----:B------:R-:W-:Y:S02]  /*a330*/  FADD.FTZ R115, R137, R108 ;  /* 0x0000006c89737221 */ /* 0x000fe40000010000 */
[----:B------:R-:W2:Y:S01]  /*a340*/  MUFU.EX2 R197, R197 ;  /* 0x000000c500c57308 */ /* 0x000ea20000000800 */
[----:B-1----:R-:W-:Y:S01]  /*a350*/  FADD.FTZ R21, R193, R110 ;  /* 0x0000006ec1157221 */ /* 0x002fe20000010000 */
[----:B------:R-:W-:Y:S01]  /*a360*/  FADD.FTZ R110, R194, R115 ;  /* 0x00000073c26e7221 */ /* 0x000fe20000010000 */
[C---:B----4-:R-:W-:Y:S02]  /*a370*/  F2FP.BF16.F32.PACK_AB R193, R138.reuse, R193 ;  /* 0x000000c18ac1723e */ /* 0x050fe400000010ff */
[----:B------:R-:W-:Y:S01]  /*a380*/  FADD.FTZ R108, R138, R21 ;  /* 0x000000158a6c7221 */ /* 0x000fe20000010000 */
[C---:B------:R-:W-:Y:S01]  /*a390*/  FADD.FTZ R115, R141.reuse, R110 ;  /* 0x0000006e8d737221 */ /* 0x040fe20000010000 */
[----:B------:R-:W-:Y:S01]  /*a3a0*/  F2FP.BF16.F32.PACK_AB R194, R141, R194 ;  /* 0x000000c28dc2723e */ /* 0x000fe200000010ff */
[----:B------:R-:W1:Y:S01]  /*a3b0*/  MUFU.EX2 R130, R130 ;  /* 0x0000008200827308 */ /* 0x000e620000000800 */
[----:B-----5:R-:W-:Y:S01]  /*a3c0*/  FADD.FTZ R21, R195, R108 ;  /* 0x0000006cc3157221 */ /* 0x020fe20000010000 */
[----:B------:R-:W-:Y:S01]  /*a3d0*/  FADD.FTZ R110, R196, R115 ;  /* 0x00000073c46e7221 */ /* 0x000fe20000010000 */
[----:B------:R-:W-:-:S02]  /*a3e0*/  F2FP.BF16.F32.PACK_AB R195, R140, R195 ;  /* 0x000000c38cc3723e */ /* 0x000fc400000010ff */
[----:B------:R-:W-:Y:S01]  /*a3f0*/  FADD.FTZ R108, R140, R21 ;  /* 0x000000158c6c7221 */ /* 0x000fe20000010000 */
[C---:B------:R-:W-:Y:S01]  /*a400*/  FADD.FTZ R115, R157.reuse, R110 ;  /* 0x0000006e9d737221 */ /* 0x040fe20000010000 */
[----:B------:R-:W-:Y:S01]  /*a410*/  F2FP.BF16.F32.PACK_AB R196, R157, R196 ;  /* 0x000000c49dc4723e */ /* 0x000fe200000010ff */
[----:B------:R-:W3:Y:S01]  /*a420*/  MUFU.EX2 R199, R199 ;  /* 0x000000c700c77308 */ /* 0x000ee20000000800 */
[----:B--2---:R-:W-:Y:S01]  /*a430*/  FADD.FTZ R21, R197, R108 ;  /* 0x0000006cc5157221 */ /* 0x004fe20000010000 */
[----:B------:R-:W-:Y:S01]  /*a440*/  FADD.FTZ R110, R198, R115 ;  /* 0x00000073c66e7221 */ /* 0x000fe20000010000 */
[----:B------:R-:W-:-:S05]  /*a450*/  F2FP.BF16.F32.PACK_AB R198, R129, R198 ;  /* 0x000000c681c6723e */ /* 0x000fca00000010ff */
[----:B------:R-:W2:Y:S01]  /*a460*/  MUFU.EX2 R134, R134 ;  /* 0x0000008600867308 */ /* 0x000ea20000000800 */
[C---:B-1----:R-:W-:Y:S01]  /*a470*/  FADD.FTZ R108, R130.reuse, R21 ;  /* 0x00000015826c7221 */ /* 0x042fe20000010000 */
[----:B------:R-:W-:-:S06]  /*a480*/  F2FP.BF16.F32.PACK_AB R197, R130, R197 ;  /* 0x000000c582c5723e */ /* 0x000fcc00000010ff */
[----:B------:R-:W1:Y:S01]  /*a490*/  MUFU.EX2 R201, R201 ;  /* 0x000000c900c97308 */ /* 0x000e620000000800 */
[----:B---3--:R-:W-:-:S07]  /*a4a0*/  FADD.FTZ R21, R199, R108 ;  /* 0x0000006cc7157221 */ /* 0x008fce0000010000 */
[----:B------:R-:W3:Y:S01]  /*a4b0*/  MUFU.EX2 R14, R14 ;  /* 0x0000000e000e7308 */ /* 0x000ee20000000800 */
[----:B--2---:R-:W-:-:S07]  /*a4c0*/  F2FP.BF16.F32.PACK_AB R199, R134, R199 ;  /* 0x000000c786c7723e */ /* 0x004fce00000010ff */
[----:B------:R-:W2:Y:S08]  /*a4d0*/  MUFU.EX2 R203, R203 ;  /* 0x000000cb00cb7308 */ /* 0x000eb00000000800 */
[----:B------:R4:W-:Y:S08]  /*a4e0*/  MUFU.EX2 R20, R107 ;  /* 0x0000006b00147308 */ /* 0x0009f00000000800 */
[----:B------:R-:W5:Y:S01]  /*a4f0*/  MUFU.EX2 R205, R205 ;  /* 0x000000cd00cd7308 */ /* 0x000f620000000800 */
[----:B----4-:R-:W-:Y:S01]  /*a500*/  FADD.FTZ R107, R129, R110 ;  /* 0x0000006e816b7221 */ /* 0x010fe20000010000 */
[----:B------:R-:W-:-:S03]  /*a510*/  FADD.FTZ R110, R134, R21 ;  /* 0x00000015866e7221 */ /* 0x000fc60000010000 */
[----:B------:R-:W-:Y:S01]  /*a520*/  FADD.FTZ R112, R200, R107 ;  /* 0x0000006bc8707221 */ /* 0x000fe20000010000 */
[----:B-1----:R-:W-:Y:S01]  /*a530*/  FADD.FTZ R21, R201, R110 ;  /* 0x0000006ec9157221 */ /* 0x002fe20000010000 */
[C---:B---3--:R-:W-:Y:S01]  /*a540*/  F2FP.BF16.F32.PACK_AB R201, R14.reuse, R201 ;  /* 0x000000c90ec9723e */ /* 0x048fe200000010ff */
[----:B------:R-:W1:Y:S01]  /*a550*/  MUFU.EX2 R207, R207 ;  /* 0x000000cf00cf7308 */ /* 0x000e620000000800 */
[----:B------:R-:W-:Y:S01]  /*a560*/  FADD.FTZ R107, R121, R112 ;  /* 0x00000070796b7221 */ /* 0x000fe20000010000 */
[----:B------:R-:W-:Y:S01]  /*a570*/  FADD.FTZ R110, R14, R21 ;  /* 0x000000150e6e7221 */ /* 0x000fe20000010000 */
[----:B------:R-:W-:Y:S02]  /*a580*/  WARPGROUP.DEPBAR.LE gsb0, 0x0 ;  /* 0x00008000000079c5 */ /* 0x000fe40000010000 */
[----:B------:R-:W-:Y:S01]  /*a590*/  FADD.FTZ R112, R202, R107 ;  /* 0x0000006bca707221 */ /* 0x000fe20000010000 */
[----:B--2---:R-:W-:Y:S01]  /*a5a0*/  FADD.FTZ R21, R203, R110 ;  /* 0x0000006ecb157221 */ /* 0x004fe20000010000 */
[----:B------:R2:W-:Y:S06]  /*a5b0*/  BAR.ARV R131, 0x100 ;  /* 0x000400830000751d */ /* 0x0005ec0000002000 */
[----:B------:R-:W3:Y:S01]  /*a5c0*/  MUFU.EX2 R106, R119 ;  /* 0x00000077006a7308 */ /* 0x000ee20000000800 */
[----:B------:R-:W-:Y:S01]  /*a5d0*/  FADD.FTZ R107, R125, R112 ;  /* 0x000000707d6b7221 */ /* 0x000fe20000010000 */
[----:B------:R-:W-:Y:S01]  /*a5e0*/  FADD.FTZ R110, R114, R21 ;  /* 0x00000015726e7221 */ /* 0x000fe20000010000 */
[----:B------:R4:W-:Y:S01]  /*a5f0*/  @!P1 SYNCS.ARRIVE.TRANS64.RED.A1T0 RZ, [R133+URZ], RZ ;  /* 0x000000ff85ff99a7 */ /* 0x0009e2000810043f */
[----:B------:R-:W-:Y:S01]  /*a600*/  F2FP.BF16.F32.PACK_AB R218, R13, R92 ;  /* 0x0000005c0dda723e */ /* 0x000fe200000010ff */
[----:B------:R-:W-:Y:S01]  /*a610*/  FADD.FTZ R112, R204, R107 ;  /* 0x0000006bcc707221 */ /* 0x000fe20000010000 */
[----:B------:R-:W-:Y:S01]  /*a620*/  F2FP.BF16.F32.PACK_AB R200, R121, R200 ;  /* 0x000000c879c8723e */ /* 0x000fe200000010ff */
[----:B------:R-:W-:Y:S01]  /*a630*/  FMUL.FTZ R24, R24, R12 ;  /* 0x0000000c18187220 */ /* 0x000fe20000410000 */
[----:B------:R-:W3:Y:S01]  /*a640*/  MUFU.EX2 R209, R209 ;  /* 0x000000d100d17308 */ /* 0x000ee20000000800 */
[----:B------:R-:W-:Y:S01]  /*a650*/  FADD.FTZ R21, R113, R112 ;  /* 0x0000007071157221 */ /* 0x000fe20000010000 */
[----:B------:R-:W-:Y:S01]  /*a660*/  F2FP.BF16.F32.PACK_AB R202, R125, R202 ;  /* 0x000000ca7dca723e */ /* 0x000fe200000010ff */
[----:B----4-:R-:W-:Y:S01]  /*a670*/  IMAD.U32 R133, RZ, RZ, UR7 ;  /* 0x00000007ff857e24 */ /* 0x010fe2000f8e00ff */
[----:B------:R-:W-:Y:S01]  /*a680*/  UMOV UR7, UR38 ;  /* 0x0000002600077c82 */ /* 0x000fe20008000000 */
[----:B------:R-:W-:Y:S01]  /*a690*/  FADD.FTZ R112, R206, R21 ;  /* 0x00000015ce707221 */ /* 0x000fe20000010000 */
[----:B------:R-:W-:Y:S01]  /*a6a0*/  F2FP.BF16.F32.PACK_AB R203, R114, R203 ;  /* 0x000000cb72cb723e */ /* 0x000fe200000010ff */
[-C--:B------:R-:W-:Y:S01]  /*a6b0*/  FMUL.FTZ R25, R25, R12.reuse ;  /* 0x0000000c19197220 */ /* 0x080fe20000410000 */
[----:B------:R5:W-:Y:S01]  /*a6c0*/  MUFU.EX2 R116, R15 ;  /* 0x0000000f00747308 */ /* 0x000be20000000800 */
[----:B------:R-:W-:Y:S01]  /*a6d0*/  FADD.FTZ R21, R117, R112 ;  /* 0x0000007075157221 */ /* 0x000fe20000010000 */
[----:B------:R-:W-:Y:S01]  /*a6e0*/  @!P1 LEA R133, R133, UR39, 0x3 ;  /* 0x0000002785859c11 */ /* 0x000fe2000f8e18ff */
[----:B------:R-:W-:Y:S01]  /*a6f0*/  FMUL.FTZ R28, R28, R12 ;  /* 0x0000000c1c1c7220 */ /* 0x000fe20000410000 */
[----:B------:R-:W-:Y:S01]  /*a700*/  F2FP.BF16.F32.PACK_AB R204, R113, R204 ;  /* 0x000000cc71cc723e */ /* 0x000fe200000010ff */
[----:B------:R-:W-:Y:S01]  /*a710*/  FMUL.FTZ R29, R29, R12 ;  /* 0x0000000c1d1d7220 */ /* 0x000fe20000410000 */
[----:B------:R-:W-:Y:S01]  /*a720*/  F2FP.BF16.F32.PACK_AB R206, R117, R206 ;  /* 0x000000ce75ce723e */ /* 0x000fe200000010ff */
[----:B--2---:R-:W-:Y:S01]  /*a730*/  @!P1 VIADD R131, R133, 0x34860 ;  /* 0x0003486085839836 */ /* 0x004fe20000000000 */
[----:B------:R-:W2:Y:S01]  /*a740*/  MUFU.EX2 R211, R211 ;  /* 0x000000d300d37308 */ /* 0x000ea20000000800 */
[----:B-----5:R-:W-:Y:S01]  /*a750*/  FADD.FTZ R15, R205, R110 ;  /* 0x0000006ecd0f7221 */ /* 0x020fe20000010000 */
[----:B------:R-:W-:Y:S01]  /*a760*/  F2FP.BF16.F32.PACK_AB R205, R98, R205 ;  /* 0x000000cd62cd723e */ /* 0x000fe200000010ff */
[----:B------:R-:W-:Y:S01]  /*a770*/  FMUL.FTZ R32, R32, R12 ;  /* 0x0000000c20207220 */ /* 0x000fe20000410000 */
[----:B------:R-:W-:Y:S01]  /*a780*/  @!P1 PRMT R131, RZ, 0x654, R131 ;  /* 0x00000654ff839816 */ /* 0x000fe20000000083 */
[----:B------:R-:W-:Y:S01]  /*a790*/  FADD.FTZ R110, R98, R15 ;  /* 0x0000000f626e7221 */ /* 0x000fe20000010000 */
[----:B------:R-:W-:Y:S01]  /*a7a0*/  F2FP.BF16.F32.PACK_AB R216, R89, R104 ;  /* 0x0000006859d8723e */ /* 0x000fe200000010ff */
[-C--:B------:R-:W-:Y:S01]  /*a7b0*/  FMUL.FTZ R33, R33, R12.reuse ;  /* 0x0000000c21217220 */ /* 0x080fe20000410000 */
[----:B------:R-:W4:Y:S01]  /*a7c0*/  MUFU.EX2 R108, R111 ;  /* 0x0000006f006c7308 */ /* 0x000f220000000800 */
[----:B-1----:R-:W-:Y:S01]  /*a7d0*/  FADD.FTZ R15, R207, R110 ;  /* 0x0000006ecf0f7221 */ /* 0x002fe20000010000 */
[----:B------:R1:W-:Y:S01]  /*a7e0*/  @!P1 SYNCS.ARRIVE.TRANS64.RED.A1T0 RZ, [R131+URZ], RZ ;  /* 0x000000ff83ff99a7 */ /* 0x0003e2000810043f */
[----:B---3--:R-:W-:Y:S01]  /*a7f0*/  F2FP.BF16.F32.PACK_AB R207, R106, R207 ;  /* 0x000000cf6acf723e */ /* 0x008fe200000010ff */
[-C--:B------:R-:W-:Y:S01]  /*a800*/  FMUL.FTZ R36, R36, R12.reuse ;  /* 0x0000000c24247220 */ /* 0x080fe20000410000 */
[----:B------:R-:W-:Y:S01]  /*a810*/  FADD.FTZ R110, R106, R15 ;  /* 0x0000000f6a6e7221 */ /* 0x000fe20000010000 */
[-C--:B------:R-:W-:Y:S01]  /*a820*/  FMUL.FTZ R37, R37, R12.reuse ;  /* 0x0000000c25257220 */ /* 0x080fe20000410000 */
[-C--:B------:R-:W-:Y:S01]  /*a830*/  FMUL.FTZ R40, R40, R12.reuse ;  /* 0x0000000c28287220 */ /* 0x080fe20000410000 */
[----:B------:R3:W-:Y:S01]  /*a840*/  MUFU.EX2 R118, R102 ;  /* 0x0000006600767308 */ /* 0x0007e20000000800 */
[----:B------:R-:W-:Y:S01]  /*a850*/  FADD.FTZ R15, R209, R110 ;  /* 0x0000006ed10f7221 */ /* 0x000fe20000010000 */
[----:B------:R-:W-:Y:S01]  /*a860*/  F2FP.BF16.F32.PACK_AB R209, R20, R209 ;  /* 0x000000d114d1723e */ /* 0x000fe200000010ff */
[-C--:B------:R-:W-:Y:S01]  /*a870*/  FMUL.FTZ R41, R41, R12.reuse ;  /* 0x0000000c29297220 */ /* 0x080fe20000410000 */
[-C--:B------:R-:W-:Y:S01]  /*a880*/  FMUL.FTZ R44, R44, R12.reuse ;  /* 0x0000000c2c2c7220 */ /* 0x080fe20000410000 */
[----:B------:R-:W-:Y:S01]  /*a890*/  FADD.FTZ R14, R20, R15 ;  /* 0x0000000f140e7221 */ /* 0x000fe20000010000 */
[-C--:B------:R-:W-:Y:S01]  /*a8a0*/  FMUL.FTZ R45, R45, R12.reuse ;  /* 0x0000000c2d2d7220 */ /* 0x080fe20000410000 */
[----:B------:R-:W-:Y:S01]  /*a8b0*/  FMUL.FTZ R48, R48, R12 ;  /* 0x0000000c30307220 */ /* 0x000fe20000410000 */
[----:B------:R-:W5:Y:S01]  /*a8c0*/  MUFU.EX2 R99, R99 ;  /* 0x0000006300637308 */ /* 0x000f620000000800 */
[----:B---3--:R-:W-:Y:S01]  /*a8d0*/  FADD.FTZ R102, R208, R21 ;  /* 0x00000015d0667221 */ /* 0x008fe20000010000 */
[----:B--2---:R-:W-:Y:S01]  /*a8e0*/  FADD.FTZ R15, R211, R14 ;  /* 0x0000000ed30f7221 */ /* 0x004fe20000010000 */
[----:B------:R-:W-:Y:S01]  /*a8f0*/  F2FP.BF16.F32.PACK_AB R208, R105, R208 ;  /* 0x000000d069d0723e */ /* 0x000fe200000010ff */
[----:B------:R-:W-:Y:S01]  /*a900*/  FMUL.FTZ R49, R49, R12 ;  /* 0x0000000c31317220 */ /* 0x000fe20000410000 */
[----:B------:R-:W-:Y:S01]  /*a910*/  FADD.FTZ R21, R105, R102 ;  /* 0x0000006669157221 */ /* 0x000fe20000010000 */
[C---:B----4-:R-:W-:Y:S01]  /*a920*/  FADD.FTZ R15, R108.reuse, R15 ;  /* 0x0000000f6c0f7221 */ /* 0x050fe20000010000 */
[----:B------:R-:W-:Y:S01]  /*a930*/  F2FP.BF16.F32.PACK_AB R211, R108, R211 ;  /* 0x000000d36cd3723e */ /* 0x000fe200000010ff */
[----:B------:R-:W2:Y:S01]  /*a940*/  MUFU.EX2 R103, R103 ;  /* 0x0000006700677308 */ /* 0x000ea20000000800 */
[----:B------:R-:W-:Y:S01]  /*a950*/  FADD.FTZ R102, R210, R21 ;  /* 0x00000015d2667221 */ /* 0x000fe20000010000 */
[----:B------:R-:W-:Y:S01]  /*a960*/  FADD.FTZ R15, R116, R15 ;  /* 0x0000000f740f7221 */ /* 0x000fe20000010000 */
[C---:B------:R-:W-:Y:S01]  /*a970*/  F2FP.BF16.F32.PACK_AB R210, R109.reuse, R210 ;  /* 0x000000d26dd2723e */ /* 0x040fe200000010ff */
[-C--:B------:R-:W-:Y:S01]  /*a980*/  FMUL.FTZ R52, R52, R12.reuse ;  /* 0x0000000c34347220 */ /* 0x080fe20000410000 */
[----:B------:R-:W-:Y:S01]  /*a990*/  FADD.FTZ R21, R109, R102 ;  /* 0x000000666d157221 */ /* 0x000fe20000010000 */
[-C--:B------:R-:W-:Y:S01]  /*a9a0*/  FMUL.FTZ R53, R53, R12.reuse ;  /* 0x0000000c35357220 */ /* 0x080fe20000410000 */
[----:B------:R-:W-:Y:S01]  /*a9b0*/  FMUL.FTZ R56, R56, R12 ;  /* 0x0000000c38387220 */ /* 0x000fe20000410000 */
[----:B------:R-:W3:Y:S01]  /*a9c0*/  MUFU.EX2 R90, R90 ;  /* 0x0000005a005a7308 */ /* 0x000ee20000000800 */
[----:B------:R-:W-:Y:S01]  /*a9d0*/  FADD.FTZ R14, R96, R21 ;  /* 0x00000015600e7221 */ /* 0x000fe20000010000 */
[C---:B-----5:R-:W-:Y:S01]  /*a9e0*/  FADD.FTZ R15, R99.reuse, R15 ;  /* 0x0000000f630f7221 */ /* 0x060fe20000010000 */
[----:B------:R-:W-:Y:S01]  /*a9f0*/  F2FP.BF16.F32.PACK_AB R213, R99, R116 ;  /* 0x0000007463d5723e */ /* 0x000fe200000010ff */
[-C--:B------:R-:W-:Y:S01]  /*aa00*/  FMUL.FTZ R57, R57, R12.reuse ;  /* 0x0000000c39397220 */ /* 0x080fe20000410000 */
[----:B------:R-:W-:Y:S01]  /*aa10*/  FADD.FTZ R21, R97, R14 ;  /* 0x0000000e61157221 */ /* 0x000fe20000010000 */
[----:B------:R-:W-:Y:S01]  /*aa20*/  FADD.FTZ R15, R118, R15 ;  /* 0x0000000f760f7221 */ /* 0x000fe20000010000 */
[----:B------:R-:W-:Y:S01]  /*aa30*/  FMUL.FTZ R60, R60, R12 ;  /* 0x0000000c3c3c7220 */ /* 0x000fe20000410000 */
[----:B------:R-:W4:Y:S01]  /*aa40*/  MUFU.EX2 R91, R91 ;  /* 0x0000005b005b7308 */ /* 0x000f220000000800 */
[----:B------:R-:W-:Y:S01]  /*aa50*/  FADD.FTZ R14, R100, R21 ;  /* 0x00000015640e7221 */ /* 0x000fe20000010000 */
[C---:B--2---:R-:W-:Y:S01]  /*aa60*/  FADD.FTZ R15, R103.reuse, R15 ;  /* 0x0000000f670f7221 */ /* 0x044fe20000010000 */
[----:B------:R-:W-:Y:S01]  /*aa70*/  F2FP.BF16.F32.PACK_AB R215, R103, R118 ;  /* 0x0000007667d7723e */ /* 0x000fe200000010ff */
[-C--:B------:R-:W-:Y:S01]  /*aa80*/  FMUL.FTZ R61, R61, R12.reuse ;  /* 0x0000000c3d3d7220 */ /* 0x080fe20000410000 */
[----:B------:R-:W-:Y:S01]  /*aa90*/  FADD.FTZ R21, R101, R14 ;  /* 0x0000000e65157221 */ /* 0x000fe20000010000 */
[-C--:B------:R-:W-:Y:S01]  /*aaa0*/  FMUL.FTZ R64, R64, R12.reuse ;  /* 0x0000000c40407220 */ /* 0x080fe20000410000 */
[-C--:B------:R-:W-:Y:S01]  /*aab0*/  FMUL.FTZ R65, R65, R12.reuse ;  /* 0x0000000c41417220 */ /* 0x080fe20000410000 */
[----:B------:R-:W2:Y:S01]  /*aac0*/  MUFU.EX2 R94, R94 ;  /* 0x0000005e005e7308 */ /* 0x000ea20000000800 */
[----:B------:R-:W-:Y:S01]  /*aad0*/  FADD.FTZ R14, R104, R21 ;  /* 0x00000015680e7221 */ /* 0x000fe20000010000 */
[----:B---3--:R-:W-:Y:S01]  /*aae0*/  FADD.FTZ R15, R90, R15 ;  /* 0x0000000f5a0f7221 */ /* 0x008fe20000010000 */
[-C--:B------:R-:W-:Y:S01]  /*aaf0*/  FMUL.FTZ R68, R68, R12.reuse ;  /* 0x0000000c44447220 */ /* 0x080fe20000410000 */
[-C--:B------:R-:W-:Y:S01]  /*ab00*/  FMUL.FTZ R69, R69, R12.reuse ;  /* 0x0000000c45457220 */ /* 0x080fe20000410000 */
[----:B------:R-:W-:Y:S01]  /*ab10*/  FADD.FTZ R21, R89, R14 ;  /* 0x0000000e59157221 */ /* 0x000fe20000010000 */
[-C--:B------:R-:W-:Y:S01]  /*ab20*/  FMUL.FTZ R72, R72, R12.reuse ;  /* 0x0000000c48487220 */ /* 0x080fe20000410000 */
[----:B------:R-:W-:Y:S01]  /*ab30*/  FMUL.FTZ R73, R73, R12 ;  /* 0x0000000c49497220 */ /* 0x000fe20000410000 */
[----:B------:R-:W3:Y:S01]  /*ab40*/  MUFU.EX2 R95, R95 ;  /* 0x0000005f005f7308 */ /* 0x000ee20000000800 */
[C---:B----4-:R-:W-:Y:S01]  /*ab50*/  FADD.FTZ R15, R91.reuse, R15 ;  /* 0x0000000f5b0f7221 */ /* 0x050fe20000010000 */
[----:B------:R-:W-:Y:S01]  /*ab60*/  FADD.FTZ R14, R92, R21 ;  /* 0x000000155c0e7221 */ /* 0x000fe20000010000 */
[----:B------:R-:W-:Y:S01]  /*ab70*/  F2FP.BF16.F32.PACK_AB R217, R91, R90 ;  /* 0x0000005a5bd9723e */ /* 0x000fe200000010ff */
[-C--:B------:R-:W-:Y:S01]  /*ab80*/  FMUL.FTZ R76, R76, R12.reuse ;  /* 0x0000000c4c4c7220 */ /* 0x080fe20000410000 */
[-C--:B------:R-:W-:Y:S01]  /*ab90*/  FMUL.FTZ R77, R77, R12.reuse ;  /* 0x0000000c4d4d7220 */ /* 0x080fe20000410000 */
[-C--:B------:R-:W-:Y:S01]  /*aba0*/  FMUL.FTZ R80, R80, R12.reuse ;  /* 0x0000000c50507220 */ /* 0x080fe20000410000 */
[-C--:B------:R-:W-:Y:S01]  /*abb0*/  FMUL.FTZ R81, R81, R12.reuse ;  /* 0x0000000c51517220 */ /* 0x080fe20000410000 */
[-C--:B------:R-:W-:Y:S01]  /*abc0*/  FMUL.FTZ R84, R84, R12.reuse ;  /* 0x0000000c54547220 */ /* 0x080fe20000410000 */
[----:B--2---:R-:W-:Y:S01]  /*abd0*/  FADD.FTZ R20, R94, R15 ;  /* 0x0000000f5e147221 */ /* 0x004fe20000010000 */
[----:B------:R-:W-:Y:S01]  /*abe0*/  FADD.FTZ R15, R13, R14 ;  /* 0x0000000e0d0f7221 */ /* 0x000fe20000010000 */
[----:B------:R-:W-:Y:S01]  /*abf0*/  FMUL.FTZ R85, R85, R12 ;  /* 0x0000000c55557220 */ /* 0x000fe20000410000 */
[-C--:B------:R-:W-:Y:S01]  /*ac00*/  FMUL.FTZ R26, R26, R93.reuse ;  /* 0x0000005d1a1a7220 */ /* 0x080fe20000410000 */
[-C--:B------:R-:W-:Y:S01]  /*ac10*/  FMUL.FTZ R27, R27, R93.reuse ;  /* 0x0000005d1b1b7220 */ /* 0x080fe20000410000 */
[-C--:B------:R-:W-:Y:S01]  /*ac20*/  FMUL.FTZ R30, R30, R93.reuse ;  /* 0x0000005d1e1e7220 */ /* 0x080fe20000410000 */
[-C--:B------:R-:W-:Y:S01]  /*ac30*/  FMUL.FTZ R31, R31, R93.reuse ;  /* 0x0000005d1f1f7220 */ /* 0x080fe20000410000 */
[-C--:B------:R-:W-:Y:S01]  /*ac40*/  FMUL.FTZ R34, R34, R93.reuse ;  /* 0x0000005d22227220 */ /* 0x080fe20000410000 */
[C---:B---3--:R-:W-:Y:S01]  /*ac50*/  FADD.FTZ R14, R95.reuse, R20 ;  /* 0x000000145f0e7221 */ /* 0x048fe20000010000 */
[----:B------:R-:W-:Y:S01]  /*ac60*/  F2FP.BF16.F32.PACK_AB R219, R95, R94 ;  /* 0x0000005e5fdb723e */ /* 0x000fe200000010ff */
[-C--:B------:R-:W-:Y:S01]  /*ac70*/  FMUL.FTZ R35, R35, R93.reuse ;  /* 0x0000005d23237220 */ /* 0x080fe20000410000 */
        /* <DEDUP_REMOVED lines=25> */
[----:B------:R-:W-:Y:S01]  /*ae10*/  FMUL.FTZ R87, R87, R93 ;  /* 0x0000005d57577220 */ /* 0x000fe20000410000 */
[----:B------:R-:W-:-:S02]  /*ae20*/  IMAD.MOV.U32 R13, RZ, RZ, R88 ;  /* 0x000000ffff0d7224 */ /* 0x000fc400078e0058 */
[----:B------:R-:W-:Y:S01]  /*ae30*/  IMAD.MOV.U32 R21, RZ, RZ, R10 ;  /* 0x000000ffff157224 */ /* 0x000fe200078e000a */
[----:B-1----:R-:W-:Y:S06]  /*ae40*/  @P2 BRA `(.L_x_24) ;  /* 0xffffffb400182947 */ /* 0x002fec000383ffff */
.L_x_15:
[----:B------:R-:W-:Y:S06]  /*ae50*/  BAR.ARV 0x8, 0x120 ;  /* 0x0204800000007b1d */ /* 0x000fec0000002000 */
[----:B------:R-:W-:Y:S05]  /*ae60*/  @!P0 BRA `(.L_x_25) ;  /* 0x0000000000048947 */ /* 0x000fea0003800000 */
[----:B------:R-:W-:Y:S01]  /*ae70*/  BPT.TRAP 0x1 ;  /* 0x000000040000795c */ /* 0x000fe20000300000 */
.L_x_25:
[----:B------:R-:W-:Y:S01]  /*ae80*/  ULEA UR7, UR38, UR39, 0x3 ;  /* 0x0000002726077291 */ /* 0x000fe2000f8e183f */
[----:B------:R-:W-:-:S05]  /*ae90*/  IMAD.U32 R0, RZ, RZ, UR61 ;  /* 0x0000003dff007e24 */ /* 0x000fca000f8e00ff */
[----:B------:R-:W-:-:S04]  /*aea0*/  SHF.L.U32 R0, R0, 0x1f, RZ ;  /* 0x0000001f00007819 */ /* 0x000fc800000006ff */
[----:B------:R1:W2:Y:S01]  /*aeb0*/  SYNCS.PHASECHK.TRANS64.TRYWAIT P2, [UR7+0x34850], R0 ;  /* 0x03485000ff0075a7 */ /* 0x0002a20008040147 */
[----:B------:R-:W-:Y:S05]  /*aec0*/  @!P0 BRA `(.L_x_26) ;  /* 0x0000000000048947 */ /* 0x000fea0003800000 */
[----:B------:R-:W-:Y:S01]  /*aed0*/  BPT.TRAP 0x1 ;  /* 0x000000040000795c */ /* 0x000fe20000300000 */
.L_x_26:
[----:B--2---:R-:W-:Y:S05]  /*aee0*/  @P2 BRA `(.L_x_27) ;  /* 0x0000000000082947 */ /* 0x004fea0003800000 */
[----:B------:R-:W2:Y:S02]  /*aef0*/  SYNCS.PHASECHK.TRANS64.TRYWAIT P0, [UR7+0x34850], R0 ;  /* 0x03485000ff0075a7 */ /* 0x000ea40008000147 */
[----:B--2---:R-:W-:Y:S05]  /*af00*/  @!P0 BRA `(.L_x_28) ;  /* 0x0000004400688947 */ /* 0x004fea0003800000 */
.L_x_27:
[----:B------:R-:W-:Y:S01]  /*af10*/  UIADD3 UR4, UR39, 0x400, URZ ;  /* 0x0000040027047890 */ /* 0x000fe2000fffe03f */
[----:B------:R-:W-:Y:S01]  /*af20*/  WARPGROUP.ARRIVE ;  /* 0x00000000000079c5 */ /* 0x000fe20000000000 */
[----:B------:R-:W-:Y:S01]  /*af30*/  UMOV UR11, 0x40000040 ;  /* 0x40000040000b7882 */ /* 0x000fe20000000000 */
[----:B-12---:R-:W1:Y:S01]  /*af40*/  SHFL.BFLY PT, R0, R15, 0x2, 0x1f ;  /* 0x0c401f000f007f89 */ /* 0x006e6200000e0000 */
[----:B------:R-:W-:Y:S01]  /*af50*/  USHF.R.U32.HI UR4, URZ, 0x4, UR4 ;  /* 0x000000043f047899 */ /* 0x000fe20008011604 */
[C---:B------:R-:W-:Y:S01]  /*af60*/  IADD3 R21, P5, R16.reuse, 0x40, RZ ;  /* 0x0000004010157810 */ /* 0x040fe20007fbe0ff */
[----:B------:R-:W-:Y:S01]  /*af70*/  UIADD3 UR35, -UR36, URZ, URZ ;  /* 0x0000003f24237290 */ /* 0x000fe2000fffe13f */
[----:B------:R-:W2:Y:S01]  /*af80*/  SHFL.BFLY PT, R5, R14, 0x2, 0x1f ;  /* 0x0c401f000e057f89 */ /* 0x000ea200000e0000 */
[----:B------:R-:W-:Y:S01]  /*af90*/  ULOP3.LUT UR4, UR4, 0x3fff, URZ, 0xc0, !UPT ;  /* 0x00003fff04047892 */ /* 0x000fe2000f8ec03f */
[----:B------:R-:W-:Y:S01]  /*afa0*/  LOP3.LUT R20, R21, 0x380, RZ, 0xc0, !PT ;  /* 0x0000038015147812 */ /* 0x000fe200078ec0ff */
[----:B------:R-:W-:Y:S01]  /*afb0*/  ULDC.64 UR8, c[0x0][0xb70] ;  /* 0x0002dc0000087ab9 */ /* 0x000fe20000000a00 */
[C---:B------:R-:W-:Y:S01]  /*afc0*/  IADD3 R91, P4, R16.reuse, 0x20, RZ ;  /* 0x00000020105b7810 */ /* 0x040fe20007f9e0ff */
[----:B------:R-:W-:Y:S01]  /*afd0*/  ULOP3.LUT UR4, UR4, 0x5800000, URZ, 0xfc, !UPT ;  /* 0x0580000004047892 */ /* 0x000fe2000f8efc3f */
[----:B------:R-:W-:-:S02]  /*afe0*/  IADD3 R13, P6, R16, 0x60, RZ ;  /* 0x00000060100d7810 */ /* 0x000fc40007fde0ff */
[----:B------:R-:W-:Y:S01]  /*aff0*/  IADD3 R9, P0, R16, 0x4000, RZ ;  /* 0x0000400010097810 */ /* 0x000fe20007f1e0ff */
[----:B------:R-:W-:Y:S01]  /*b000*/  UIMAD UR4, UR38, 0xb00, UR4 ;  /* 0x00000b00260478a4 */ /* 0x000fe2000f8e0204 */
[----:B------:R-:W-:Y:S02]  /*b010*/  SHF.R.U64 R20, R20, 0x3, RZ ;  /* 0x0000000314147819 */ /* 0x000fe400000012ff */
[----:B------:R-:W-:Y:S01]  /*b020*/  IADD3 R7, P2, R16, 0x4020, RZ ;  /* 0x0000402010077810 */ /* 0x000fe20007f5e0ff */
[----:B------:R-:W-:Y:S01]  /*b030*/  UIADD3 UR6, UR4, 0x80, URZ ;  /* 0x0000008004067890 */ /* 0x000fe2000fffe03f */
[----:B------:R-:W-:Y:S02]  /*b040*/  LOP3.LUT R90, R91, 0x380, RZ, 0xc0, !PT ;  /* 0x000003805b5a7812 */ /* 0x000fe400078ec0ff */
[----:B------:R-:W-:Y:S01]  /*b050*/  UMOV UR10, UR4 ;  /* 0x00000004000a7c82 */ /* 0x000fe20008000000 */
[----:B------:R-:W-:Y:S01]  /*b060*/  LOP3.LUT R12, R13, 0x380, RZ, 0xc0, !PT ;  /* 0x000003800d0c7812 */ /* 0x000fe200078ec0ff */
[----:B------:R-:W-:Y:S01]  /*b070*/  HGMMA.64x128x16.F32.BF16 R24, R176, gdesc[UR8].tnspB, R24, gsb0 ;  /* 0x41e00008b0187df0 */ /* 0x000fe20008001818 */
[----:B------:R-:W-:Y:S01]  /*b080*/  UMOV UR11, 0x40000040 ;  /* 0x40000040000b7882 */ /* 0x000fe20000000000 */
[----:B------:R-:W-:Y:S01]  /*b090*/  UMOV UR10, UR6 ;  /* 0x00000006000a7c82 */ /* 0x000fe20008000000 */
[----:B------:R-:W-:Y:S01]  /*b0a0*/  UIADD3 UR6, UR4, 0x100, URZ ;  /* 0x0000010004067890 */ /* 0x000fe2000fffe03f */
[----:B-1----:R-:W-:Y:S01]  /*b0b0*/  FADD.FTZ R0, R0, R15 ;  /* 0x0000000f00007221 */ /* 0x002fe20000010000 */
[----:B------:R-:W-:Y:S01]  /*b0c0*/  LOP3.LUT R8, R9, 0x380, RZ, 0xc0, !PT ;  /* 0x0000038009087812 */ /* 0x000fe200078ec0ff */
[----:B--2---:R-:W-:Y:S01]  /*b0d0*/  FADD.FTZ R18, R5, R14 ;  /* 0x0000000e05127221 */ /* 0x004fe20000010000 */
[----:B------:R-:W-:Y:S01]  /*b0e0*/  LOP3.LUT R20, R20, R21, RZ, 0x3c, !PT ;  /* 0x0000001514147212 */ /* 0x000fe200078e3cff */
[----:B------:R-:W-:Y:S01]  /*b0f0*/  IMAD.X R21, RZ, RZ, R17, P5 ;  /* 0x000000ffff157224 */ /* 0x000fe200028e0611 */
[----:B------:R-:W1:Y:S01]  /*b100*/  SHFL.BFLY PT, R3, R0, 0x1, 0x1f ;  /* 0x0c201f0000037f89 */ /* 0x000e6200000e0000 */
[----:B------:R-:W-:-:S02]  /*b110*/  LOP3.LUT R6, R7, 0x380, RZ, 0xc0, !PT ;  /* 0x0000038007067812 */ /* 0x000fc400078ec0ff */
[----:B------:R-:W-:Y:S01]  /*b120*/  SHF.R.U64 R90, R90, 0x3, RZ ;  /* 0x000000035a5a7819 */ /* 0x000fe200000012ff */
[----:B------:R-:W2:Y:S01]  /*b130*/  SHFL.BFLY PT, R5, R18, 0x1, 0x1f ;  /* 0x0c201f0012057f89 */ /* 0x000ea200000e0000 */
[----:B------:R-:W-:Y:S02]  /*b140*/  SHF.R.U64 R12, R12, 0x3, RZ ;  /* 0x000000030c0c7819 */ /* 0x000fe400000012ff */
[----:B------:R-:W-:Y:S02]  /*b150*/  SHF.R.U64 R8, R8, 0x3, RZ ;  /* 0x0000000308087819 */ /* 0x000fe400000012ff */
[----:B------:R-:W-:Y:S02]  /*b160*/  SHF.R.U64 R6, R6, 0x3, RZ ;  /* 0x0000000306067819 */ /* 0x000fe400000012ff */
[----:B------:R-:W-:Y:S01]  /*b170*/  LOP3.LUT R90, R90, R91, RZ, 0x3c, !PT ;  /* 0x0000005b5a5a7212 */ /* 0x000fe200078e3cff */
[----:B------:R-:W-:Y:S01]  /*b180*/  IMAD.X R91, RZ, RZ, R17, P4 ;  /* 0x000000ffff5b7224 */ /* 0x000fe200020e0611 */
[----:B------:R-:W-:-:S02]  /*b190*/  LOP3.LUT R12, R12, R13, RZ, 0x3c, !PT ;  /* 0x0000000d0c0c7212 */ /* 0x000fc400078e3cff */
[----:B------:R-:W-:Y:S02]  /*b1a0*/  LOP3.LUT R8, R8, R9, RZ, 0x3c, !PT ;  /* 0x0000000908087212 */ /* 0x000fe400078e3cff */
[C---:B------:R-:W-:Y:S02]  /*b1b0*/  IADD3 R13, P4, R16.reuse, 0x4060, RZ ;  /* 0x00004060100d7810 */ /* 0x040fe40007f9e0ff */
[----:B------:R-:W-:Y:S02]  /*b1c0*/  IADD3 R9, P3, R16, 0x4040, RZ ;  /* 0x0000404010097810 */ /* 0x000fe40007f7e0ff */
[----:B------:R-:W-:Y:S01]  /*b1d0*/  LOP3.LUT R6, R6, R7, RZ, 0x3c, !PT ;  /* 0x0000000706067212 */ /* 0x000fe200078e3cff */
[----:B------:R-:W-:Y:S01]  /*b1e0*/  IMAD.X R7, RZ, RZ, R17, P2 ;  /* 0x000000ffff077224 */ /* 0x000fe200010e0611 */
[----:B------:R-:W-:Y:S01]  /*b1f0*/  LOP3.LUT R2, R13, 0x380, RZ, 0xc0, !PT ;  /* 0x000003800d027812 */ /* 0x000fe200078ec0ff */
[----:B-1----:R-:W-:Y:S01]  /*b200*/  FADD.FTZ R89, R0, R3 ;  /* 0x0000000300597221 */ /* 0x002fe20000010000 */
[----:B------:R-:W-:Y:S01]  /*b210*/  LOP3.LUT R4, R9, 0x380, RZ, 0xc0, !PT ;  /* 0x0000038009047812 */ /* 0x000fe200078ec0ff */
[----:B------:R-:W-:Y:S01]  /*b220*/  IMAD.MOV.U32 R0, RZ, RZ, RZ ;  /* 0x000000ffff007224 */ /* 0x000fe200078e00ff */
[----:B------:R-:W-:Y:S01]  /*b230*/  MOV R95, R90 ;  /* 0x0000005a005f7202 */ /* 0x000fe20000000f00 */
[----:B--2---:R-:W-:Y:S01]  /*b240*/  FADD.FTZ R18, R18, R5 ;  /* 0x0000000512127221 */ /* 0x004fe20000010000 */
[----:B------:R-:W-:Y:S01]  /*b250*/  FSETP.NE.FTZ.AND P5, PT, R89, RZ, PT ;  /* 0x000000ff5900720b */ /* 0x000fe20003fb5000 */
[--C-:B------:R-:W-:Y:S01]  /*b260*/  IMAD.X R5, RZ, RZ, R17.reuse, P3 ;  /* 0x000000ffff057224 */ /* 0x100fe200018e0611 */
[----:B------:R-:W-:Y:S01]  /*b270*/  MOV R91, R6 ;  /* 0x00000006005b7202 */ /* 0x000fe20000000f00 */
[----:B------:R-:W-:Y:S01]  /*b280*/  IMAD.X R3, RZ, RZ, R17, P4 ;  /* 0x000000ffff037224 */ /* 0x000fe200020e0611 */
[----:B------:R-:W-:-:S02]  /*b290*/  FSETP.NE.FTZ.AND P3, PT, R18, RZ, PT ;  /* 0x000000ff1200720b */ /* 0x000fc40003f75000 */
[----:B------:R-:W-:Y:S02]  /*b2a0*/  R2UR UR5, R221 ;  /* 0x00000000dd0572ca */ /* 0x000fe400000e0000 */
[----:B------:R-:W-:Y:S02]  /*b2b0*/  SHF.R.U64 R2, R2, 0x3, RZ ;  /* 0x0000000302027819 */ /* 0x000fe400000012ff */
[----:B------:R-:W-:Y:S02]  /*b2c0*/  SHF.R.U64 R4, R4, 0x3, RZ ;  /* 0x0000000304047819 */ /* 0x000fe400000012ff */
[----:B------:R-:W-:Y:S01]  /*b2d0*/  R2UR UR12, R220 ;  /* 0x00000000dc0c72ca */ /* 0x000fe200000e0000 */
[----:B------:R-:W1:Y:S01]  /*b2e0*/  @P5 MUFU.LG2 R6, R89 ;  /* 0x0000005900065308 */ /* 0x000e620000000c00 */
[----:B------:R-:W-:Y:S01]  /*b2f0*/  LOP3.LUT R2, R2, R13, RZ, 0x3c, !PT ;  /* 0x0000000d02027212 */ /* 0x000fe200078e3cff */
[----:B------:R-:W-:Y:S01]  /*b300*/  IMAD.X R13, RZ, RZ, R17, P6 ;  /* 0x000000ffff0d7224 */ /* 0x000fe200030e0611 */
[----:B------:R-:W-:-:S02]  /*b310*/  LOP3.LUT R15, R16, 0x380, RZ, 0xc0, !PT ;  /* 0x00000380100f7812 */ /* 0x000fc400078ec0ff */
[----:B------:R-:W-:Y:S01]  /*b320*/  LOP3.LUT R4, R4, R9, RZ, 0x3c, !PT ;  /* 0x0000000904047212 */ /* 0x000fe200078e3cff */
[--C-:B------:R-:W-:Y:S01]  /*b330*/  IMAD.X R9, RZ, RZ, R17.reuse, P0 ;  /* 0x000000ffff097224 */ /* 0x100fe200000e0611 */
[----:B------:R-:W-:Y:S01]  /*b340*/  SHF.R.U64 R15, R15, 0x3, RZ ;  /* 0x000000030f0f7819 */ /* 0x000fe200000012ff */
[----:B------:R2:W-:Y:S01]  /*b350*/  @P5 MUFU.RCP R0, R89 ;  /* 0x0000005900005308 */ /* 0x0005e20000001000 */
[----:B------:R-:W-:Y:S01]  /*b360*/  MOV R93, R12 ;  /* 0x0000000c005d7202 */ /* 0x000fe20000000f00 */
[----:B------:R-:W-:Y:S01]  /*b370*/  IMAD.MOV.U32 R12, RZ, RZ, RZ ;  /* 0x000000ffff0c7224 */ /* 0x000fe200078e00ff */
[----:B------:R-:W-:Y:S01]  /*b380*/  MOV R90, R4 ;  /* 0x00000004005a7202 */ /* 0x000fe20000000f00 */
[----:B------:R-:W-:Y:S01]  /*b390*/  UIADD3 UR34, -UR5, URZ, URZ ;  /* 0x0000003f05227290 */ /* 0x000fe2000fffe13f */
[----:B------:R-:W-:Y:S01]  /*b3a0*/  LOP3.LUT R14, R15, R16, RZ, 0x3c, !PT ;  /* 0x000000100f0e7212 */ /* 0x000fe200078e3cff */
[----:B------:R-:W-:Y:S01]  /*b3b0*/  IMAD.MOV.U32 R15, RZ, RZ, R17 ;  /* 0x000000ffff0f7224 */ /* 0x000fe200078e0011 */
[----:B------:R-:W-:Y:S01]  /*b3c0*/  MOV R92, R8 ;  /* 0x00000008005c7202 */ /* 0x000fe20000000f00 */
[----:B------:R-:W3:Y:S01]  /*b3d0*/  @P3 MUFU.LG2 R4, R18 ;  /* 0x0000001200043308 */ /* 0x000ee20000000c00 */
[C---:B------:R-:W-:Y:S01]  /*b3e0*/  @P5 FMUL.FTZ R5, R11.reuse, 0.69314718246459960938 ;  /* 0x3f3172180b055820 */ /* 0x040fe20000410000 */
[----:B-1----:R-:W-:Y:S01]  /*b3f0*/  @P5 FMUL.FTZ R6, R6, 0.69314718246459960938 ;  /* 0x3f31721806065820 */ /* 0x002fe20000410000 */
[----:B------:R-:W-:Y:S01]  /*b400*/  IMAD.U32 R8, RZ, RZ, UR7 ;  /* 0x00000007ff087e24 */ /* 0x000fe2000f8e00ff */
[----:B------:R-:W-:Y:S01]  /*b410*/  MOV R96, R14 ;  /* 0x0000000e00607202 */ /* 0x000fe20000000f00 */
[----:B------:R-:W-:Y:S01]  /*b420*/  @P3 FMUL.FTZ R14, R11, 0.69314718246459960938 ;  /* 0x3f3172180b0e3820 */ /* 0x000fe20000410000 */
[----:B------:R-:W-:Y:S01]  /*b430*/  MOV R94, R20 ;  /* 0x00000014005e7202 */ /* 0x000fe20000000f00 */
[----:B------:R-:W-:Y:S01]  /*b440*/  @!P1 VIADD R8, R8, 0x34860 ;  /* 0x0003486008089836 */ /* 0x000fe20000000000 */
[----:B------:R-:W1:Y:S01]  /*b450*/  @P3 MUFU.RCP R12, R18 ;  /* 0x00000012000c3308 */ /* 0x000e620000001000 */
[----:B------:R-:W-:Y:S01]  /*b460*/  LOP3.LUT P0, RZ, R23, 0x3, RZ, 0xc0, !PT ;  /* 0x0000000317ff7812 */ /* 0x000fe2000780c0ff */
[----:B------:R-:W-:Y:S01]  /*b470*/  IMAD.MOV.U32 R21, RZ, RZ, -0x800000 ;  /* 0xff800000ff157424 */ /* 0x000fe200078e00ff */
[----:B--2---:R-:W-:Y:S01]  /*b480*/  MOV R89, R2 ;  /* 0x0000000200597202 */ /* 0x004fe20000000f00 */
[----:B------:R-:W-:Y:S01]  /*b490*/  ULDC UR7, c[0x0][0xa88] ;  /* 0x0002a20000077ab9 */ /* 0x000fe20000000800 */
[----:B------:R-:W-:Y:S01]  /*b4a0*/  @!P1 PRMT R8, RZ, 0x654, R8 ;  /* 0x00000654ff089816 */ /* 0x000fe20000000008 */
[----:B---3--:R-:W-:-:S04]  /*b4b0*/  @P3 FMUL.FTZ R7, R4, 0.69314718246459960938 ;  /* 0x3f31721804073820 */ /* 0x008fc80000410000 */
[----:B------:R-:W-:Y:S01]  /*b4c0*/  @P3 FFMA.FTZ R21, R14, R88, R7 ;  /* 0x000000580e153223 */ /* 0x000fe20000010007 */
[----:B------:R-:W-:Y:S02]  /*b4d0*/  WARPGROUP.DEPBAR.LE gsb0, 0x0 ;  /* 0x00008000000079c5 */ /* 0x000fe40000010000 */
[----:B------:R-:W-:-:S06]  /*b4e0*/  WARPGROUP.ARRIVE ;  /* 0x00000000000079c5 */ /* 0x000fcc0000000000 */
[----:B------:R-:W-:Y:S01]  /*b4f0*/  HGMMA.64x128x16.F32.BF16 R24, R180, gdesc[UR8].tnspB, R24, gsb0 ;  /* 0x41e00008b4187df0 */ /* 0x000fe20008001818 */
[----:B------:R-:W-:Y:S01]  /*b500*/  UMOV UR10, UR6 ;  /* 0x00000006000a7c82 */ /* 0x000fe20008000000 */
[----:B------:R-:W-:Y:S01]  /*b510*/  UMOV UR11, 0x40000040 ;  /* 0x40000040000b7882 */ /* 0x000fe20000000000 */
[----:B------:R-:W-:Y:S01]  /*b520*/  UIADD3 UR6, UR4, 0x180, URZ ;  /* 0x0000018004067890 */ /* 0x000fe2000fffe03f */
        /* <DEDUP_REMOVED lines=35> */
[----:B------:R-:W-:Y:S02]  /*b760*/  UIADD3 UR6, UR4, 0x480, URZ ;  /* 0x0000048004067890 */ /* 0x000fe4000fffe03f */
[----:B------:R-:W-:Y:S01]  /*b770*/  UIADD3 UR4, UR4, 0x500, URZ ;  /* 0x0000050004047890 */ /* 0x000fe2000fffe03f */
[----:B------:R-:W-:Y:S02]  /*b780*/  WARPGROUP.DEPBAR.LE gsb0, 0x0 ;  /* 0x00008000000079c5 */ /* 0x000fe40000010000 */
[----:B------:R-:W-:-:S06]  /*b790*/  WARPGROUP.ARRIVE ;  /* 0x00000000000079c5 */ /* 0x000fcc0000000000 */
[----:B------:R-:W-:Y:S01]  /*b7a0*/  HGMMA.64x128x16.F32.BF16 R24, R208, gdesc[UR8].tnspB, R24, gsb0 ;  /* 0x41e00008d0187df0 */ /* 0x000fe20008001818 */
[----:B------:R-:W-:Y:S01]  /*b7b0*/  UMOV UR10, UR6 ;  /* 0x00000006000a7c82 */ /* 0x000fe20008000000 */
[----:B------:R-:W-:Y:S01]  /*b7c0*/  UMOV UR11, 0x40000040 ;  /* 0x40000040000b7882 */ /* 0x000fe20000000000 */
[----:B------:R-:W-:Y:S02]  /*b7d0*/  WARPGROUP.DEPBAR.LE gsb0, 0x0 ;  /* 0x00008000000079c5 */ /* 0x000fe40000010000 */
[----:B------:R-:W-:-:S07]  /*b7e0*/  WARPGROUP.ARRIVE ;  /* 0x00000000000079c5 */ /* 0x000fce0000000000 */
[----:B------:R-:W-:Y:S01]  /*b7f0*/  HGMMA.64x128x16.F32.BF16 R24, R212, gdesc[UR8].tnspB, R24, gsb0 ;  /* 0x41e00008d4187df0 */ /* 0x000fe20008001818 */
[----:B------:R-:W-:Y:S01]  /*b800*/  UMOV UR10, UR4 ;  /* 0x00000004000a7c82 */ /* 0x000fe20008000000 */
[----:B------:R-:W-:Y:S01]  /*b810*/  UMOV UR11, 0x40000040 ;  /* 0x40000040000b7882 */ /* 0x000fe20000000000 */
[----:B------:R-:W-:Y:S02]  /*b820*/  ULDC UR4, c[0x0][0xdb4] ;  /* 0x00036d0000047ab9 */ /* 0x000fe40000000800 */
[----:B------:R-:W-:-:S03]  /*b830*/  UIMAD UR35, UR4, UR35, UR5 ;  /* 0x00000023042372a4 */ /* 0x000fc6000f8e0205 */
[----:B------:R-:W-:Y:S01]  /*b840*/  ULDC UR5, c[0x0][0xda8] ;  /* 0x00036a0000057ab9 */ /* 0x000fe20000000800 */
[----:B------:R-:W-:Y:S02]  /*b850*/  USHF.R.S32.HI UR4, URZ, 0x1f, UR35 ;  /* 0x0000001f3f047899 */ /* 0x000fe40008011423 */
[----:B------:R-:W-:Y:S02]  /*b860*/  UIMAD UR34, UR5, UR34, UR12 ;  /* 0x00000022052272a4 */ /* 0x000fe4000f8e020c */
[----:B------:R-:W-:Y:S02]  /*b870*/  UIMAD UR6, UR4, UR8, URZ ;  /* 0x00000008040672a4 */ /* 0x000fe4000f8e023f */
[----:B------:R-:W-:Y:S02]  /*b880*/  USHF.L.U32 UR34, UR34, 0x7, URZ ;  /* 0x0000000722227899 */ /* 0x000fe4000800063f */
[----:B------:R-:W-:Y:S02]  /*b890*/  UIMAD.WIDE.U32 UR4, UR35, UR8, URZ ;  /* 0x00000008230472a5 */ /* 0x000fe4000f8e003f */
[----:B------:R-:W-:-:S02]  /*b8a0*/  UIMAD UR6, UR35, UR9, UR6 ;  /* 0x00000009230672a4 */ /* 0x000fc4000f8e0206 */
[----:B------:R-:W-:Y:S01]  /*b8b0*/  VIADD R97, R224, UR34 ;  /* 0x00000022e0617c36 */ /* 0x000fe20008000000 */
[----:B------:R-:W-:Y:S01]  /*b8c0*/  ULDC.64 UR12, c[0x0][0x208] ;  /* 0x00008200000c7ab9 */ /* 0x000fe20000000a00 */
[----:B------:R-:W-:Y:S01]  /*b8d0*/  IMAD.U32 R2, RZ, RZ, UR4 ;  /* 0x00000004ff027e24 */ /* 0x000fe2000f8e00ff */
[----:B------:R-:W-:Y:S01]  /*b8e0*/  UIADD3 UR4, UR5, UR6, URZ ;  /* 0x0000000605047290 */ /* 0x000fe2000fffe03f */
[----:B------:R-:W-:Y:S02]  /*b8f0*/  VIADD R9, R97, 0x8 ;  /* 0x0000000861097836 */ /* 0x000fe40000000000 */
[----:B------:R-:W-:-:S03]  /*b900*/  IMAD.U32 R3, RZ, RZ, UR5 ;  /* 0x00000005ff037e24 */ /* 0x000fc6000f8e00ff */
[----:B------:R-:W-:Y:S01]  /*b910*/  ISETP.GE.OR P2, PT, R9, UR7, P0 ;  /* 0x0000000709007c0c */ /* 0x000fe20008746670 */
[----:B------:R-:W-:Y:S01]  /*b920*/  IMAD.U32 R3, RZ, RZ, UR4 ;  /* 0x00000004ff037e24 */ /* 0x000fe2000f8e00ff */
[----:B------:R-:W-:Y:S01]  /*b930*/  USHF.R.S32.HI UR4, URZ, 0x1f, UR36 ;  /* 0x0000001f3f047899 */ /* 0x000fe20008011424 */
[----:B------:R-:W-:Y:S01]  /*b940*/  ISETP.GE.OR P0, PT, R97, UR7, P0 ;  /* 0x0000000761007c0c */ /* 0x000fe20008706670 */
[----:B------:R-:W-:Y:S02]  /*b950*/  WARPGROUP.DEPBAR.LE gsb0, 0x0 ;  /* 0x00008000000079c5 */ /* 0x000fe40000010000 */
[----:B------:R-:W-:-:S06]  /*b960*/  WARPGROUP.ARRIVE ;  /* 0x00000000000079c5 */ /* 0x000fcc0000000000 */
[----:B------:R-:W-:Y:S01]  /*b970*/  HGMMA.64x128x16.F32.BF16 R24, R216, gdesc[UR8].tnspB, R24, gsb0 ;  /* 0x41e00008d8187df0 */ /* 0x000fe20008001818 */
[----:B------:R-:W-:Y:S01]  /*b980*/  R2UR UR10, R19 ;  /* 0x00000000130a72ca */ /* 0x000fe200000e0000 */
[----:B------:R-:W-:Y:S02]  /*b990*/  IMAD.MOV.U32 R19, RZ, RZ, -0x800000 ;  /* 0xff800000ff137424 */ /* 0x000fe400078e00ff */
[----:B------:R-:W-:Y:S01]  /*b9a0*/  @P5 FFMA.FTZ R19, R5, R10, R6 ;  /* 0x0000000a05135223 */ /* 0x000fe20000010006 */
[----:B------:R-:W-:Y:S02]  /*b9b0*/  WARPGROUP.DEPBAR.LE gsb0, 0x0 ;  /* 0x00008000000079c5 */ /* 0x000fe40000010000 */
[-C--:B------:R-:W-:Y:S01]  /*b9c0*/  FMUL.FTZ R10, R33, R0.reuse ;  /* 0x00000000210a7220 */ /* 0x080fe20000410000 */
[-C--:B------:R-:W-:Y:S01]  /*b9d0*/  FMUL.FTZ R11, R32, R0.reuse ;  /* 0x00000000200b7220 */ /* 0x080fe20000410000 */
[-C--:B------:R-:W-:Y:S01]  /*b9e0*/  FMUL.FTZ R32, R53, R0.reuse ;  /* 0x0000000035207220 */ /* 0x080fe20000410000 */
[-C--:B------:R-:W-:Y:S01]  /*b9f0*/  FMUL.FTZ R33, R52, R0.reuse ;  /* 0x0000000034217220 */ /* 0x080fe20000410000 */
[-C--:B------:R-:W-:Y:S01]  /*ba00*/  FMUL.FTZ R52, R73, R0.reuse ;  /* 0x0000000049347220 */ /* 0x080fe20000410000 */
[-C--:B------:R-:W-:Y:S01]  /*ba10*/  FMUL.FTZ R53, R72, R0.reuse ;  /* 0x0000000048357220 */ /* 0x080fe20000410000 */
[----:B------:R2:W-:Y:S01]  /*ba20*/  @!P1 SYNCS.ARRIVE.TRANS64.RED.A1T0 RZ, [R8+URZ], RZ ;  /* 0x000000ff08ff99a7 */ /* 0x0005e2000810043f */
[-C--:B------:R-:W-:Y:S01]  /*ba30*/  FMUL.FTZ R4, R25, R0.reuse ;  /* 0x0000000019047220 */ /* 0x080fe20000410000 */
[----:B------:R-:W-:Y:S01]  /*ba40*/  FMUL.FTZ R5, R24, R0 ;  /* 0x0000000018057220 */ /* 0x000fe20000410000 */
[-C--:B-1----:R-:W-:Y:S01]  /*ba50*/  FMUL.FTZ R6, R27, R12.reuse ;  /* 0x0000000c1b067220 */ /* 0x082fe20000410000 */
[----:B------:R-:W-:Y:S01]  /*ba60*/  FMUL.FTZ R7, R26, R12 ;  /* 0x0000000c1a077220 */ /* 0x000fe20000410000 */
[-C--:B------:R-:W-:Y:S01]  /*ba70*/  FMUL.FTZ R9, R28, R0.reuse ;  /* 0x000000001c097220 */ /* 0x080fe20000410000 */
[-C--:B------:R-:W-:Y:S01]  /*ba80*/  FMUL.FTZ R13, R37, R0.reuse ;  /* 0x00000000250d7220 */ /* 0x080fe20000410000 */
[-C--:B------:R-:W-:Y:S01]  /*ba90*/  FMUL.FTZ R18, R36, R0.reuse ;  /* 0x0000000024127220 */ /* 0x080fe20000410000 */
[----:B------:R-:W1:Y:S01]  /*baa0*/  LDC.64 R72, c[0x0][0xb78] ;  /* 0x0002de00ff487b82 */ /* 0x000e620000000a00 */
[-C--:B--2---:R-:W-:Y:S01]  /*bab0*/  FMUL.FTZ R8, R29, R0.reuse ;  /* 0x000000001d087220 */ /* 0x084fe20000410000 */
        /* <DEDUP_REMOVED lines=21> */
[----:B------:R-:W-:Y:S01]  /*bc10*/  F2FP.BF16.F32.PACK_AB R5, R6, R7 ;  /* 0x000000070605723e */ /* 0x000fe200000010ff */
[-C--:B------:R-:W-:Y:S01]  /*bc20*/  FMUL.FTZ R7, R31, R12.reuse ;  /* 0x0000000c1f077220 */ /* 0x080fe20000410000 */
[-C--:B------:R-:W-:Y:S01]  /*bc30*/  FMUL.FTZ R0, R30, R12.reuse ;  /* 0x0000000c1e007220 */ /* 0x080fe20000410000 */
[-C--:B------:R-:W-:Y:S01]  /*bc40*/  FMUL.FTZ R15, R39, R12.reuse ;  /* 0x0000000c270f7220 */ /* 0x080fe20000410000 */
[-C--:B------:R-:W-:Y:S01]  /*bc50*/  FMUL.FTZ R20, R38, R12.reuse ;  /* 0x0000000c26147220 */ /* 0x080fe20000410000 */
[----:B------:R-:W-:Y:S01]  /*bc60*/  F2FP.BF16.F32.PACK_AB R6, R8, R9 ;  /* 0x000000090806723e */ /* 0x000fe200000010ff */
[-C--:B------:R-:W-:Y:S01]  /*bc70*/  FMUL.FTZ R9, R35, R12.reuse ;  /* 0x0000000c23097220 */ /* 0x080fe20000410000 */
[----:B------:R-:W-:Y:S01]  /*bc80*/  F2FP.BF16.F32.PACK_AB R8, R10, R11 ;  /* 0x0000000b0a08723e */ /* 0x000fe200000010ff */
[----:B------:R-:W-:Y:S01]  /*bc90*/  FMUL.FTZ R14, R34, R12 ;  /* 0x0000000c220e7220 */ /* 0x000fe20000410000 */
[----:B------:R-:W-:Y:S01]  /*bca0*/  F2FP.BF16.F32.PACK_AB R7, R7, R0 ;  /* 0x000000000707723e */ /* 0x000fe200000010ff */
[----:B------:R-:W-:Y:S01]  /*bcb0*/  BAR.SYNC.DEFER_BLOCKING 0x1, 0x100 ;  /* 0x0044000000007b1d */ /* 0x000fe20000010000 */
[----:B------:R-:W-:Y:S01]  /*bcc0*/  F2FP.BF16.F32.PACK_AB R10, R13, R18 ;  /* 0x000000120d0a723e */ /* 0x000fe200000010ff */
[----:B------:R-:W-:Y:S01]  /*bcd0*/  FMUL.FTZ R13, R43, R12 ;  /* 0x0000000c2b0d7220 */ /* 0x000fe20000410000 */
        /* <DEDUP_REMOVED lines=24> */
[C---:B-1----:R-:W-:Y:S01]  /*be60*/  IMAD R12, R72.reuse, UR4, RZ ;  /* 0x00000004480c7c24 */ /* 0x042fe2000f8e02ff */
[----:B------:R-:W-:Y:S01]  /*be70*/  F2FP.BF16.F32.PACK_AB R9, R9, R14 ;  /* 0x0000000e0909723e */ /* 0x000fe200000010ff */
[----:B------:R-:W-:Y:S01]  /*be80*/  IMAD.WIDE.U32 R2, R72, UR36, R2 ;  /* 0x0000002448027c25 */ /* 0x000fe2000f8e0002 */
[----:B------:R-:W-:Y:S01]  /*be90*/  F2FP.BF16.F32.PACK_AB R13, R13, R0 ;  /* 0x000000000d0d723e */ /* 0x000fe200000010ff */
[----:B------:R1:W-:Y:S01]  /*bea0*/  STSM.16.M88.4 [R96], R4 ;  /* 0x0000000460007844 */ /* 0x0003e20000000200 */
[----:B------:R-:W-:Y:S01]  /*beb0*/  F2FP.BF16.F32.PACK_AB R14, R26, R27 ;  /* 0x0000001b1a0e723e */ /* 0x000fe200000010ff */
[----:B------:R-:W-:Y:S01]  /*bec0*/  IMAD R68, R73, UR36, R12 ;  /* 0x0000002449447c24 */ /* 0x000fe2000f8e020c */
[----:B------:R-:W-:Y:S01]  /*bed0*/  F2FP.BF16.F32.PACK_AB R12, R24, R25 ;  /* 0x00000019180c723e */ /* 0x000fe200000010ff */
[----:B------:R-:W-:Y:S01]  /*bee0*/  STSM.16.M88.4 [R95], R8 ;  /* 0x000000085f007844 */ /* 0x000fe20000000200 */
[----:B------:R-:W-:Y:S01]  /*bef0*/  F2FP.BF16.F32.PACK_AB R15, R15, R18 ;  /* 0x000000120f0f723e */ /* 0x000fe200000010ff */
[----:B------:R-:W-:Y:S01]  /*bf00*/  ULDC.64 UR4, c[0x0][0xb40] ;  /* 0x0002d00000047ab9 */ /* 0x000fe20000000a00 */
[----:B------:R-:W-:-:S02]  /*bf10*/  F2FP.BF16.F32.PACK_AB R36, R36, R37 ;  /* 0x000000252424723e */ /* 0x000fc400000010ff */
[----:B------:R-:W-:Y:S01]  /*bf20*/  F2FP.BF16.F32.PACK_AB R24, R28, R29 ;  /* 0x0000001d1c18723e */ /* 0x000fe200000010ff */
[----:B------:R-:W-:Y:S01]  /*bf30*/  STSM.16.M88.4 [R94], R12 ;  /* 0x0000000c5e007844 */ /* 0x000fe20000000200 */
[----:B------:R-:W-:Y:S02]  /*bf40*/  F2FP.BF16.F32.PACK_AB R25, R20, R31 ;  /* 0x0000001f1419723e */ /* 0x000fe400000010ff */
[----:B------:R-:W-:Y:S02]  /*bf50*/  F2FP.BF16.F32.PACK_AB R26, R32, R33 ;  /* 0x00000021201a723e */ /* 0x000fe400000010ff */
[----:B------:R-:W-:Y:S02]  /*bf60*/  F2FP.BF16.F32.PACK_AB R27, R30, R35 ;  /* 0x000000231e1b723e */ /* 0x000fe400000010ff */
[----:B------:R-:W-:Y:S02]  /*bf70*/  F2FP.BF16.F32.PACK_AB R37, R34, R39 ;  /* 0x000000272225723e */ /* 0x000fe400000010ff */
[----:B------:R-:W-:Y:S01]  /*bf80*/  F2FP.BF16.F32.PACK_AB R44, R44, R45 ;  /* 0x0000002d2c2c723e */ /* 0x000fe200000010ff */
[----:B------:R-:W-:Y:S01]  /*bf90*/  STSM.16.M88.4 [R93], R24 ;  /* 0x000000185d007844 */ /* 0x000fe20000000200 */
[----:B------:R-:W-:-:S02]  /*bfa0*/  F2FP.BF16.F32.PACK_AB R38, R40, R41 ;  /* 0x000000292826723e */ /* 0x000fc400000010ff */
[----:B------:R-:W-:Y:S02]  /*bfb0*/  F2FP.BF16.F32.PACK_AB R39, R42, R43 ;  /* 0x0000002b2a27723e */ /* 0x000fe400000010ff */
[----:B------:R-:W-:Y:S02]  /*bfc0*/  F2FP.BF16.F32.PACK_AB R45, R46, R47 ;  /* 0x0000002f2e2d723e */ /* 0x000fe400000010ff */
[----:B------:R-:W-:Y:S01]  /*bfd0*/  F2FP.BF16.F32.PACK_AB R52, R52, R53 ;  /* 0x000000353434723e */ /* 0x000fe200000010ff */
[----:B------:R-:W-:Y:S01]  /*bfe0*/  STSM.16.M88.4 [R92], R36 ;  /* 0x000000245c007844 */ /* 0x000fe20000000200 */
[----:B-1----:R-:W-:Y:S02]  /*bff0*/  SHF.R.S32.HI R5, RZ, 0x1f, R97 ;  /* 0x0000001fff057819 */ /* 0x002fe40000011461 */
[----:B------:R-:W-:Y:S02]  /*c000*/  IADD3 R0, P1, R97, R2, RZ ;  /* 0x0000000261007210 */ /* 0x000fe40007f3e0ff */
[----:B------:R-:W-:-:S02]  /*c010*/  F2FP.BF16.F32.PACK_AB R46, R48, R49 ;  /* 0x00000031302e723e */ /* 0x000fc400000010ff */
[----:B------:R-:W-:Y:S02]  /*c020*/  F2FP.BF16.F32.PACK_AB R47, R50, R51 ;  /* 0x00000033322f723e */ /* 0x000fe400000010ff */
[----:B------:R-:W-:Y:S02]  /*c030*/  F2FP.BF16.F32.PACK_AB R53, R54, R55 ;  /* 0x000000373635723e */ /* 0x000fe400000010ff */
[----:B------:R-:W-:Y:S01]  /*c040*/  F2FP.BF16.F32.PACK_AB R60, R60, R61 ;  /* 0x0000003d3c3c723e */ /* 0x000fe200000010ff */
[----:B------:R-:W-:Y:S01]  /*c050*/  STSM.16.M88.4 [R91], R44 ;  /* 0x0000002c5b007844 */ /* 0x000fe20000000200 */
[----:B------:R-:W-:Y:S02]  /*c060*/  F2FP.BF16.F32.PACK_AB R54, R56, R57 ;  /* 0x000000393836723e */ /* 0x000fe400000010ff */
[----:B------:R-:W-:Y:S02]  /*c070*/  F2FP.BF16.F32.PACK_AB R55, R58, R59 ;  /* 0x0000003b3a37723e */ /* 0x000fe400000010ff */
[----:B------:R-:W-:-:S02]  /*c080*/  F2FP.BF16.F32.PACK_AB R61, R62, R63 ;  /* 0x0000003f3e3d723e */ /* 0x000fc400000010ff */
[----:B------:R-:W-:Y:S01]  /*c090*/  F2FP.BF16.F32.PACK_AB R62, R64, R65 ;  /* 0x00000041403e723e */ /* 0x000fe200000010ff */
[----:B------:R-:W-:Y:S01]  /*c0a0*/  STSM.16.M88.4 [R90], R52 ;  /* 0x000000345a007844 */ /* 0x000fe20000000200 */
[----:B------:R-:W-:Y:S02]  /*c0b0*/  F2FP.BF16.F32.PACK_AB R63, R66, R67 ;  /* 0x00000043423f723e */ /* 0x000fe400000010ff */
[----:B------:R-:W-:Y:S02]  /*c0c0*/  IADD3.X R5, R5, R3, R68, P1, !PT ;  /* 0x0000000305057210 */ /* 0x000fe40000ffe444 */
[C---:B------:R-:W-:Y:S01]  /*c0d0*/  LEA R2, P1, R0.reuse, UR4, 0x2 ;  /* 0x0000000400027c11 */ /* 0x040fe2000f8210ff */
[----:B------:R-:W-:Y:S01]  /*c0e0*/  STSM.16.M88.4 [R89], R60 ;  /* 0x0000003c59007844 */ /* 0x000fe20000000200 */
[----:B------:R-:W-:Y:S02]  /*c0f0*/  ULDC UR4, c[0x0][0xc] ;  /* 0x0000030000047ab9 */ /* 0x000fe40000000800 */
[----:B------:R-:W-:Y:S01]  /*c100*/  LEA.HI.X R3, R0, UR5, R5, 0x2, P1 ;  /* 0x0000000500037c11 */ /* 0x000fe200088f1405 */
[----:B------:R-:W-:Y:S01]  /*c110*/  @!PT LDS RZ, [RZ] ;  /* 0x00000000fffff984 */ /* 0x000fe20000000800 */
[----:B------:R-:W-:Y:S01]  /*c120*/  @!PT LDS RZ, [RZ] ;  /* 0x00000000fffff984 */ /* 0x000fe20000000800 */
[----:B------:R-:W-:Y:S01]  /*c130*/  @!PT LDS RZ, [RZ] ;  /* 0x00000000fffff984 */ /* 0x000fe20000000800 */
[----:B------:R-:W-:Y:S01]  /*c140*/  @!PT LDS RZ, [RZ] ;  /* 0x00000000fffff984 */ /* 0x000fe20000000800 */
[----:B------:R1:W-:Y:S06]  /*c150*/  MEMBAR.ALL.CTA ;  /* 0x0000000000007992 */ /* 0x0003ec0000008000 */
[----:B-1----:R-:W1:Y:S01]  /*c160*/  FENCE.VIEW.ASYNC.S ;  /* 0x00000000000073c6 */ /* 0x002e620000000000 */
[----:B------:R-:W-:-:S03]  /*c170*/  UIADD3 UR10, UR4, UR10, URZ ;  /* 0x0000000a040a7290 */ /* 0x000fc6000fffe03f */
[----:B-1----:R-:W1:Y:S01]  /*c180*/  SHFL.IDX PT, R0, R223, RZ, 0x1f ;  /* 0x00001fffdf007589 */ /* 0x002e6200000e0000 */
[----:B------:R-:W-:Y:S06]  /*c190*/  BAR.ARV 0x1, 0x120 ;  /* 0x0044800000007b1d */ /* 0x000fec0000002000 */
[----:B------:R2:W-:Y:S01]  /*c1a0*/  @!P0 STG.E desc[UR12][R2.64], R19 ;  /* 0x0000001302008986 */ /* 0x0005e2000c10190c */
[----:B-1----:R-:W-:-:S03]  /*c1b0*/  ISETP.NE.AND P0, PT, R0, 0x7, PT ;  /* 0x000000070000780c */ /* 0x002fc60003f05270 */
[----:B------:R1:W-:Y:S01]  /*c1c0*/  @!P2 STG.E desc[UR12][R2.64+0x20], R21 ;  /* 0x000020150200a986 */ /* 0x0003e2000c10190c */
[----:B--2---:R-:W-:-:S09]  /*c1d0*/  IMAD.U32 R19, RZ, RZ, UR10 ;  /* 0x0000000aff137e24 */ /* 0x004fd2000f8e00ff */
[----:B------:R-:W-:Y:S05]  /*c1e0*/  @P0 BRA `(.L_x_29) ;  /* 0x0000000000580947 */ /* 0x000fea0003800000 */
[----:B------:R-:W-:Y:S01]  /*c1f0*/  BAR.SYNC.DEFER_BLOCKING 0x1, 0x120 ;  /* 0x0044800000007b1d */ /* 0x000fe20000010000 */
[----:B------:R-:W-:-:S05]  /*c200*/  ELECT P0, URZ, PT ;  /* 0x00000000003f782f */ /* 0x000fca0003800000 */
[----:B------:R-:W-:Y:S08]  /*c210*/  BSSY B0, `(.L_x_29) ;  /* 0x0000013000007945 */ /* 0x000ff00003800000 */
[----:B------:R-:W-:Y:S05]  /*c220*/  @!P0 BRA `(.L_x_30) ;  /* 0x0000000000448947 */ /* 0x000fea0003800000 */
[----:B------:R-:W-:Y:S01]  /*c230*/  ULDC.64 UR6, c[0x0][0x198] ;  /* 0x0000660000067ab9 */ /* 0x000fe20000000a00 */
[----:B------:R-:W-:Y:S01]  /*c240*/  UMOV UR33, URZ ;  /* 0x0000003f00217c82 */ /* 0x000fe20008000000 */
[----:B------:R-:W-:Y:S02]  /*c250*/  UIADD3 UR4, UP0, UR6, 0x9f0, URZ ;  /* 0x000009f006047890 */ /* 0x000fe4000ff1e03f */
[----:B------:R-:W-:Y:S02]  /*c260*/  UIADD3 UR6, UR39, 0x4000, URZ ;  /* 0x0000400027067890 */ /* 0x000fe4000fffe03f */
[----:B------:R-:W-:Y:S01]  /*c270*/  UIADD3.X UR5, URZ, UR7, URZ, UP0, !UPT ;  /* 0x000000073f057290 */ /* 0x000fe200087fe43f */
[----:B------:R-:W-:Y:S01]  /*c280*/  UMOV UR37, URZ ;  /* 0x0000003f00257c82 */ /* 0x000fe20008000000 */
[----:B------:R-:W-:Y:S01]  /*c290*/  UMOV UR32, UR39 ;  /* 0x0000002700207c82 */ /* 0x000fe20008000000 */
[----:B------:R-:W-:-:S06]  /*c2a0*/  UMOV UR7, 0x40 ;  /* 0x0000004000077882 */ /* 0x000fcc0000000000 */
[----:B------:R2:W-:Y:S02]  /*c2b0*/  UTMASTG.5D [UR32], [UR4] ;  /* 0x00000020040073b5 */ /* 0x0005e40008020000 */
[----:B--2---:R-:W-:Y:S01]  /*c2c0*/  UMOV UR32, UR6 ;  /* 0x0000000600207c82 */ /* 0x004fe20008000000 */
[----:B------:R-:W-:Y:S01]  /*c2d0*/  UMOV UR33, UR7 ;  /* 0x0000000700217c82 */ /* 0x000fe20008000000 */
[----:B------:R-:W-:Y:S01]  /*c2e0*/  UIADD3 UR6, UR39, 0x34820, URZ ;  /* 0x0003482027067890 */ /* 0x000fe2000fffe03f */
[----:B------:R2:W-:Y:S03]  /*c2f0*/  UTMASTG.5D [UR32], [UR4] ;  /* 0x00000020040073b5 */ /* 0x0005e60008020000 */
[----:B------:R-:W-:Y:S01]  /*c300*/  UPRMT UR6, URZ, 0x654, UR6 ;  /* 0x000006543f067896 */ /* 0x000fe20008000006 */
[----:B------:R0:W-:Y:S01]  /*c310*/  UTMACMDFLUSH ;  /* 0x00000000000079b7 */ /* 0x0001e20000000000 */
[----:B------:R-:W-:-:S07]  /*c320*/  DEPBAR.LE SB0, 0x0 ;  /* 0x000080000000791a */ /* 0x000fce0000000000 */
[----:B--2---:R-:W-:Y:S03]  /*c330*/  SYNCS.ARRIVE.TRANS64.RED.A1T0 RZ, [UR6], RZ ;  /* 0x000000ffffff79a7 */ /* 0x004fe60008100406 */
.L_x_30:
[----:B------:R-:W-:Y:S05]  /*c340*/  BSYNC B0 ;  /* 0x0000000000007941 */ /* 0x000fea0003800000 */
.L_x_29:
[----:B------:R-:W2:Y:S01]  /*c350*/  LDC R0, c[0x0][0xda4] ;  /* 0x00036900ff007b82 */ /* 0x000ea20000000800 */
[----:B------:R-:W-:Y:S01]  /*c360*/  R2UR UR5, R19 ;  /* 0x00000000130572ca */ /* 0x000fe200000e0000 */
[----:B------:R-:W-:Y:S01]  /*c370*/  UIADD3 UR38, UR38, 0x1, URZ ;  /* 0x0000000126267890 */ /* 0x000fe2000fffe03f */
[----:B------:R-:W-:-:S03]  /*c380*/  R2UR UR4, R22 ;  /* 0x00000000160472ca */ /* 0x000fc600000e0000 */
[----:B------:R-:W-:-:S04]  /*c390*/  UISETP.NE.AND UP0, UPT, UR38, 0x2, UPT ;  /* 0x000000022600788c */ /* 0x000fc8000bf05270 */
[----:B------:R-:W-:-:S06]  /*c3a0*/  USEL UR38, UR38, URZ, UP0 ;  /* 0x0000003f26267287 */ /* 0x000fcc0008000000 */
[----:B------:R-:W-:-:S06]  /*c3b0*/  UIADD3 UR4, UR4, 0x1, URZ ;  /* 0x0000000104047890 */ /* 0x000fcc000fffe03f */
[----:B------:R-:W-:Y:S01]  /*c3c0*/  IMAD.U32 R22, RZ, RZ, UR4 ;  /* 0x00000004ff167e24 */ /* 0x000fe2000f8e00ff */
[----:B------:R-:W-:Y:S01]  /*c3d0*/  USEL UR4, URZ, 0x1, UP0 ;  /* 0x000000013f047887 */ /* 0x000fe20008000000 */
[----:B--2---:R-:W-:-:S03]  /*c3e0*/  ISETP.LE.AND P0, PT, R0, UR5, PT ;  /* 0x0000000500007c0c */ /* 0x004fc6000bf03270 */
[----:B------:R-:W-:-:S10]  /*c3f0*/  ULOP3.LUT UR61, UR61, UR4, URZ, 0x3c, !UPT ;  /* 0x000000043d3d7292 */ /* 0x000fd4000f8e3c3f */
[----:B------:R-:W-:Y:S05]  /*c400*/  @!P0 BRA `(.L_x_31) ;  /* 0xffffff48006c8947 */ /* 0x000fea000383ffff */
[----:B------:R-:W-:Y:S05]  /*c410*/  EXIT ;  /* 0x000000000000794d */ /* 0x000fea0003800000 */
.L_x_7:
[----:B------:R-:W-:-:S08]  /*c420*/  NOP ;  /* 0x0000000000007918 */ /* 0x000fd00000000000 */
[----:B-1----:R-:W1:-:S00]  /*c430*/  USETMAXREG.DEALLOC.CTAPOOL 0x18 ;  /* 0x00000018000079c8 */ /* 0x002e4000080e0500 */
[----:B-1----:R-:W-:-:S06]  /*c440*/  LOP3.LUT R0, R0, 0x3, RZ, 0xc0, !PT ;  /* 0x0000000300007812 */ /* 0x002fcc00078ec0ff */
[----:B------:R-:W1:Y:S02]  /*c450*/  SHFL.IDX PT, R0, R0, RZ, 0x1f ;  /* 0x00001fff00007589 */ /* 0x000e6400000e0000 */
[----:B-1----:R-:W-:-:S13]  /*c460*/  ISETP.NE.AND P0, PT, R0, RZ, PT ;  /* 0x000000ff0000720c */ /* 0x002fda0003f05270 */
[----:B------:R-:W-:Y:S05]  /*c470*/  @P0 EXIT ;  /* 0x000000000000094d */ /* 0x000fea0003800000 */
[----:B------:R-:W1:Y:S01]  /*c480*/  S2UR UR4, SR_CTAID.X ;  /* 0x00000000000479c3 */ /* 0x000e620000002500 */
[----:B------:R-:W-:Y:S02]  /*c490*/  IMAD.MOV.U32 R16, RZ, RZ, RZ ;  /* 0x000000ffff107224 */ /* 0x000fe400078e00ff */
[----:B------:R-:W-:Y:S02]  /*c4a0*/  IMAD.MOV.U32 R2, RZ, RZ, 0x1 ;  /* 0x00000001ff027424 */ /* 0x000fe400078e00ff */
[----:B------:R-:W-:-:S03]  /*c4b0*/  IMAD.MOV.U32 R17, RZ, RZ, 0x1 ;  /* 0x00000001ff117424 */ /* 0x000fc600078e00ff */
[----:B------:R-:W1:Y:S02]  /*c4c0*/  LDC R0, c[0x0][0xda4] ;  /* 0x00036900ff007b82 */ /* 0x000e640000000800 */
[----:B-1----:R-:W-:-:S13]  /*c4d0*/  ISETP.LE.AND P0, PT, R0, UR4, PT ;  /* 0x0000000400007c0c */ /* 0x002fda000bf03270 */
[----:B------:R-:W-:Y:S05]  /*c4e0*/  @P0 BRA `(.L_x_32) ;  /* 0x0000002800b80947 */ /* 0x000fea0003800000 */
[----:B------:R-:W-:Y:S01]  /*c4f0*/  IMAD.U32 R0, RZ, RZ, UR4 ;  /* 0x00000004ff007e24 */ /* 0x000fe2000f8e00ff */
[----:B------:R-:W-:Y:S01]  /*c500*/  ULDC.64 UR36, c[0x0][0x198] ;  /* 0x0000660000247ab9 */ /* 0x000fe20000000a00 */
[----:B------:R-:W-:Y:S01]  /*c510*/  IMAD.MOV.U32 R16, RZ, RZ, RZ ;  /* 0x000000ffff107224 */ /* 0x000fe200078e00ff */
[----:B------:R-:W-:Y:S01]  /*c520*/  ULDC UR38, c[0x0][0xc] ;  /* 0x0000030000267ab9 */ /* 0x000fe20000000800 */
[----:B------:R-:W-:Y:S01]  /*c530*/  IMAD.MOV.U32 R17, RZ, RZ, 0x1 ;  /* 0x00000001ff117424 */ /* 0x000fe200078e00ff */
[----:B------:R1:W-:Y:S04]  /*c540*/  STL [R1+0x10], R0 ;  /* 0x0000100001007387 */ /* 0x0003e80000100800 */
[----:B------:R1:W-:Y:S02]  /*c550*/  STL [R1+0x18], RZ ;  /* 0x000018ff01007387 */ /* 0x0003e40000100800 */
.L_x_75:
[----:B------:R-:W2:Y:S01]  /*c560*/  LDL R4, [R1+0x10] ;  /* 0x0000100001047983 */ /* 0x000ea20000100800 */
[----:B-1----:R-:W1:Y:S01]  /*c570*/  LDC R0, c[0x0][0xda8] ;  /* 0x00036a00ff007b82 */ /* 0x002e620000000800 */
[----:B------:R-:W-:Y:S05]  /*c580*/  YIELD ;  /* 0x0000000000007946 */ /* 0x000fea0003800000 */
[----:B------:R-:W3:Y:S01]  /*c590*/  S2R R5, SR_CgaCtaId ;  /* 0x0000000000057919 */ /* 0x000ee20000008800 */
[----:B------:R-:W-:Y:S02]  /*c5a0*/  ULDC.64 UR4, c[0x0][0x3f8] ;  /* 0x0000fe0000047ab9 */ /* 0x000fe40000000a00 */
[----:B------:R-:W-:-:S03]  /*c5b0*/  UISETP.NE.U32.AND UP0, UPT, UR4, URZ, UPT ;  /* 0x0000003f0400728c */ /* 0x000fc6000bf05070 */
[----:B------:R-:W-:Y:S01]  /*c5c0*/  ULDC UR4, c[0x0][0x404] ;  /* 0x0001010000047ab9 */ /* 0x000fe20000000800 */
[----:B------:R-:W-:-:S04]  /*c5d0*/  UISETP.NE.AND.EX UP0, UPT, UR5, URZ, UPT, UP0 ;  /* 0x0000003f0500728c */ /* 0x000fc8000bf05300 */
[----:B------:R-:W-:Y:S01]  /*c5e0*/  USEL UR4, UR4, 0x1, UP0 ;  /* 0x0000000104047887 */ /* 0x000fe20008000000 */
[----:B-1----:R-:W-:Y:S02]  /*c5f0*/  ISETP.NE.AND P0, PT, R0, 0x1, PT ;  /* 0x000000010000780c */ /* 0x002fe40003f05270 */
[----:B------:R-:W1:Y:S11]  /*c600*/  LDC R0, c[0x0][0xdb4] ;  /* 0x00036d00ff007b82 */ /* 0x000e760000000800 */
[----:B------:R-:W2:Y:S08]  /*c610*/  @P0 LDC R2, c[0x0][0xdac] ;  /* 0x00036b00ff020b82 */ /* 0x000eb00000000800 */
[----:B------:R-:W4:Y:S01]  /*c620*/  @P0 LDC R3, c[0x0][0xdb0] ;  /* 0x00036c00ff030b82 */ /* 0x000f220000000800 */
[----:B-1----:R-:W-:Y:S01]  /*c630*/  ISETP.NE.AND P1, PT, R0, 0x1, PT ;  /* 0x000000010000780c */ /* 0x002fe20003f25270 */
[----:B--2---:R-:W-:-:S04]  /*c640*/  @P0 IMAD.HI.U32 R2, R4, R2, RZ ;  /* 0x0000000204020227 */ /* 0x004fc800078e00ff */
[----:B------:R-:W-:Y:S01]  /*c650*/  IMAD.MOV.U32 R6, RZ, RZ, R4 ;  /* 0x000000ffff067224 */ /* 0x000fe200078e0004 */
[----:B----4-:R-:W-:Y:S01]  /*c660*/  @P0 SHF.R.U32.HI R6, RZ, R3, R2 ;  /* 0x00000003ff060219 */ /* 0x010fe20000011602 */
[----:B------:R-:W1:Y:S04]  /*c670*/  LDC R4, c[0x0][0x2e0] ;  /* 0x0000b800ff047b82 */ /* 0x000e680000000800 */
[----:B------:R-:W-:Y:S01]  /*c680*/  IMAD.MOV.U32 R19, RZ, RZ, R6 ;  /* 0x000000ffff137224 */ /* 0x000fe200078e0006 */
[----:B------:R2:W-:Y:S03]  /*c690*/  STL [R1+0x8], R6 ;  /* 0x0000080601007387 */ /* 0x0005e60000100800 */
[----:B------:R-:W4:Y:S01]  /*c6a0*/  @P1 LDC.64 R2, c[0x0][0xdb8] ;  /* 0x00036e00ff021b82 */ /* 0x000f220000000a00 */
[----:B-1----:R-:W-:-:S05]  /*c6b0*/  IMAD R8, R4, UR4, RZ ;  /* 0x0000000404087c24 */ /* 0x002fca000f8e02ff */
[----:B------:R2:W-:Y:S01]  /*c6c0*/  STL [R1+0x14], R8 ;  /* 0x0000140801007387 */ /* 0x0005e20000100800 */
[----:B----4-:R-:W-:-:S05]  /*c6d0*/  @P1 IMAD.HI.U32 R2, R6, R2, RZ ;  /* 0x0000000206021227 */ /* 0x010fca00078e00ff */
[----:B------:R-:W-:Y:S02]  /*c6e0*/  @P1 SHF.R.U32.HI R19, RZ, R3, R2 ;  /* 0x00000003ff131219 */ /* 0x000fe40000011602 */
[----:B------:R-:W-:-:S03]  /*c6f0*/  MOV R2, 0x400 ;  /* 0x0000040000027802 */ /* 0x000fc60000000f00 */
[----:B------:R-:W-:Y:S01]  /*c700*/  IMAD.MOV R3, RZ, RZ, -R19 ;  /* 0x000000ffff037224 */ /* 0x000fe200078e0a13 */
[----:B---3--:R-:W-:Y:S01]  /*c710*/  LEA R7, R5, R2, 0x18 ;  /* 0x0000000205077211 */ /* 0x008fe200078ec0ff */
[----:B------:R-:W-:-:S04]  /*c720*/  VIADD R2, R8, 0xaf ;  /* 0x000000af08027836 */ /* 0x000fc80000000000 */
[----:B------:R-:W-:Y:S01]  /*c730*/  VIADD R4, R7, 0x1e400 ;  /* 0x0001e40007047836 */ /* 0x000fe20000000000 */
[----:B------:R2:W-:Y:S01]  /*c740*/  STL [R1+0x4], R7 ;  /* 0x0000040701007387 */ /* 0x0005e20000100800 */
[----:B------:R-:W-:-:S03]  /*c750*/  IMAD.HI R2, R2, 0x2e8ba2e9, RZ ;  /* 0x2e8ba2e902027827 */ /* 0x000fc600078e02ff */
[----:B------:R-:W-:Y:S01]  /*c760*/  LOP3.LUT P0, RZ, R4, 0x3ff, RZ, 0xc0, !PT ;  /* 0x000003ff04ff7812 */ /* 0x000fe2000780c0ff */
[----:B------:R-:W-:Y:S01]  /*c770*/  IMAD R4, R0, R3, R6 ;  /* 0x0000000300047224 */ /* 0x000fe200078e0206 */
[----:B------:R-:W-:-:S04]  /*c780*/  SHF.R.U32.HI R3, RZ, 0x1f, R2 ;  /* 0x0000001fff037819 */ /* 0x000fc80000011602 */
[----:B------:R-:W-:Y:S01]  /*c790*/  LEA.HI.SX32 R0, R2, R3, 0x1b ;  /* 0x0000000302007211 */ /* 0x000fe200078fdaff */
[----:B------:R2:W-:Y:S04]  /*c7a0*/  STL [R1], R4 ;  /* 0x0000000401007387 */ /* 0x0005e80000100800 */
[----:B------:R2:W-:Y:S02]  /*c7b0*/  STL [R1+0xc], R0 ;  /* 0x00000c0001007387 */ /* 0x0005e40000100800 */
[----:B------:R-:W-:Y:S05]  /*c7c0*/  @!P0 BRA `(.L_x_33) ;  /* 0x0000000000408947 */ /* 0x000fea0003800000 */
[----:B------:R-:W-:Y:S01]  /*c7d0*/  MOV R2, 0x0 ;  /* 0x0000000000027802 */ /* 0x000fe20000000f00 */
[----:B------:R-:W-:Y:S01]  /*c7e0*/  ULDC.64 UR6, c[0x4][0xa0] ;  /* 0x0100280000067ab9 */ /* 0x000fe20000000a00 */
[----:B------:R-:W-:Y:S01]  /*c7f0*/  ULDC.64 UR8, c[0x4][0xa8] ;  /* 0x01002a0000087ab9 */ /* 0x000fe20000000a00 */
[----:B------:R-:W-:Y:S01]  /*c800*/  ULDC.64 UR4, c[0x4][0x28] ;  /* 0x01000a0000047ab9 */ /* 0x000fe20000000a00 */
[----:B--2---:R-:W-:Y:S02]  /*c810*/  IMAD.U32 R4, RZ, RZ, UR6 ;  /* 0x00000006ff047e24 */ /* 0x004fe4000f8e00ff */
[----:B------:R-:W1:Y:S01]  /*c820*/  LDC.64 R2, c[0x4][R2] ;  /* 0x0100000002027b82 */ /* 0x000e620000000a00 */
[----:B------:R-:W-:Y:S02]  /*c830*/  IMAD.U32 R5, RZ, RZ, UR7 ;  /* 0x00000007ff057e24 */ /* 0x000fe4000f8e00ff */
[----:B------:R-:W-:Y:S02]  /*c840*/  IMAD.U32 R6, RZ, RZ, UR8 ;  /* 0x00000008ff067e24 */ /* 0x000fe4000f8e00ff */
[----:B------:R-:W-:-:S02]  /*c850*/  IMAD.U32 R7, RZ, RZ, UR9 ;  /* 0x00000009ff077e24 */ /* 0x000fc4000f8e00ff */
[----:B------:R-:W-:Y:S02]  /*c860*/  IMAD.U32 R10, RZ, RZ, UR4 ;  /* 0x00000004ff0a7e24 */ /* 0x000fe4000f8e00ff */
[----:B------:R-:W-:Y:S02]  /*c870*/  IMAD.U32 R11, RZ, RZ, UR5 ;  /* 0x00000005ff0b7e24 */ /* 0x000fe4000f8e00ff */
[----:B------:R-:W-:Y:S02]  /*c880*/  IMAD.MOV.U32 R8, RZ, RZ, 0x70 ;  /* 0x00000070ff087424 */ /* 0x000fe400078e00ff */
[----:B------:R-:W-:Y:S02]  /*c890*/  IMAD.MOV.U32 R12, RZ, RZ, 0x1 ;  /* 0x00000001ff0c7424 */ /* 0x000fe400078e00ff */
[----:B------:R-:W-:-:S07]  /*c8a0*/  IMAD.MOV.U32 R13, RZ, RZ, RZ ;  /* 0x000000ffff0d7224 */ /* 0x000fce00078e00ff */
[----:B------:R-:W-:-:S07]  /*c8b0*/  LEPC R20, `(.L_x_33) ;  /* 0x000000001014794e */ /* 0x000fce0000000000 */
[----:B-1----:R-:W-:Y:S05]  /*c8c0*/  CALL.ABS.NOINC R2 ;  /* 0x0000000002007343 */ /* 0x002fea0003c00000 */
.L_x_33:
[----:B------:R-:W2:Y:S02]  /*c8d0*/  LDL R2, [R1+0x4] ;  /* 0x0000040001027983 */ /* 0x000ea40000100800 */
[----:B--2---:R-:W-:-:S05]  /*c8e0*/  VIADD R0, R2, 0x400 ;  /* 0x0000040002007836 */ /* 0x004fca0000000000 */
[----:B------:R-:W-:-:S13]  /*c8f0*/  LOP3.LUT P0, RZ, R0, 0x3ff, RZ, 0xc0, !PT ;  /* 0x000003ff00ff7812 */ /* 0x000fda000780c0ff */
[----:B------:R-:W-:Y:S05]  /*c900*/  @!P0 BRA `(.L_x_34) ;  /* 0x0000000000808947 */ /* 0x000fea0003800000 */
[----:B------:R-:W-:Y:S01]  /*c910*/  MOV R0, 0x0 ;  /* 0x0000000000007802 */ /* 0x000fe20000000f00 */
[----:B------:R-:W-:Y:S01]  /*c920*/  ULDC.64 UR6, c[0x4][0xa0] ;  /* 0x0100280000067ab9 */ /* 0x000fe20000000a00 */
[----:B------:R-:W-:Y:S01]  /*c930*/  ULDC.64 UR8, c[0x4][0xa8] ;  /* 0x01002a0000087ab9 */ /* 0x000fe20000000a00 */
[----:B------:R-:W-:Y:S01]  /*c940*/  ULDC.64 UR4, c[0x4][0x30] ;  /* 0x01000c0000047ab9 */ /* 0x000fe20000000a00 */
[----:B------:R1:W2:Y:S01]  /*c950*/  LDC.64 R2, c[0x4][R0] ;  /* 0x0100000000027b82 */ /* 0x0002a20000000a00 */
[----:B------:R-:W-:Y:S02]  /*c960*/  IMAD.U32 R4, RZ, RZ, UR6 ;  /* 0x00000006ff047e24 */ /* 0x000fe4000f8e00ff */
[----:B------:R-:W-:Y:S02]  /*c970*/  IMAD.U32 R5, RZ, RZ, UR7 ;  /* 0x00000007ff057e24 */ /* 0x000fe4000f8e00ff */
[----:B------:R-:W-:Y:S02]  /*c980*/  IMAD.U32 R6, RZ, RZ, UR8 ;  /* 0x00000008ff067e24 */ /* 0x000fe4000f8e00ff */
[----:B------:R-:W-:-:S02]  /*c990*/  IMAD.U32 R7, RZ, RZ, UR9 ;  /* 0x00000009ff077e24 */ /* 0x000fc4000f8e00ff */
[----:B------:R-:W-:Y:S02]  /*c9a0*/  IMAD.U32 R10, RZ, RZ, UR4 ;  /* 0x00000004ff0a7e24 */ /* 0x000fe4000f8e00ff */
[----:B------:R-:W-:Y:S02]  /*c9b0*/  IMAD.U32 R11, RZ, RZ, UR5 ;  /* 0x00000005ff0b7e24 */ /* 0x000fe4000f8e00ff */
[----:B------:R-:W-:Y:S02]  /*c9c0*/  IMAD.MOV.U32 R8, RZ, RZ, 0x70 ;  /* 0x00000070ff087424 */ /* 0x000fe400078e00ff */
[----:B------:R-:W-:Y:S02]  /*c9d0*/  IMAD.MOV.U32 R12, RZ, RZ, 0x1 ;  /* 0x00000001ff0c7424 */ /* 0x000fe400078e00ff */
[----:B-1----:R-:W-:-:S07]  /*c9e0*/  IMAD.MOV.U32 R13, RZ, RZ, RZ ;  /* 0x000000ffff0d7224 */ /* 0x002fce00078e00ff */
[----:B------:R-:W-:-:S07]  /*c9f0*/  LEPC R20, `(.L_x_35) ;  /* 0x000000001014794e */ /* 0x000fce0000000000 */
[----:B--2---:R-:W-:Y:S05]  /*ca00*/  CALL.ABS.NOINC R2 ;  /* 0x0000000002007343 */ /* 0x004fea0003c00000 */
.L_x_35:
[----:B------:R-:W-:Y:S01]  /*ca10*/  MOV R2, 0x0 ;  /* 0x0000000000027802 */ /* 0x000fe20000000f00 */
[----:B------:R-:W-:Y:S01]  /*ca20*/  ULDC.64 UR6, c[0x4][0xa0] ;  /* 0x0100280000067ab9 */ /* 0x000fe20000000a00 */
[----:B------:R-:W-:Y:S01]  /*ca30*/  ULDC.64 UR8, c[0x4][0xa8] ;  /* 0x01002a0000087ab9 */ /* 0x000fe20000000a00 */
[----:B------:R-:W-:Y:S01]  /*ca40*/  ULDC.64 UR4, c[0x4][0x38] ;  /* 0x01000e0000047ab9 */ /* 0x000fe20000000a00 */
[----:B------:R-:W-:Y:S02]  /*ca50*/  IMAD.U32 R4, RZ, RZ, UR6 ;  /* 0x00000006ff047e24 */ /* 0x000fe4000f8e00ff */
        /* <DEDUP_REMOVED lines=11> */
.L_x_34:
[----:B------:R-:W2:Y:S01]  /*cb10*/  LDL R4, [R1] ;  /* 0x0000000001047983 */ /* 0x000ea20000100800 */
[----:B------:R-:W1:Y:S01]  /*cb20*/  LDC R0, c[0x0][0x428] ;  /* 0x00010a00ff007b82 */ /* 0x000e620000000800 */
[----:B------:R-:W-:Y:S02]  /*cb30*/  ULDC.64 UR4, c[0x0][0x9f8] ;  /* 0x00027e0000047ab9 */ /* 0x000fe40000000a00 */
[----:B------:R-:W3:Y:S01]  /*cb40*/  LDL.LU R6, [R1+0x8] ;  /* 0x0000080001067983 */ /* 0x000ee20000300800 */
[----:B-1----:R-:W-:-:S03]  /*cb50*/  ISETP.NE.AND P1, PT, R0, 0x1, PT ;  /* 0x000000010000780c */ /* 0x002fc60003f25270 */
[----:B------:R-:W4:Y:S01]  /*cb60*/  LDL R5, [R1+0x10] ;  /* 0x0000100001057983 */ /* 0x000f220000100800 */
[----:B------:R-:W-:Y:S01]  /*cb70*/  ISETP.NE.U32.AND P0, PT, RZ, UR4, PT ;  /* 0x00000004ff007c0c */ /* 0x000fe2000bf05070 */
[----:B------:R-:W-:Y:S01]  /*cb80*/  ULDC.64 UR6, c[0x0][0x208] ;  /* 0x0000820000067ab9 */ /* 0x000fe20000000a00 */
[----:B------:R-:W-:Y:S01]  /*cb90*/  ULDC UR4, c[0x0][0xda8] ;  /* 0x00036a0000047ab9 */ /* 0x000fe20000000800 */
[----:B------:R-:W1:Y:S01]  /*cba0*/  S2R R7, SR_TID.X ;  /* 0x0000000000077919 */ /* 0x000e620000002100 */
[----:B------:R-:W-:-:S05]  /*cbb0*/  ISETP.NE.AND.EX P0, PT, RZ, UR5, PT, P0 ;  /* 0x00000005ff007c0c */ /* 0x000fca000bf05300 */
[----:B------:R-:W2:Y:S08]  /*cbc0*/  @P1 LDC R2, c[0x0][0x42c] ;  /* 0x00010b00ff021b82 */ /* 0x000eb00000000800 */
[----:B------:R-:W2:Y:S01]  /*cbd0*/  @P1 LDC R3, c[0x0][0x430] ;  /* 0x00010c00ff031b82 */ /* 0x000ea20000000800 */
[----:B-1----:R-:W-:Y:S01]  /*cbe0*/  LOP3.LUT R7, R7, 0x1f, RZ, 0xc0, !PT ;  /* 0x0000001f07077812 */ /* 0x002fe200078ec0ff */
[----:B--2---:R-:W-:-:S04]  /*cbf0*/  @P1 IMAD.HI.U32 R2, R4, R2, RZ ;  /* 0x0000000204021227 */ /* 0x004fc800078e00ff */
[----:B------:R-:W-:Y:S01]  /*cc00*/  IMAD.MOV.U32 R0, RZ, RZ, R4 ;  /* 0x000000ffff007224 */ /* 0x000fe200078e0004 */
[----:B------:R-:W-:Y:S01]  /*cc10*/  @P1 SHF.R.U32.HI R0, RZ, R3, R2 ;  /* 0x00000003ff001219 */ /* 0x000fe20000011602 */
[----:B------:R-:W-:Y:S01]  /*cc20*/  IMAD.MOV.U32 R4, RZ, RZ, R19 ;  /* 0x000000ffff047224 */ /* 0x000fe200078e0013 */
[----:B------:R-:W1:Y:S02]  /*cc30*/  @P0 LDC.64 R2, c[0x0][0x9f8] ;  /* 0x00027e00ff020b82 */ /* 0x000e640000000a00 */
[----:B-1----:R-:W-:-:S05]  /*cc40*/  @P0 IMAD.WIDE R2, R19, 0x4, R2 ;  /* 0x0000000413020825 */ /* 0x002fca00078e0202 */
[----:B------:R1:W5:Y:S01]  /*cc50*/  @P0 LDG.E R4, desc[UR6][R2.64] ;  /* 0x0000000602040981 */ /* 0x000362000c1e1900 */
[----:B------:R-:W-:Y:S01]  /*cc60*/  ISETP.NE.AND P1, PT, R7, RZ, PT ;  /* 0x000000ff0700720c */ /* 0x000fe20003f25270 */
[----:B---3--:R-:W-:-:S03]  /*cc70*/  IMAD.MOV R8, RZ, RZ, -R6 ;  /* 0x000000ffff087224 */ /* 0x008fc600078e0a06 */
[----:B------:R-:W-:Y:S01]  /*cc80*/  PLOP3.LUT P2, PT, P1, PT, PT, 0x8, 0x0 ;  /* 0x000000000000781c */ /* 0x000fe20000f4e170 */
[----:B----4-:R-:W-:-:S04]  /*cc90*/  IMAD R8, R8, UR4, R5 ;  /* 0x0000000408087c24 */ /* 0x010fc8000f8e0205 */
[----:B------:R-:W-:-:S04]  /*cca0*/  IMAD.SHL.U32 R8, R8, 0x80, RZ ;  /* 0x0000008008087824 */ /* 0x000fc800078e00ff */
[----:B------:R-:W-:-:S05]  /*ccb0*/  VOTEU.ALL UP1, P1 ;  /* 0x00000000003f7886 */ /* 0x000fca0000820000 */
[----:B------:R-:W-:-:S04]  /*ccc0*/  @!UP1 UIADD3 UR8, UP0, UR36, 0x270, URZ ;  /* 0x0000027024089890 */ /* 0x000fc8000ff1e03f */
[----:B------:R-:W-:-:S03]  /*ccd0*/  @!UP1 UIADD3.X UR9, URZ, UR37, URZ, UP0, !UPT ;  /* 0x000000253f099290 */ /* 0x000fc600087fe43f */
[----:B-1----:R-:W-:-:S09]  /*cce0*/  VOTEU.ALL UP0, P1 ;  /* 0x00000000003f7886 */ /* 0x002fd20000800000 */
.L_x_36:
[----:B------:R-:W2:Y:S01]  /*ccf0*/  LDL R2, [R1] ;  /* 0x0000000001027983 */ /* 0x000ea20000100800 */
[----:B------:R-:W-:Y:S02]  /*cd00*/  PLOP3.LUT P0, PT, P0, P2, PT, 0xa2, 0x0 ;  /* 0x000000000000781c */ /* 0x000fe40000705472 */
[----:B------:R-:W-:Y:S01]  /*cd10*/  @P2 R2UR P0, UR7, R19 ;  /* 0x00000000130722ca */ /* 0x000fe20000000000 */
[----:B------:R-:W-:-:S07]  /*cd20*/  UMOV UR4, URZ ;  /* 0x0000003f00047c82 */ /* 0x000fce0008000000 */
[----:B------:R-:W-:Y:S02]  /*cd30*/  PLOP3.LUT P0, PT, P0, P2, PT, 0xa2, 0x0 ;  /* 0x000000000000781c */ /* 0x000fe40000705472 */
[----:B--2---:R-:W-:-:S08]  /*cd40*/  @P2 R2UR.OR P0, UR6, R2 ;  /* 0x00000000020622ca */ /* 0x004fd00000100000 */
[----:B------:R-:W-:Y:S02]  /*cd50*/  PLOP3.LUT P0, PT, P0, P2, PT, 0xa2, 0x0 ;  /* 0x000000000000781c */ /* 0x000fe40000705472 */
[----:B------:R-:W-:-:S08]  /*cd60*/  @P2 R2UR.OR P0, UR5, R8 ;  /* 0x00000000080522ca */ /* 0x000fd00000100000 */
[----:B------:R-:W-:-:S05]  /*cd70*/  @P2 PLOP3.LUT P2, PT, P0, PT, PT, 0x80, 0x0 ;  /* 0x000000000000281c */ /* 0x000fca000074f070 */
[----:B------:R1:W-:Y:S08]  /*cd80*/  @!UP0 UTMAPF.L2.4D [UR4], [UR8] ;  /* 0x00000004080085b8 */ /* 0x0003f00008018000 */
[----:B-1----:R-:W-:Y:S05]  /*cd90*/  @P2 BRA.U.ANY `(.L_x_36) ;  /* 0xfffffffd00d42947 */ /* 0x002fea000393ffff */
[----:B------:R-:W-:Y:S01]  /*cda0*/  PLOP3.LUT P2, PT, P1, PT, PT, 0x8, 0x0 ;  /* 0x000000000000781c */ /* 0x000fe20000f4e170 */
[----:B------:R-:W-:Y:S01]  /*cdb0*/  VOTEU.ALL UP0, P1 ;  /* 0x00000000003f7886 */ /* 0x000fe20000800000 */
[----:B------:R-:W-:-:S11]  /*cdc0*/  UMOV UR4, 0x40 ;  /* 0x0000004000047882 */ /* 0x000fd60000000000 */
.L_x_37:
[----:B------:R-:W2:Y:S01]  /*cdd0*/  LDL R2, [R1] ;  /* 0x0000000001027983 */ /* 0x000ea20000100800 */
[----:B------:R-:W-:Y:S02]  /*cde0*/  PLOP3.LUT P0, PT, P0, P2, PT, 0xa2, 0x0 ;  /* 0x000000000000781c */ /* 0x000fe40000705472 */
[----:B------:R-:W-:-:S08]  /*cdf0*/  @P2 R2UR P0, UR7, R19 ;  /* 0x00000000130722ca */ /* 0x000fd00000000000 */
[----:B------:R-:W-:Y:S02]  /*ce00*/  PLOP3.LUT P0, PT, P0, P2, PT, 0xa2, 0x0 ;  /* 0x000000000000781c */ /* 0x000fe40000705472 */
[----:B--2---:R-:W-:-:S08]  /*ce10*/  @P2 R2UR.OR P0, UR6, R2 ;  /* 0x00000000020622ca */ /* 0x004fd00000100000 */
[----:B------:R-:W-:Y:S02]  /*ce20*/  PLOP3.LUT P0, PT, P0, P2, PT, 0xa2, 0x0 ;  /* 0x000000000000781c */ /* 0x000fe40000705472 */
[----:B------:R-:W-:-:S08]  /*ce30*/  @P2 R2UR.OR P0, UR5, R8 ;  /* 0x00000000080522ca */ /* 0x000fd00000100000 */
[----:B------:R-:W-:-:S05]  /*ce40*/  @P2 PLOP3.LUT P2, PT, P0, PT, PT, 0x80, 0x0 ;  /* 0x000000000000281c */ /* 0x000fca000074f070 */
[----:B------:R1:W-:Y:S08]  /*ce50*/  @!UP0 UTMAPF.L2.4D [UR4], [UR8] ;  /* 0x00000004080085b8 */ /* 0x0003f00008018000 */
[----:B-1----:R-:W-:Y:S05]  /*ce60*/  @P2 BRA.U.ANY `(.L_x_37) ;  /* 0xfffffffd00d82947 */ /* 0x002fea000393ffff */
[----:B------:R-:W1:Y:S01]  /*ce70*/  LDC.64 R2, c[0x0][0x3f8] ;  /* 0x0000fe00ff027b82 */ /* 0x000e620000000a00 */
[----:B------:R-:W-:Y:S01]  /*ce80*/  UMOV UR4, 0xffffffff ;  /* 0xffffffff00047882 */ /* 0x000fe20000000000 */
[----:B-1----:R-:W-:-:S04]  /*ce90*/  ISETP.NE.U32.AND P0, PT, R2, RZ, PT ;  /* 0x000000ff0200720c */ /* 0x002fc80003f05070 */
[----:B------:R-:W-:-:S04]  /*cea0*/  ISETP.NE.AND.EX P0, PT, R3, RZ, PT, P0 ;  /* 0x000000ff0300720c */ /* 0x000fc80003f05300 */
[----:B-----5:R-:W-:Y:S01]  /*ceb0*/  SEL R5, R4, RZ, !P0 ;  /* 0x000000ff04057207 */ /* 0x020fe20004000000 */
[----:B------:R-:W-:Y:S08]  /*cec0*/  BRA.DIV UR4, `(.L_x_38) ;  /* 0x0000002604907947 */ /* 0x000ff0000b800000 */
.L_x_91:
[----:B------:R-:W2:Y:S01]  /*ced0*/  LDL R6, [R1+0xc] ;  /* 0x00000c0001067983 */ /* 0x000ea20000100800 */
[----:B------:R-:W-:Y:S01]  /*cee0*/  UMOV UR4, 0xffffffff ;  /* 0xffffffff00047882 */ /* 0x000fe20000000000 */
[----:B------:R-:W-:Y:S01]  /*cef0*/  SHF.R.S32.HI R11, RZ, 0x1f, R4 ;  /* 0x0000001fff0b7819 */ /* 0x000fe20000011404 */
[----:B--2---:R-:W-:Y:S01]  /*cf00*/  VIADD R10, R6, 0xffffffff ;  /* 0xffffffff060a7836 */ /* 0x004fe20000000000 */
[----:B------:R-:W-:Y:S06]  /*cf10*/  BRA.DIV UR4, `(.L_x_39) ;  /* 0x0000002604b07947 */ /* 0x000fec000b800000 */
[----:B------:R-:W-:-:S13]  /*cf20*/  ELECT P6, URZ, PT ;  /* 0x00000000003f782f */ /* 0x000fda00038c0000 */
.L_x_94:
[----:B------:R-:W-:Y:S05]  /*cf30*/  @!P6 BRA `(.L_x_40) ;  /* 0x000000040000e947 */ /* 0x000fea0003800000 */
[----:B------:R-:W-:Y:S02]  /*cf40*/  IMAD.MOV.U32 R18, RZ, RZ, R10 ;  /* 0x000000ffff127224 */ /* 0x000fe400078e000a */
[----:B------:R-:W-:Y:S01]  /*cf50*/  IMAD.MOV.U32 R5, RZ, RZ, R4 ;  /* 0x000000ffff057224 */ /* 0x000fe200078e0004 */
[----:B------:R-:W-:Y:S06]  /*cf60*/  @!P0 BRA `(.L_x_41) ;  /* 0x00000000004c8947 */ /* 0x000fec0003800000 */
[----:B------:R-:W1:Y:S01]  /*cf70*/  LDC R9, c[0x0][0x41c] ;  /* 0x00010700ff097b82 */ /* 0x000e620000000800 */
[----:B------:R-:W-:Y:S01]  /*cf80*/  IMAD.MOV.U32 R5, RZ, RZ, R10 ;  /* 0x000000ffff057224 */ /* 0x000fe200078e000a */
[----:B------:R-:W-:Y:S01]  /*cf90*/  ULDC.64 UR4, c[0x0][0x408] ;  /* 0x0001020000047ab9 */ /* 0x000fe20000000a00 */
[----:B------:R-:W-:Y:S01]  /*cfa0*/  ULDC.64 UR6, c[0x0][0x208] ;  /* 0x0000820000067ab9 */ /* 0x000fe20000000a00 */
[----:B-1----:R-:W-:-:S13]  /*cfb0*/  ISETP.NE.AND P1, PT, R9, 0x1, PT ;  /* 0x000000010900780c */ /* 0x002fda0003f25270 */
[----:B------:R-:W1:Y:S02]  /*cfc0*/  @P1 LDC.64 R6, c[0x0][0x420] ;  /* 0x00010800ff061b82 */ /* 0x000e640000000a00 */
[----:B-1----:R-:W-:-:S05]  /*cfd0*/  @P1 IMAD.HI.U32 R6, R10, R6, RZ ;  /* 0x000000060a061227 */ /* 0x002fca00078e00ff */
[----:B------:R-:W-:Y:S01]  /*cfe0*/  @P1 SHF.R.U32.HI R5, RZ, R7, R6 ;  /* 0x00000007ff051219 */ /* 0x000fe20000011606 */
[----:B------:R-:W-:-:S03]  /*cff0*/  IMAD R6, R11, UR4, RZ ;  /* 0x000000040b067c24 */ /* 0x000fc6000f8e02ff */
[--C-:B------:R-:W-:Y:S01]  /*d000*/  SHF.R.S32.HI R7, RZ, 0x1f, R5.reuse ;  /* 0x0000001fff077819 */ /* 0x100fe20000011405 */
[----:B------:R-:W-:-:S04]  /*d010*/  IMAD.MOV R18, RZ, RZ, -R5 ;  /* 0x000000ffff127224 */ /* 0x000fc800078e0a05 */
[----:B------:R-:W-:Y:S02]  /*d020*/  IMAD R18, R9, R18, R10 ;  /* 0x0000001209127224 */ /* 0x000fe400078e020a */
[----:B------:R-:W-:Y:S02]  /*d030*/  IMAD R9, R4, UR5, R6 ;  /* 0x0000000504097c24 */ /* 0x000fe4000f8e0206 */
[----:B------:R-:W-:-:S04]  /*d040*/  IMAD.MOV.U32 R6, RZ, RZ, R5 ;  /* 0x000000ffff067224 */ /* 0x000fc800078e0005 */
[----:B------:R-:W-:-:S04]  /*d050*/  IMAD.WIDE.U32 R6, R4, UR4, R6 ;  /* 0x0000000404067c25 */ /* 0x000fc8000f8e0006 */
[----:B------:R-:W-:Y:S01]  /*d060*/  IMAD.IADD R5, R7, 0x1, R9 ;  /* 0x0000000107057824 */ /* 0x000fe200078e0209 */
[----:B------:R-:W-:-:S04]  /*d070*/  LEA R12, P1, R6, R2, 0x2 ;  /* 0x00000002060c7211 */ /* 0x000fc800078210ff */
[----:B------:R-:W-:-:S05]  /*d080*/  LEA.HI.X R13, R6, R3, R5, 0x2, P1 ;  /* 0x00000003060d7211 */ /* 0x000fca00008f1405 */
[----:B------:R1:W5:Y:S04]  /*d090*/  LDG.E R5, desc[UR6][R12.64] ;  /* 0x000000060c057981 */ /* 0x000368000c1e1900 */
.L_x_41:
[----:B------:R-:W2:Y:S01]  /*d0a0*/  S2R R7, SR_CgaCtaId ;  /* 0x0000000000077919 */ /* 0x000ea20000008800 */
[----:B------:R-:W-:-:S04]  /*d0b0*/  MOV R6, 0x400 ;  /* 0x0000040000067802 */ /* 0x000fc80000000f00 */
[----:B--2---:R-:W-:Y:S02]  /*d0c0*/  LEA R6, R7, R6, 0x18 ;  /* 0x0000000607067211 */ /* 0x004fe400078ec0ff */
[----:B------:R-:W-:-:S03]  /*d0d0*/  SHF.L.U32 R7, R17, 0x1f, RZ ;  /* 0x0000001f11077819 */ /* 0x000fc600000006ff */
[----:B------:R-:W-:-:S04]  /*d0e0*/  IMAD R6, R16, 0x8, R6 ;  /* 0x0000000810067824 */ /* 0x000fc800078e0206 */
[----:B------:R-:W2:Y:S02]  /*d0f0*/  SYNCS.PHASECHK.TRANS64.TRYWAIT P1, [R6+URZ+0x34840], R7 ;  /* 0x03484007060075a7 */ /* 0x000ea4000802017f */
[----:B--2---:R-:W-:Y:S05]  /*d100*/  @!P1 BRA `(.L_x_42) ;  /* 0x0000002400549947 */ /* 0x004fea0003800000 */
.L_x_95:
[----:B------:R-:W3:Y:S02]  /*d110*/  S2R R9, SR_TID.X ;  /* 0x0000000000097919 */ /* 0x000ee40000002100 */
[----:B---3--:R-:W-:-:S04]  /*d120*/  LOP3.LUT R9, R9, 0x7f, RZ, 0xc0, !PT ;  /* 0x0000007f09097812 */ /* 0x008fc800078ec0ff */
[----:B------:R-:W-:-:S13]  /*d130*/  ISETP.NE.AND P1, PT, R9, RZ, PT ;  /* 0x000000ff0900720c */ /* 0x000fda0003f25270 */
[----:B------:R-:W-:Y:S05]  /*d140*/  @P1 BRA `(.L_x_43) ;  /* 0x00000000001c1947 */ /* 0x000fea0003800000 */
[----:B------:R-:W3:Y:S01]  /*d150*/  S2R R9, SR_TID.X ;  /* 0x0000000000097919 */ /* 0x000ee20000002100 */
[----:B--2---:R-:W-:-:S04]  /*d160*/  IMAD.MOV.U32 R7, RZ, RZ, 0xb000 ;  /* 0x0000b000ff077424 */ /* 0x004fc800078e00ff */
[----:B------:R4:W-:Y:S01]  /*d170*/  SYNCS.ARRIVE.TRANS64 RZ, [R6+URZ+0x34830], R7 ;  /* 0x0348300706ff79a7 */ /* 0x0009e2000800003f */
[----:B---3--:R-:W-:-:S04]  /*d180*/  LOP3.LUT R9, R9, 0x1f, RZ, 0xc0, !PT ;  /* 0x0000001f09097812 */ /* 0x008fc800078ec0ff */
[----:B------:R-:W-:-:S13]  /*d190*/  ISETP.NE.AND P1, PT, R9, RZ, PT ;  /* 0x000000ff0900720c */ /* 0x000fda0003f25270 */
[----:B----4-:R-:W-:Y:S05]  /*d1a0*/  @!P1 BRA `(.L_x_43) ;  /* 0x0000000000049947 */ /* 0x010fea0003800000 */
[----:B------:R-:W-:Y:S01]  /*d1b0*/  BPT.TRAP 0x1 ;  /* 0x000000040000795c */ /* 0x000fe20000300000 */
.L_x_43:
[----:B------:R-:W3:Y:S01]  /*d1c0*/  S2R R9, SR_CgaCtaId ;  /* 0x0000000000097919 */ /* 0x000ee20000008800 */
[----:B--2---:R-:W-:Y:S01]  /*d1d0*/  MOV R7, 0x400 ;  /* 0x0000040000077802 */ /* 0x004fe20000000f00 */
[----:B------:R-:W-:Y:S01]  /*d1e0*/  UIADD3 UR4, UP0, UR36, 0x370, URZ ;  /* 0x0000037024047890 */ /* 0x000fe2000ff1e03f */
[----:B------:R-:W-:Y:S01]  /*d1f0*/  R2UR UR9, R6 ;  /* 0x00000000060972ca */ /* 0x000fe200000e0000 */
[----:B------:R-:W-:Y:S01]  /*d200*/  UMOV UR10, URZ ;  /* 0x0000003f000a7c82 */ /* 0x000fe20008000000 */
[----:B------:R-:W-:Y:S01]  /*d210*/  R2UR UR11, R18 ;  /* 0x00000000120b72ca */ /* 0x000fe200000e0000 */
[----:B------:R-:W-:Y:S01]  /*d220*/  UIADD3.X UR5, URZ, UR37, URZ, UP0, !UPT ;  /* 0x000000253f057290 */ /* 0x000fe200087fe43f */
[----:B------:R-:W-:Y:S01]  /*d230*/  R2UR UR12, R0 ;  /* 0x00000000000c72ca */ /* 0x000fe200000e0000 */
[----:B------:R-:W-:Y:S01]  /*d240*/  UMOV UR7, 0x14f00000 ;  /* 0x14f0000000077882 */ /* 0x000fe20000000000 */
[----:B-----5:R-:W-:Y:S01]  /*d250*/  R2UR UR13, R5 ;  /* 0x00000000050d72ca */ /* 0x020fe200000e0000 */
[----:B------:R-:W-:-:S06]  /*d260*/  UMOV UR15, 0x40 ;  /* 0x00000040000f7882 */ /* 0x000fcc0000000000 */
[----:B------:R-:W-:Y:S02]  /*d270*/  UIADD3 UR9, UR9, 0x34830, URZ ;  /* 0x0003483009097890 */ /* 0x000fe4000fffe03f */
[----:B------:R-:W-:Y:S01]  /*d280*/  UIMAD UR11, UR11, 0xb0, URZ ;  /* 0x000000b00b0b78a4 */ /* 0x000fe2000f8e023f */
[----:B---3--:R-:W-:-:S05]  /*d290*/  LEA R7, R9, R7, 0x18 ;  /* 0x0000000709077211 */ /* 0x008fca00078ec0ff */
[----:B------:R-:W-:-:S05]  /*d2a0*/  IMAD R6, R16, 0xb000, R7 ;  /* 0x0000b00010067824 */ /* 0x000fca00078e0207 */
[----:B------:R-:W-:-:S13]  /*d2b0*/  R2UR UR6, R6 ;  /* 0x00000000060672ca */ /* 0x000fda00000e0000 */
[----:B------:R-:W-:Y:S02]  /*d2c0*/  UIADD3 UR8, UR6, 0x1e400, URZ ;  /* 0x0001e40006087890 */ /* 0x000fe4000fffe03f */
[----:B------:R-:W-:-:S03]  /*d2d0*/  UIADD3 UR14, UR6, 0x23c00, URZ ;  /* 0x00023c00060e7890 */ /* 0x000fc6000fffe03f */
[----:B------:R-:W-:-:S04]  /*d2e0*/  UMOV UR6, 0x0 ;  /* 0x0000000000067882 */ /* 0x000fc80000000000 */
[----:B------:R2:W-:Y:S02]  /*d2f0*/  UTMALDG.4D [UR8], [UR4], desc[UR6] ;  /* 0x00000608040075b4 */ /* 0x0005e40008019000 */
[----:B--2---:R-:W-:Y:S01]  /*d300*/  UMOV UR8, UR14 ;  /* 0x0000000e00087c82 */ /* 0x004fe20008000000 */
[----:B------:R-:W-:Y:S02]  /*d310*/  UMOV UR10, UR15 ;  /* 0x0000000f000a7c82 */ /* 0x000fe40008000000 */
[----:B------:R2:W-:Y:S02]  /*d320*/  UTMALDG.4D [UR8], [UR4], desc[UR6] ;  /* 0x00000608040075b4 */ /* 0x0005e40008019000 */
[----:B--2---:R-:W-:Y:S01]  /*d330*/  NOP ;  /* 0x0000000000007918 */ /* 0x004fe20000000000 */
.L_x_40:
[----:B------:R-:W2:Y:S04]  /*d340*/  LDL.LU R14, [R1] ;  /* 0x00000000010e7983 */ /* 0x000ea80000300800 */
[----:B-1----:R-:W3:Y:S01]  /*d350*/  LDL R13, [R1+0x18] ;  /* 0x00001800010d7983 */ /* 0x002ee20000100800 */
[----:B------:R-:W-:-:S03]  /*d360*/  MOV R9, 0x400 ;  /* 0x0000040000097802 */ /* 0x000fc60000000f00 */
[----:B------:R-:W4:Y:S01]  /*d370*/  LDL.LU R7, [R1+0x14] ;  /* 0x0000140001077983 */ /* 0x000f220000300800 */
[----:B------:R-:W1:Y:S01]  /*d380*/  S2R R12, SR_CgaCtaId ;  /* 0x00000000000c7919 */ /* 0x000e620000008800 */
[----:B------:R-:W-:Y:S05]  /*d390*/  WARPSYNC.ALL ;  /* 0x0000000000007948 */ /* 0x000fea0003800000 */
[----:B------:R-:W-:-:S13]  /*d3a0*/  ELECT P1, URZ, PT ;  /* 0x00000000003f782f */ /* 0x000fda0003820000 */
[C---:B------:R-:W-:Y:S01]  /*d3b0*/  @P1 R2UR UR13, R19.reuse ;  /* 0x00000000130d12ca */ /* 0x040fe200000e0000 */
[----:B------:R-:W-:Y:S01]  /*d3c0*/  UIADD3 UR4, UP0, UR36, 0x270, URZ ;  /* 0x0000027024047890 */ /* 0x000fe2000ff1e03f */
[C---:B------:R-:W-:Y:S02]  /*d3d0*/  @P1 R2UR UR11, R8.reuse ;  /* 0x00000000080b12ca */ /* 0x040fe400000e0000 */
[----:B------:R-:W-:Y:S02]  /*d3e0*/  @P1 R2UR UR21, R19 ;  /* 0x00000000131512ca */ /* 0x000fe400000e0000 */
[----:B------:R-:W-:Y:S01]  /*d3f0*/  @P1 R2UR UR19, R8 ;  /* 0x00000000081312ca */ /* 0x000fe200000e0000 */
[----:B------:R-:W-:Y:S01]  /*d400*/  UIADD3.X UR5, URZ, UR37, URZ, UP0, !UPT ;  /* 0x000000253f057290 */ /* 0x000fe200087fe43f */
[----:B-1----:R-:W-:-:S04]  /*d410*/  LEA R9, R12, R9, 0x18 ;  /* 0x000000090c097211 */ /* 0x002fc800078ec0ff */
[----:B------:R-:W-:Y:S01]  /*d420*/  R2UR UR16, R9 ;  /* 0x00000000091072ca */ /* 0x000fe200000e0000 */
[----:B------:R-:W-:Y:S01]  /*d430*/  @P1 IMAD.MOV.U32 R6, RZ, RZ, 0x8000 ;  /* 0x00008000ff061424 */ /* 0x000fe200078e00ff */
[----:B------:R-:W-:Y:S11]  /*d440*/  BAR.SYNC.DEFER_BLOCKING 0x8, 0x120 ;  /* 0x0204800000007b1d */ /* 0x000ff60000010000 */
[----:B------:R-:W-:-:S02]  /*d450*/  UIADD3 UR8, UR16, 0x16400, URZ ;  /* 0x0001640010087890 */ /* 0x000fc4000fffe03f */
[----:B------:R-:W-:Y:S02]  /*d460*/  UIADD3 UR9, UR16, 0x34800, URZ ;  /* 0x0003480010097890 */ /* 0x000fe4000fffe03f */
[----:B------:R-:W-:Y:S01]  /*d470*/  UIADD3 UR16, UR16, 0x1a400, URZ ;  /* 0x0001a40010107890 */ /* 0x000fe2000fffe03f */
[----:B------:R-:W-:Y:S01]  /*d480*/  UMOV UR6, 0x0 ;  /* 0x0000000000067882 */ /* 0x000fe20000000000 */
[----:B------:R-:W-:Y:S01]  /*d490*/  UMOV UR7, 0x12f00000 ;  /* 0x12f0000000077882 */ /* 0x000fe20000000000 */
[----:B------:R-:W-:Y:S01]  /*d4a0*/  UMOV UR10, URZ ;  /* 0x0000003f000a7c82 */ /* 0x000fe20008000000 */
[----:B------:R3:W-:Y:S01]  /*d4b0*/  @P1 SYNCS.ARRIVE.TRANS64 RZ, [R9+URZ+0x34800], R6 ;  /* 0x0348000609ff19a7 */ /* 0x0007e2000800003f */
[----:B------:R-:W-:Y:S01]  /*d4c0*/  UMOV UR14, 0x0 ;  /* 0x00000000000e7882 */ /* 0x000fe20000000000 */
[----:B------:R-:W-:Y:S01]  /*d4d0*/  UMOV UR15, 0x12f00000 ;  /* 0x12f00000000f7882 */ /* 0x000fe20000000000 */
[----:B------:R-:W-:Y:S01]  /*d4e0*/  UMOV UR18, 0x40 ;  /* 0x0000004000127882 */ /* 0x000fe20000000000 */
[----:B------:R-:W-:Y:S01]  /*d4f0*/  UMOV UR17, UR9 ;  /* 0x0000000900117c82 */ /* 0x000fe20008000000 */
[----:B------:R-:W-:Y:S01]  /*d500*/  BSSY B0, `(.L_x_44) ;  /* 0x000000a000007945 */ /* 0x000fe20003800000 */
[----:B--2---:R-:W-:-:S02]  /*d510*/  @P1 R2UR UR12, R14 ;  /* 0x000000000e0c12ca */ /* 0x004fc400000e0000 */
[----:B------:R-:W-:Y:S02]  /*d520*/  @P1 R2UR UR20, R14 ;  /* 0x000000000e1412ca */ /* 0x000fe400000e0000 */
[----:B---3--:R-:W-:-:S04]  /*d530*/  LOP3.LUT R6, R13, 0x1, RZ, 0xc, !PT ;  /* 0x000000010d067812 */ /* 0x008fc800078e0cff */
[----:B------:R-:W-:-:S05]  /*d540*/  SHF.L.U32 R6, R6, 0x1f, RZ ;  /* 0x0000001f06067819 */ /* 0x000fca00000006ff */
[----:B------:R1:W-:Y:S02]  /*d550*/  UTMALDG.4D [UR8], [UR4], desc[UR6] ;  /* 0x00000608040075b4 */ /* 0x0003e40008019000 */
[----:B------:R1:W-:Y:S01]  /*d560*/  UTMALDG.4D [UR16], [UR4], desc[UR14] ;  /* 0x00000e10040075b4 */ /* 0x0003e20008019000 */
[----:B------:R-:W2:Y:S01]  /*d570*/  SYNCS.PHASECHK.TRANS64.TRYWAIT P1, [R9+URZ+0x34820], R6 ;  /* 0x03482006090075a7 */ /* 0x000ea2000802017f */
[----:B----4-:R-:W-:Y:S01]  /*d580*/  ISETP.GE.AND P2, PT, R7, 0xb1, PT ;  /* 0x000000b10700780c */ /* 0x010fe20003f46270 */
[----:B-12---:R-:W-:-:S12]  /*d590*/  @!P1 BRA `(.L_x_45) ;  /* 0x0000002000449947 */ /* 0x006fd80003800000 */
.L_x_96:
[----:B------:R-:W-:Y:S05]  /*d5a0*/  BSYNC B0 ;  /* 0x0000000000007941 */ /* 0x000fea0003800000 */
.L_x_44:
[----:B------:R-:W-:Y:S05]  /*d5b0*/  @!P2 BRA `(.L_x_46) ;  /* 0x000000140094a947 */ /* 0x000fea0003800000 */
[----:B-1----:R-:W2:Y:S01]  /*d5c0*/  LDL R7, [R1+0xc] ;  /* 0x00000c0001077983 */ /* 0x002ea20000100800 */
[----:B------:R-:W-:Y:S02]  /*d5d0*/  IMAD.MOV.U32 R6, RZ, RZ, 0x1 ;  /* 0x00000001ff067424 */ /* 0x000fe400078e00ff */
[----:B--2---:R-:W-:-:S05]  /*d5e0*/  IMAD.MOV R13, RZ, RZ, -R7 ;  /* 0x000000ffff0d7224 */ /* 0x004fca00078e0a07 */
[----:B------:R-:W-:-:S05]  /*d5f0*/  VIADDMNMX R13, R13, R6, 0xffffffff, !PT ;  /* 0xffffffff0d0d7446 */ /* 0x000fca0007800106 */
[----:B------:R-:W-:-:S05]  /*d600*/  IMAD.IADD R6, R7, 0x1, R13 ;  /* 0x0000000107067824 */ /* 0x000fca00078e020d */
[----:B------:R-:W-:-:S04]  /*d610*/  LOP3.LUT R6, R6, 0x1, RZ, 0xc0, !PT ;  /* 0x0000000106067812 */ /* 0x000fc800078ec0ff */
[----:B------:R-:W-:Y:S01]  /*d620*/  ISETP.NE.U32.AND P1, PT, R6, 0x1, PT ;  /* 0x000000010600780c */ /* 0x000fe20003f25070 */
[----:B------:R-:W-:-:S12]  /*d630*/  VIADD R6, R7, 0xfffffffe ;  /* 0xfffffffe07067836 */ /* 0x000fd80000000000 */
[----:B------:R-:W-:Y:S05]  /*d640*/  @P1 BRA `(.L_x_47) ;  /* 0x0000000400d81947 */ /* 0x000fea0003800000 */
[----:B------:R-:W-:Y:S01]  /*d650*/  VIADD R7, R16, 0x1 ;  /* 0x0000000110077836 */ /* 0x000fe20000000000 */
[----:B------:R-:W-:Y:S04]  /*d660*/  BSSY B0, `(.L_x_48) ;  /* 0x0000070000007945 */ /* 0x000fe80003800000 */
[----:B------:R-:W-:-:S04]  /*d670*/  ISETP.NE.AND P1, PT, R7, 0x2, PT ;  /* 0x000000020700780c */ /* 0x000fc80003f25270 */
[----:B------:R-:W-:Y:S02]  /*d680*/  SEL R12, RZ, 0x1, P1 ;  /* 0x00000001ff0c7807 */ /* 0x000fe40000800000 */
[----:B------:R-:W-:Y:S02]  /*d690*/  SEL R7, R7, RZ, P1 ;  /* 0x000000ff07077207 */ /* 0x000fe40000800000 */
[----:B------:R-:W-:Y:S01]  /*d6a0*/  LOP3.LUT R12, R17, R12, RZ, 0x3c, !PT ;  /* 0x0000000c110c7212 */ /* 0x000fe200078e3cff */
[----:B------:R-:W-:Y:S06]  /*d6b0*/  @!P6 BRA `(.L_x_49) ;  /* 0x0000000400a8e947 */ /* 0x000fec0003800000 */
[----:B------:R-:W-:Y:S01]  /*d6c0*/  IMAD.MOV.U32 R8, RZ, RZ, R5 ;  /* 0x000000ffff087224 */ /* 0x000fe200078e0005 */
[----:B------:R-:W-:Y:S06]  /*d6d0*/  @!P0 BRA `(.L_x_50) ;  /* 0x0000000000488947 */ /* 0x000fec0003800000 */
[----:B------:R-:W1:Y:S01]  /*d6e0*/  LDC R15, c[0x0][0x41c] ;  /* 0x00010700ff0f7b82 */ /* 0x000e620000000800 */
[----:B------:R-:W-:Y:S01]  /*d6f0*/  ULDC.64 UR4, c[0x0][0x408] ;  /* 0x0001020000047ab9 */ /* 0x000fe20000000a00 */
[----:B------:R-:W-:Y:S01]  /*d700*/  ULDC.64 UR6, c[0x0][0x208] ;  /* 0x0000820000067ab9 */ /* 0x000fe20000000a00 */
[----:B-1----:R-:W-:-:S13]  /*d710*/  ISETP.NE.AND P1, PT, R15, 0x1, PT ;  /* 0x000000010f00780c */ /* 0x002fda0003f25270 */
[----:B------:R-:W1:Y:S02]  /*d720*/  @P1 LDC.64 R8, c[0x0][0x420] ;  /* 0x00010800ff081b82 */ /* 0x000e640000000a00 */
[----:B-1----:R-:W-:-:S04]  /*d730*/  @P1 IMAD.HI.U32 R14, R6, R8, RZ ;  /* 0x00000008060e1227 */ /* 0x002fc800078e00ff */
[----:B------:R-:W-:Y:S01]  /*d740*/  IMAD.MOV.U32 R8, RZ, RZ, R6 ;  /* 0x000000ffff087224 */ /* 0x000fe200078e0006 */
[----:B------:R-:W-:Y:S01]  /*d750*/  @P1 SHF.R.U32.HI R8, RZ, R9, R14 ;  /* 0x00000009ff081219 */ /* 0x000fe2000001160e */
[----:B------:R-:W-:-:S04]  /*d760*/  IMAD R14, R11, UR4, RZ ;  /* 0x000000040b0e7c24 */ /* 0x000fc8000f8e02ff */
[----:B------:R-:W-:Y:S02]  /*d770*/  IMAD.MOV R9, RZ, RZ, -R8 ;  /* 0x000000ffff097224 */ /* 0x000fe400078e0a08 */
[----:B------:R-:W-:Y:S02]  /*d780*/  IMAD R14, R4, UR5, R14 ;  /* 0x00000005040e7c24 */ /* 0x000fe4000f8e020e */
[----:B------:R-:W-:Y:S01]  /*d790*/  IMAD R6, R15, R9, R6 ;  /* 0x000000090f067224 */ /* 0x000fe200078e0206 */
[----:B------:R-:W-:-:S03]  /*d7a0*/  SHF.R.S32.HI R9, RZ, 0x1f, R8 ;  /* 0x0000001fff097819 */ /* 0x000fc60000011408 */
[----:B------:R-:W-:-:S04]  /*d7b0*/  IMAD.WIDE.U32 R8, R4, UR4, R8 ;  /* 0x0000000404087c25 */ /* 0x000fc8000f8e0008 */
[----:B------:R-:W-:Y:S01]  /*d7c0*/  IMAD.IADD R9, R14, 0x1, R9 ;  /* 0x000000010e097824 */ /* 0x000fe200078e0209 */
[----:B------:R-:W-:-:S04]  /*d7d0*/  LEA R2, P1, R8, R2, 0x2 ;  /* 0x0000000208027211 */ /* 0x000fc800078210ff */
[----:B------:R-:W-:-:S05]  /*d7e0*/  LEA.HI.X R3, R8, R3, R9, 0x2, P1 ;  /* 0x0000000308037211 */ /* 0x000fca00008f1409 */
[----:B------:R1:W5:Y:S04]  /*d7f0*/  LDG.E R8, desc[UR6][R2.64] ;  /* 0x0000000602087981 */ /* 0x000368000c1e1900 */
.L_x_50:
[----:B-1----:R-:W1:Y:S01]  /*d800*/  S2R R3, SR_CgaCtaId ;  /* 0x0000000000037919 */ /* 0x002e620000008800 */
[----:B------:R-:W-:-:S04]  /*d810*/  MOV R2, 0x400 ;  /* 0x0000040000027802 */ /* 0x000fc80000000f00 */
[----:B-1----:R-:W-:Y:S02]  /*d820*/  LEA R2, R3, R2, 0x18 ;  /* 0x0000000203027211 */ /* 0x002fe400078ec0ff */
[----:B------:R-:W-:-:S03]  /*d830*/  SHF.L.U32 R3, R12, 0x1f, RZ ;  /* 0x0000001f0c037819 */ /* 0x000fc600000006ff */
[----:B------:R-:W-:-:S04]  /*d840*/  IMAD R2, R7, 0x8, R2 ;  /* 0x0000000807027824 */ /* 0x000fc800078e0202 */
[----:B------:R-:W1:Y:S02]  /*d850*/  SYNCS.PHASECHK.TRANS64.TRYWAIT P1, [R2+URZ+0x34840], R3 ;  /* 0x03484003020075a7 */ /* 0x000e64000802017f */
[----:B-1----:R-:W-:Y:S05]  /*d860*/  @!P1 BRA `(.L_x_51) ;  /* 0x0000001c00b09947 */ /* 0x002fea0003800000 */
.L_x_97:
[----:B------:R-:W2:Y:S02]  /*d870*/  S2R R9, SR_TID.X ;  /* 0x0000000000097919 */ /* 0x000ea40000002100 */
[----:B--2---:R-:W-:-:S04]  /*d880*/  LOP3.LUT R9, R9, 0x7f, RZ, 0xc0, !PT ;  /* 0x0000007f09097812 */ /* 0x004fc800078ec0ff */
[----:B------:R-:W-:-:S13]  /*d890*/  ISETP.NE.AND P2, PT, R9, RZ, PT ;  /* 0x000000ff0900720c */ /* 0x000fda0003f45270 */
[----:B------:R-:W-:Y:S05]  /*d8a0*/  @P2 BRA `(.L_x_52) ;  /* 0x00000000001c2947 */ /* 0x000fea0003800000 */
[----:B------:R-:W2:Y:S01]  /*d8b0*/  S2R R9, SR_TID.X ;  /* 0x0000000000097919 */ /* 0x000ea20000002100 */
[----:B-1----:R-:W-:-:S04]  /*d8c0*/  IMAD.MOV.U32 R3, RZ, RZ, 0xb000 ;  /* 0x0000b000ff037424 */ /* 0x002fc800078e00ff */
[----:B------:R3:W-:Y:S01]  /*d8d0*/  SYNCS.ARRIVE.TRANS64 RZ, [R2+URZ+0x34830], R3 ;  /* 0x0348300302ff79a7 */ /* 0x0007e2000800003f */
[----:B--2---:R-:W-:-:S04]  /*d8e0*/  LOP3.LUT R9, R9, 0x1f, RZ, 0xc0, !PT ;  /* 0x0000001f09097812 */ /* 0x004fc800078ec0ff */
[----:B------:R-:W-:-:S13]  /*d8f0*/  ISETP.NE.AND P1, PT, R9, RZ, PT ;  /* 0x000000ff0900720c */ /* 0x000fda0003f25270 */
[----:B---3--:R-:W-:Y:S05]  /*d900*/  @!P1 BRA `(.L_x_52) ;  /* 0x0000000000049947 */ /* 0x008fea0003800000 */
[----:B------:R-:W-:Y:S01]  /*d910*/  BPT.TRAP 0x1 ;  /* 0x000000040000795c */ /* 0x000fe20000300000 */
.L_x_52:
[----:B------:R-:W2:Y:S01]  /*d920*/  S2R R9, SR_CgaCtaId ;  /* 0x0000000000097919 */ /* 0x000ea20000008800 */
[----:B-1----:R-:W-:Y:S01]  /*d930*/  MOV R3, 0x400 ;  /* 0x0000040000037802 */ /* 0x002fe20000000f00 */
        /* <DEDUP_REMOVED lines=8> */
[----:B------:R-:W-:Y:S01]  /*d9c0*/  UMOV UR7, 0x14f00000 ;  /* 0x14f0000000077882 */ /* 0x000fe20000000000 */
[----:B------:R-:W-:-:S05]  /*d9d0*/  UMOV UR16, 0x40 ;  /* 0x0000004000107882 */ /* 0x000fca0000000000 */
[----:B------:R-:W-:Y:S02]  /*d9e0*/  UIADD3 UR9, UR9, 0x34830, URZ ;  /* 0x0003483009097890 */ /* 0x000fe4000fffe03f */
[----:B------:R-:W-:Y:S01]  /*d9f0*/  UIMAD UR11, UR11, 0xb0, URZ ;  /* 0x000000b00b0b78a4 */ /* 0x000fe2000f8e023f */
[----:B--2---:R-:W-:-:S05]  /*da00*/  LEA R3, R9, R3, 0x18 ;  /* 0x0000000309037211 */ /* 0x004fca00078ec0ff */
[----:B------:R-:W-:-:S05]  /*da10*/  IMAD R2, R7, 0xb000, R3 ;  /* 0x0000b00007027824 */ /* 0x000fca00078e0203 */
[----:B------:R-:W-:Y:S01]  /*da20*/  R2UR UR8, R2 ;  /* 0x00000000020872ca */ /* 0x000fe200000e0000 */
[----:B------:R-:W-:Y:S01]  /*da30*/  VIADD R2, R3, 0x34800 ;  /* 0x0003480003027836 */ /* 0x000fe20000000000 */
[----:B------:R-:W-:-:S03]  /*da40*/  SHF.L.U32 R3, R17, 0x1f, RZ ;  /* 0x0000001f11037819 */ /* 0x000fc600000006ff */
[----:B------:R-:W-:-:S08]  /*da50*/  IMAD R2, R16, 0x8, R2 ;  /* 0x0000000810027824 */ /* 0x000fd000078e0202 */
[----:B------:R-:W-:Y:S02]  /*da60*/  UIADD3 UR14, UR8, 0x1e400, URZ ;  /* 0x0001e400080e7890 */ /* 0x000fe4000fffe03f */
[----:B------:R-:W-:-:S05]  /*da70*/  UIADD3 UR15, UR8, 0x23c00, URZ ;  /* 0x00023c00080f7890 */ /* 0x000fca000fffe03f */
[----:B------:R-:W-:Y:S02]  /*da80*/  UMOV UR8, UR14 ;  /* 0x0000000e00087c82 */ /* 0x000fe40008000000 */
[----:B------:R1:W-:Y:S02]  /*da90*/  UTMALDG.4D [UR8], [UR4], desc[UR6] ;  /* 0x00000608040075b4 */ /* 0x0003e40008019000 */
[----:B-1----:R-:W-:Y:S01]  /*daa0*/  UMOV UR8, UR15 ;  /* 0x0000000f00087c82 */ /* 0x002fe20008000000 */
[----:B------:R-:W-:Y:S02]  /*dab0*/  UMOV UR10, UR16 ;  /* 0x00000010000a7c82 */ /* 0x000fe40008000000 */
[----:B------:R1:W-:Y:S01]  /*dac0*/  UTMALDG.4D [UR8], [UR4], desc[UR6] ;  /* 0x00000608040075b4 */ /* 0x0003e20008019000 */
[----:B------:R-:W2:Y:S02]  /*dad0*/  SYNCS.PHASECHK.TRANS64.TRYWAIT P1, [R2+URZ+0x60], R3 ;  /* 0x00006003020075a7 */ /* 0x000ea4000802017f */
[----:B-12---:R-:W-:Y:S05]  /*dae0*/  @!P1 BRA `(.L_x_53) ;  /* 0x0000001c00249947 */ /* 0x006fea0003800000 */
.L_x_98:
[----:B------:R-:W-:Y:S05]  /*daf0*/  @P2 BRA `(.L_x_54) ;  /* 0x00000000002c2947 */ /* 0x000fea0003800000 */
[----:B------:R-:W2:Y:S01]  /*db00*/  S2R R9, SR_TID.X ;  /* 0x0000000000097919 */ /* 0x000ea20000002100 */
[----:B------:R-:W-:Y:S01]  /*db10*/  MOV R14, 0x400 ;  /* 0x00000400000e7802 */ /* 0x000fe20000000f00 */
[----:B-1----:R-:W-:Y:S01]  /*db20*/  IMAD.MOV.U32 R3, RZ, RZ, 0xb000 ;  /* 0x0000b000ff037424 */ /* 0x002fe200078e00ff */
[----:B------:R-:W1:Y:S01]  /*db30*/  S2R R15, SR_CgaCtaId ;  /* 0x00000000000f7919 */ /* 0x000e620000008800 */
[----:B--2---:R-:W-:-:S04]  /*db40*/  LOP3.LUT R9, R9, 0x1f, RZ, 0xc0, !PT ;  /* 0x0000001f09097812 */ /* 0x004fc800078ec0ff */
[----:B------:R-:W-:Y:S02]  /*db50*/  ISETP.NE.AND P1, PT, R9, RZ, PT ;  /* 0x000000ff0900720c */ /* 0x000fe40003f25270 */
[----:B-1----:R-:W-:-:S05]  /*db60*/  LEA R14, R15, R14, 0x18 ;  /* 0x0000000e0f0e7211 */ /* 0x002fca00078ec0ff */
[----:B------:R-:W-:-:S04]  /*db70*/  IMAD R2, R16, 0x8, R14 ;  /* 0x0000000810027824 */ /* 0x000fc800078e020e */
[----:B------:R2:W-:Y:S02]  /*db80*/  SYNCS.ARRIVE.TRANS64 RZ, [R2+URZ+0x34850], R3 ;  /* 0x0348500302ff79a7 */ /* 0x0005e4000800003f */
[----:B------:R-:W-:Y:S05]  /*db90*/  @!P1 BRA `(.L_x_54) ;  /* 0x0000000000049947 */ /* 0x000fea0003800000 */
[----:B------:R-:W-:Y:S01]  /*dba0*/  BPT.TRAP 0x1 ;  /* 0x000000040000795c */ /* 0x000fe20000300000 */
.L_x_54:
[----:B------:R-:W3:Y:S01]  /*dbb0*/  S2R R9, SR_CgaCtaId ;  /* 0x0000000000097919 */ /* 0x000ee20000008800 */
[----:B-12---:R-:W-:Y:S01]  /*dbc0*/  MOV R3, 0x400 ;  /* 0x0000040000037802 */ /* 0x006fe20000000f00 */
[----:B------:R-:W-:Y:S01]  /*dbd0*/  UIADD3 UR4, UP0, UR36, 0x470, URZ ;  /* 0x0000047024047890 */ /* 0x000fe2000ff1e03f */
[----:B------:R-:W-:Y:S01]  /*dbe0*/  R2UR UR11, R18 ;  /* 0x00000000120b72ca */ /* 0x000fe200000e0000 */
[----:B------:R-:W-:Y:S01]  /*dbf0*/  UMOV UR10, URZ ;  /* 0x0000003f000a7c82 */ /* 0x000fe20008000000 */
[----:B------:R-:W-:Y:S01]  /*dc00*/  R2UR UR13, R5 ;  /* 0x00000000050d72ca */ /* 0x000fe200000e0000 */
[----:B------:R-:W-:Y:S01]  /*dc10*/  UIADD3.X UR5, URZ, UR37, URZ, UP0, !UPT ;  /* 0x000000253f057290 */ /* 0x000fe200087fe43f */
[----:B------:R-:W-:Y:S01]  /*dc20*/  R2UR UR12, R0 ;  /* 0x00000000000c72ca */ /* 0x000fe200000e0000 */
[----:B------:R-:W-:Y:S01]  /*dc30*/  UMOV UR6, 0x0 ;  /* 0x0000000000067882 */ /* 0x000fe20000000000 */
[----:B------:R-:W-:Y:S01]  /*dc40*/  UMOV UR7, 0x14f00000 ;  /* 0x14f0000000077882 */ /* 0x000fe20000000000 */
[----:B------:R-:W-:Y:S01]  /*dc50*/  UMOV UR15, 0x40 ;  /* 0x00000040000f7882 */ /* 0x000fe20000000000 */
[----:B------:R-:W-:-:S02]  /*dc60*/  IMAD.MOV.U32 R5, RZ, RZ, R8 ;  /* 0x000000ffff057224 */ /* 0x000fc400078e0008 */
[----:B------:R-:W-:-:S03]  /*dc70*/  IMAD.MOV.U32 R18, RZ, RZ, R6 ;  /* 0x000000ffff127224 */ /* 0x000fc600078e0006 */
[----:B------:R-:W-:Y:S01]  /*dc80*/  UIMAD UR11, UR11, 0xb0, URZ ;  /* 0x000000b00b0b78a4 */ /* 0x000fe2000f8e023f */
[----:B---3--:R-:W-:-:S05]  /*dc90*/  LEA R3, R9, R3, 0x18 ;  /* 0x0000000309037211 */ /* 0x008fca00078ec0ff */
[----:B------:R-:W-:-:S05]  /*dca0*/  IMAD R2, R16, 0x8, R3 ;  /* 0x0000000810027824 */ /* 0x000fca00078e0203 */
[----:B------:R-:W-:Y:S01]  /*dcb0*/  R2UR UR9, R2 ;  /* 0x00000000020972ca */ /* 0x000fe200000e0000 */
[----:B------:R-:W-:-:S05]  /*dcc0*/  IMAD R2, R16, 0xb000, R3 ;  /* 0x0000b00010027824 */ /* 0x000fca00078e0203 */
[----:B------:R-:W-:-:S07]  /*dcd0*/  R2UR UR14, R2 ;  /* 0x00000000020e72ca */ /* 0x000fce00000e0000 */
[----:B------:R-:W-:-:S06]  /*dce0*/  UIADD3 UR9, UR9, 0x34850, URZ ;  /* 0x0003485009097890 */ /* 0x000fcc000fffe03f */
[----:B------:R-:W-:Y:S02]  /*dcf0*/  UIADD3 UR8, UR14, 0x400, URZ ;  /* 0x000004000e087890 */ /* 0x000fe4000fffe03f */
[----:B------:R-:W-:-:S07]  /*dd00*/  UIADD3 UR14, UR14, 0x5c00, URZ ;  /* 0x00005c000e0e7890 */ /* 0x000fce000fffe03f */
[----:B------:R1:W-:Y:S02]  /*dd10*/  UTMALDG.4D [UR8], [UR4], desc[UR6] ;  /* 0x00000608040075b4 */ /* 0x0003e40008019000 */
[----:B-1----:R-:W-:Y:S01]  /*dd20*/  UMOV UR8, UR14 ;  /* 0x0000000e00087c82 */ /* 0x002fe20008000000 */
[----:B------:R-:W-:Y:S02]  /*dd30*/  UMOV UR10, UR15 ;  /* 0x0000000f000a7c82 */ /* 0x000fe40008000000 */
[----:B------:R1:W-:Y:S02]  /*dd40*/  UTMALDG.4D [UR8], [UR4], desc[UR6] ;  /* 0x00000608040075b4 */ /* 0x0003e40008019000 */
[----:B-1----:R-:W-:Y:S01]  /*dd50*/  NOP ;  /* 0x0000000000007918 */ /* 0x002fe20000000000 */
.L_x_49:
[----:B------:R-:W-:Y:S05]  /*dd60*/  BSYNC B0 ;  /* 0x0000000000007941 */ /* 0x000fea0003800000 */
.L_x_48:
[----:B------:R-:W2:Y:S01]  /*dd70*/  LDL.LU R2, [R1+0xc] ;  /* 0x00000c0001027983 */ /* 0x000ea20000300800 */
[----:B------:R-:W-:Y:S02]  /*dd80*/  IMAD.MOV.U32 R16, RZ, RZ, R7 ;  /* 0x000000ffff107224 */ /* 0x000fe400078e0007 */
[----:B------:R-:W-:Y:S02]  /*dd90*/  IMAD.MOV.U32 R17, RZ, RZ, R12 ;  /* 0x000000ffff117224 */ /* 0x000fe400078e000c */
[----:B--2---:R-:W-:-:S07]  /*dda0*/  VIADD R6, R2, 0xfffffffd ;  /* 0xfffffffd02067836 */ /* 0x004fce0000000000 */
.L_x_47:
[----:B------:R-:W-:Y:S01]  /*ddb0*/  IMAD.MOV R13, RZ, RZ, -R13 ;  /* 0x000000ffff0d7224 */ /* 0x000fe200078e0a0d */
[----:B------:R-:W-:Y:S04]  /*ddc0*/  BSSY B0, `(.L_x_46) ;  /* 0x00000e4000007945 */ /* 0x000fe80003800000 */
[----:B------:R-:W-:-:S13]  /*ddd0*/  ISETP.NE.AND P1, PT, R10, R13, PT ;  /* 0x0000000d0a00720c */ /* 0x000fda0003f25270 */
[----:B------:R-:W-:Y:S05]  /*dde0*/  @!P1 BRA `(.L_x_55) ;  /* 0x0000000c00849947 */ /* 0x000fea0003800000 */
[----:B------:R-:W-:-:S07]  /*ddf0*/  IMAD.MOV.U32 R8, RZ, RZ, R5 ;  /* 0x000000ffff087224 */ /* 0x000fce00078e0005 */
.L_x_70:
        /* <DEDUP_REMOVED lines=12> */
[----:B------:R-:W-:-:S04]  /*dec0*/  IMAD R13, R11, UR4, RZ ;  /* 0x000000040b0d7c24 */ /* 0x000fc8000f8e02ff */
[----:B------:R-:W-:Y:S01]  /*ded0*/  IMAD R13, R4, UR5, R13 ;  /* 0x00000005040d7c24 */ /* 0x000fe2000f8e020d */
[----:B-1----:R-:W-:-:S13]  /*dee0*/  ISETP.NE.AND P1, PT, R9, 0x1, PT ;  /* 0x000000010900780c */ /* 0x002fda0003f25270 */
[----:B------:R-:W1:Y:S02]  /*def0*/  @P1 LDC.64 R2, c[0x0][0x420] ;  /* 0x00010800ff021b82 */ /* 0x000e640000000a00 */
[----:B-1----:R-:W-:-:S04]  /*df00*/  @P1 IMAD.HI.U32 R8, R6, R2, RZ ;  /* 0x0000000206081227 */ /* 0x002fc800078e00ff */
[----:B------:R-:W-:Y:S01]  /*df10*/  IMAD.MOV.U32 R2, RZ, RZ, R6 ;  /* 0x000000ffff027224 */ /* 0x000fe200078e0006 */
[----:B------:R-:W-:-:S04]  /*df20*/  @P1 SHF.R.U32.HI R2, RZ, R3, R8 ;  /* 0x00000003ff021219 */ /* 0x000fc80000011608 */
[--C-:B------:R-:W-:Y:S01]  /*df30*/  SHF.R.S32.HI R3, RZ, 0x1f, R2.reuse ;  /* 0x0000001fff037819 */ /* 0x100fe20000011402 */
[----:B------:R-:W-:-:S04]  /*df40*/  IMAD.MOV R12, RZ, RZ, -R2 ;  /* 0x000000ffff0c7224 */ /* 0x000fc800078e0a02 */
[----:B------:R-:W-:Y:S02]  /*df50*/  IMAD R12, R9, R12, R6 ;  /* 0x0000000c090c7224 */ /* 0x000fe400078e0206 */
[----:B------:R-:W1:Y:S01]  /*df60*/  LDC.64 R8, c[0x0][0x3f8] ;  /* 0x0000fe00ff087b82 */ /* 0x000e620000000a00 */
[----:B------:R-:W-:-:S04]  /*df70*/  IMAD.WIDE.U32 R2, R4, UR4, R2 ;  /* 0x0000000404027c25 */ /* 0x000fc8000f8e0002 */
[----:B------:R-:W-:Y:S01]  /*df80*/  IMAD.IADD R13, R13, 0x1, R3 ;  /* 0x000000010d0d7824 */ /* 0x000fe200078e0203 */
[----:B-1----:R-:W-:-:S04]  /*df90*/  LEA R8, P1, R2, R8, 0x2 ;  /* 0x0000000802087211 */ /* 0x002fc800078210ff */
[----:B------:R-:W-:-:S05]  /*dfa0*/  LEA.HI.X R9, R2, R9, R13, 0x2, P1 ;  /* 0x0000000902097211 */ /* 0x000fca00008f140d */
[----:B------:R1:W5:Y:S04]  /*dfb0*/  LDG.E R8, desc[UR6][R8.64] ;  /* 0x0000000608087981 */ /* 0x000368000c1e1900 */
.L_x_58:
[----:B------:R-:W2:Y:S01]  /*dfc0*/  S2R R3, SR_CgaCtaId ;  /* 0x0000000000037919 */ /* 0x000ea20000008800 */
[----:B------:R-:W-:-:S04]  /*dfd0*/  MOV R2, 0x400 ;  /* 0x0000040000027802 */ /* 0x000fc80000000f00 */
[----:B--2---:R-:W-:Y:S02]  /*dfe0*/  LEA R2, R3, R2, 0x18 ;  /* 0x0000000203027211 */ /* 0x004fe400078ec0ff */
[----:B------:R-:W-:-:S03]  /*dff0*/  SHF.L.U32 R3, R10, 0x1f, RZ ;  /* 0x0000001f0a037819 */ /* 0x000fc600000006ff */
[----:B------:R-:W-:-:S04]  /*e000*/  IMAD R2, R7, 0x8, R2 ;  /* 0x0000000807027824 */ /* 0x000fc800078e0202 */
[----:B------:R-:W2:Y:S02]  /*e010*/  SYNCS.PHASECHK.TRANS64.TRYWAIT P1, [R2+URZ+0x34840], R3 ;  /* 0x03484003020075a7 */ /* 0x000ea4000802017f */
[----:B--2---:R-:W-:Y:S05]  /*e020*/  @!P1 BRA `(.L_x_59) ;  /* 0x0000001400e89947 */ /* 0x004fea0003800000 */
.L_x_99:
[----:B-1----:R-:W1:Y:S02]  /*e030*/  S2R R9, SR_TID.X ;  /* 0x0000000000097919 */ /* 0x002e640000002100 */
[----:B-1----:R-:W-:-:S04]  /*e040*/  LOP3.LUT R9, R9, 0x7f, RZ, 0xc0, !PT ;  /* 0x0000007f09097812 */ /* 0x002fc800078ec0ff */
[----:B------:R-:W-:-:S13]  /*e050*/  ISETP.NE.AND P2, PT, R9, RZ, PT ;  /* 0x000000ff0900720c */ /* 0x000fda0003f45270 */
[----:B------:R-:W-:Y:S05]  /*e060*/  @P2 BRA `(.L_x_60) ;  /* 0x00000000001c2947 */ /* 0x000fea0003800000 */
[----:B------:R-:W1:Y:S01]  /*e070*/  S2R R9, SR_TID.X ;  /* 0x0000000000097919 */ /* 0x000e620000002100 */
[----:B--2---:R-:W-:-:S04]  /*e080*/  IMAD.MOV.U32 R3, RZ, RZ, 0xb000 ;  /* 0x0000b000ff037424 */ /* 0x004fc800078e00ff */
[----:B------:R3:W-:Y:S01]  /*e090*/  SYNCS.ARRIVE.TRANS64 RZ, [R2+URZ+0x34830], R3 ;  /* 0x0348300302ff79a7 */ /* 0x0007e2000800003f */
[----:B-1----:R-:W-:-:S04]  /*e0a0*/  LOP3.LUT R9, R9, 0x1f, RZ, 0xc0, !PT ;  /* 0x0000001f09097812 */ /* 0x002fc800078ec0ff */
[----:B------:R-:W-:-:S13]  /*e0b0*/  ISETP.NE.AND P1, PT, R9, RZ, PT ;  /* 0x000000ff0900720c */ /* 0x000fda0003f25270 */
[----:B---3--:R-:W-:Y:S05]  /*e0c0*/  @!P1 BRA `(.L_x_60) ;  /* 0x0000000000049947 */ /* 0x008fea0003800000 */
[----:B------:R-:W-:Y:S01]  /*e0d0*/  BPT.TRAP 0x1 ;  /* 0x000000040000795c */ /* 0x000fe20000300000 */
.L_x_60:
[----:B------:R-:W1:Y:S01]  /*e0e0*/  S2R R9, SR_CgaCtaId ;  /* 0x0000000000097919 */ /* 0x000e620000008800 */
        /* <DEDUP_REMOVED lines=10> */
[----:B------:R-:W-:Y:S01]  /*e190*/  UMOV UR16, 0x40 ;  /* 0x0000004000107882 */ /* 0x000fe20000000000 */
[----:B------:R-:W-:-:S04]  /*e1a0*/  SHF.L.U32 R17, R17, 0x1f, RZ ;  /* 0x0000001f11117819 */ /* 0x000fc800000006ff */
[----:B------:R-:W-:Y:S02]  /*e1b0*/  UIADD3 UR9, UR9, 0x34830, URZ ;  /* 0x0003483009097890 */ /* 0x000fe4000fffe03f */
[----:B------:R-:W-:Y:S01]  /*e1c0*/  UIMAD UR11, UR11, 0xb0, URZ ;  /* 0x000000b00b0b78a4 */ /* 0x000fe2000f8e023f */
[----:B-1----:R-:W-:-:S05]  /*e1d0*/  LEA R3, R9, R3, 0x18 ;  /* 0x0000000309037211 */ /* 0x002fca00078ec0ff */
[----:B------:R-:W-:Y:S02]  /*e1e0*/  IMAD R2, R7, 0xb000, R3 ;  /* 0x0000b00007027824 */ /* 0x000fe400078e0203 */
[----:B------:R-:W-:-:S03]  /*e1f0*/  VIADD R3, R3, 0x34800 ;  /* 0x0003480003037836 */ /* 0x000fc60000000000 */
[----:B------:R-:W-:Y:S01]  /*e200*/  R2UR UR8, R2 ;  /* 0x00000000020872ca */ /* 0x000fe200000e0000 */
[----:B------:R-:W-:-:S12]  /*e210*/  IMAD R2, R16, 0x8, R3 ;  /* 0x0000000810027824 */ /* 0x000fd800078e0203 */
        /* <DEDUP_REMOVED lines=9> */
.L_x_100:
[----:B------:R-:W-:Y:S05]  /*e2b0*/  @P2 BRA `(.L_x_62) ;  /* 0x00000000001c2947 */ /* 0x000fea0003800000 */
[----:B------:R-:W2:Y:S01]  /*e2c0*/  S2R R9, SR_TID.X ;  /* 0x0000000000097919 */ /* 0x000ea20000002100 */
[----:B------:R-:W-:-:S04]  /*e2d0*/  IMAD.MOV.U32 R3, RZ, RZ, 0xb000 ;  /* 0x0000b000ff037424 */ /* 0x000fc800078e00ff */
[----:B------:R3:W-:Y:S01]  /*e2e0*/  SYNCS.ARRIVE.TRANS64 RZ, [R2+URZ+0x50], R3 ;  /* 0x0000500302ff79a7 */ /* 0x0007e2000800003f */
[----:B--2---:R-:W-:-:S04]  /*e2f0*/  LOP3.LUT R9, R9, 0x1f, RZ, 0xc0, !PT ;  /* 0x0000001f09097812 */ /* 0x004fc800078ec0ff */
[----:B------:R-:W-:-:S13]  /*e300*/  ISETP.NE.AND P1, PT, R9, RZ, PT ;  /* 0x000000ff0900720c */ /* 0x000fda0003f25270 */
[----:B---3--:R-:W-:Y:S05]  /*e310*/  @!P1 BRA `(.L_x_62) ;  /* 0x0000000000049947 */ /* 0x008fea0003800000 */
[----:B------:R-:W-:Y:S01]  /*e320*/  BPT.TRAP 0x1 ;  /* 0x000000040000795c */ /* 0x000fe20000300000 */
.L_x_62:
[----:B------:R-:W2:Y:S01]  /*e330*/  S2R R9, SR_CgaCtaId ;  /* 0x0000000000097919 */ /* 0x000ea20000008800 */
[----:B------:R-:W-:Y:S01]  /*e340*/  MOV R3, 0x400 ;  /* 0x0000040000037802 */ /* 0x000fe20000000f00 */
[----:B------:R-:W-:Y:S01]  /*e350*/  UIADD3 UR4, UP0, UR36, 0x470, URZ ;  /* 0x0000047024047890 */ /* 0x000fe2000ff1e03f */
[----:B------:R-:W-:Y:S01]  /*e360*/  R2UR UR11, R18 ;  /* 0x00000000120b72ca */ /* 0x000fe200000e0000 */
[----:B------:R-:W-:Y:S01]  /*e370*/  UMOV UR10, URZ ;  /* 0x0000003f000a7c82 */ /* 0x000fe20008000000 */
[----:B------:R-:W-:Y:S01]  /*e380*/  R2UR UR9, R2 ;  /* 0x00000000020972ca */ /* 0x000fe200000e0000 */
[----:B------:R-:W-:Y:S01]  /*e390*/  UIADD3.X UR5, URZ, UR37, URZ, UP0, !UPT ;  /* 0x000000253f057290 */ /* 0x000fe200087fe43f */
[----:B------:R-:W-:Y:S01]  /*e3a0*/  R2UR UR13, R5 ;  /* 0x00000000050d72ca */ /* 0x000fe200000e0000 */
[----:B------:R-:W-:Y:S01]  /*e3b0*/  UMOV UR7, 0x14f00000 ;  /* 0x14f0000000077882 */ /* 0x000fe20000000000 */
[----:B------:R-:W-:Y:S01]  /*e3c0*/  R2UR UR12, R0 ;  /* 0x00000000000c72ca */ /* 0x000fe200000e0000 */
[----:B------:R-:W-:Y:S01]  /*e3d0*/  UMOV UR15, 0x40 ;  /* 0x00000040000f7882 */ /* 0x000fe20000000000 */
[----:B------:R-:W-:-:S02]  /*e3e0*/  IMAD.MOV.U32 R18, RZ, RZ, R12 ;  /* 0x000000ffff127224 */ /* 0x000fc400078e000c */
[----:B------:R-:W-:-:S03]  /*e3f0*/  IMAD.MOV.U32 R5, RZ, RZ, R8 ;  /* 0x000000ffff057224 */ /* 0x000fc600078e0008 */
[----:B------:R-:W-:Y:S02]  /*e400*/  UIMAD UR11, UR11, 0xb0, URZ ;  /* 0x000000b00b0b78a4 */ /* 0x000fe4000f8e023f */
[----:B------:R-:W-:Y:S01]  /*e410*/  UIADD3 UR9, UR9, 0x50, URZ ;  /* 0x0000005009097890 */ /* 0x000fe2000fffe03f */
[----:B--2---:R-:W-:-:S05]  /*e420*/  LEA R3, R9, R3, 0x18 ;  /* 0x0000000309037211 */ /* 0x004fca00078ec0ff */
        /* <DEDUP_REMOVED lines=10> */
.L_x_57:
[----:B------:R-:W-:Y:S05]  /*e4d0*/  BSYNC B1 ;  /* 0x0000000000017941 */ /* 0x000fea0003800000 */
.L_x_56:
[----:B------:R-:W-:Y:S01]  /*e4e0*/  VIADD R16, R7, 0x1 ;  /* 0x0000000107107836 */ /* 0x000fe20000000000 */
[----:B------:R-:W-:Y:S04]  /*e4f0*/  BSSY B1, `(.L_x_63) ;  /* 0x000006d000017945 */ /* 0x000fe80003800000 */
[----:B------:R-:W-:-:S04]  /*e500*/  ISETP.NE.AND P1, PT, R16, 0x2, PT ;  /* 0x000000021000780c */ /* 0x000fc80003f25270 */
[----:B-1----:R-:W-:Y:S02]  /*e510*/  SEL R17, RZ, 0x1, P1 ;  /* 0x00000001ff117807 */ /* 0x002fe40000800000 */
[----:B------:R-:W-:Y:S02]  /*e520*/  SEL R16, R16, RZ, P1 ;  /* 0x000000ff10107207 */ /* 0x000fe40000800000 */
[----:B------:R-:W-:Y:S01]  /*e530*/  LOP3.LUT R17, R10, R17, RZ, 0x3c, !PT ;  /* 0x000000110a117212 */ /* 0x000fe200078e3cff */
[----:B------:R-:W-:Y:S06]  /*e540*/  @!P6 BRA `(.L_x_64) ;  /* 0x00000004009ce947 */ /* 0x000fec0003800000 */
[----:B------:R-:W-:Y:S01]  /*e550*/  VIADD R12, R6, 0xffffffff ;  /* 0xffffffff060c7836 */ /* 0x000fe20000000000 */
        /* <DEDUP_REMOVED lines=10> */
[----:B------:R-:W-:-:S05]  /*e600*/  @P1 SHF.R.U32.HI R2, RZ, R3, R9 ;  /* 0x00000003ff021219 */ /* 0x000fca0000011609 */
[----:B------:R-:W-:-:S04]  /*e610*/  IMAD.MOV R3, RZ, RZ, -R2 ;  /* 0x000000ffff037224 */ /* 0x000fc800078e0a02 */
[----:B------:R-:W-:Y:S01]  /*e620*/  IMAD R12, R8, R3, R12 ;  /* 0x00000003080c7224 */ /* 0x000fe200078e020c */
[--C-:B------:R-:W-:Y:S01]  /*e630*/  SHF.R.S32.HI R3, RZ, 0x1f, R2.reuse ;  /* 0x0000001fff037819 */ /* 0x100fe20000011402 */
[----:B------:R-:W1:Y:S02]  /*e640*/  LDC.64 R8, c[0x0][0x3f8] ;  /* 0x0000fe00ff087b82 */ /* 0x000e640000000a00 */
[----:B------:R-:W-:-:S04]  /*e650*/  IMAD.WIDE.U32 R2, R4, UR4, R2 ;  /* 0x0000000404027c25 */ /* 0x000fc8000f8e0002 */
[----:B------:R-:W-:Y:S01]  /*e660*/  IMAD.IADD R13, R13, 0x1, R3 ;  /* 0x000000010d0d7824 */ /* 0x000fe200078e0203 */
[----:B-1----:R-:W-:-:S04]  /*e670*/  LEA R8, P1, R2, R8, 0x2 ;  /* 0x0000000802087211 */ /* 0x002fc800078210ff */
[----:B------:R-:W-:-:S05]  /*e680*/  LEA.HI.X R9, R2, R9, R13, 0x2, P1 ;  /* 0x0000000902097211 */ /* 0x000fca00008f140d */
[----:B------:R1:W5:Y:S04]  /*e690*/  LDG.E R8, desc[UR6][R8.64] ;  /* 0x0000000608087981 */ /* 0x000368000c1e1900 */
.L_x_65:
[----:B------:R-:W2:Y:S01]  /*e6a0*/  S2R R3, SR_CgaCtaId ;  /* 0x0000000000037919 */ /* 0x000ea20000008800 */
[----:B------:R-:W-:-:S04]  /*e6b0*/  MOV R2, 0x400 ;  /* 0x0000040000027802 */ /* 0x000fc80000000f00 */
[----:B--2---:R-:W-:Y:S02]  /*e6c0*/  LEA R2, R3, R2, 0x18 ;  /* 0x0000000203027211 */ /* 0x004fe400078ec0ff */
[----:B------:R-:W-:-:S03]  /*e6d0*/  SHF.L.U32 R3, R17, 0x1f, RZ ;  /* 0x0000001f11037819 */ /* 0x000fc600000006ff */
[----:B------:R-:W-:-:S04]  /*e6e0*/  IMAD R2, R16, 0x8, R2 ;  /* 0x0000000810027824 */ /* 0x000fc800078e0202 */
[----:B------:R-:W2:Y:S02]  /*e6f0*/  SYNCS.PHASECHK.TRANS64.TRYWAIT P1, [R2+URZ+0x34840], R3 ;  /* 0x03484003020075a7 */ /* 0x000ea4000802017f */
[----:B--2---:R-:W-:Y:S05]  /*e700*/  @!P1 BRA `(.L_x_66) ;  /* 0x0000001000589947 */ /* 0x004fea0003800000 */
.L_x_101:
        /* <DEDUP_REMOVED lines=11> */
.L_x_67:
[----:B------:R-:W1:Y:S01]  /*e7c0*/  S2R R13, SR_CgaCtaId ;  /* 0x00000000000d7919 */ /* 0x000e620000008800 */
[----:B------:R-:W-:Y:S01]  /*e7d0*/  MOV R9, 0x400 ;  /* 0x0000040000097802 */ /* 0x000fe20000000f00 */
[----:B------:R-:W-:Y:S01]  /*e7e0*/  UIADD3 UR4, UP0, UR36, 0x370, URZ ;  /* 0x0000037024047890 */ /* 0x000fe2000ff1e03f */
[----:B------:R-:W-:Y:S01]  /*e7f0*/  R2UR UR11, R12 ;  /* 0x000000000c0b72ca */ /* 0x000fe200000e0000 */
[----:B------:R-:W-:Y:S01]  /*e800*/  UMOV UR10, URZ ;  /* 0x0000003f000a7c82 */ /* 0x000fe20008000000 */
[----:B------:R-:W-:Y:S01]  /*e810*/  R2UR UR12, R0 ;  /* 0x00000000000c72ca */ /* 0x000fe200000e0000 */
[----:B------:R-:W-:Y:S01]  /*e820*/  UIADD3.X UR5, URZ, UR37, URZ, UP0, !UPT ;  /* 0x000000253f057290 */ /* 0x000fe200087fe43f */
[----:B-----5:R-:W-:Y:S01]  /*e830*/  R2UR UR13, R8 ;  /* 0x00000000080d72ca */ /* 0x020fe200000e0000 */
[----:B------:R-:W-:Y:S01]  /*e840*/  UMOV UR6, 0x0 ;  /* 0x0000000000067882 */ /* 0x000fe20000000000 */
[----:B------:R-:W-:Y:S01]  /*e850*/  UMOV UR7, 0x14f00000 ;  /* 0x14f0000000077882 */ /* 0x000fe20000000000 */
[----:B------:R-:W-:-:S06]  /*e860*/  UMOV UR16, 0x40 ;  /* 0x0000004000107882 */ /* 0x000fcc0000000000 */
[----:B------:R-:W-:Y:S01]  /*e870*/  UIMAD UR11, UR11, 0xb0, URZ ;  /* 0x000000b00b0b78a4 */ /* 0x000fe2000f8e023f */
[----:B-1----:R-:W-:-:S05]  /*e880*/  LEA R9, R13, R9, 0x18 ;  /* 0x000000090d097211 */ /* 0x002fca00078ec0ff */
[----:B--2---:R-:W-:-:S04]  /*e890*/  VIADD R2, R9, 0x34800 ;  /* 0x0003480009027836 */ /* 0x004fc80000000000 */
[--C-:B------:R-:W-:Y:S02]  /*e8a0*/  IMAD R3, R16, 0x8, R2.reuse ;  /* 0x0000000810037824 */ /* 0x100fe400078e0202 */
[----:B------:R-:W-:-:S03]  /*e8b0*/  IMAD R2, R7, 0x8, R2 ;  /* 0x0000000807027824 */ /* 0x000fc600078e0202 */
[----:B------:R-:W-:Y:S01]  /*e8c0*/  R2UR UR9, R3 ;  /* 0x00000000030972ca */ /* 0x000fe200000e0000 */
[----:B------:R-:W-:-:S05]  /*e8d0*/  IMAD R3, R16, 0xb000, R9 ;  /* 0x0000b00010037824 */ /* 0x000fca00078e0209 */
[----:B------:R-:W-:Y:S02]  /*e8e0*/  R2UR UR8, R3 ;  /* 0x00000000030872ca */ /* 0x000fe400000e0000 */
[----:B------:R-:W-:-:S05]  /*e8f0*/  SHF.L.U32 R3, R10, 0x1f, RZ ;  /* 0x0000001f0a037819 */ /* 0x000fca00000006ff */
[----:B------:R-:W-:-:S06]  /*e900*/  UIADD3 UR9, UR9, 0x30, URZ ;  /* 0x0000003009097890 */ /* 0x000fcc000fffe03f */
        /* <DEDUP_REMOVED lines=9> */
.L_x_102:
        /* <DEDUP_REMOVED lines=8> */
.L_x_69:
        /* <DEDUP_REMOVED lines=11> */
[----:B------:R-:W-:Y:S01]  /*ead0*/  UMOV UR15, 0x40 ;  /* 0x00000040000f7882 */ /* 0x000fe20000000000 */
[----:B------:R-:W-:-:S02]  /*eae0*/  IMAD.MOV.U32 R18, RZ, RZ, R12 ;  /* 0x000000ffff127224 */ /* 0x000fc400078e000c */
[----:B------:R-:W-:Y:S02]  /*eaf0*/  IMAD.MOV.U32 R5, RZ, RZ, R8 ;  /* 0x000000ffff057224 */ /* 0x000fe400078e0008 */
[----:B------:R-:W-:Y:S02]  /*eb00*/  UIMAD UR11, UR11, 0xb0, URZ ;  /* 0x000000b00b0b78a4 */ /* 0x000fe4000f8e023f */
[----:B------:R-:W-:Y:S01]  /*eb10*/  UIADD3 UR9, UR9, 0x50, URZ ;  /* 0x0000005009097890 */ /* 0x000fe2000fffe03f */
[----:B--2---:R-:W-:-:S05]  /*eb20*/  LEA R3, R9, R3, 0x18 ;  /* 0x0000000309037211 */ /* 0x004fca00078ec0ff */
[----:B------:R-:W-:-:S05]  /*eb30*/  IMAD R7, R7, 0xb000, R3 ;  /* 0x0000b00007077824 */ /* 0x000fca00078e0203 */
[----:B------:R-:W-:-:S13]  /*eb40*/  R2UR UR14, R7 ;  /* 0x00000000070e72ca */ /* 0x000fda00000e0000 */
[----:B------:R-:W-:Y:S02]  /*eb50*/  UIADD3 UR8, UR14, 0x400, URZ ;  /* 0x000004000e087890 */ /* 0x000fe4000fffe03f */
[----:B------:R-:W-:-:S07]  /*eb60*/  UIADD3 UR14, UR14, 0x5c00, URZ ;  /* 0x00005c000e0e7890 */ /* 0x000fce000fffe03f */
[----:B------:R1:W-:Y:S02]  /*eb70*/  UTMALDG.4D [UR8], [UR4], desc[UR6] ;  /* 0x00000608040075b4 */ /* 0x0003e40008019000 */
[----:B-1----:R-:W-:Y:S01]  /*eb80*/  UMOV UR8, UR14 ;  /* 0x0000000e00087c82 */ /* 0x002fe20008000000 */
[----:B------:R-:W-:Y:S02]  /*eb90*/  UMOV UR10, UR15 ;  /* 0x0000000f000a7c82 */ /* 0x000fe40008000000 */
[----:B------:R1:W-:Y:S02]  /*eba0*/  UTMALDG.4D [UR8], [UR4], desc[UR6] ;  /* 0x00000608040075b4 */ /* 0x0003e40008019000 */
[----:B-1----:R-:W-:Y:S01]  /*ebb0*/  NOP ;  /* 0x0000000000007918 */ /* 0x002fe20000000000 */
.L_x_64:
[----:B------:R-:W-:Y:S05]  /*ebc0*/  BSYNC B1 ;  /* 0x0000000000017941 */ /* 0x000fea0003800000 */
.L_x_63:
[C---:B------:R-:W-:Y:S01]  /*ebd0*/  ISETP.GT.AND P1, PT, R6.reuse, 0x1, PT ;  /* 0x000000010600780c */ /* 0x040fe20003f24270 */
[----:B------:R-:W-:-:S12]  /*ebe0*/  VIADD R6, R6, 0xfffffffe ;  /* 0xfffffffe06067836 */ /* 0x000fd80000000000 */
[----:B------:R-:W-:Y:S05]  /*ebf0*/  @P1 BRA `(.L_x_70) ;  /* 0xfffffff000801947 */ /* 0x000fea000383ffff */
.L_x_55:
[----:B------:R-:W-:Y:S05]  /*ec00*/  BSYNC B0 ;  /* 0x0000000000007941 */ /* 0x000fea0003800000 */
.L_x_46:
[----:B------:R-:W-:Y:S04]  /*ec10*/  BSSY B0, `(.L_x_71) ;  /* 0x000002c000007945 */ /* 0x000fe80003800000 */
[----:B------:R-:W-:Y:S05]  /*ec20*/  @!P6 BRA `(.L_x_72) ;  /* 0x0000000000a8e947 */ /* 0x000fea0003800000 */
[----:B------:R-:W2:Y:S01]  /*ec30*/  S2R R3, SR_CgaCtaId ;  /* 0x0000000000037919 */ /* 0x000ea20000008800 */
[----:B------:R-:W-:Y:S01]  /*ec40*/  MOV R2, 0x400 ;  /* 0x0000040000027802 */ /* 0x000fe20000000f00 */
[----:B------:R-:W3:Y:S03]  /*ec50*/  S2R R4, SR_TID.X ;  /* 0x0000000000047919 */ /* 0x000ee60000002100 */
[----:B--2---:R-:W-:Y:S02]  /*ec60*/  LEA R2, R3, R2, 0x18 ;  /* 0x0000000203027211 */ /* 0x004fe400078ec0ff */
[----:B---3--:R-:W-:-:S03]  /*ec70*/  LOP3.LUT R4, R4, 0x7f, RZ, 0xc0, !PT ;  /* 0x0000007f04047812 */ /* 0x008fc600078ec0ff */
[----:B------:R-:W-:Y:S01]  /*ec80*/  IMAD R3, R16, 0x8, R2 ;  /* 0x0000000810037824 */ /* 0x000fe200078e0202 */
[----:B------:R-:W-:Y:S02]  /*ec90*/  SHF.L.U32 R2, R17, 0x1f, RZ ;  /* 0x0000001f11027819 */ /* 0x000fe400000006ff */
[----:B------:R-:W-:Y:S02]  /*eca0*/  ISETP.NE.AND P1, PT, R4, RZ, PT ;  /* 0x000000ff0400720c */ /* 0x000fe40003f25270 */
[----:B------:R-:W2:Y:S02]  /*ecb0*/  SYNCS.PHASECHK.TRANS64.TRYWAIT P0, [R3+URZ+0x34860], R2 ;  /* 0x03486002030075a7 */ /* 0x000ea4000800017f */
[----:B--2---:R-:W-:Y:S09]  /*ecc0*/  @!P0 BRA `(.L_x_73) ;  /* 0x0000000c00108947 */ /* 0x004ff20003800000 */
.L_x_103:
        /* <DEDUP_REMOVED lines=8> */
.L_x_74:
        /* <DEDUP_REMOVED lines=24> */
.L_x_72:
[----:B------:R-:W-:Y:S05]  /*eed0*/  BSYNC B0 ;  /* 0x0000000000007941 */ /* 0x000fea0003800000 */
.L_x_71:
[----:B------:R-:W2:Y:S01]  /*eee0*/  LDL.LU R0, [R1+0x10] ;  /* 0x0000100001007983 */ /* 0x000ea20000300800 */
[----:B------:R-:W-:-:S03]  /*eef0*/  ULDC UR4, c[0x0][0xda4] ;  /* 0x0003690000047ab9 */ /* 0x000fc60000000800 */
[----:B------:R-:W3:Y:S01]  /*ef00*/  LDL.LU R2, [R1+0x18] ;  /* 0x0000180001027983 */ /* 0x000ee20000300800 */
[----:B------:R-:W-:-:S05]  /*ef10*/  VIADD R16, R16, 0x1 ;  /* 0x0000000110107836 */ /* 0x000fca0000000000 */
[----:B------:R-:W-:-:S04]  /*ef20*/  ISETP.NE.AND P0, PT, R16, 0x2, PT ;  /* 0x000000021000780c */ /* 0x000fc80003f05270 */
[----:B------:R-:W-:Y:S01]  /*ef30*/  SEL R16, R16, RZ, P0 ;  /* 0x000000ff10107207 */ /* 0x000fe20000000000 */
[----:B--2---:R-:W-:Y:S02]  /*ef40*/  VIADD R0, R0, UR38 ;  /* 0x0000002600007c36 */ /* 0x004fe40008000000 */
[----:B---3--:R-:W-:-:S03]  /*ef50*/  VIADD R2, R2, 0x1 ;  /* 0x0000000102027836 */ /* 0x008fc60000000000 */
[----:B------:R2:W-:Y:S01]  /*ef60*/  STL [R1+0x10], R0 ;  /* 0x0000100001007387 */ /* 0x0005e20000100800 */
[----:B------:R-:W-:-:S03]  /*ef70*/  ISETP.GE.AND P1, PT, R0, UR4, PT ;  /* 0x0000000400007c0c */ /* 0x000fc6000bf26270 */
[----:B------:R3:W-:Y:S01]  /*ef80*/  STL [R1+0x18], R2 ;  /* 0x0000180201007387 */ /* 0x0007e20000100800 */
[----:B--2---:R-:W-:-:S04]  /*ef90*/  SEL R0, RZ, 0x1, P0 ;  /* 0x00000001ff007807 */ /* 0x004fc80000000000 */
[----:B------:R-:W-:-:S05]  /*efa0*/  LOP3.LUT R17, R17, R0, RZ, 0x3c, !PT ;  /* 0x0000000011117212 */ /* 0x000fca00078e3cff */
[----:B---3--:R-:W-:Y:S05]  /*efb0*/  @!P1 BRA `(.L_x_75) ;  /* 0xffffffd400689947 */ /* 0x008fea000383ffff */
[----:B------:R-:W-:-:S07]  /*efc0*/  LOP3.LUT R2, R2, 0x1, RZ, 0xc, !PT ;  /* 0x0000000102027812 */ /* 0x000fce00078e0cff */
.L_x_32:
[----:B------:R-:W2:Y:S01]  /*efd0*/  S2R R3, SR_CgaCtaId ;  /* 0x0000000000037919 */ /* 0x000ea20000008800 */
[----:B------:R-:W-:Y:S01]  /*efe0*/  MOV R0, 0x400 ;  /* 0x0000040000007802 */ /* 0x000fe20000000f00 */
[----:B------:R-:W-:Y:S03]  /*eff0*/  BSSY B0, `(.L_x_76) ;  /* 0x0000005000007945 */ /* 0x000fe60003800000 */
[----:B--2---:R-:W-:Y:S02]  /*f000*/  LEA R0, R3, R0, 0x18 ;  /* 0x0000000003007211 */ /* 0x004fe400078ec0ff */
[----:B------:R-:W-:-:S04]  /*f010*/  SHF.L.U32 R3, R2, 0x1f, RZ ;  /* 0x0000001f02037819 */ /* 0x000fc800000006ff */
[----:B------:R-:W2:Y:S02]  /*f020*/  SYNCS.PHASECHK.TRANS64.TRYWAIT P0, [R0+URZ+0x34820], R3 ;  /* 0x03482003000075a7 */ /* 0x000ea4000800017f */
[----:B--2---:R-:W-:Y:S05]  /*f030*/  @!P0 BRA `(.L_x_77) ;  /* 0x0000000800488947 */ /* 0x004fea0003800000 */
.L_x_104:
[----:B------:R-:W-:Y:S05]  /*f040*/  BSYNC B0 ;  /* 0x0000000000007941 */ /* 0x000fea0003800000 */
.L_x_76:
[----:B------:R-:W-:-:S03]  /*f050*/  UMOV UR4, 0xffffffff ;  /* 0xffffffff00047882 */ /* 0x000fc60000000000 */
[----:B------:R-:W-:Y:S05]  /*f060*/  BRA.DIV UR4, `(.L_x_78) ;  /* 0x0000000a04507947 */ /* 0x000fea000b800000 */
[----:B------:R-:W3:Y:S02]  /*f070*/  S2R R2, SR_TID.X ;  /* 0x0000000000027919 */ /* 0x000ee40000002100 */
[----:B---3--:R-:W-:-:S04]  /*f080*/  SHF.R.U32.HI R2, RZ, 0x5, R2 ;  /* 0x00000005ff027819 */ /* 0x008fc80000011602 */
[----:B------:R-:W-:-:S05]  /*f090*/  LOP3.LUT R2, R2, 0x3, RZ, 0xc0, !PT ;  /* 0x0000000302027812 */ /* 0x000fca00078ec0ff */
[----:B------:R3:W4:Y:S02]  /*f0a0*/  SHFL.IDX PT, R14, R2, RZ, 0x1f ;  /* 0x00001fff020e7589 */ /* 0x00072400000e0000 */
.L_x_107:
[----:B----4-:R-:W-:Y:S01]  /*f0b0*/  ISETP.NE.AND P0, PT, R14, RZ, PT ;  /* 0x000000ff0e00720c */ /* 0x010fe20003f05270 */
[----:B------:R-:W-:-:S12]  /*f0c0*/  BSSY B0, `(.L_x_79) ;  /* 0x0000026000007945 */ /* 0x000fd80003800000 */
[----:B------:R-:W-:Y:S05]  /*f0d0*/  @P0 BRA `(.L_x_80) ;  /* 0x0000000000900947 */ /* 0x000fea0003800000 */
[----:B------:R-:W-:-:S03]  /*f0e0*/  UMOV UR4, 0xffffffff ;  /* 0xffffffff00047882 */ /* 0x000fc60000000000 */
[----:B------:R-:W-:Y:S05]  /*f0f0*/  BRA.DIV UR4, `(.L_x_81) ;  /* 0x0000000a04607947 */ /* 0x000fea000b800000 */
[----:B------:R-:W-:-:S13]  /*f100*/  ELECT P6, URZ, PT ;  /* 0x00000000003f782f */ /* 0x000fda00038c0000 */
.L_x_110:
[----:B------:R-:W-:Y:S05]  /*f110*/  @!P6 BRA `(.L_x_80) ;  /* 0x000000000080e947 */ /* 0x000fea0003800000 */
[----:B---3--:R-:W3:Y:S02]  /*f120*/  LDL R2, [R1+0x1c] ;  /* 0x00001c0001027983 */ /* 0x008ee40000100800 */
[----:B---3--:R-:W-:-:S13]  /*f130*/  R2UR UR4, R2 ;  /* 0x00000000020472ca */ /* 0x008fda00000e0000 */
[----:B------:R-:W-:-:S06]  /*f140*/  ULOP3.LUT UR4, UR4, 0x2, URZ, 0xfc, !UPT ;  /* 0x0000000204047892 */ /* 0x000fcc000f8efc3f */
[----:B------:R-:W-:-:S05]  /*f150*/  IMAD.U32 R2, RZ, RZ, UR4 ;  /* 0x00000004ff027e24 */ /* 0x000fca000f8e00ff */
[----:B------:R-:W-:-:S13]  /*f160*/  ISETP.NE.AND P2, PT, R2, 0x3, PT ;  /* 0x000000030200780c */ /* 0x000fda0003f45270 */
[----:B------:R-:W-:Y:S05]  /*f170*/  @!P2 BRA `(.L_x_82) ;  /* 0x000000000004a947 */ /* 0x000fea0003800000 */
[----:B------:R-:W-:Y:S01]  /*f180*/  BPT.TRAP 0x1 ;  /* 0x000000040000795c */ /* 0x000fe20000300000 */
.L_x_82:
[----:B--2---:R-:W-:Y:S01]  /*f190*/  VIADD R3, R0, 0x34840 ;  /* 0x0003484000037836 */ /* 0x004fe20000000000 */
[----:B------:R-:W-:Y:S01]  /*f1a0*/  SHF.L.U32 R5, R17, 0x1f, RZ ;  /* 0x0000001f11057819 */ /* 0x000fe200000006ff */
[C---:B------:R-:W-:Y:S02]  /*f1b0*/  VIADD R2, R16.reuse, 0x1 ;  /* 0x0000000110027836 */ /* 0x040fe40000000000 */
[----:B-1----:R-:W-:-:S03]  /*f1c0*/  IMAD R6, R16, 0x8, R3 ;  /* 0x0000000810067824 */ /* 0x002fc600078e0203 */
[----:B------:R-:W-:Y:S01]  /*f1d0*/  ISETP.NE.AND P1, PT, R2, 0x2, PT ;  /* 0x000000020200780c */ /* 0x000fe20003f25270 */
[----:B------:R-:W1:Y:S03]  /*f1e0*/  SYNCS.PHASECHK.TRANS64.TRYWAIT P0, [R6+URZ], R5 ;  /* 0x00000005060075a7 */ /* 0x000e66000800017f */
[----:B------:R-:W-:-:S04]  /*f1f0*/  SEL R4, RZ, 0x1, P1 ;  /* 0x00000001ff047807 */ /* 0x000fc80000800000 */
[----:B------:R-:W-:Y:S02]  /*f200*/  LOP3.LUT R17, R17, R4, RZ, 0x3c, !PT ;  /* 0x0000000411117212 */ /* 0x000fe400078e3cff */
[----:B------:R-:W-:Y:S02]  /*f210*/  SEL R4, R2, RZ, P1 ;  /* 0x000000ff02047207 */ /* 0x000fe40000800000 */
[----:B------:R-:W-:-:S03]  /*f220*/  SHF.L.U32 R2, R17, 0x1f, RZ ;  /* 0x0000001f11027819 */ /* 0x000fc600000006ff */
[----:B------:R-:W-:Y:S01]  /*f230*/  IMAD R3, R4, 0x8, R3 ;  /* 0x0000000804037824 */ /* 0x000fe200078e0203 */
[----:B-1----:R-:W-:Y:S06]  /*f240*/  @!P0 BRA `(.L_x_83) ;  /* 0x00000008002c8947 */ /* 0x002fec0003800000 */
.L_x_111:
[----:B------:R-:W2:Y:S02]  /*f250*/  SYNCS.PHASECHK.TRANS64.TRYWAIT P0, [R3+URZ], R2 ;  /* 0x00000002030075a7 */ /* 0x000ea4000800017f */
[----:B--2---:R-:W-:Y:S05]  /*f260*/  @!P0 BRA `(.L_x_84) ;  /* 0x0000000800388947 */ /* 0x004fea0003800000 */
.L_x_112:
[----:B------:R-:W-:Y:S05]  /*f270*/  @!P2 BRA `(.L_x_85) ;  /* 0x000000000004a947 */ /* 0x000fea0003800000 */
[----:B------:R-:W-:Y:S01]  /*f280*/  BPT.TRAP 0x1 ;  /* 0x000000040000795c */ /* 0x000fe20000300000 */
.L_x_85:
[----:B--2---:R-:W-:-:S04]  /*f290*/  VIADD R3, R0, 0x34860 ;  /* 0x0003486000037836 */ /* 0x004fc80000000000 */
[----:B------:R-:W-:-:S04]  /*f2a0*/  IMAD R16, R16, 0x8, R3 ;  /* 0x0000000810107824 */ /* 0x000fc800078e0203 */
[----:B------:R-:W2:Y:S02]  /*f2b0*/  SYNCS.PHASECHK.TRANS64.TRYWAIT P0, [R16+URZ], R5 ;  /* 0x00000005100075a7 */ /* 0x000ea4000800017f */
[----:B--2---:R-:W-:Y:S05]  /*f2c0*/  @!P0 BRA `(.L_x_86) ;  /* 0x0000000800348947 */ /* 0x004fea0003800000 */
.L_x_113:
[----:B------:R-:W-:-:S07]  /*f2d0*/  IMAD R3, R4, 0x8, R3 ;  /* 0x0000000804037824 */ /* 0x000fce00078e0203 */
.L_x_87:
[----:B---3--:R3:W4:Y:S02]  /*f2e0*/  SYNCS.PHASECHK.TRANS64.TRYWAIT P0, [R3+URZ], R2 ;  /* 0x00000002030075a7 */ /* 0x008724000800017f */
[----:B----4-:R-:W-:Y:S05]  /*f2f0*/  @!P0 NANOSLEEP.SYNCS 0x989680 ;  /* 0x009896800000895d */ /* 0x010fea0003900000 */
[----:B------:R-:W4:Y:S02]  /*f300*/  @!P0 SYNCS.PHASECHK.TRANS64 P0, [R3+URZ], R2 ;  /* 0x00000002030085a7 */ /* 0x000f24000800007f */
[----:B----4-:R-:W-:Y:S05]  /*f310*/  @!P0 BRA `(.L_x_87) ;  /* 0xfffffffc00f08947 */ /* 0x010fea000383ffff */
.L_x_80:
[----:B------:R-:W-:Y:S05]  /*f320*/  BSYNC B0 ;  /* 0x0000000000007941 */ /* 0x000fea0003800000 */
.L_x_79:
[----:B------:R-:W-:Y:S05]  /*f330*/  EXIT ;  /* 0x000000000000794d */ /* 0x000fea0003800000 */
.L_x_10:
[----:B-1----:R-:W-:-:S04]  /*f340*/  IMAD.U32 R3, RZ, RZ, UR39 ;  /* 0x00000027ff037e24 */ /* 0x002fc8000f8e00ff */
[----:B------:R1:W2:Y:S03]  /*f350*/  SYNCS.PHASECHK.TRANS64.TRYWAIT P1, [R3+URZ+0x34800], R0 ;  /* 0x03480000030075a7 */ /* 0x0002a6000802017f */
[----:B--2---:R-:W-:Y:S05]  /*f360*/  @!P1 NANOSLEEP.SYNCS 0x989680 ;  /* 0x009896800000995d */ /* 0x004fea0003900000 */
[----:B------:R-:W2:Y:S02]  /*f370*/  @!P1 SYNCS.PHASECHK.TRANS64 P1, [R3+URZ+0x34800], R0 ;  /* 0x03480000030095a7 */ /* 0x000ea4000802007f */
[----:B--2---:R-:W-:Y:S05]  /*f380*/  @!P1 BRA `(.L_x_10) ;  /* 0xfffffffc00ec9947 */ /* 0x004fea000383ffff */
[----:B------:R-:W-:Y:S05]  /*f390*/  BRA `(.L_x_88) ;  /* 0xffffff1c00907947 */ /* 0x000fea000383ffff */
.L_x_14:
[----:B--2---:R2:W3:Y:S02]  /*f3a0*/  SYNCS.PHASECHK.TRANS64.TRYWAIT P2, [R12+URZ+0x34830], R3 ;  /* 0x034830030c0075a7 */ /* 0x0044e4000804017f */
[----:B---3--:R-:W-:Y:S05]  /*f3b0*/  @!P2 NANOSLEEP.SYNCS 0x989680 ;  /* 0x009896800000a95d */ /* 0x008fea0003900000 */
[----:B------:R-:W3:Y:S02]  /*f3c0*/  @!P2 SYNCS.PHASECHK.TRANS64 P2, [R12+URZ+0x34830], R3 ;  /* 0x034830030c00a5a7 */ /* 0x000ee4000804007f */
[----:B---3--:R-:W-:Y:S05]  /*f3d0*/  @!P2 BRA `(.L_x_14) ;  /* 0xfffffffc00f0a947 */ /* 0x008fea000383ffff */
[----:B------:R-:W-:Y:S05]  /*f3e0*/  BRA `(.L_x_13) ;  /* 0xffffff1c00bc7947 */ /* 0x000fea000383ffff */
.L_x_19:
[----:B--2---:R-:W-:-:S04]  /*f3f0*/  IMAD.U32 R11, RZ, RZ, UR6 ;  /* 0x00000006ff0b7e24 */ /* 0x004fc8000f8e00ff */
[----:B------:R2:W3:Y:S03]  /*f400*/  SYNCS.PHASECHK.TRANS64.TRYWAIT P2, [R11+URZ+0x34830], R10 ;  /* 0x0348300a0b0075a7 */ /* 0x0004e6000804017f */
[----:B---3--:R-:W-:Y:S05]  /*f410*/  @!P2 NANOSLEEP.SYNCS 0x989680 ;  /* 0x009896800000a95d */ /* 0x008fea0003900000 */
[----:B------:R-:W3:Y:S02]  /*f420*/  @!P2 SYNCS.PHASECHK.TRANS64 P2, [R11+URZ+0x34830], R10 ;  /* 0x0348300a0b00a5a7 */ /* 0x000ee4000804007f */
[----:B---3--:R-:W-:Y:S05]  /*f430*/  @!P2 BRA `(.L_x_19) ;  /* 0xfffffffc00eca947 */ /* 0x008fea000383ffff */
[----:B------:R-:W-:Y:S05]  /*f440*/  BRA `(.L_x_16) ;  /* 0xffffff6c00e47947 */ /* 0x000fea000383ffff */
.L_x_23:
[----:B--2---:R-:W-:-:S04]  /*f450*/  IMAD.U32 R11, RZ, RZ, UR6 ;  /* 0x00000006ff0b7e24 */ /* 0x004fc8000f8e00ff */
[----:B------:R2:W3:Y:S03]  /*f460*/  SYNCS.PHASECHK.TRANS64.TRYWAIT P2, [R11+URZ+0x34850], R10 ;  /* 0x0348500a0b0075a7 */ /* 0x0004e6000804017f */
[----:B---3--:R-:W-:Y:S05]  /*f470*/  @!P2 NANOSLEEP.SYNCS 0x989680 ;  /* 0x009896800000a95d */ /* 0x008fea0003900000 */
[----:B------:R-:W3:Y:S02]  /*f480*/  @!P2 SYNCS.PHASECHK.TRANS64 P2, [R11+URZ+0x34850], R10 ;  /* 0x0348500a0b00a5a7 */ /* 0x000ee4000804007f */
[----:B---3--:R-:W-:Y:S05]  /*f490*/  @!P2 BRA `(.L_x_23) ;  /* 0xfffffffc00eca947 */ /* 0x008fea000383ffff */
[----:B------:R-:W-:Y:S05]  /*f4a0*/  BRA `(.L_x_20) ;  /* 0xffffff9400ac7947 */ /* 0x000fea000383ffff */
.L_x_28:
[----:B--2---:R-:W-:-:S04]  /*f4b0*/  IMAD.U32 R3, RZ, RZ, UR7 ;  /* 0x00000007ff037e24 */ /* 0x004fc8000f8e00ff */
[----:B------:R2:W3:Y:S03]  /*f4c0*/  SYNCS.PHASECHK.TRANS64.TRYWAIT P0, [R3+URZ+0x34850], R0 ;  /* 0x03485000030075a7 */ /* 0x0004e6000800017f */
[----:B---3--:R-:W-:Y:S05]  /*f4d0*/  @!P0 NANOSLEEP.SYNCS 0x989680 ;  /* 0x009896800000895d */ /* 0x008fea0003900000 */
[----:B------:R-:W3:Y:S02]  /*f4e0*/  @!P0 SYNCS.PHASECHK.TRANS64 P0, [R3+URZ+0x34850], R0 ;  /* 0x03485000030085a7 */ /* 0x000ee4000800007f */
[----:B---3--:R-:W-:Y:S05]  /*f4f0*/  @!P0 BRA `(.L_x_28) ;  /* 0xfffffffc00ec8947 */ /* 0x008fea000383ffff */
[----:B------:R-:W-:Y:S05]  /*f500*/  BRA `(.L_x_27) ;  /* 0xffffffb800807947 */ /* 0x000fea000383ffff */
.L_x_38:
[----:B------:R-:W1:Y:S01]  /*f510*/  S2R R6, SR_TID.X ;  /* 0x0000000000067919 */ /* 0x000e620000002100 */
[----:B------:R-:W-:Y:S01]  /*f520*/  BSSY B0, `(.L_x_89) ;  /* 0x000000a000007945 */ /* 0x000fe20003800000 */
[----:B------:R-:W-:Y:S02]  /*f530*/  IMAD.MOV.U32 R12, RZ, RZ, RZ ;  /* 0x000000ffff0c7224 */ /* 0x000fe400078e00ff */
[----:B------:R-:W-:Y:S02]  /*f540*/  IMAD.MOV.U32 R11, RZ, RZ, 0x1f ;  /* 0x0000001fff0b7424 */ /* 0x000fe400078e00ff */
[----:B------:R-:W-:Y:S01]  /*f550*/  IMAD.MOV.U32 R15, RZ, RZ, -0x1 ;  /* 0xffffffffff0f7424 */ /* 0x000fe200078e00ff */
[----:B-1----:R-:W-:-:S04]  /*f560*/  SHF.R.U32.HI R6, RZ, 0x5, R6 ;  /* 0x00000005ff067819 */ /* 0x002fc80000011606 */
[----:B------:R-:W-:-:S05]  /*f570*/  LOP3.LUT R6, R6, 0x3, RZ, 0xc0, !PT ;  /* 0x0000000306067812 */ /* 0x000fca00078ec0ff */
[----:B------:R-:W-:-:S07]  /*f580*/  IMAD.MOV.U32 R13, RZ, RZ, R6 ;  /* 0x000000ffff0d7224 */ /* 0x000fce00078e0006 */
[----:B------:R-:W-:Y:S05]  /*f590*/  WARPSYNC.COLLECTIVE R15, `(.L_x_90) ;  /* 0x000000000f087348 */ /* 0x000fea0003c00000 */
[----:B------:R1:W2:Y:S02]  /*f5a0*/  SHFL.IDX P6, R14, R13, R12, R11 ;  /* 0x0000000c0d0e7389 */ /* 0x0002a400000c000b */
[----:B-12---:R-:W-:Y:S01]  /*f5b0*/  ENDCOLLECTIVE ;  /* 0x000000000000791b */ /* 0x006fe20003800000 */
.L_x_90:
[----:B------:R-:W-:Y:S05]  /*f5c0*/  BSYNC B0 ;  /* 0x0000000000007941 */ /* 0x000fea0003800000 */
.L_x_89:
[----:B------:R-:W-:Y:S05]  /*f5d0*/  BRA `(.L_x_91) ;  /* 0xffffffd8003c7947 */ /* 0x000fea000383ffff */
.L_x_39:
[----:B------:R-:W-:Y:S01]  /*f5e0*/  BSSY B0, `(.L_x_92) ;  /* 0x0000006000007945 */ /* 0x000fe20003800000 */
[----:B------:R-:W-:-:S07]  /*f5f0*/  IMAD.MOV.U32 R15, RZ, RZ, -0x1 ;  /* 0xffffffffff0f7424 */ /* 0x000fce00078e00ff */
[----:B------:R-:W-:Y:S05]  /*f600*/  WARPSYNC.COLLECTIVE R15, `(.L_x_93) ;  /* 0x000000000f0c7348 */ /* 0x000fea0003c00000 */
[----:B------:R-:W-:Y:S02]  /*f610*/  ELECT P6, UR62, PT ;  /* 0x00000000003e782f */ /* 0x000fe400038c0000 */
[----:B------:R-:W-:Y:S01]  /*f620*/  MOV R14, UR62 ;  /* 0x0000003e000e7c02 */ /* 0x000fe20008000f00 */
[----:B------:R-:W-:Y:S10]  /*f630*/  ENDCOLLECTIVE ;  /* 0x000000000000791b */ /* 0x000ff40003800000 */
.L_x_93:
[----:B------:R-:W-:Y:S05]  /*f640*/  BSYNC B0 ;  /* 0x0000000000007941 */ /* 0x000fea0003800000 */
.L_x_92:
[----:B------:R-:W-:Y:S05]  /*f650*/  BRA `(.L_x_94) ;  /* 0xffffffd800347947 */ /* 0x000fea000383ffff */
.L_x_42:
[----:B--2---:R2:W3:Y:S02]  /*f660*/  SYNCS.PHASECHK.TRANS64.TRYWAIT P1, [R6+URZ+0x34840], R7 ;  /* 0x03484007060075a7 */ /* 0x0044e4000802017f */
[----:B---3--:R-:W-:Y:S05]  /*f670*/  @!P1 NANOSLEEP.SYNCS 0x989680 ;  /* 0x009896800000995d */ /* 0x008fea0003900000 */
[----:B------:R-:W3:Y:S02]  /*f680*/  @!P1 SYNCS.PHASECHK.TRANS64 P1, [R6+URZ+0x34840], R7 ;  /* 0x03484007060095a7 */ /* 0x000ee4000802007f */
[----:B---3--:R-:W-:Y:S05]  /*f690*/  @!P1 BRA `(.L_x_42) ;  /* 0xfffffffc00f09947 */ /* 0x008fea000383ffff */
[----:B------:R-:W-:Y:S05]  /*f6a0*/  BRA `(.L_x_95) ;  /* 0xffffffd800987947 */ /* 0x000fea000383ffff */
.L_x_45:
[----:B-1----:R-:W1:Y:S01]  /*f6b0*/  S2R R8, SR_CgaCtaId ;  /* 0x0000000000087919 */ /* 0x002e620000008800 */
[----:B------:R-:W-:-:S04]  /*f6c0*/  MOV R7, 0x400 ;  /* 0x0000040000077802 */ /* 0x000fc80000000f00 */
[----:B-1----:R-:W-:-:S04]  /*f6d0*/  LEA R7, R8, R7, 0x18 ;  /* 0x0000000708077211 */ /* 0x002fc800078ec0ff */
[----:B------:R1:W2:Y:S03]  /*f6e0*/  SYNCS.PHASECHK.TRANS64.TRYWAIT P1, [R7+URZ+0x34820], R6 ;  /* 0x03482006070075a7 */ /* 0x0002a6000802017f */
[----:B--2---:R-:W-:Y:S05]  /*f6f0*/  @!P1 NANOSLEEP.SYNCS 0x989680 ;  /* 0x009896800000995d */ /* 0x004fea0003900000 */
[----:B------:R-:W2:Y:S02]  /*f700*/  @!P1 SYNCS.PHASECHK.TRANS64 P1, [R7+URZ+0x34820], R6 ;  /* 0x03482006070095a7 */ /* 0x000ea4000802007f */
[----:B--2---:R-:W-:Y:S05]  /*f710*/  @!P1 BRA `(.L_x_45) ;  /* 0xfffffffc00e49947 */ /* 0x004fea000383ffff */
[----:B------:R-:W-:Y:S05]  /*f720*/  BRA `(.L_x_96) ;  /* 0xffffffdc009c7947 */ /* 0x000fea000383ffff */
.L_x_51:
[----:B-1----:R1:W2:Y:S02]  /*f730*/  SYNCS.PHASECHK.TRANS64.TRYWAIT P1, [R2+URZ+0x34840], R3 ;  /* 0x03484003020075a7 */ /* 0x0022a4000802017f */
[----:B--2---:R-:W-:Y:S05]  /*f740*/  @!P1 NANOSLEEP.SYNCS 0x989680 ;  /* 0x009896800000995d */ /* 0x004fea0003900000 */
[----:B------:R-:W2:Y:S02]  /*f750*/  @!P1 SYNCS.PHASECHK.TRANS64 P1, [R2+URZ+0x34840], R3 ;  /* 0x03484003020095a7 */ /* 0x000ea4000802007f */
[----:B--2---:R-:W-:Y:S05]  /*f760*/  @!P1 BRA `(.L_x_51) ;  /* 0xfffffffc00f09947 */ /* 0x004fea000383ffff */
[----:B------:R-:W-:Y:S05]  /*f770*/  BRA `(.L_x_97) ;  /* 0xffffffe0003c7947 */ /* 0x000fea000383ffff */
.L_x_53:
[----:B-1----:R1:W2:Y:S02]  /*f780*/  SYNCS.PHASECHK.TRANS64.TRYWAIT P1, [R2+URZ+0x60], R3 ;  /* 0x00006003020075a7 */ /* 0x0022a4000802017f */
[----:B--2---:R-:W-:Y:S05]  /*f790*/  @!P1 NANOSLEEP.SYNCS 0x989680 ;  /* 0x009896800000995d */ /* 0x004fea0003900000 */
[----:B------:R-:W2:Y:S02]  /*f7a0*/  @!P1 SYNCS.PHASECHK.TRANS64 P1, [R2+URZ+0x60], R3 ;  /* 0x00006003020095a7 */ /* 0x000ea4000802007f */
[----:B--2---:R-:W-:Y:S05]  /*f7b0*/  @!P1 BRA `(.L_x_53) ;  /* 0xfffffffc00f09947 */ /* 0x004fea000383ffff */
[----:B------:R-:W-:Y:S05]  /*f7c0*/  BRA `(.L_x_98) ;  /* 0xffffffe000c87947 */ /* 0x000fea000383ffff */
.L_x_59:
[----:B--2---:R2:W3:Y:S02]  /*f7d0*/  SYNCS.PHASECHK.TRANS64.TRYWAIT P1, [R2+URZ+0x34840], R3 ;  /* 0x03484003020075a7 */ /* 0x0044e4000802017f */
[----:B---3--:R-:W-:Y:S05]  /*f7e0*/  @!P1 NANOSLEEP.SYNCS 0x989680 ;  /* 0x009896800000995d */ /* 0x008fea0003900000 */
[----:B------:R-:W3:Y:S02]  /*f7f0*/  @!P1 SYNCS.PHASECHK.TRANS64 P1, [R2+URZ+0x34840], R3 ;  /* 0x03484003020095a7 */ /* 0x000ee4000802007f */
[----:B---3--:R-:W-:Y:S05]  /*f800*/  @!P1 BRA `(.L_x_59) ;  /* 0xfffffffc00f09947 */ /* 0x008fea000383ffff */
[----:B------:R-:W-:Y:S05]  /*f810*/  BRA `(.L_x_99) ;  /* 0xffffffe800047947 */ /* 0x000fea000383ffff */
.L_x_61:
[----:B-1----:R1:W2:Y:S02]  /*f820*/  SYNCS.PHASECHK.TRANS64.TRYWAIT P1, [R2+URZ+0x60], R17 ;  /* 0x00006011020075a7 */ /* 0x0022a4000802017f */
[----:B--2---:R-:W-:Y:S05]  /*f830*/  @!P1 NANOSLEEP.SYNCS 0x989680 ;  /* 0x009896800000995d */ /* 0x004fea0003900000 */
[----:B------:R-:W2:Y:S02]  /*f840*/  @!P1 SYNCS.PHASECHK.TRANS64 P1, [R2+URZ+0x60], R17 ;  /* 0x00006011020095a7 */ /* 0x000ea4000802007f */
[----:B--2---:R-:W-:Y:S05]  /*f850*/  @!P1 BRA `(.L_x_61) ;  /* 0xfffffffc00f09947 */ /* 0x004fea000383ffff */
[----:B------:R-:W-:Y:S05]  /*f860*/  BRA `(.L_x_100) ;  /* 0xffffffe800907947 */ /* 0x000fea000383ffff */
.L_x_66:
[----:B--2---:R2:W3:Y:S02]  /*f870*/  SYNCS.PHASECHK.TRANS64.TRYWAIT P1, [R2+URZ+0x34840], R3 ;  /* 0x03484003020075a7 */ /* 0x0044e4000802017f */
[----:B---3--:R-:W-:Y:S05]  /*f880*/  @!P1 NANOSLEEP.SYNCS 0x989680 ;  /* 0x009896800000995d */ /* 0x008fea0003900000 */
[----:B------:R-:W3:Y:S02]  /*f890*/  @!P1 SYNCS.PHASECHK.TRANS64 P1, [R2+URZ+0x34840], R3 ;  /* 0x03484003020095a7 */ /* 0x000ee4000802007f */
[----:B---3--:R-:W-:Y:S05]  /*f8a0*/  @!P1 BRA `(.L_x_66) ;  /* 0xfffffffc00f09947 */ /* 0x008fea000383ffff */
[----:B------:R-:W-:Y:S05]  /*f8b0*/  BRA `(.L_x_101) ;  /* 0xffffffec00947947 */ /* 0x000fea000383ffff */
.L_x_68:
[----:B-1----:R1:W2:Y:S02]  /*f8c0*/  SYNCS.PHASECHK.TRANS64.TRYWAIT P1, [R2+URZ+0x60], R3 ;  /* 0x00006003020075a7 */ /* 0x0022a4000802017f */
[----:B--2---:R-:W-:Y:S05]  /*f8d0*/  @!P1 NANOSLEEP.SYNCS 0x989680 ;  /* 0x009896800000995d */ /* 0x004fea0003900000 */
[----:B------:R-:W2:Y:S02]  /*f8e0*/  @!P1 SYNCS.PHASECHK.TRANS64 P1, [R2+URZ+0x60], R3 ;  /* 0x00006003020095a7 */ /* 0x000ea4000802007f */
[----:B--2---:R-:W-:Y:S05]  /*f8f0*/  @!P1 BRA `(.L_x_68) ;  /* 0xfffffffc00f09947 */ /* 0x004fea000383ffff */
[----:B------:R-:W-:Y:S05]  /*f900*/  BRA `(.L_x_102) ;  /* 0xfffffff000247947 */ /* 0x000fea000383ffff */
.L_x_73:
[----:B--2---:R2:W3:Y:S02]  /*f910*/  SYNCS.PHASECHK.TRANS64.TRYWAIT P0, [R3+URZ+0x34860], R2 ;  /* 0x03486002030075a7 */ /* 0x0044e4000800017f */
[----:B---3--:R-:W-:Y:S05]  /*f920*/  @!P0 NANOSLEEP.SYNCS 0x989680 ;  /* 0x009896800000895d */ /* 0x008fea0003900000 */
[----:B------:R-:W3:Y:S02]  /*f930*/  @!P0 SYNCS.PHASECHK.TRANS64 P0, [R3+URZ+0x34860], R2 ;  /* 0x03486002030085a7 */ /* 0x000ee4000800007f */
[----:B---3--:R-:W-:Y:S05]  /*f940*/  @!P0 BRA `(.L_x_73) ;  /* 0xfffffffc00f08947 */ /* 0x008fea000383ffff */
[----:B------:R-:W-:Y:S05]  /*f950*/  BRA `(.L_x_103) ;  /* 0xfffffff000dc7947 */ /* 0x000fea000383ffff */
.L_x_77:
[----:B--2---:R2:W3:Y:S02]  /*f960*/  SYNCS.PHASECHK.TRANS64.TRYWAIT P0, [R0+URZ+0x34820], R3 ;  /* 0x03482003000075a7 */ /* 0x0044e4000800017f */
[----:B---3--:R-:W-:Y:S05]  /*f970*/  @!P0 NANOSLEEP.SYNCS 0x989680 ;  /* 0x009896800000895d */ /* 0x008fea0003900000 */
[----:B------:R-:W3:Y:S02]  /*f980*/  @!P0 SYNCS.PHASECHK.TRANS64 P0, [R0+URZ+0x34820], R3 ;  /* 0x03482003000085a7 */ /* 0x000ee4000800007f */
[----:B---3--:R-:W-:Y:S05]  /*f990*/  @!P0 BRA `(.L_x_77) ;  /* 0xfffffffc00f08947 */ /* 0x008fea000383ffff */
[----:B------:R-:W-:Y:S05]  /*f9a0*/  BRA `(.L_x_104) ;  /* 0xfffffff400a47947 */ /* 0x000fea000383ffff */
.L_x_78:
[----:B------:R-:W3:Y:S01]  /*f9b0*/  S2R R2, SR_TID.X ;  /* 0x0000000000027919 */ /* 0x000ee20000002100 */
[----:B------:R-:W-:Y:S01]  /*f9c0*/  BSSY B0, `(.L_x_105) ;  /* 0x000000a000007945 */ /* 0x000fe20003800000 */
[----:B------:R-:W-:Y:S02]  /*f9d0*/  IMAD.MOV.U32 R12, RZ, RZ, RZ ;  /* 0x000000ffff0c7224 */ /* 0x000fe400078e00ff */
[----:B------:R-:W-:Y:S02]  /*f9e0*/  IMAD.MOV.U32 R11, RZ, RZ, 0x1f ;  /* 0x0000001fff0b7424 */ /* 0x000fe400078e00ff */
[----:B------:R-:W-:Y:S01]  /*f9f0*/  IMAD.MOV.U32 R15, RZ, RZ, -0x1 ;  /* 0xffffffffff0f7424 */ /* 0x000fe200078e00ff */
[----:B---3--:R-:W-:-:S04]  /*fa00*/  SHF.R.U32.HI R2, RZ, 0x5, R2 ;  /* 0x00000005ff027819 */ /* 0x008fc80000011602 */
[----:B------:R-:W-:-:S05]  /*fa10*/  LOP3.LUT R2, R2, 0x3, RZ, 0xc0, !PT ;  /* 0x0000000302027812 */ /* 0x000fca00078ec0ff */
[----:B------:R-:W-:-:S07]  /*fa20*/  IMAD.MOV.U32 R13, RZ, RZ, R2 ;  /* 0x000000ffff0d7224 */ /* 0x000fce00078e0002 */
[----:B-12---:R-:W-:Y:S05]  /*fa30*/  WARPSYNC.COLLECTIVE R15, `(.L_x_106) ;  /* 0x000000000f087348 */ /* 0x006fea0003c00000 */
[----:B------:R3:W4:Y:S02]  /*fa40*/  SHFL.IDX P6, R14, R13, R12, R11 ;  /* 0x0000000c0d0e7389 */ /* 0x00072400000c000b */
[----:B-1234-:R-:W-:Y:S01]  /*fa50*/  ENDCOLLECTIVE ;  /* 0x000000000000791b */ /* 0x01efe20003800000 */
.L_x_106:
[----:B------:R-:W-:Y:S05]  /*fa60*/  BSYNC B0 ;  /* 0x0000000000007941 */ /* 0x000fea0003800000 */
.L_x_105:
[----:B------:R-:W-:Y:S05]  /*fa70*/  BRA `(.L_x_107) ;  /* 0xfffffff4008c7947 */ /* 0x000fea000383ffff */
.L_x_81:
[----:B------:R-:W-:Y:S01]  /*fa80*/  BSSY B1, `(.L_x_108) ;  /* 0x0000006000017945 */ /* 0x000fe20003800000 */
[----:B------:R-:W-:-:S07]  /*fa90*/  IMAD.MOV.U32 R15, RZ, RZ, -0x1 ;  /* 0xffffffffff0f7424 */ /* 0x000fce00078e00ff */
[----:B-123--:R-:W-:Y:S05]  /*faa0*/  WARPSYNC.COLLECTIVE R15, `(.L_x_109) ;  /* 0x000000000f0c7348 */ /* 0x00efea0003c00000 */
[----:B------:R-:W-:Y:S02]  /*fab0*/  ELECT P6, UR62, PT ;  /* 0x00000000003e782f */ /* 0x000fe400038c0000 */
[----:B------:R-:W-:Y:S01]  /*fac0*/  MOV R14, UR62 ;  /* 0x0000003e000e7c02 */ /* 0x000fe20008000f00 */
[----:B-123--:R-:W-:Y:S10]  /*fad0*/  ENDCOLLECTIVE ;  /* 0x000000000000791b */ /* 0x00eff40003800000 */
.L_x_109:
[----:B------:R-:W-:Y:S05]  /*fae0*/  BSYNC B1 ;  /* 0x0000000000017941 */ /* 0x000fea0003800000 */
.L_x_108:
[----:B------:R-:W-:Y:S05]  /*faf0*/  BRA `(.L_x_110) ;  /* 0xfffffff400847947 */ /* 0x000fea000383ffff */
.L_x_83:
[----:B-1----:R1:W2:Y:S02]  /*fb00*/  SYNCS.PHASECHK.TRANS64.TRYWAIT P0, [R6+URZ], R5 ;  /* 0x00000005060075a7 */ /* 0x0022a4000800017f */
[----:B--2---:R-:W-:Y:S05]  /*fb10*/  @!P0 NANOSLEEP.SYNCS 0x989680 ;  /* 0x009896800000895d */ /* 0x004fea0003900000 */
[----:B------:R-:W2:Y:S02]  /*fb20*/  @!P0 SYNCS.PHASECHK.TRANS64 P0, [R6+URZ], R5 ;  /* 0x00000005060085a7 */ /* 0x000ea4000800007f */
[----:B--2---:R-:W-:Y:S05]  /*fb30*/  @!P0 BRA `(.L_x_83) ;  /* 0xfffffffc00f08947 */ /* 0x004fea000383ffff */
[----:B------:R-:W-:Y:S05]  /*fb40*/  BRA `(.L_x_111) ;  /* 0xfffffff400c07947 */ /* 0x000fea000383ffff */
.L_x_84:
[----:B--2---:R2:W3:Y:S02]  /*fb50*/  SYNCS.PHASECHK.TRANS64.TRYWAIT P0, [R3+URZ], R2 ;  /* 0x00000002030075a7 */ /* 0x0044e4000800017f */
[----:B---3--:R-:W-:Y:S05]  /*fb60*/  @!P0 NANOSLEEP.SYNCS 0x989680 ;  /* 0x009896800000895d */ /* 0x008fea0003900000 */
[----:B------:R-:W3:Y:S02]  /*fb70*/  @!P0 SYNCS.PHASECHK.TRANS64 P0, [R3+URZ], R2 ;  /* 0x00000002030085a7 */ /* 0x000ee4000800007f */
[----:B---3--:R-:W-:Y:S05]  /*fb80*/  @!P0 BRA `(.L_x_84) ;  /* 0xfffffffc00f08947 */ /* 0x008fea000383ffff */
[----:B------:R-:W-:Y:S05]  /*fb90*/  BRA `(.L_x_112) ;  /* 0xfffffff400b47947 */ /* 0x000fea000383ffff */
.L_x_86:
[----:B--2---:R2:W3:Y:S02]  /*fba0*/  SYNCS.PHASECHK.TRANS64.TRYWAIT P0, [R16+URZ], R5 ;  /* 0x00000005100075a7 */ /* 0x0044e4000800017f */
[----:B---3--:R-:W-:Y:S05]  /*fbb0*/  @!P0 NANOSLEEP.SYNCS 0x989680 ;  /* 0x009896800000895d */ /* 0x008fea0003900000 */
[----:B------:R-:W3:Y:S02]  /*fbc0*/  @!P0 SYNCS.PHASECHK.TRANS64 P0, [R16+URZ], R5 ;  /* 0x00000005100085a7 */ /* 0x000ee4000800007f */
[----:B---3--:R-:W-:Y:S05]  /*fbd0*/  @!P0 BRA `(.L_x_86) ;  /* 0xfffffffc00f08947 */ /* 0x008fea000383ffff */
[----:B------:R-:W-:Y:S05]  /*fbe0*/  BRA `(.L_x_113) ;  /* 0xfffffff400b87947 */ /* 0x000fea000383ffff */
.L_x_114:
[----:B------:R-:W-:-:S00]  /*fbf0*/  BRA `(.L_x_114) ;  /* 0xfffffffc00fc7947 */ /* 0x000fc0000383ffff */
[----:B------:R-:W-:-:S00]  /*fc00*/  NOP ;  /* 0x0000000000007918 */ /* 0x000fc00000000000 */
[----:B------:R-:W-:-:S00]  /*fc10*/  NOP ;  /* 0x0000000000007918 */ /* 0x000fc00000000000 */
[----:B------:R-:W-:-:S00]  /*fc20*/  NOP ;  /* 0x0000000000007918 */ /* 0x000fc00000000000 */
[----:B------:R-:W-:-:S00]  /*fc30*/  NOP ;  /* 0x0000000000007918 */ /* 0x000fc00000000000 */
[----:B------:R-:W-:-:S00]  /*fc40*/  NOP ;  /* 0x0000000000007918 */ /* 0x000fc00000000000 */
[----:B------:R-:W-:-:S00]  /*fc50*/  NOP ;  /* 0x0000000000007918 */ /* 0x000fc00000000000 */
[----:B------:R-:W-:-:S00]  /*fc60*/  NOP ;  /* 0x0000000000007918 */ /* 0x000fc00000000000 */
[----:B------:R-:W-:-:S00]  /*fc70*/  NOP ;  /* 0x0000000000007918 */ /* 0x000fc00000000000 */
.L_x_2726:


//--------------------- .text._ZN7cutlass13device_kernelIN5flash11enable_sm90INS1_16FlashAttnFwdSm90INS1_25CollectiveMainloopFwdSm90ILi2EN4cute5tupleIJNS5_1CILi2EEENS7_ILi1EEES9_EEENS6_IJNS7_ILi128EEENS7_ILi176EEESB_EEELi128ENS_10bfloat16_tEfNS_4arch4Sm90ELb0ELb0ELb0ELb0ELb0ELb0ELb0ELb1ELb1ELb0ELb0ELb0EEENS1_21CollectiveEpilogueFwdINS6_IJSB_SB_SC_EEESA_SE_SG_Li256ELb0ELb0ELb0ELb0EEENS1_29StaticPersistentTileSchedulerILb0EEEEEEEEEvNT_6ParamsE --------------------------
	.section	.text._ZN7cutlass13device_kernelIN5flash11enable_sm90INS1_16FlashAttnFwdSm90INS1_25CollectiveMainloopFwdSm90ILi2EN4cute5tupleIJNS5_1CILi2EEENS7_ILi1EEES9_EEENS6_IJNS7_ILi128EEENS7_ILi176EEESB_EEELi128ENS_10bfloat16_tEfNS_4arch4Sm90ELb0ELb0ELb0ELb0ELb0ELb0ELb0ELb1ELb1ELb0ELb0ELb0EEENS1_21CollectiveEpilogueFwdINS6_IJSB_SB_SC_EEESA_SE_SG_Li256ELb0ELb0ELb0ELb0EEENS1_29StaticPersistentTileSchedulerILb0EEEEEEEEEvNT_6ParamsE,"ax",@progbits
	.align	128
.text._ZN7cutlass13device_kernelIN5flash11enable_sm90INS1_16FlashAttnFwdSm90INS1_25CollectiveMainloopFwdSm90ILi2EN4cute5tupleIJNS5_1CILi2EEENS7_ILi1EEES9_EEENS6_IJNS7_ILi128EEENS7_ILi176EEESB_EEELi128ENS_10bfloat16_tEfNS_4arch4Sm90ELb0ELb0ELb0ELb0ELb0ELb0ELb0ELb1ELb1ELb0ELb0ELb0EEENS1_21CollectiveEpilogueFwdINS6_IJSB_SB_SC_EEESA_SE_SG_Li256ELb0ELb0ELb0ELb0EEENS1_29StaticPersistentTileSchedulerILb0EEEEEEEEEvNT_6ParamsE:
        .type           _ZN7cutlass13device_kernelIN5flash11enable_sm90INS1_16FlashAttnFwdSm90INS1_25CollectiveMainloopFwdSm90ILi2EN4cute5tupleIJNS5_1CILi2EEENS7_ILi1EEES9_EEENS6_IJNS7_ILi128EEENS7_ILi176EEESB_EEELi128ENS_10bfloat16_tEfNS_4arch4Sm90ELb0ELb0ELb0ELb0ELb0ELb0ELb0ELb1ELb1ELb0ELb0ELb0EEENS1_21CollectiveEpilogueFwdINS6_IJSB_SB_SC_EEESA_SE_SG_Li256ELb0ELb0ELb0ELb0EEENS1_29StaticPersistentTileSchedulerILb0EEEEEEEEEvNT_6ParamsE,@function
        .size           _ZN7cutlass13device_kernelIN5flash11enable_sm90INS1_16FlashAttnFwdSm90INS1_25CollectiveMainloopFwdSm90ILi2EN4cute5tupleIJNS5_1CILi2EEENS7_ILi1EEES9_EEENS6_IJNS7_ILi128EEENS7_ILi176EEESB_EEELi128ENS_10bfloat16_tEfNS_4arch4Sm90ELb0ELb0ELb0ELb0ELb0ELb0ELb0ELb1ELb1ELb0ELb0ELb0EEENS1_21CollectiveEpilogueFwdINS6_IJSB_SB_SC_EEESA_SE_SG_Li256ELb0ELb0ELb0ELb0EEENS1_29StaticPersistentTileSchedulerILb0EEEEEEEEEvNT_6ParamsE,(.L_x_2727 - _ZN7cutlass13device_kernelIN5flash11enable_sm90INS1_16FlashAttnFwdSm90INS1_25CollectiveMainloopFwdSm90ILi2EN4cute5tupleIJNS5_1CILi2EEENS7_ILi1EEES9_EEENS6_IJNS7_ILi128EEENS7_ILi176EEESB_EEELi128ENS_10bfloat16_tEfNS_4arch4Sm90ELb0ELb0ELb0ELb0ELb0ELb0ELb0ELb1ELb1ELb0ELb0ELb0EEENS1_21CollectiveEpilogueFwdINS6_IJSB_SB_SC_EEESA_SE_SG_Li256ELb0ELb0ELb0ELb0EEENS1_29StaticPersistentTileSchedulerILb0EEEEEEEEEvNT_6ParamsE)
        .other          _ZN7cutlass13device_kernelIN5flash11enable_sm90INS1_16FlashAttnFwdSm90INS1_25CollectiveMainloopFwdSm90ILi2EN4cute5tupleIJNS5_1CILi2EEENS7_ILi1EEES9_EEENS6_IJNS7_ILi128EEENS7_ILi176EEESB_EEELi128ENS_10bfloat16_tEfNS_4arch4Sm90ELb0ELb0ELb0ELb0ELb0ELb0ELb0ELb1ELb1ELb0ELb0ELb0EEENS1_21CollectiveEpilogueFwdINS6_IJSB_SB_SC_EEESA_SE_SG_Li256ELb0ELb0ELb0ELb0EEENS1_29StaticPersistentTileSchedulerILb0EEEEEEEEEvNT_6ParamsE,@"STO_CUDA_ENTRY STV_DEFAULT"
_ZN7cutlass13device_kernelIN5flash11enable_sm90INS1_16FlashAttnFwdSm90INS1_25CollectiveMainloopFwdSm90ILi2EN4cute5tupleIJNS5_1CILi2EEENS7_ILi1EEES9_EEENS6_IJNS7_ILi128EEENS7_ILi176EEESB_EEELi128ENS_10bfloat16_tEfNS_4arch4Sm90ELb0ELb0ELb0ELb0ELb0ELb0ELb0ELb1ELb1ELb0ELb0ELb0EEENS1_21CollectiveEpilogueFwdINS6_IJSB_SB_SC_EEESA_SE_SG_Li256ELb0ELb0ELb0ELb0EEENS1_29StaticPersistentTileSchedulerILb0EEEEEEEEEvNT_6ParamsE:
[----:B------:R-:W1:Y:S02]  /*0000*/  LDC R1, c[0x0][0x28] ;  /* 0x00000a00ff017b82 */ /* 0x000e640000000800 */
[----:B-1----:R-:W-:Y:S01]  /*0010*/  VIADD R1, R1, 0xffffffd0 ;  /* 0xffffffd001017836 */ /* 0x002fe20000000000 */
[----:B------:R-:W1:Y:S01]  /*0020*/  S2R R10, SR_TID.X ;  /* 0x00000000000a7919 */ /* 0x000e620000002100 */
[----:B------:R-:W-:Y:S01]  /*0030*/  ELECT P0, URZ, PT ;  /* 0x00000000003f782f */ /* 0x000fe20003800000 */
[----:B------:R-:W-:Y:S01]  /*0040*/  BSSY B0, `(.L_x_115) ;  /* 0x0000013000007945 */ /* 0x000fe20003800000 */
[----:B-1----:R-:W-:-:S05]  /*0050*/  SHF.R.U32.HI R0, RZ, 0x5, R10 ;  /* 0x00000005ff007819 */ /* 0x002fca000001160a */
        /* <DEDUP_REMOVED lines=17> */
.L_x_116:
[----:B------:R-:W-:Y:S05]  /*0170*/  BSYNC B0 ;  /* 0x0000000000007941 */ /* 0x000fea0003800000 */
.L_x_115:
[----:B------:R-:W-:Y:S01]  /*0180*/  VOTEU.ANY UP0, P0 ;  /* 0x00000000003f7886 */ /* 0x000fe20000000100 */
[----:B------:R-:W1:Y:S01]  /*0190*/  SHFL.IDX PT, R2, R0, RZ, 0x1f ;  /* 0x00001fff00027589 */ /* 0x000e6200000e0000 */
[----:B------:R-:W-:Y:S01]  /*01a0*/  UMOV UR4, 0x1 ;  /* 0x0000000100047882 */ /* 0x000fe20000000000 */
[----:B------:R-:W-:Y:S01]  /*01b0*/  UMOV UR7, 0x2 ;  /* 0x0000000200077882 */ /* 0x000fe20000000000 */
[----:B------:R-:W-:Y:S01]  /*01c0*/  SHF.R.U32.HI R3, RZ, 0x7, R10 ;  /* 0x00000007ff037819 */ /* 0x000fe2000001160a */
[----:B------:R-:W2:Y:S01]  /*01d0*/  @UP0 S2UR UR8, SR_CgaCtaId ;  /* 0x00000000000809c3 */ /* 0x000ea20000008800 */
[----:B------:R-:W-:Y:S01]  /*01e0*/  @UP0 UMOV UR6, 0x400 ;  /* 0x0000040000060882 */ /* 0x000fe20000000000 */
[----:B------:R-:W-:-:S04]  /*01f0*/  @UP0 UIADD3 UR4, -UR4, 0x100000, URZ ;  /* 0x0010000004040890 */ /* 0x000fc8000fffe13f */
[----:B------:R-:W-:Y:S02]  /*0200*/  @UP0 USHF.L.U32 UR5, UR4, 0xb, URZ ;  /* 0x0000000b04050899 */ /* 0x000fe4000800063f */
[----:B------:R-:W-:Y:S01]  /*0210*/  @UP0 USHF.L.U32 UR4, UR4, 0x1, URZ ;  /* 0x0000000104040899 */ /* 0x000fe2000800063f */
[----:B------:R-:W-:Y:S01]  /*0220*/  VOTEU.ANY UP1, P0 ;  /* 0x00000000003f7886 */ /* 0x000fe20000020100 */
[----:B------:R3:W4:Y:S01]  /*0230*/  SHFL.IDX PT, R12, R3, RZ, 0x1f ;  /* 0x00001fff030c7589 */ /* 0x00072200000e0000 */
[----:B-1----:R-:W-:Y:S01]  /*0240*/  ISETP.NE.AND P1, PT, R2, RZ, PT ;  /* 0x000000ff0200720c */ /* 0x002fe20003f25270 */
[----:B--2---:R-:W-:Y:S02]  /*0250*/  @UP0 ULEA UR8, UR8, UR6, 0x18 ;  /* 0x0000000608080291 */ /* 0x004fe4000f8ec03f */
[----:B------:R-:W-:-:S04]  /*0260*/  @UP0 UIADD3 UR6, -UR7, 0x100000, URZ ;  /* 0x0010000007060890 */ /* 0x000fc8000fffe13f */
[----:B------:R-:W-:Y:S02]  /*0270*/  @UP0 USHF.L.U32 UR7, UR6, 0xb, URZ ;  /* 0x0000000b06070899 */ /* 0x000fe4000800063f */
[----:B------:R-:W-:Y:S01]  /*0280*/  @UP0 USHF.L.U32 UR6, UR6, 0x1, URZ ;  /* 0x0000000106060899 */ /* 0x000fe2000800063f */
[----:B------:R-:W-:Y:S01]  /*0290*/  VOTEU.ANY UP0, P0 ;  /* 0x00000000003f7886 */ /* 0x000fe20000000100 */
[----:B------:R-:W1:Y:S04]  /*02a0*/  FENCE.VIEW.ASYNC.S ;  /* 0x00000000000073c6 */ /* 0x000e680000000000 */
[----:B-1----:R3:W1:Y:S06]  /*02b0*/  @UP0 SYNCS.EXCH.64 URZ, [UR8+0x34800], UR4 ;  /* 0x03480004083f05b2 */ /* 0x00266c0008000100 */
[----:B------:R3:W2:Y:S02]  /*02c0*/  @UP1 SYNCS.EXCH.64 URZ, [UR8+0x34820], UR6 ;  /* 0x03482006083f15b2 */ /* 0x0006a40008000100 */
[----:B---34-:R-:W-:Y:S05]  /*02d0*/  @P1 BRA `(.L_x_117) ;  /* 0x0000000000481947 */ /* 0x018fea0003800000 */
[----:B------:R-:W3:Y:S01]  /*02e0*/  S2UR UR5, SR_CgaCtaId ;  /* 0x00000000000579c3 */ /* 0x000ee20000008800 */
[----:B------:R-:W-:Y:S01]  /*02f0*/  UMOV UR4, 0x400 ;  /* 0x0000040000047882 */ /* 0x000fe20000000000 */
[----:B------:R-:W-:Y:S01]  /*0300*/  UMOV UR6, 0x1 ;  /* 0x0000000100067882 */ /* 0x000fe20000000000 */
[----:B------:R-:W-:Y:S01]  /*0310*/  UMOV UR9, 0x4 ;  /* 0x0000000400097882 */ /* 0x000fe20000000000 */
[----:B------:R-:W-:-:S04]  /*0320*/  UIADD3 UR6, -UR6, 0x100000, URZ ;  /* 0x0010000006067890 */ /* 0x000fc8000fffe13f */
[----:B------:R-:W-:Y:S02]  /*0330*/  USHF.L.U32 UR7, UR6, 0xb, URZ ;  /* 0x0000000b06077899 */ /* 0x000fe4000800063f */
[----:B------:R-:W-:Y:S01]  /*0340*/  USHF.L.U32 UR6, UR6, 0x1, URZ ;  /* 0x0000000106067899 */ /* 0x000fe2000800063f */
[----:B------:R-:W-:Y:S01]  /*0350*/  ELECT P0, URZ, PT ;  /* 0x00000000003f782f */ /* 0x000fe20003800000 */
[----:B---3--:R-:W-:Y:S02]  /*0360*/  ULEA UR8, UR5, UR4, 0x18 ;  /* 0x0000000405087291 */ /* 0x008fe4000f8ec03f */
[----:B------:R-:W-:-:S04]  /*0370*/  UIADD3 UR4, -UR9, 0x100000, URZ ;  /* 0x0010000009047890 */ /* 0x000fc8000fffe13f */
[----:B------:R-:W-:Y:S02]  /*0380*/  USHF.L.U32 UR5, UR4, 0xb, URZ ;  /* 0x0000000b04057899 */ /* 0x000fe4000800063f */
[----:B------:R-:W-:Y:S01]  /*0390*/  USHF.L.U32 UR4, UR4, 0x1, URZ ;  /* 0x0000000104047899 */ /* 0x000fe2000800063f */
[----:B------:R-:W3:Y:S03]  /*03a0*/  FENCE.VIEW.ASYNC.S ;  /* 0x00000000000073c6 */ /* 0x000ee60000000000 */
[----:B---3--:R3:W4:Y:S08]  /*03b0*/  SYNCS.EXCH.64 URZ, [UR8+0x34830], UR6 ;  /* 0x03483006083f75b2 */ /* 0x0087300008000100 */
[----:B------:R3:W1:Y:S01]  /*03c0*/  SYNCS.EXCH.64 URZ, [UR8+0x34840], UR4 ;  /* 0x03484004083f75b2 */ /* 0x0006620008000100 */
[----:B------:R3:W1:Y:S01]  /*03d0*/  SYNCS.EXCH.64 URZ, [UR8+0x34838], UR6 ;  /* 0x03483806083f75b2 */ /* 0x0006620008000100 */
[----:B------:R3:W1:Y:S01]  /*03e0*/  SYNCS.EXCH.64 URZ, [UR8+0x34848], UR4 ;  /* 0x03484804083f75b2 */ /* 0x0006620008000100 */
[----:B------:R-:W-:Y:S01]  /*03f0*/  NOP ;  /* 0x0000000000007918 */ /* 0x000fe20000000000 */
.L_x_117:
[----:B---3--:R-:W3:Y:S01]  /*0400*/  S2UR UR4, SR_CTAID.Y ;  /* 0x00000000000479c3 */ /* 0x008ee20000002600 */
[----:B------:R-:W5:Y:S01]  /*0410*/  SHFL.IDX PT, R6, R0, RZ, 0x1f ;  /* 0x00001fff00067589 */ /* 0x000f6200000e0000 */
[----:B------:R-:W-:Y:S01]  /*0420*/  ULDC UR5, c[0x0][0x154] ;  /* 0x0000550000057ab9 */ /* 0x000fe20000000800 */
[----:B------:R-:W-:-:S05]  /*0430*/  NOP ;  /* 0x0000000000007918 */ /* 0x000fca0000000000 */
[----:B------:R-:W4:Y:S08]  /*0440*/  S2UR UR6, SR_CTAID.X ;  /* 0x00000000000679c3 */ /* 0x000f300000002500 */
[----:B------:R-:W2:Y:S01]  /*0450*/  LDC R7, c[0x0][0x148] ;  /* 0x00005200ff077b82 */ /* 0x000ea20000000800 */
[----:B---3--:R-:W-:Y:S02]  /*0460*/  I2FP.F32.U32 R3, UR4 ;  /* 0x0000000400037c45 */ /* 0x008fe40008201000 */
[----:B-----5:R-:W-:-:S03]  /*0470*/  ISETP.NE.AND P0, PT, R6, RZ, PT ;  /* 0x000000ff0600720c */ /* 0x020fc60003f05270 */
[----:B------:R-:W-:Y:S01]  /*0480*/  FMUL R5, R3, UR5 ;  /* 0x0000000503057c20 */ /* 0x000fe20008400000 */
[----:B------:R-:W-:Y:S02]  /*0490*/  SHF.R.S32.HI R3, RZ, 0x1f, R10 ;  /* 0x0000001fff037819 */ /* 0x000fe4000001140a */
[----:B----4-:R-:W-:Y:S02]  /*04a0*/  I2FP.F32.U32 R4, UR6 ;  /* 0x0000000600047c45 */ /* 0x010fe40008201000 */
[----:B------:R-:W-:Y:S01]  /*04b0*/  LEA.HI R3, R3, R10, RZ, 0x7 ;  /* 0x0000000a03037211 */ /* 0x000fe200078f38ff */
[----:B------:R-:W3:Y:S02]  /*04c0*/  F2I.U32.TRUNC.NTZ R5, R5 ;  /* 0x0000000500057305 */ /* 0x000ee4000020f000 */
[----:B---3--:R-:W-:-:S04]  /*04d0*/  IMAD.MOV R8, RZ, RZ, -R5 ;  /* 0x000000ffff087224 */ /* 0x008fc800078e0a05 */
[----:B--2---:R-:W-:Y:S01]  /*04e0*/  IMAD R11, R7, R8, UR4 ;  /* 0x00000004070b7e24 */ /* 0x004fe2000f8e0208 */
[----:B------:R-:W-:Y:S02]  /*04f0*/  ULDC UR4, c[0x0][0x150] ;  /* 0x0000540000047ab9 */ /* 0x000fe40000000800 */
[----:B------:R-:W-:Y:S01]  /*0500*/  FMUL R8, R4, UR4 ;  /* 0x0000000404087c20 */ /* 0x000fe20008400000 */
[----:B------:R-:W-:Y:S06]  /*0510*/  @P0 BRA `(.L_x_118) ;  /* 0x0000000000480947 */ /* 0x000fec0003800000 */
[----:B------:R-:W2:Y:S01]  /*0520*/  S2UR UR5, SR_CgaCtaId ;  /* 0x00000000000579c3 */ /* 0x000ea20000008800 */
[----:B------:R-:W-:Y:S01]  /*0530*/  UMOV UR4, 0x400 ;  /* 0x0000040000047882 */ /* 0x000fe20000000000 */
[----:B------:R-:W-:Y:S01]  /*0540*/  UMOV UR6, 0x1 ;  /* 0x0000000100067882 */ /* 0x000fe20000000000 */
[----:B------:R-:W-:Y:S01]  /*0550*/  UMOV UR7, 0x4 ;  /* 0x0000000400077882 */ /* 0x000fe20000000000 */
[----:B------:R-:W-:Y:S01]  /*0560*/  ELECT P0, URZ, PT ;  /* 0x00000000003f782f */ /* 0x000fe20003800000 */
[----:B--2---:R-:W-:Y:S02]  /*0570*/  ULEA UR8, UR5, UR4, 0x18 ;  /* 0x0000000405087291 */ /* 0x004fe4000f8ec03f */
[----:B------:R-:W-:-:S04]  /*0580*/  UIADD3 UR4, -UR6, 0x100000, URZ ;  /* 0x0010000006047890 */ /* 0x000fc8000fffe13f */
[----:B------:R-:W-:Y:S02]  /*0590*/  USHF.L.U32 UR5, UR4, 0xb, URZ ;  /* 0x0000000b04057899 */ /* 0x000fe4000800063f */
[----:B------:R-:W-:Y:S02]  /*05a0*/  USHF.L.U32 UR4, UR4, 0x1, URZ ;  /* 0x0000000104047899 */ /* 0x000fe4000800063f */
[----:B------:R-:W-:-:S04]  /*05b0*/  UIADD3 UR6, -UR7, 0x100000, URZ ;  /* 0x0010000007067890 */ /* 0x000fc8000fffe13f */
[----:B------:R-:W-:Y:S02]  /*05c0*/  USHF.L.U32 UR7, UR6, 0xb, URZ ;  /* 0x0000000b06077899 */ /* 0x000fe4000800063f */
[----:B------:R-:W-:Y:S01]  /*05d0*/  USHF.L.U32 UR6, UR6, 0x1, URZ ;  /* 0x0000000106067899 */ /* 0x000fe2000800063f */
[----:B------:R-:W2:Y:S03]  /*05e0*/  FENCE.VIEW.ASYNC.S ;  /* 0x00000000000073c6 */ /* 0x000ea60000000000 */
[----:B--2---:R2:W3:Y:S08]  /*05f0*/  SYNCS.EXCH.64 URZ, [UR8+0x34850], UR4 ;  /* 0x03485004083f75b2 */ /* 0x0044f00008000100 */
[----:B------:R2:W4:Y:S01]  /*0600*/  SYNCS.EXCH.64 URZ, [UR8+0x34860], UR6 ;  /* 0x03486006083f75b2 */ /* 0x0005220008000100 */
[----:B------:R2:W1:Y:S01]  /*0610*/  SYNCS.EXCH.64 URZ, [UR8+0x34858], UR4 ;  /* 0x03485804083f75b2 */ /* 0x0004620008000100 */
[----:B------:R2:W1:Y:S01]  /*0620*/  SYNCS.EXCH.64 URZ, [UR8+0x34868], UR6 ;  /* 0x03486806083f75b2 */ /* 0x0004620008000100 */
[----:B------:R-:W-:Y:S01]  /*0630*/  NOP ;  /* 0x0000000000007918 */ /* 0x000fe20000000000 */
.L_x_118:
[----:B------:R-:W5:Y:S01]  /*0640*/  SHFL.IDX PT, R9, R0, RZ, 0x1f ;  /* 0x00001fff00097589 */ /* 0x000f6200000e0000 */
[----:B------:R-:W-:Y:S01]  /*0650*/  LOP3.LUT R3, R3, 0xffffff80, RZ, 0xc0, !PT ;  /* 0xffffff8003037812 */ /* 0x000fe200078ec0ff */
[----:B------:R-:W1:Y:S01]  /*0660*/  F2I.U32.TRUNC.NTZ R8, R8 ;  /* 0x0000000800087305 */ /* 0x000e62000020f000 */
[----:B------:R-:W-:Y:S01]  /*0670*/  SHF.R.S32.HI R7, RZ, 0x1f, R2 ;  /* 0x0000001fff077819 */ /* 0x000fe20000011402 */
[----:B------:R-:W-:Y:S02]  /*0680*/  NOP ;  /* 0x0000000000007918 */ /* 0x000fe40000000000 */
[----:B------:R-:W-:Y:S01]  /*0690*/  IMAD.IADD R3, R10, 0x1, -R3 ;  /* 0x000000010a037824 */ /* 0x000fe200078e0a03 */
[----:B------:R-:W-:Y:S01]  /*06a0*/  LEA.HI R7, R7, R2, RZ, 0x2 ;  /* 0x0000000207077211 */ /* 0x000fe200078f10ff */
[----:B------:R-:W1:Y:S03]  /*06b0*/  LDC R10, c[0x0][0x144] ;  /* 0x00005100ff0a7b82 */ /* 0x000e660000000800 */
[----:B------:R-:W-:-:S02]  /*06c0*/  SHF.R.S32.HI R4, RZ, 0x1f, R3 ;  /* 0x0000001fff047819 */ /* 0x000fc40000011403 */
[----:B------:R-:W-:Y:S02]  /*06d0*/  LOP3.LUT R7, R7, 0x3ffffffc, RZ, 0xc0, !PT ;  /* 0x3ffffffc07077812 */ /* 0x000fe400078ec0ff */
[----:B------:R-:W-:-:S04]  /*06e0*/  LEA.HI R4, R4, R3, RZ, 0x3 ;  /* 0x0000000304047211 */ /* 0x000fc800078f18ff */
[--C-:B------:R-:W-:Y:S02]  /*06f0*/  SHF.R.S32.HI R5, RZ, 0x3, R4.reuse ;  /* 0x00000003ff057819 */ /* 0x100fe40000011404 */
[----:B------:R-:W-:Y:S02]  /*0700*/  SHF.R.S32.HI R4, RZ, 0x1f, R4 ;  /* 0x0000001fff047819 */ /* 0x000fe40000011404 */
[----:B-----5:R-:W-:Y:S02]  /*0710*/  ISETP.NE.AND P0, PT, R9, RZ, PT ;  /* 0x000000ff0900720c */ /* 0x020fe40003f05270 */
[----:B------:R-:W-:Y:S02]  /*0720*/  LEA.HI R4, R4, R5, RZ, 0x2 ;  /* 0x0000000504047211 */ /* 0x000fe400078f10ff */
[----:B------:R-:W-:Y:S02]  /*0730*/  SHF.R.S32.HI R9, RZ, 0x1f, R6 ;  /* 0x0000001fff097819 */ /* 0x000fe40000011406 */
[----:B------:R-:W-:-:S02]  /*0740*/  LOP3.LUT R4, R4, 0xfffffffc, RZ, 0xc0, !PT ;  /* 0xfffffffc04047812 */ /* 0x000fc400078ec0ff */
[----:B------:R-:W-:-:S05]  /*0750*/  LEA.HI R9, R9, R6, RZ, 0x2 ;  /* 0x0000000609097211 */ /* 0x000fca00078f10ff */
[----:B------:R-:W-:Y:S05]  /*0760*/  @P0 BRA `(.L_x_119) ;  /* 0x0000000000480947 */ /* 0x000fea0003800000 */
[----:B--2---:R-:W2:Y:S01]  /*0770*/  S2UR UR5, SR_CgaCtaId ;  /* 0x00000000000579c3 */ /* 0x004ea20000008800 */
        /* <DEDUP_REMOVED lines=12> */
[----:B--2---:R2:W1:Y:S08]  /*0840*/  SYNCS.EXCH.64 URZ, [UR8+0x34870], UR4 ;  /* 0x03487004083f75b2 */ /* 0x0044700008000100 */
[----:B------:R2:W1:Y:S01]  /*0850*/  SYNCS.EXCH.64 URZ, [UR8+0x34880], UR6 ;  /* 0x03488006083f75b2 */ /* 0x0004620008000100 */
[----:B------:R2:W1:Y:S01]  /*0860*/  SYNCS.EXCH.64 URZ, [UR8+0x34878], UR4 ;  /* 0x03487804083f75b2 */ /* 0x0004620008000100 */
[----:B------:R2:W1:Y:S01]  /*0870*/  SYNCS.EXCH.64 URZ, [UR8+0x34888], UR6 ;  /* 0x03488806083f75b2 */ /* 0x0004620008000100 */
[----:B------:R-:W-:Y:S01]  /*0880*/  NOP ;  /* 0x0000000000007918 */ /* 0x000fe20000000000 */
.L_x_119:
[----:B------:R-:W5:Y:S01]  /*0890*/  SHFL.IDX PT, R13, R0, RZ, 0x1f ;  /* 0x00001fff000d7589 */ /* 0x000f6200000e0000 */
[----:B--2---:R-:W2:Y:S01]  /*08a0*/  S2UR UR4, SR_CTAID.X ;  /* 0x00000000000479c3 */ /* 0x004ea20000002500 */
[----:B------:R-:W-:Y:S01]  /*08b0*/  LOP3.LUT R9, R9, 0x3ffffffc, RZ, 0xc0, !PT ;  /* 0x3ffffffc09097812 */ /* 0x000fe200078ec0ff */
[----:B------:R-:W-:Y:S01]  /*08c0*/  IMAD.IADD R4, R5, 0x1, -R4 ;  /* 0x0000000105047824 */ /* 0x000fe200078e0a04 */
[----:B------:R-:W-:Y:S01]  /*08d0*/  NOP ;  /* 0x0000000000007918 */ /* 0x000fe20000000000 */
[----:B------:R-:W-:Y:S02]  /*08e0*/  IMAD.IADD R7, R2, 0x1, -R7 ;  /* 0x0000000102077824 */ /* 0x000fe400078e0a07 */
[----:B------:R-:W-:Y:S02]  /*08f0*/  IMAD.IADD R9, R6, 0x1, -R9 ;  /* 0x0000000106097824 */ /* 0x000fe400078e0a09 */
[----:B------:R-:W3:Y:S01]  /*0900*/  LDC R6, c[0x0][0x140] ;  /* 0x00005000ff067b82 */ /* 0x000ee20000000800 */
[----:B------:R-:W-:-:S02]  /*0910*/  IMAD R7, R7, 0x4, R4 ;  /* 0x0000000407077824 */ /* 0x000fc400078e0204 */
[----:B------:R-:W-:Y:S02]  /*0920*/  IMAD R9, R9, 0x4, R4 ;  /* 0x0000000409097824 */ /* 0x000fe400078e0204 */
[----:B-1----:R-:W-:Y:S01]  /*0930*/  IMAD.MOV R5, RZ, RZ, -R8 ;  /* 0x000000ffff057224 */ /* 0x002fe200078e0a08 */
[----:B------:R-:W-:Y:S02]  /*0940*/  LEA.HI R2, R7, R7, RZ, 0x1 ;  /* 0x0000000707027211 */ /* 0x000fe400078f08ff */
[----:B------:R-:W-:Y:S02]  /*0950*/  LEA.HI R4, R9, R9, RZ, 0x1 ;  /* 0x0000000909047211 */ /* 0x000fe400078f08ff */
[----:B------:R-:W-:Y:S02]  /*0960*/  LOP3.LUT R2, R2, 0xfffffffe, RZ, 0xc0, !PT ;  /* 0xfffffffe02027812 */ /* 0x000fe400078ec0ff */
[----:B------:R-:W-:Y:S02]  /*0970*/  LOP3.LUT R4, R4, 0xfffffffe, RZ, 0xc0, !PT ;  /* 0xfffffffe04047812 */ /* 0x000fe400078ec0ff */
[----:B-----5:R-:W-:Y:S01]  /*0980*/  ISETP.NE.AND P0, PT, R13, RZ, PT ;  /* 0x000000ff0d00720c */ /* 0x020fe20003f05270 */
[----:B--2---:R-:W-:-:S02]  /*0990*/  IMAD R5, R10, R5, UR4 ;  /* 0x000000040a057e24 */ /* 0x004fc4000f8e0205 */
[----:B------:R-:W-:Y:S02]  /*09a0*/  IMAD.IADD R2, R7, 0x1, -R2 ;  /* 0x0000000107027824 */ /* 0x000fe400078e0a02 */
[----:B------:R-:W-:-:S03]  /*09b0*/  IMAD.IADD R4, R9, 0x1, -R4 ;  /* 0x0000000109047824 */ /* 0x000fc600078e0a04 */
[-C--:B------:R-:W-:Y:S02]  /*09c0*/  ISETP.NE.AND P3, PT, R2, R5.reuse, PT ;  /* 0x000000050200720c */ /* 0x080fe40003f65270 */
[----:B------:R-:W-:-:S03]  /*09d0*/  ISETP.NE.AND P5, PT, R4, R5, PT ;  /* 0x000000050400720c */ /* 0x000fc60003fa5270 */
[----:B------:R-:W-:Y:S10]  /*09e0*/  @P0 BRA `(.L_x_120) ;  /* 0x0000000000480947 */ /* 0x000ff40003800000 */
[----:B------:R-:W1:Y:S01]  /*09f0*/  S2UR UR5, SR_CgaCtaId ;  /* 0x00000000000579c3 */ /* 0x000e620000008800 */
        /* <DEDUP_REMOVED lines=12> */
[----:B-1----:R1:W2:Y:S08]  /*0ac0*/  SYNCS.EXCH.64 URZ, [UR8+0x34890], UR4 ;  /* 0x03489004083f75b2 */ /* 0x0022b00008000100 */
[----:B------:R1:W1:Y:S01]  /*0ad0*/  SYNCS.EXCH.64 URZ, [UR8+0x348a0], UR6 ;  /* 0x0348a006083f75b2 */ /* 0x0002620008000100 */
[----:B------:R1:W1:Y:S01]  /*0ae0*/  SYNCS.EXCH.64 URZ, [UR8+0x34898], UR4 ;  /* 0x03489804083f75b2 */ /* 0x0002620008000100 */
[----:B------:R1:W1:Y:S01]  /*0af0*/  SYNCS.EXCH.64 URZ, [UR8+0x348a8], UR6 ;  /* 0x0348a806083f75b2 */ /* 0x0002620008000100 */
[----:B------:R-:W-:Y:S01]  /*0b00*/  NOP ;  /* 0x0000000000007918 */ /* 0x000fe20000000000 */
.L_x_120:
[----:B------:R-:W5:Y:S01]  /*0b10*/  SHFL.IDX PT, R5, R0, RZ, 0x1f ;  /* 0x00001fff00057589 */ /* 0x000f6200000e0000 */
[----:B------:R-:W-:Y:S01]  /*0b20*/  IMAD.SHL.U32 R2, R7, 0x4, RZ ;  /* 0x0000000407027824 */ /* 0x000fe200078e00ff */
[----:B------:R-:W-:Y:S01]  /*0b30*/  LOP3.LUT P0, RZ, R3, 0x7, RZ, 0xc0, !PT ;  /* 0x0000000703ff7812 */ /* 0x000fe2000780c0ff */
[----:B------:R-:W-:Y:S01]  /*0b40*/  IMAD.SHL.U32 R4, R9, 0x4, RZ ;  /* 0x0000000409047824 */ /* 0x000fe200078e00ff */
[----:B---3--:R-:W-:Y:S01]  /*0b50*/  ISETP.EQ.U32.AND P1, PT, R6, 0x1, PT ;  /* 0x000000010600780c */ /* 0x008fe20003f22070 */
[----:B------:R-:W-:Y:S01]  /*0b60*/  IMAD.MOV.U32 R22, RZ, RZ, 0x1 ;  /* 0x00000001ff167424 */ /* 0x000fe200078e00ff */
[----:B------:R-:W-:Y:S01]  /*0b70*/  LOP3.LUT R8, R7, 0xc, R2, 0x78, !PT ;  /* 0x0000000c07087812 */ /* 0x000fe200078e7802 */
[----:B------:R-:W-:Y:S01]  /*0b80*/  IMAD.MOV.U32 R19, RZ, RZ, 0x1 ;  /* 0x00000001ff137424 */ /* 0x000fe200078e00ff */
[----:B------:R-:W-:Y:S01]  /*0b90*/  LOP3.LUT R23, R9, 0xc, R4, 0x78, !PT ;  /* 0x0000000c09177812 */ /* 0x000fe200078e7804 */
[----:B------:R-:W-:Y:S01]  /*0ba0*/  NOP ;  /* 0x0000000000007918 */ /* 0x000fe20000000000 */
[----:B------:R-:W-:Y:S01]  /*0bb0*/  @P3 LEA.HI R2, R8, R8, RZ, 0x1 ;  /* 0x0000000808023211 */ /* 0x000fe200078f08ff */
[----:B------:R3:W-:Y:S01]  /*0bc0*/  STL [R1], R8 ;  /* 0x0000000801007387 */ /* 0x0007e20000100800 */
[----:B------:R-:W-:-:S02]  /*0bd0*/  @P5 LEA.HI R4, R23, R23, RZ, 0x1 ;  /* 0x0000001717045211 */ /* 0x000fc400078f08ff */
[----:B------:R-:W-:Y:S02]  /*0be0*/  @P3 SHF.R.S32.HI R2, RZ, 0x1, R2 ;  /* 0x00000001ff023819 */ /* 0x000fe40000011402 */
[----:B------:R-:W-:Y:S02]  /*0bf0*/  @P5 SHF.R.S32.HI R4, RZ, 0x1, R4 ;  /* 0x00000001ff045819 */ /* 0x000fe40000011404 */
[-C--:B------:R-:W-:Y:S02]  /*0c00*/  @P3 ISETP.NE.AND P6, PT, R2, R11.reuse, PT ;  /* 0x0000000b0200320c */ /* 0x080fe40003fc5270 */
[----:B------:R-:W-:Y:S02]  /*0c10*/  @P5 ISETP.NE.AND P4, PT, R4, R11, PT ;  /* 0x0000000b0400520c */ /* 0x000fe40003f85270 */
[----:B------:R-:W-:Y:S02]  /*0c20*/  @P3 SEL R22, RZ, 0x1, P6 ;  /* 0x00000001ff163807 */ /* 0x000fe40003000000 */
[----:B-----5:R-:W-:-:S02]  /*0c30*/  ISETP.NE.AND P3, PT, R5, RZ, PT ;  /* 0x000000ff0500720c */ /* 0x020fc40003f65270 */
[----:B------:R-:W-:Y:S02]  /*0c40*/  ISETP.LT.U32.AND P6, PT, R8, 0x2, !P0 ;  /* 0x000000020800780c */ /* 0x000fe400047c1070 */
[----:B------:R-:W-:Y:S02]  /*0c50*/  ISETP.LT.U32.AND P0, PT, R23, 0x2, !P0 ;  /* 0x000000021700780c */ /* 0x000fe40004701070 */
[----:B------:R-:W-:Y:S02]  /*0c60*/  ISETP.NE.AND P2, PT, R12, RZ, PT ;  /* 0x000000ff0c00720c */ /* 0x000fe40003f45270 */
[----:B------:R-:W-:Y:S02]  /*0c70*/  SEL R3, RZ, 0x1, !P6 ;  /* 0x00000001ff037807 */ /* 0x000fe40007000000 */
[----:B------:R-:W-:Y:S02]  /*0c80*/  SEL R2, RZ, 0x1, !P0 ;  /* 0x00000001ff027807 */ /* 0x000fe40004000000 */
[----:B------:R-:W-:Y:S01]  /*0c90*/  @P5 SEL R19, RZ, 0x1, P4 ;  /* 0x00000001ff135807 */ /* 0x000fe20002000000 */
[----:B---3--:R-:W-:Y:S06]  /*0ca0*/  @P3 BRA `(.L_x_121) ;  /* 0x0000000000483947 */ /* 0x008fec0003800000 */
        /* <DEDUP_REMOVED lines=17> */
[----:B---3--:R-:W-:Y:S01]  /*0dc0*/  NOP ;  /* 0x0000000000007918 */ /* 0x008fe20000000000 */
.L_x_121:
[----:B------:R-:W-:Y:S01]  /*0dd0*/  LOP3.LUT R22, R22, R3, RZ, 0xc0, !PT ;  /* 0x0000000316167212 */ /* 0x000fe200078ec0ff */
[----:B------:R-:W-:Y:S01]  /*0de0*/  NOP ;  /* 0x0000000000007918 */ /* 0x000fe20000000000 */
[----:B------:R-:W-:Y:S01]  /*0df0*/  LOP3.LUT R19, R19, R2, RZ, 0xc0, !PT ;  /* 0x0000000213137212 */ /* 0x000fe200078ec0ff */
[----:B------:R-:W-:Y:S06]  /*0e00*/  @!P1 BRA `(.L_x_122) ;  /* 0x0000000000089947 */ /* 0x000fec0003800000 */
[----:B-12-4-:R-:W-:Y:S01]  /*0e10*/  UCGABAR_ARV ;  /* 0x00000000000079c7 */ /* 0x016fe20008000000 */
[----:B------:R-:W-:Y:S05]  /*0e20*/  BRA `(.L_x_123) ;  /* 0x0000000000047947 */ /* 0x000fea0003800000 */
.L_x_122:
[----:B-12-4-:R-:W-:Y:S01]  /*0e30*/  NOP ;  /* 0x0000000000007918 */ /* 0x016fe20000000000 */
.L_x_123:
[----:B------:R-:W-:Y:S05]  /*0e40*/  @!P1 BRA `(.L_x_124) ;  /* 0x00000000000c9947 */ /* 0x000fea0003800000 */
[----:B------:R-:W-:Y:S01]  /*0e50*/  UCGABAR_WAIT ;  /* 0x0000000000007dc7 */ /* 0x000fe20008000000 */
[----:B------:R-:W-:Y:S01]  /*0e60*/  CCTL.IVALL ;  /* 0x00000000ff00798f */ /* 0x000fe20002000000 */
[----:B------:R-:W-:Y:S05]  /*0e70*/  BRA `(.L_x_125) ;  /* 0x0000000000047947 */ /* 0x000fea0003800000 */
.L_x_124:
[----:B------:R-:W-:Y:S06]  /*0e80*/  BAR.SYNC.DEFER_BLOCKING 0x0 ;  /* 0x0000000000007b1d */ /* 0x000fec0000010000 */
.L_x_125:
[----:B------:R-:W-:-:S05]  /*0e90*/  IMAD.MOV.U32 R2, RZ, RZ, 0x1 ;  /* 0x00000001ff027424 */ /* 0x000fca00078e00ff */
[----:B------:R-:W-:-:S05]  /*0ea0*/  SEL R2, R2, 0x2, !P2 ;  /* 0x0000000202027807 */ /* 0x000fca0005000000 */
[----:B------:R1:W-:Y:S01]  /*0eb0*/  STL [R1+0x1c], R2 ;  /* 0x00001c0201007387 */ /* 0x0003e20000100800 */
[----:B------:R-:W-:Y:S05]  /*0ec0*/  @!P2 BRA `(.L_x_126) ;  /* 0x000000b400e8a947 */ /* 0x000fea0003800000 */
.L_x_127:
[----:B------:R-:W-:-:S08]  /*0ed0*/  NOP ;  /* 0x0000000000007918 */ /* 0x000fd00000000000 */
[----:B------:R-:W2:Y:S02]  /*0ee0*/  USETMAXREG.TRY_ALLOC.CTAPOOL UP0, 0xf0 ;  /* 0x000000f0000079c8 */ /* 0x000ea40008000600 */
[----:B--2---:R-:W-:-:S13]  /*0ef0*/  PLOP3.LUT P0, PT, PT, PT, UP0, 0x80, 0x0 ;  /* 0x000000000000781c */ /* 0x004fda0003f0f008 */
[----:B------:R-:W-:Y:S05]  /*0f00*/  @!P0 BRA `(.L_x_127) ;  /* 0xfffffffc00f08947 */ /* 0x000fea000383ffff */
[----:B-1----:R-:W1:Y:S01]  /*0f10*/  S2R R2, SR_TID.X ;  /* 0x0000000000027919 */ /* 0x002e620000002100 */
[----:B------:R-:W2:Y:S08]  /*0f20*/  S2UR UR7, SR_CTAID.X ;  /* 0x00000000000779c3 */ /* 0x000eb00000002500 */
[----:B------:R-:W-:Y:S06]  /*0f30*/  BAR.ARV 0x8, 0x120 ;  /* 0x0204800000007b1d */ /* 0x000fec0000002000 */
[----:B-1----:R-:W-:-:S04]  /*0f40*/  LOP3.LUT R0, R2, 0xffffff80, RZ, 0xc0, !PT ;  /* 0xffffff8002007812 */ /* 0x002fc800078ec0ff */
[----:B------:R-:W-:Y:S02]  /*0f50*/  ISETP.NE.AND P0, PT, R0, 0x80, PT ;  /* 0x000000800000780c */ /* 0x000fe40003f05270 */
[----:B------:R-:W2:Y:S11]  /*0f60*/  LDC R0, c[0x0][0xda4] ;  /* 0x00036900ff007b82 */ /* 0x000eb60000000800 */
[----:B------:R-:W-:Y:S06]  /*0f70*/  @!P0 BAR.ARV 0x9, 0x100 ;  /* 0x0244000000008b1d */ /* 0x000fec0000002000 */
[----:B--2---:R-:W-:-:S13]  /*0f80*/  ISETP.LE.AND P0, PT, R0, UR7, PT ;  /* 0x0000000700007c0c */ /* 0x004fda000bf03270 */
[----:B------:R-:W-:Y:S05]  /*0f90*/  @P0 EXIT ;  /* 0x000000000000094d */ /* 0x000fea0003800000 */
[----:B------:R-:W2:Y:S01]  /*0fa0*/  LDL.LU R8, [R1+0x1c] ;  /* 0x00001c0001087983 */ /* 0x000ea20000300800 */
[----:B------:R-:W-:-:S05]  /*0fb0*/  VIADD R0, R2, 0xffffff80 ;  /* 0xffffff8002007836 */ /* 0x000fca0000000000 */
[----:B------:R-:W-:-:S04]  /*0fc0*/  SHF.R.S32.HI R3, RZ, 0x1f, R0 ;  /* 0x0000001fff037819 */ /* 0x000fc80000011400 */
[----:B------:R-:W-:-:S04]  /*0fd0*/  LEA.HI R2, R3, R0, RZ, 0x7 ;  /* 0x0000000003027211 */ /* 0x000fc800078f38ff */
[----:B------:R-:W-:Y:S01]  /*0fe0*/  LOP3.LUT R5, R2, 0xffffff80, RZ, 0xc0, !PT ;  /* 0xffffff8002057812 */ /* 0x000fe200078ec0ff */
[----:B------:R-:W1:Y:S01]  /*0ff0*/  S2UR UR4, SR_CgaCtaId ;  /* 0x00000000000479c3 */ /* 0x000e620000008800 */
[----:B------:R-:W-:-:S03]  /*1000*/  LEA.HI R6, R3, R0, RZ, 0x4 ;  /* 0x0000000003067211 */ /* 0x000fc600078f20ff */
[----:B------:R-:W-:Y:S01]  /*1010*/  IMAD.IADD R222, R0, 0x1, -R5 ;  /* 0x0000000100de7824 */ /* 0x000fe200078e0a05 */
[----:B------:R-:W-:-:S03]  /*1020*/  LOP3.LUT R7, R6, 0x3fffff0, RZ, 0xc0, !PT ;  /* 0x03fffff006077812 */ /* 0x000fc600078ec0ff */
[----:B------:R-:W3:Y:S01]  /*1030*/  S2UR UR6, SR_SWINHI ;  /* 0x00000000000679c3 */ /* 0x000ee20000002f00 */
[----:B------:R-:W-:Y:S02]  /*1040*/  SHF.R.S32.HI R5, RZ, 0x1f, R222 ;  /* 0x0000001fff057819 */ /* 0x000fe400000114de */
[----:B------:R-:W-:Y:S02]  /*1050*/  SHF.R.S32.HI R9, RZ, 0x4, R6 ;  /* 0x00000004ff097819 */ /* 0x000fe40000011406 */
[----:B------:R-:W-:Y:S01]  /*1060*/  LEA.HI R4, R5, R222, RZ, 0x2 ;  /* 0x000000de05047211 */ /* 0x000fe200078f10ff */
[----:B------:R-:W-:Y:S01]  /*1070*/  IMAD.IADD R7, R0, 0x1, -R7 ;  /* 0x0000000100077824 */ /* 0x000fe200078e0a07 */
[----:B------:R-:W-:Y:S02]  /*1080*/  LEA.HI R226, R3, R0, RZ, 0x5 ;  /* 0x0000000003e27211 */ /* 0x000fe400078f28ff */
[----:B------:R-:W-:Y:S02]  /*1090*/  LEA.HI R6, R6, R9, RZ, 0x1 ;  /* 0x0000000906067211 */ /* 0x000fe400078f08ff */
[----:B------:R-:W-:-:S02]  /*10a0*/  SHF.R.S32.HI R0, RZ, 0x2, R4 ;  /* 0x00000002ff007819 */ /* 0x000fc40000011404 */
[----:B------:R-:W-:Y:S02]  /*10b0*/  SHF.R.S32.HI R3, RZ, 0x1f, R4 ;  /* 0x0000001fff037819 */ /* 0x000fe40000011404 */
[----:B------:R-:W-:Y:S02]  /*10c0*/  LOP3.LUT R6, R6, 0x1ffffffe, RZ, 0xc0, !PT ;  /* 0x1ffffffe06067812 */ /* 0x000fe400078ec0ff */
[----:B------:R-:W-:Y:S02]  /*10d0*/  SHF.R.S32.HI R226, RZ, 0x5, R226 ;  /* 0x00000005ffe27819 */ /* 0x000fe400000114e2 */
[----:B------:R-:W-:Y:S02]  /*10e0*/  LEA.HI R3, R3, R0, RZ, 0x3 ;  /* 0x0000000003037211 */ /* 0x000fe400078f18ff */
[----:B------:R-:W-:Y:S01]  /*10f0*/  SHF.R.S32.HI R225, RZ, 0x7, R2 ;  /* 0x00000007ffe17819 */ /* 0x000fe20000011402 */
[----:B------:R-:W-:Y:S01]  /*1100*/  UMOV UR39, 0x400 ;  /* 0x0000040000277882 */ /* 0x000fe20000000000 */
[----:B------:R-:W-:Y:S01]  /*1110*/  IMAD.IADD R6, R9, 0x1, -R6 ;  /* 0x0000000109067824 */ /* 0x000fe200078e0a06 */
[----:B------:R-:W-:Y:S01]  /*1120*/  LOP3.LUT R3, R3, 0xfffffff8, RZ, 0xc0, !PT ;  /* 0xfffffff803037812 */ /* 0x000fe200078ec0ff */
[----:B------:R-:W-:Y:S01]  /*1130*/  IMAD R7, R226, 0x10, R7 ;  /* 0x00000010e2077824 */ /* 0x000fe200078e0207 */
[----:B-1----:R-:W-:Y:S01]  /*1140*/  ULEA UR39, UR4, UR39, 0x18 ;  /* 0x0000002704277291 */ /* 0x002fe2000f8ec03f */
[----:B------:R-:W-:-:S02]  /*1150*/  LEA.HI R5, R5, R222, RZ, 0x5 ;  /* 0x000000de05057211 */ /* 0x000fc400078f28ff */
[----:B------:R-:W-:Y:S01]  /*1160*/  LEA.HI R2, R2, R225, RZ, 0x1 ;  /* 0x000000e102027211 */ /* 0x000fe200078f08ff */
[----:B------:R-:W-:Y:S02]  /*1170*/  IMAD R6, R7, 0x8, R6 ;  /* 0x0000000807067824 */ /* 0x000fe400078e0206 */
[----:B------:R-:W-:Y:S01]  /*1180*/  IMAD.IADD R7, R0, 0x1, -R3 ;  /* 0x0000000100077824 */ /* 0x000fe200078e0a03 */
[----:B------:R-:W-:Y:S02]  /*1190*/  LOP3.LUT R3, R4, 0x7ffffffc, RZ, 0xc0, !PT ;  /* 0x7ffffffc04037812 */ /* 0x000fe400078ec0ff */
[----:B------:R-:W-:Y:S02]  /*11a0*/  SHF.R.S32.HI R0, RZ, 0x5, R5 ;  /* 0x00000005ff007819 */ /* 0x000fe40000011405 */
[----:B------:R-:W-:Y:S01]  /*11b0*/  LOP3.LUT R2, R2, 0x3fffffe, RZ, 0xc0, !PT ;  /* 0x03fffffe02027812 */ /* 0x000fe200078ec0ff */
[----:B------:R-:W-:Y:S01]  /*11c0*/  UMOV UR4, UR39 ;  /* 0x0000002700047c82 */ /* 0x000fe20008000000 */
[----:B---3--:R-:W-:Y:S01]  /*11d0*/  UMOV UR5, UR6 ;  /* 0x0000000600057c82 */ /* 0x008fe20008000000 */
[----:B------:R-:W-:-:S02]  /*11e0*/  IMAD.MOV.U32 R228, RZ, RZ, -0x2 ;  /* 0xfffffffeffe47424 */ /* 0x000fc400078e00ff */
[----:B------:R-:W-:Y:S02]  /*11f0*/  IMAD.U32 R16, RZ, RZ, UR4 ;  /* 0x00000004ff107e24 */ /* 0x000fe4000f8e00ff */
[----:B------:R-:W-:Y:S02]  /*1200*/  IMAD.U32 R17, RZ, RZ, UR5 ;  /* 0x00000005ff117e24 */ /* 0x000fe4000f8e00ff */
[----:B------:R-:W-:Y:S02]  /*1210*/  IMAD.IADD R3, R222, 0x1, -R3 ;  /* 0x00000001de037824 */ /* 0x000fe400078e0a03 */
[----:B------:R-:W-:Y:S02]  /*1220*/  IMAD.SHL.U32 R5, R6, 0x8, RZ ;  /* 0x0000000806057824 */ /* 0x000fe400078e00ff */
[----:B------:R-:W-:Y:S02]  /*1230*/  IMAD R7, R0, 0x10, R7 ;  /* 0x0000001000077824 */ /* 0x000fe400078e0207 */
[----:B------:R-:W-:-:S02]  /*1240*/  IMAD.IADD R2, R225, 0x1, -R2 ;  /* 0x00000001e1027824 */ /* 0x000fc400078e0a02 */
[----:B------:R-:W-:Y:S02]  /*1250*/  IMAD R228, R3, R228, 0xb0 ;  /* 0x000000b003e47424 */ /* 0x000fe400078e02e4 */
[----:B------:R-:W-:Y:S01]  /*1260*/  IMAD.WIDE R16, R5, 0x2, R16 ;  /* 0x0000000205107825 */ /* 0x000fe200078e0210 */
[----:B------:R-:W-:-:S03]  /*1270*/  UMOV UR60, URZ ;  /* 0x0000003f003c7c82 */ /* 0x000fc60008000000 */
[----:B------:R-:W-:Y:S02]  /*1280*/  IMAD R227, R2, 0x40, R7 ;  /* 0x0000004002e37824 */ /* 0x000fe400078e0207 */
[----:B------:R-:W-:Y:S02]  /*1290*/  IMAD.U32 R220, RZ, RZ, UR7 ;  /* 0x00000007ffdc7e24 */ /* 0x000fe4000f8e00ff */
[----:B------:R-:W-:Y:S01]  /*12a0*/  IMAD.MOV.U32 R221, RZ, RZ, RZ ;  /* 0x000000ffffdd7224 */ /* 0x000fe200078e00ff */
[----:B------:R-:W-:Y:S01]  /*12b0*/  UMOV UR38, URZ ;  /* 0x0000003f00267c82 */ /* 0x000fe20008000000 */
[----:B--2---:R-:W-:-:S07]  /*12c0*/  LOP3.LUT R18, R8, 0x1, RZ, 0xfc, !PT ;  /* 0x0000000108127812 */ /* 0x004fce00078efcff */
.L_x_154:
[----:B------:R-:W1:Y:S01]  /*12d0*/  SHFL.IDX PT, R0, R225, RZ, 0x1f ;  /* 0x00001fffe1007589 */ /* 0x000e6200000e0000 */
[----:B------:R-:W2:Y:S01]  /*12e0*/  LDC R113, c[0x0][0x2e0] ;  /* 0x0000b800ff717b82 */ /* 0x000ea20000000800 */
[----:B------:R-:W-:Y:S01]  /*12f0*/  ULDC UR4, c[0x0][0xda8] ;  /* 0x00036a0000047ab9 */ /* 0x000fe20000000800 */
[----:B------:R-:W-:Y:S01]  /*1300*/  ULDC.64 UR6, c[0x0][0x3f8] ;  /* 0x0000fe0000067ab9 */ /* 0x000fe20000000a00 */
[----:B------:R-:W-:Y:S01]  /*1310*/  R2UR UR10, R220 ;  /* 0x00000000dc0a72ca */ /* 0x000fe200000e0000 */
[----:B------:R-:W-:Y:S02]  /*1320*/  UISETP.NE.AND UP1, UPT, UR4, 0x1, UPT ;  /* 0x000000010400788c */ /* 0x000fe4000bf25270 */
[----:B------:R-:W-:Y:S01]  /*1330*/  UISETP.NE.U32.AND UP0, UPT, UR6, URZ, UPT ;  /* 0x0000003f0600728c */ /* 0x000fe2000bf05070 */
[----:B------:R-:W-:Y:S02]  /*1340*/  ULDC UR5, c[0x0][0xdb4] ;  /* 0x00036d0000057ab9 */ /* 0x000fe40000000800 */
[----:B------:R-:W-:Y:S01]  /*1350*/  ULDC UR6, c[0x0][0x404] ;  /* 0x0001010000067ab9 */ /* 0x000fe20000000800 */
[----:B------:R-:W-:-:S02]  /*1360*/  UISETP.NE.AND.EX UP0, UPT, UR7, URZ, UPT, UP0 ;  /* 0x0000003f0700728c */ /* 0x000fc4000bf05300 */
[----:B------:R-:W-:Y:S02]  /*1370*/  UIADD3 UR8, UR39, 0x16400, URZ ;  /* 0x0001640027087890 */ /* 0x000fe4000fffe03f */
[----:B------:R-:W-:Y:S02]  /*1380*/  UISETP.NE.AND UP2, UPT, UR5, 0x1, UPT ;  /* 0x000000010500788c */ /* 0x000fe4000bf45270 */
[----:B------:R-:W-:Y:S01]  /*1390*/  USEL UR6, UR6, 0x1, UP0 ;  /* 0x0000000106067887 */ /* 0x000fe20008000000 */
[----:B------:R-:W-:Y:S01]  /*13a0*/  @UP1 ULDC UR5, c[0x0][0xdac] ;  /* 0x00036b0000051ab9 */ /* 0x000fe20000000800 */
[----:B------:R-:W-:Y:S01]  /*13b0*/  ULOP3.LUT UP0, URZ, UR8, 0x9f, URZ, 0xc0, !UPT ;  /* 0x0000009f083f7892 */ /* 0x000fe2000f80c03f */
[----:B------:R-:W-:Y:S01]  /*13c0*/  UMOV UR11, UR10 ;  /* 0x0000000a000b7c82 */ /* 0x000fe20008000000 */
[----:B-1----:R-:W-:Y:S02]  /*13d0*/  R2UR UR61, R0 ;  /* 0x00000000003d72ca */ /* 0x002fe400000e0000 */
[----:B--2---:R-:W-:Y:S01]  /*13e0*/  IMAD R113, R113, UR6, RZ ;  /* 0x0000000671717c24 */ /* 0x004fe2000f8e02ff */
[----:B------:R-:W-:Y:S01]  /*13f0*/  @UP1 ULDC UR6, c[0x0][0xdb0] ;  /* 0x00036c0000061ab9 */ /* 0x000fe20000000800 */
[----:B------:R-:W-:-:S02]  /*1400*/  PLOP3.LUT P0, PT, PT, PT, UP0, 0x80, 0x0 ;  /* 0x000000000000781c */ /* 0x000fc40003f0f008 */
[----:B------:R-:W-:-:S04]  /*1410*/  VIADD R0, R113, 0xaf ;  /* 0x000000af71007836 */ /* 0x000fc80000000000 */
[----:B------:R-:W-:-:S03]  /*1420*/  IMAD.HI R0, R0, 0x2e8ba2e9, RZ ;  /* 0x2e8ba2e900007827 */ /* 0x000fc600078e02ff */
[----:B------:R-:W-:Y:S02]  /*1430*/  ULEA.HI UR4, UR61, UR61, URZ, 0x1 ;  /* 0x0000003d3d047291 */ /* 0x000fe4000f8f083f */
[----:B------:R-:W-:Y:S02]  /*1440*/  SHF.R.U32.HI R3, RZ, 0x1f, R0 ;  /* 0x0000001fff037819 */ /* 0x000fe40000011600 */
[----:B------:R-:W-:Y:S02]  /*1450*/  ULOP3.LUT UR7, UR4, 0x1e, URZ, 0xc0, !UPT ;  /* 0x0000001e04077892 */ /* 0x000fe4000f8ec03f */
[----:B------:R-:W-:Y:S01]  /*1460*/  LEA.HI.SX32 R112, R0, R3, 0x1b ;  /* 0x0000000300707211 */ /* 0x000fe200078fdaff */
[----:B------:R-:W-:Y:S02]  /*1470*/  UIMAD.WIDE.U32 UR4, UR10, UR5, URZ ;  /* 0x000000050a0472a5 */ /* 0x000fe4000f8e003f */
[----:B------:R-:W-:Y:S02]  /*1480*/  UIADD3 UR7, UR61, -UR7, URZ ;  /* 0x800000073d077290 */ /* 0x000fe4000fffe03f */
[----:B------:R-:W-:-:S02]  /*1490*/  @UP1 USHF.R.U32.HI UR11, URZ, UR6, UR5 ;  /* 0x000000063f0b1299 */ /* 0x000fc40008011605 */
[----:B------:R-:W-:-:S03]  /*14a0*/  ULEA UR7, UR7, UR8, 0xd ;  /* 0x0000000807077291 */ /* 0x000fc6000f8e683f */
[----:B------:R-:W-:Y:S01]  /*14b0*/  @UP2 ULDC.64 UR8, c[0x0][0xdb8] ;  /* 0x00036e0000082ab9 */ /* 0x000fe20000000a00 */
[----:B------:R-:W-:Y:S01]  /*14c0*/  USHF.R.U32.HI UR7, URZ, 0x4, UR7 ;  /* 0x000000043f077899 */ /* 0x000fe20008011607 */
[----:B------:R-:W-:Y:S01]  /*14d0*/  IMAD.U32 R224, RZ, RZ, UR11 ;  /* 0x0000000bffe07e24 */ /* 0x000fe2000f8e00ff */
[----:B------:R-:W-:Y:S02]  /*14e0*/  UIMAD.WIDE.U32 UR4, UR11, UR8, URZ ;  /* 0x000000080b0472a5 */ /* 0x000fe4000f8e003f */
[----:B------:R-:W-:Y:S01]  /*14f0*/  UMOV UR36, UR11 ;  /* 0x0000000b00247c82 */ /* 0x000fe20008000000 */
[----:B------:R-:W-:Y:S02]  /*1500*/  ULOP3.LUT UR48, UR7, 0x3fff, URZ, 0xc0, !UPT ;  /* 0x00003fff07307892 */ /* 0x000fe4000f8ec03f */
[----:B------:R-:W-:Y:S02]  /*1510*/  @UP2 USHF.R.U32.HI UR36, URZ, UR9, UR5 ;  /* 0x000000093f242299 */ /* 0x000fe40008011605 */
[----:B------:R-:W-:-:S02]  /*1520*/  UMOV UR4, UR10 ;  /* 0x0000000a00047c82 */ /* 0x000fc40008000000 */
[----:B------:R-:W-:Y:S01]  /*1530*/  IMAD.U32 R223, RZ, RZ, UR4 ;  /* 0x00000004ffdf7e24 */ /* 0x000fe2000f8e00ff */
[----:B------:R-:W-:Y:S07]  /*1540*/  @!P0 BRA `(.L_x_128) ;  /* 0x0000000000408947 */ /* 0x000fee0003800000 */
        /* <DEDUP_REMOVED lines=16> */
.L_x_128:
[----:B------:R-:W-:Y:S02]  /*1650*/  LOP3.LUT R0, R221, 0x1, RZ, 0xc0, !PT ;  /* 0x00000001dd007812 */ /* 0x000fe400078ec0ff */
[----:B------:R-:W-:Y:S02]  /*1660*/  ISETP.NE.AND P0, PT, R18, 0x3, PT ;  /* 0x000000031200780c */ /* 0x000fe40003f05270 */
[----:B------:R-:W-:-:S04]  /*1670*/  SHF.L.U32 R0, R0, 0x1f, RZ ;  /* 0x0000001f00007819 */ /* 0x000fc800000006ff */
[----:B------:R-:W1:Y:S02]  /*1680*/  SYNCS.PHASECHK.TRANS64.TRYWAIT P1, [UR39+0x34800], R0 ;  /* 0x03480000ff0075a7 */ /* 0x000e640008020167 */
[----:B-1----:R-:W-:Y:S05]  /*1690*/  @!P1 BRA `(.L_x_129) ;  /* 0x000000e000689947 */ /* 0x002fea0003800000 */
.L_x_219:
[----:B------:R-:W-:Y:S05]  /*16a0*/  @!P0 BRA `(.L_x_130) ;  /* 0x0000000000048947 */ /* 0x000fea0003800000 */
[----:B------:R-:W-:Y:S01]  /*16b0*/  BPT.TRAP 0x1 ;  /* 0x000000040000795c */ /* 0x000fe20000300000 */
.L_x_130:
[----:B------:R-:W-:Y:S02]  /*16c0*/  IMAD.U32 R12, RZ, RZ, UR38 ;  /* 0x00000026ff0c7e24 */ /* 0x000fe4000f8e00ff */
[----:B-1----:R-:W-:-:S03]  /*16d0*/  IMAD.U32 R3, RZ, RZ, UR60 ;  /* 0x0000003cff037e24 */ /* 0x002fc6000f8e00ff */
[----:B------:R-:W-:Y:S02]  /*16e0*/  LEA R12, R12, UR39, 0x3 ;  /* 0x000000270c0c7c11 */ /* 0x000fe4000f8e18ff */
[----:B------:R-:W-:-:S04]  /*16f0*/  SHF.L.U32 R3, R3, 0x1f, RZ ;  /* 0x0000001f03037819 */ /* 0x000fc800000006ff */
[----:B------:R1:W2:Y:S01]  /*1700*/  SYNCS.PHASECHK.TRANS64.TRYWAIT P1, [R12+URZ+0x34830], R3 ;  /* 0x034830030c0075a7 */ /* 0x0002a2000802017f */
[----:B------:R-:W-:Y:S05]  /*1710*/  @!P0 BRA `(.L_x_131) ;  /* 0x0000000000048947 */ /* 0x000fea0003800000 */
[----:B------:R-:W-:Y:S01]  /*1720*/  BPT.TRAP 0x1 ;  /* 0x000000040000795c */ /* 0x000fe20000300000 */
.L_x_131:
[----:B--2---:R-:W-:Y:S05]  /*1730*/  @P1 BRA `(.L_x_132) ;  /* 0x0000000000081947 */ /* 0x004fea0003800000 */
[----:B------:R-:W2:Y:S02]  /*1740*/  SYNCS.PHASECHK.TRANS64.TRYWAIT P1, [R12+URZ+0x34830], R3 ;  /* 0x034830030c0075a7 */ /* 0x000ea4000802017f */
[----:B--2---:R-:W-:Y:S05]  /*1750*/  @!P1 BRA `(.L_x_133) ;  /* 0x000000e000509947 */ /* 0x004fea0003800000 */
.L_x_132:
[----:B------:R-:W-:Y:S05]  /*1760*/  WARPSYNC.ALL ;  /* 0x0000000000007948 */ /* 0x000fea0003800000 */
[----:B------:R-:W-:Y:S01]  /*1770*/  UIADD3 UR4, UR39, 0x1e400, URZ ;  /* 0x0001e40027047890 */ /* 0x000fe2000fffe03f */
[----:B------:R-:W-:Y:S01]  /*1780*/  WARPGROUP.ARRIVE ;  /* 0x00000000000079c5 */ /* 0x000fe20000000000 */
[----:B------:R-:W-:Y:S02]  /*1790*/  ULOP3.LUT UR48, UR48, 0x10000, URZ, 0xfc, !UPT ;  /* 0x0001000030307892 */ /* 0x000fe4000f8efc3f */
[----:B------:R-:W-:Y:S01]  /*17a0*/  USHF.R.U32.HI UR4, URZ, 0x4, UR4 ;  /* 0x000000043f047899 */ /* 0x000fe20008011604 */
[----:B------:R-:W-:Y:S01]  /*17b0*/  UMOV UR41, 0x40000040 ;  /* 0x4000004000297882 */ /* 0x000fe20000000000 */
[----:B------:R-:W-:-:S02]  /*17c0*/  UMOV UR43, 0x40000040 ;  /* 0x40000040002b7882 */ /* 0x000fc40000000000 */
[----:B------:R-:W-:Y:S01]  /*17d0*/  ULOP3.LUT UR6, UR4, 0x3fff, URZ, 0xc0, !UPT ;  /* 0x00003fff04067892 */ /* 0x000fe2000f8ec03f */
[----:B------:R-:W-:Y:S01]  /*17e0*/  IMAD.U32 R9, RZ, RZ, UR41 ;  /* 0x00000029ff097e24 */ /* 0x000fe2000f8e00ff */
[----:B------:R-:W-:Y:S01]  /*17f0*/  UMOV UR40, UR48 ;  /* 0x0000003000287c82 */ /* 0x000fe20008000000 */
[----:B------:R-:W-:Y:S01]  /*1800*/  UMOV UR5, UR41 ;  /* 0x0000002900057c82 */ /* 0x000fe20008000000 */
[----:B------:R-:W-:Y:S01]  /*1810*/  ULOP3.LUT UR7, UR6, 0x10000, URZ, 0xfc, !UPT ;  /* 0x0001000006077892 */ /* 0x000fe2000f8efc3f */
[----:B------:R-:W-:Y:S01]  /*1820*/  IMAD.U32 R8, RZ, RZ, UR40 ;  /* 0x00000028ff087e24 */ /* 0x000fe2000f8e00ff */
[----:B------:R-:W-:Y:S01]  /*1830*/  UMOV UR4, UR40 ;  /* 0x0000002800047c82 */ /* 0x000fe20008000000 */
[----:B------:R-:W-:Y:S01]  /*1840*/  UMOV UR8, UR40 ;  /* 0x0000002800087c82 */ /* 0x000fe20008000000 */
[----:B------:R-:W-:Y:S02]  /*1850*/  UIMAD UR37, UR38, 0xb00, UR7 ;  /* 0x00000b00262578a4 */ /* 0x000fe4000f8e0207 */
[----:B------:R-:W-:Y:S01]  /*1860*/  IMAD.U32 R0, RZ, RZ, UR7 ;  /* 0x00000007ff007e24 */ /* 0x000fe2000f8e00ff */
[----:B------:R-:W-:Y:S01]  /*1870*/  UMOV UR7, 0x40000040 ;  /* 0x4000004000077882 */ /* 0x000fe20000000000 */
[----:B------:R-:W-:-:S02]  /*1880*/  UIADD3 UR6, UR37, 0x80, URZ ;  /* 0x0000008025067890 */ /* 0x000fc4000fffe03f */
[----:B------:R-:W-:Y:S02]  /*1890*/  UIADD3 UR10, UR37, 0x100, URZ ;  /* 0x00000100250a7890 */ /* 0x000fe4000fffe03f */
[----:B------:R-:W-:Y:S01]  /*18a0*/  UMOV UR42, UR37 ;  /* 0x00000025002a7c82 */ /* 0x000fe20008000000 */
[----:B------:R-:W-:Y:S01]  /*18b0*/  UMOV UR9, UR41 ;  /* 0x0000002900097c82 */ /* 0x000fe20008000000 */
[----:B------:R-:W-:Y:S01]  /*18c0*/  HGMMA.64x16x16.F32.BF16 R104, gdesc[UR40], RZ, !UPT, gsb0 ;  /* 0x00200000286879f0 */ /* 0x000fe2000c0018ff */
[----:B------:R-:W-:Y:S01]  /*18d0*/  UMOV UR11, 0x40000040 ;  /* 0x40000040000b7882 */ /* 0x000fe20000000000 */
[----:B------:R-:W-:Y:S01]  /*18e0*/  UIADD3 UR14, UR37, 0x180, URZ ;  /* 0x00000180250e7890 */ /* 0x000fe2000fffe03f */
[----:B------:R-:W-:Y:S01]  /*18f0*/  UMOV UR12, UR40 ;  /* 0x00000028000c7c82 */ /* 0x000fe20008000000 */
[----:B------:R-:W-:Y:S01]  /*1900*/  UMOV UR13, UR41 ;  /* 0x00000029000d7c82 */ /* 0x000fe20008000000 */
        /* <DEDUP_REMOVED lines=21> */
[----:B------:R-:W-:Y:S01]  /*1a60*/  UMOV UR43, 0x40000040 ;  /* 0x40000040002b7882 */ /* 0x000fe20000000000 */
[----:B------:R-:W-:Y:S01]  /*1a70*/  UIADD3 UR46, UR37, 0x604, URZ ;  /* 0x00000604252e7890 */ /* 0x000fe2000fffe03f */
[----:B------:R-:W-:Y:S01]  /*1a80*/  UMOV UR47, 0x40000040 ;  /* 0x40000040002f7882 */ /* 0x000fe20000000000 */
[----:B------:R-:W-:Y:S01]  /*1a90*/  UIADD3 UR50, UR37, 0x606, URZ ;  /* 0x0000060625327890 */ /* 0x000fe2000fffe03f */
[----:B------:R-:W-:Y:S01]  /*1aa0*/  UMOV UR51, 0x40000040 ;  /* 0x4000004000337882 */ /* 0x000fe20000000000 */
        /* <DEDUP_REMOVED lines=50> */
[----:B------:R-:W-:Y:S02]  /*1dd0*/  UMOV UR41, 0x40000040 ;  /* 0x4000004000297882 */ /* 0x000fe40000000000 */
[----:B------:R-:W-:Y:S01]  /*1de0*/  UMOV UR9, UR41 ;  /* 0x0000002900097c82 */ /* 0x000fe20008000000 */
[----:B------:R-:W-:Y:S01]  /*1df0*/  UMOV UR13, UR41 ;  /* 0x00000029000d7c82 */ /* 0x000fe20008000000 */
[----:B------:R-:W-:Y:S01]  /*1e00*/  UMOV UR17, UR41 ;  /* 0x0000002900117c82 */ /* 0x000fe20008000000 */
[----:B------:R-:W-:Y:S01]  /*1e10*/  UMOV UR21, UR41 ;  /* 0x0000002900157c82 */ /* 0x000fe20008000000 */
[----:B------:R-:W-:Y:S01]  /*1e20*/  UMOV UR25, UR41 ;  /* 0x0000002900197c82 */ /* 0x000fe20008000000 */
[----:B------:R-:W-:Y:S01]  /*1e30*/  UMOV UR29, UR41 ;  /* 0x00000029001d7c82 */ /* 0x000fe20008000000 */
[----:B------:R-:W-:Y:S01]  /*1e40*/  UMOV UR33, UR41 ;  /* 0x0000002900217c82 */ /* 0x000fe20008000000 */
[----:B------:R-:W-:Y:S01]  /*1e50*/  IMAD.U32 R7, RZ, RZ, UR41 ;  /* 0x00000029ff077e24 */ /* 0x000fe2000f8e00ff */
[----:B------:R-:W-:-:S02]  /*1e60*/  WARPGROUP.DEPBAR.LE gsb0, 0x0 ;  /* 0x00008000000079c5 */ /* 0x000fc40000010000 */
[----:B------:R-:W-:-:S06]  /*1e70*/  WARPGROUP.ARRIVE ;  /* 0x00000000000079c5 */ /* 0x000fcc0000000000 */
[----:B------:R-:W-:Y:S01]  /*1e80*/  HGMMA.64x16x16.F32.BF16 R24, gdesc[UR4], RZ, !UPT, gsb0 ;  /* 0x00200000041879f0 */ /* 0x000fe2000c0018ff */
[----:B------:R-:W-:Y:S02]  /*1e90*/  UIADD3 UR4, UR48, 0x2, URZ ;  /* 0x0000000230047890 */ /* 0x000fe4000fffe03f */
[----:B------:R-:W-:Y:S01]  /*1ea0*/  UIADD3 UR6, UR37, 0x2, URZ ;  /* 0x0000000225067890 */ /* 0x000fe2000fffe03f */
[----:B------:R-:W-:Y:S01]  /*1eb0*/  UMOV UR5, UR41 ;  /* 0x0000002900057c82 */ /* 0x000fe20008000000 */
[----:B------:R-:W-:-:S03]  /*1ec0*/  UMOV UR7, 0x40000040 ;  /* 0x4000004000077882 */ /* 0x000fc60000000000 */
[----:B------:R-:W-:Y:S02]  /*1ed0*/  UMOV UR40, UR4 ;  /* 0x0000000400287c82 */ /* 0x000fe40008000000 */
        /* <DEDUP_REMOVED lines=15> */
[----:B------:R-:W-:Y:S01]  /*1fd0*/  HGMMA.64x16x16.F32.BF16 R104, gdesc[UR40], R104, gsb0 ;  /* 0x00200000286879f0 */ /* 0x000fe20008001868 */
[----:B------:R-:W-:Y:S02]  /*1fe0*/  UMOV UR43, 0x40000040 ;  /* 0x40000040002b7882 */ /* 0x000fe40000000000 */
[----:B------:R-:W-:Y:S02]  /*1ff0*/  WARPGROUP.DEPBAR.LE gsb0, 0x0 ;  /* 0x00008000000079c5 */ /* 0x000fe40000010000 */
[----:B------:R-:W-:-:S06]  /*2000*/  WARPGROUP.ARRIVE ;  /* 0x00000000000079c5 */ /* 0x000fcc0000000000 */
[----:B------:R-:W-:Y:S01]  /*2010*/  HGMMA.64x16x16.F32.BF16 R96, gdesc[UR4], R96, gsb0 ;  /* 0x00200000046079f0 */ /* 0x000fe20008001860 */
[----:B------:R-:W-:Y:S02]  /*2020*/  UIADD3 UR4, UR37, 0x202, URZ ;  /* 0x0000020225047890 */ /* 0x000fe4000fffe03f */
[----:B------:R-:W-:Y:S01]  /*2030*/  UIADD3 UR6, UR37, 0x482, URZ ;  /* 0x0000048225067890 */ /* 0x000fe2000fffe03f */
[----:B------:R-:W-:Y:S01]  /*2040*/  UMOV UR5, UR41 ;  /* 0x0000002900057c82 */ /* 0x000fe20008000000 */
[----:B------:R-:W-:-:S03]  /*2050*/  UMOV UR7, 0x40000040 ;  /* 0x4000004000077882 */ /* 0x000fc60000000000 */
[----:B------:R-:W-:Y:S01]  /*2060*/  UMOV UR18, UR4 ;  /* 0x0000000400127c82 */ /* 0x000fe20008000000 */
[----:B------:R-:W-:Y:S01]  /*2070*/  UMOV UR4, UR40 ;  /* 0x0000002800047c82 */ /* 0x000fe20008000000 */
        /* <DEDUP_REMOVED lines=137> */
[----:B-12---:R-:W-:Y:S01]  /*2910*/  IMAD.U32 R3, RZ, RZ, UR41 ;  /* 0x00000029ff037e24 */ /* 0x006fe2000f8e00ff */
        /* <DEDUP_REMOVED lines=84> */
[----:B------:R-:W-:Y:S01]  /*2e60*/  UMOV UR7, 0x40000040 ;  /* 0x4000004000077882 */ /* 0x000fe20000000000 */
        /* <DEDUP_REMOVED lines=14> */
[----:B------:R-:W-:-:S02]  /*2f50*/  WARPGROUP.DEPBAR.LE gsb0, 0x0 ;  /* 0x00008000000079c5 */ /* 0x000fc40000010000 */
[----:B------:R-:W-:-:S06]  /*2f60*/  WARPGROUP.ARRIVE ;  /* 0x00000000000079c5 */ /* 0x000fcc0000000000 */
[----:B------:R-:W-:Y:S01]  /*2f70*/  HGMMA.64x16x16.F32.BF16 R104, gdesc[UR4], R104, gsb0 ;  /* 0x00200000046879f0 */ /* 0x000fe20008001868 */
[----:B------:R-:W-:Y:S01]  /*2f80*/  UMOV UR6, UR10 ;  /* 0x0000000a00067c82 */ /* 0x000fe20008000000 */
[----:B------:R-:W-:Y:S01]  /*2f90*/  UMOV UR7, 0x40000040 ;  /* 0x4000004000077882 */ /* 0x000fe20000000000 */
[----:B------:R-:W-:Y:S01]  /*2fa0*/  UMOV UR10, UR14 ;  /* 0x0000000e000a7c82 */ /* 0x000fe20008000000 */
[----:B------:R-:W-:Y:S01]  /*2fb0*/  UMOV UR14, UR18 ;  /* 0x00000012000e7c82 */ /* 0x000fe20008000000 */
        /* <DEDUP_REMOVED lines=9> */
[----:B------:R-:W-:-:S06]  /*3050*/  UMOV UR7, 0x40000040 ;  /* 0x4000004000077882 */ /* 0x000fcc0000000000 */
[----:B------:R-:W-:Y:S01]  /*3060*/  UMOV UR18, UR6 ;  /* 0x0000000600127c82 */ /* 0x000fe20008000000 */
[----:B------:R-:W-:Y:S01]  /*3070*/  UIADD3 UR6, UR37, 0xa00, URZ ;  /* 0x00000a0025067890 */ /* 0x000fe2000fffe03f */
[----:B------:R-:W-:Y:S02]  /*3080*/  WARPGROUP.DEPBAR.LE gsb0, 0x0 ;  /* 0x00008000000079c5 */ /* 0x000fe40000010000 */
[----:B------:R-:W-:-:S06]  /*3090*/  WARPGROUP.ARRIVE ;  /* 0x00000000000079c5 */ /* 0x000fcc0000000000 */
[----:B------:R-:W-:Y:S01]  /*30a0*/  HGMMA.64x16x16.F32.BF16 R80, gdesc[UR8], R80, gsb0 ;  /* 0x00200000085079f0 */ /* 0x000fe20008001850 */
[----:B------:R-:W-:Y:S02]  /*30b0*/  UIADD3 UR8, UR37, 0xa80, URZ ;  /* 0x00000a8025087890 */ /* 0x000fe4000fffe03f */
[----:B------:R-:W-:Y:S01]  /*30c0*/  UIADD3 UR10, UR37, 0x582, URZ ;  /* 0x00000582250a7890 */ /* 0x000fe2000fffe03f */
[----:B------:R-:W-:Y:S01]  /*30d0*/  UMOV UR9, 0x40000040 ;  /* 0x4000004000097882 */ /* 0x000fe20000000000 */
[----:B------:R-:W-:Y:S01]  /*30e0*/  UMOV UR11, 0x40000040 ;  /* 0x40000040000b7882 */ /* 0x000fe20000000000 */
[----:B------:R-:W-:Y:S01]  /*30f0*/  UMOV UR41, UR9 ;  /* 0x0000000900297c82 */ /* 0x000fe20008000000 */
[----:B------:R-:W-:Y:S01]  /*3100*/  UMOV UR33, UR9 ;  /* 0x0000000900217c82 */ /* 0x000fe20008000000 */
[----:B------:R-:W-:Y:S02]  /*3110*/  WARPGROUP.DEPBAR.LE gsb0, 0x0 ;  /* 0x00008000000079c5 */ /* 0x000fe40000010000 */
[----:B------:R-:W-:-:S06]  /*3120*/  WARPGROUP.ARRIVE ;  /* 0x00000000000079c5 */ /* 0x000fcc0000000000 */
[----:B------:R-:W-:Y:S01]  /*3130*/  HGMMA.64x16x16.F32.BF16 R72, gdesc[UR12], R72, gsb0 ;  /* 0x002000000c4879f0 */ /* 0x000fe20008001848 */
[----:B------:R-:W-:Y:S01]  /*3140*/  UIADD3 UR14, UR37, 0x782, URZ ;  /* 0x00000782250e7890 */ /* 0x000fe2000fffe03f */
[----:B------:R-:W-:Y:S01]  /*3150*/  UMOV UR13, UR9 ;  /* 0x00000009000d7c82 */ /* 0x000fe20008000000 */
[----:B------:R-:W-:Y:S01]  /*3160*/  UMOV UR15, 0x40000040 ;  /* 0x40000040000f7882 */ /* 0x000fe20000000000 */
        /* <DEDUP_REMOVED lines=27> */
[----:B------:R-:W-:Y:S01]  /*3320*/  UMOV UR6, UR8 ;  /* 0x0000000800067c82 */ /* 0x000fe20008000000 */
[----:B------:R-:W-:Y:S01]  /*3330*/  UMOV UR7, 0x40000040 ;  /* 0x4000004000077882 */ /* 0x000fe20000000000 */
[----:B------:R-:W-:-:S07]  /*3340*/  UIADD3 UR8, UR48, 0x402, URZ ;  /* 0x0000040230087890 */ /* 0x000fce000fffe03f */
[----:B------:R-:W-:Y:S01]  /*3350*/  UMOV UR40, UR8 ;  /* 0x0000000800287c82 */ /* 0x000fe20008000000 */
[----:B------:R-:W-:Y:S01]  /*3360*/  UMOV UR32, UR8 ;  /* 0x0000000800207c82 */ /* 0x000fe20008000000 */
[----:B------:R-:W-:Y:S01]  /*3370*/  UMOV UR12, UR8 ;  /* 0x00000008000c7c82 */ /* 0x000fe20008000000 */
[----:B------:R-:W-:Y:S01]  /*3380*/  UMOV UR16, UR8 ;  /* 0x0000000800107c82 */ /* 0x000fe20008000000 */
[----:B------:R-:W-:Y:S01]  /*3390*/  UMOV UR20, UR8 ;  /* 0x0000000800147c82 */ /* 0x000fe20008000000 */
[----:B------:R-:W-:Y:S01]  /*33a0*/  UMOV UR24, UR8 ;  /* 0x0000000800187c82 */ /* 0x000fe20008000000 */
[----:B------:R-:W-:Y:S01]  /*33b0*/  UMOV UR28, UR8 ;  /* 0x00000008001c7c82 */ /* 0x000fe20008000000 */
        /* <DEDUP_REMOVED lines=185> */
[----:B------:R-:W-:Y:S05]  /*3f50*/  @!P0 BRA `(.L_x_134) ;  /* 0x0000000000048947 */ /* 0x000fea0003800000 */
[----:B------:R-:W-:Y:S01]  /*3f60*/  BPT.TRAP 0x1 ;  /* 0x000000040000795c */ /* 0x000fe20000300000 */
.L_x_134:
[----:B------:R-:W-:Y:S01]  /*3f70*/  IMAD.IADD R11, R228, 0x1, R113 ;  /* 0x00000001e40b7824 */ /* 0x000fe200078e0271 */
[----:B------:R-:W-:Y:S01]  /*3f80*/  P2R R114, PR, RZ, 0x1 ;  /* 0x00000001ff727803 */ /* 0x000fe20000000000 */
[----:B------:R-:W-:Y:S01]  /*3f90*/  ULDC UR6, c[0x0][0x988] ;  /* 0x0002620000067ab9 */ /* 0x000fe20000000800 */
[----:B------:R-:W2:Y:S01]  /*3fa0*/  LDL R116, [R1] ;  /* 0x0000000001747983 */ /* 0x000ea20000100800 */
[----:B------:R-:W-:-:S05]  /*3fb0*/  IMAD R20, R112, -0xb0, R11 ;  /* 0xffffff5070147824 */ /* 0x000fca00078e020b */
[C---:B------:R-:W-:Y:S02]  /*3fc0*/  ISETP.GT.AND P4, PT, R20.reuse, RZ, PT ;  /* 0x000000ff1400720c */ /* 0x040fe40003f84270 */
[C---:B------:R-:W-:Y:S02]  /*3fd0*/  ISETP.GT.AND P3, PT, R20.reuse, 0x1, PT ;  /* 0x000000011400780c */ /* 0x040fe40003f64270 */
[----:B------:R-:W-:Y:S02]  /*3fe0*/  ISETP.GT.AND P1, PT, R20, 0x8, PT ;  /* 0x000000081400780c */ /* 0x000fe40003f24270 */
[----:B------:R-:W-:Y:S02]  /*3ff0*/  FSEL R13, R104, -INF , P4 ;  /* 0xff800000680d7808 */ /* 0x000fe40002000000 */
[----:B------:R-:W-:Y:S02]  /*4000*/  FSEL R14, R105, -INF , P3 ;  /* 0xff800000690e7808 */ /* 0x000fe40001800000 */
[----:B------:R-:W-:-:S02]  /*4010*/  ISETP.GT.AND P2, PT, R20, 0x9, PT ;  /* 0x000000091400780c */ /* 0x000fc40003f44270 */
[----:B------:R-:W-:Y:S02]  /*4020*/  FSEL R105, R108, -INF , P1 ;  /* 0xff8000006c697808 */ /* 0x000fe40000800000 */
[----:B------:R-:W-:Y:S02]  /*4030*/  FMNMX.FTZ R10, R13, R14, !PT ;  /* 0x0000000e0d0a7209 */ /* 0x000fe40007810000 */
[C---:B------:R-:W-:Y:S02]  /*4040*/  ISETP.GT.AND P6, PT, R20.reuse, 0x10, PT ;  /* 0x000000101400780c */ /* 0x040fe40003fc4270 */
[----:B------:R-:W-:Y:S02]  /*4050*/  FSEL R109, R109, -INF , P2 ;  /* 0xff8000006d6d7808 */ /* 0x000fe40001000000 */
[----:B------:R-:W-:Y:S02]  /*4060*/  FMNMX.FTZ R10, R105, R10, !PT ;  /* 0x0000000a690a7209 */ /* 0x000fe40007810000 */
[----:B------:R-:W-:-:S02]  /*4070*/  ISETP.GT.AND P5, PT, R20, 0x11, PT ;  /* 0x000000111400780c */ /* 0x000fc40003fa4270 */
[----:B------:R-:W-:Y:S02]  /*4080*/  FSEL R115, R96, -INF , P6 ;  /* 0xff80000060737808 */ /* 0x000fe40003000000 */
[----:B------:R-:W-:Y:S02]  /*4090*/  FMNMX.FTZ R10, R109, R10, !PT ;  /* 0x0000000a6d0a7209 */ /* 0x000fe40007810000 */
[----:B------:R-:W-:Y:S02]  /*40a0*/  FSEL R15, R106, -INF , P4 ;  /* 0xff8000006a0f7808 */ /* 0x000fe40002000000 */
[----:B------:R-:W-:Y:S02]  /*40b0*/  ISETP.GT.AND P4, PT, R20, 0x18, PT ;  /* 0x000000181400780c */ /* 0x000fe40003f84270 */
[----:B------:R-:W-:Y:S02]  /*40c0*/  FSEL R117, R97, -INF , P5 ;  /* 0xff80000061757808 */ /* 0x000fe40002800000 */
[----:B------:R-:W-:-:S02]  /*40d0*/  FMNMX.FTZ R10, R115, R10, !PT ;  /* 0x0000000a730a7209 */ /* 0x000fc40007810000 */
[----:B------:R-:W-:Y:S02]  /*40e0*/  FSEL R107, R107, -INF , P3 ;  /* 0xff8000006b6b7808 */ /* 0x000fe40001800000 */
[----:B------:R-:W-:Y:S02]  /*40f0*/  ISETP.GT.AND P3, PT, R20, 0x19, PT ;  /* 0x000000191400780c */ /* 0x000fe40003f64270 */
[----:B------:R-:W-:Y:S02]  /*4100*/  FSEL R119, R100, -INF , P4 ;  /* 0xff80000064777808 */ /* 0x000fe40002000000 */
[----:B------:R-:W-:Y:S02]  /*4110*/  FMNMX.FTZ R10, R117, R10, !PT ;  /* 0x0000000a750a7209 */ /* 0x000fe40007810000 */
[----:B------:R-:W-:Y:S02]  /*4120*/  FSEL R21, R110, -INF , P1 ;  /* 0xff8000006e157808 */ /* 0x000fe40000800000 */
        /* <DEDUP_REMOVED lines=8> */
[C---:B------:R-:W-:Y:S02]  /*41b0*/  ISETP.GT.AND P6, PT, R20.reuse, 0x28, PT ;  /* 0x000000281400780c */ /* 0x040fe40003fc4270 */
        /* <DEDUP_REMOVED lines=98> */
[----:B------:R-:W-:Y:S02]  /*47e0*/  ISETP.GT.AND P0, PT, R20, 0x89, PT ;  /* 0x000000891400780c */ /* 0x000fe40003f04270 */
[----:B------:R-:W-:-:S02]  /*47f0*/  FSEL R175, R44, -INF , P6 ;  /* 0xff8000002caf7808 */ /* 0x000fc40003000000 */
[----:B------:R-:W-:Y:S02]  /*4800*/  FMNMX.FTZ R10, R137, R10, !PT ;  /* 0x0000000a890a7209 */ /* 0x000fe40007810000 */
[----:B------:R-:W-:Y:S02]  /*4810*/  FSEL R51, R51, -INF , P5 ;  /* 0xff80000033337808 */ /* 0x000fe40002800000 */
        /* <DEDUP_REMOVED lines=15> */
[----:B------:R-:W-:-:S02]  /*4910*/  FSEL R185, R37, -INF , P2 ;  /* 0xff80000025b97808 */ /* 0x000fc40001000000 */
[----:B------:R-:W-:Y:S02]  /*4920*/  FMNMX.FTZ R10, R183, R10, !PT ;  /* 0x0000000ab70a7209 */ /* 0x000fe40007810000 */
[----:B------:R-:W-:Y:S02]  /*4930*/  ISETP.GT.AND P3, PT, R20, 0xa0, PT ;  /* 0x000000a01400780c */ /* 0x000fe40003f64270 */
[----:B------:R-:W-:Y:S02]  /*4940*/  FSEL R41, R54, -INF , P4 ;  /* 0xff80000036297808 */ /* 0x000fe40002000000 */
[----:B------:R-:W-:Y:S02]  /*4950*/  FSEL R187, R24, -INF , P3 ;  /* 0xff80000018bb7808 */ /* 0x000fe40001800000 */
[----:B------:R-:W-:Y:S02]  /*4960*/  FMNMX.FTZ R10, R185, R10, !PT ;  /* 0x0000000ab90a7209 */ /* 0x000fe40007810000 */
[----:B------:R-:W-:-:S02]  /*4970*/  ISETP.GT.AND P4, PT, R20, 0xa1, PT ;  /* 0x000000a11400780c */ /* 0x000fc40003f84270 */
[----:B------:R-:W-:Y:S02]  /*4980*/  FMNMX.FTZ R10, R187, R10, !PT ;  /* 0x0000000abb0a7209 */ /* 0x000fe40007810000 */
[----:B------:R-:W-:Y:S02]  /*4990*/  FSEL R191, R25, -INF , P4 ;  /* 0xff80000019bf7808 */ /* 0x000fe40002000000 */
[----:B------:R-:W-:Y:S02]  /*49a0*/  ISETP.GT.AND P5, PT, R20, 0xa8, PT ;  /* 0x000000a81400780c */ /* 0x000fe40003fa4270 */
[----:B------:R-:W-:Y:S02]  /*49b0*/  FMNMX.FTZ R10, R191, R10, !PT ;  /* 0x0000000abf0a7209 */ /* 0x000fe40007810000 */
[----:B------:R-:W-:Y:S02]  /*49c0*/  FSEL R189, R28, -INF , P5 ;  /* 0xff8000001cbd7808 */ /* 0x000fe40002800000 */
[----:B------:R-:W-:-:S02]  /*49d0*/  ISETP.GT.AND P6, PT, R20, 0xa9, PT ;  /* 0x000000a91400780c */ /* 0x000fc40003fc4270 */
[----:B------:R-:W-:Y:S02]  /*49e0*/  FMNMX.FTZ R10, R189, R10, !PT ;  /* 0x0000000abd0a7209 */ /* 0x000fe40007810000 */
[----:B------:R-:W-:Y:S02]  /*49f0*/  FSEL R193, R29, -INF , P6 ;  /* 0xff8000001dc17808 */ /* 0x000fe40003000000 */
[----:B------:R-:W-:Y:S02]  /*4a00*/  P2R R32, PR, RZ, 0x8 ;  /* 0x00000008ff207803 */ /* 0x000fe40000000000 */
[----:B------:R-:W-:Y:S01]  /*4a10*/  FMNMX.FTZ R24, R193, R10, !PT ;  /* 0x0000000ac1187209 */ /* 0x000fe20007810000 */
[----:B------:R-:W-:Y:S01]  /*4a20*/  IMAD.U32 R10, RZ, RZ, UR6 ;  /* 0x00000006ff0a7e24 */ /* 0x000fe2000f8e00ff */
[----:B------:R-:W-:Y:S02]  /*4a30*/  P2R R40, PR, RZ, 0x1 ;  /* 0x00000001ff287803 */ /* 0x000fe40000000000 */
[----:B------:R-:W-:Y:S01]  /*4a40*/  P2R R36, PR, RZ, 0x2 ;  /* 0x00000002ff247803 */ /* 0x000fe20000000000 */
[----:B------:R-:W1:Y:S01]  /*4a50*/  SHFL.BFLY PT, R11, R24, 0x2, 0x1f ;  /* 0x0c401f00180b7f89 */ /* 0x000e6200000e0000 */
[----:B------:R-:W-:-:S02]  /*4a60*/  P2R R33, PR, RZ, 0x4 ;  /* 0x00000004ff217803 */ /* 0x000fc40000000000 */
[C---:B------:R-:W-:Y:S02]  /*4a70*/  ISETP.GT.AND P2, PT, R20.reuse, 0x88, PT ;  /* 0x000000881400780c */ /* 0x040fe40003f44270 */
[C---:B------:R-:W-:Y:S02]  /*4a80*/  ISETP.GT.AND P1, PT, R20.reuse, 0x89, PT ;  /* 0x000000891400780c */ /* 0x040fe40003f24270 */
[----:B------:R-:W-:Y:S02]  /*4a90*/  ISETP.GT.AND P0, PT, R20, 0x90, PT ;  /* 0x000000901400780c */ /* 0x000fe40003f04270 */
[----:B------:R-:W-:Y:S02]  /*4aa0*/  FSEL R47, R47, -INF , P1 ;  /* 0xff8000002f2f7808 */ /* 0x000fe40000800000 */
[----:B------:R-:W-:Y:S02]  /*4ab0*/  FSEL R29, R34, -INF , P0 ;  /* 0xff800000221d7808 */ /* 0x000fe40000000000 */
[----:B------:R-:W-:-:S02]  /*4ac0*/  ISETP.NE.AND P0, PT, R40, RZ, PT ;  /* 0x000000ff2800720c */ /* 0x000fc40003f05270 */
[----:B------:R-:W-:Y:S02]  /*4ad0*/  ISETP.NE.AND P1, PT, R36, RZ, PT ;  /* 0x000000ff2400720c */ /* 0x000fe40003f25270 */
[----:B------:R-:W-:Y:S02]  /*4ae0*/  FSEL R35, R35, -INF , P0 ;  /* 0xff80000023237808 */ /* 0x000fe40000000000 */
[----:B------:R-:W-:Y:S02]  /*4af0*/  ISETP.NE.AND P0, PT, R114, RZ, PT ;  /* 0x000000ff7200720c */ /* 0x000fe40003f05270 */
[----:B-1----:R-:W-:-:S05]  /*4b00*/  FMNMX.FTZ R28, R24, R11, !PT ;  /* 0x0000000b181c7209 */ /* 0x002fca0007810000 */
[----:B------:R-:W1:Y:S02]  /*4b10*/  SHFL.BFLY PT, R11, R28, 0x1, 0x1f ;  /* 0x0c201f001c0b7f89 */ /* 0x000e6400000e0000 */
[----:B-1----:R-:W-:-:S04]  /*4b20*/  FMNMX.FTZ R11, R28, R11, !PT ;  /* 0x0000000b1c0b7209 */ /* 0x002fc80007810000 */
[C---:B------:R-:W-:Y:S01]  /*4b30*/  FSETP.NEU.FTZ.AND P3, PT, R11.reuse, -INF , PT ;  /* 0xff8000000b00780b */ /* 0x040fe20003f7d000 */
[----:B------:R-:W-:-:S05]  /*4b40*/  FMUL.FTZ R25, R11, R10 ;  /* 0x0000000a0b197220 */ /* 0x000fca0000410000 */
[----:B------:R-:W-:Y:S02]  /*4b50*/  FSEL R20, R25, RZ, P3 ;  /* 0x000000ff19147208 */ /* 0x000fe40001800000 */
[----:B------:R-:W-:Y:S02]  /*4b60*/  FSEL R25, R46, -INF , P2 ;  /* 0xff8000002e197808 */ /* 0x000fe40001000000 */
[----:B------:R-:W-:Y:S01]  /*4b70*/  ISETP.NE.AND P2, PT, R33, RZ, PT ;  /* 0x000000ff2100720c */ /* 0x000fe20003f45270 */
[-CC-:B------:R-:W-:Y:S01]  /*4b80*/  FFMA.FTZ R33, R14, R10.reuse, -R20.reuse ;  /* 0x0000000a0e217223 */ /* 0x180fe20000010814 */
[----:B------:R-:W-:Y:S01]  /*4b90*/  FMNMX.FTZ R14, R15, R107, !PT ;  /* 0x0000006b0f0e7209 */ /* 0x000fe20007810000 */
[-CC-:B------:R-:W-:Y:S01]  /*4ba0*/  FFMA.FTZ R178, R105, R10.reuse, -R20.reuse ;  /* 0x0000000a69b27223 */ /* 0x180fe20000010814 */
[-CC-:B------:R-:W-:Y:S01]  /*4bb0*/  FFMA.FTZ R105, R125, R10.reuse, -R20.reuse ;  /* 0x0000000a7d697223 */ /* 0x180fe20000010814 */
[--C-:B------:R-:W-:Y:S01]  /*4bc0*/  FFMA.FTZ R125, R145, R10, -R20.reuse ;  /* 0x0000000a917d7223 */ /* 0x100fe20000010814 */
[----:B------:R-:W-:Y:S01]  /*4bd0*/  FMNMX.FTZ R14, R21, R14, !PT ;  /* 0x0000000e150e7209 */ /* 0x000fe20007810000 */
[-CC-:B------:R-:W-:Y:S01]  /*4be0*/  FFMA.FTZ R176, R13, R10.reuse, -R20.reuse ;  /* 0x0000000a0db07223 */ /* 0x180fe20000010814 */
[----:B------:R-:W-:Y:S01]  /*4bf0*/  FSEL R145, R38, -INF , P1 ;  /* 0xff80000026917808 */ /* 0x000fe20000800000 */
[--C-:B------:R-:W-:Y:S01]  /*4c00*/  FFMA.FTZ R13, R135, R10, -R20.reuse ;  /* 0x0000000a870d7223 */ /* 0x100fe20000010814 */
[----:B------:R-:W-:Y:S01]  /*4c10*/  FMNMX.FTZ R14, R111, R14, !PT ;  /* 0x0000000e6f0e7209 */ /* 0x000fe20007810000 */
[-CC-:B------:R-:W-:Y:S01]  /*4c20*/  FFMA.FTZ R180, R115, R10.reuse, -R20.reuse ;  /* 0x0000000a73b47223 */ /* 0x180fe20000010814 */
[----:B------:R-:W-:Y:S01]  /*4c30*/  ISETP.NE.AND P3, PT, R32, RZ, PT ;  /* 0x000000ff2000720c */ /* 0x000fe20003f65270 */
        /* <DEDUP_REMOVED lines=18> */
[----:B------:R1:W-:Y:S01]  /*4d60*/  MUFU.EX2 R39, R13 ;  /* 0x0000000d00277308 */ /* 0x0003e20000000800 */
[----:B------:R-:W-:Y:S01]  /*4d70*/  FSEL R151, R31, -INF , P6 ;  /* 0xff8000001f977808 */ /* 0x000fe20003000000 */
[--C-:B------:R-:W-:Y:S01]  /*4d80*/  FFMA.FTZ R37, R109, R10, -R20.reuse ;  /* 0x0000000a6d257223 */ /* 0x100fe20000010814 */
[----:B------:R-:W-:Y:S01]  /*4d90*/  FMNMX.FTZ R14, R91, R14, !PT ;  /* 0x0000000e5b0e7209 */ /* 0x000fe20007810000 */
[-CC-:B------:R-:W-:Y:S01]  /*4da0*/  FFMA.FTZ R206, R123, R10.reuse, -R20.reuse ;  /* 0x0000000a7bce7223 */ /* 0x180fe20000010814 */
[-CC-:B------:R-:W-:Y:S01]  /*4db0*/  FFMA.FTZ R123, R177, R10.reuse, -R20.reuse ;  /* 0x0000000ab17b7223 */ /* 0x180fe20000010814 */
[--C-:B------:R-:W-:Y:S01]  /*4dc0*/  FFMA.FTZ R184, R133, R10, -R20.reuse ;  /* 0x0000000a85b87223 */ /* 0x100fe20000010814 */
[----:B------:R-:W-:Y:S01]  /*4dd0*/  FMNMX.FTZ R14, R81, R14, !PT ;  /* 0x0000000e510e7209 */ /* 0x000fe20007810000 */
[----:B------:R-:W-:Y:S01]  /*4de0*/  MUFU.EX2 R176, R176 ;  /* 0x000000b000b07308 */ /* 0x000fe20000000800 */
[-CC-:B------:R-:W-:Y:S01]  /*4df0*/  FFMA.FTZ R27, R121, R10.reuse, -R20.reuse ;  /* 0x0000000a791b7223 */ /* 0x180fe20000010814 */
[--C-:B------:R-:W-:Y:S01]  /*4e00*/  FFMA.FTZ R133, R153, R10, -R20.reuse ;  /* 0x0000000a99857223 */ /* 0x100fe20000010814 */
[----:B------:R-:W-:Y:S01]  /*4e10*/  FMNMX.FTZ R14, R95, R14, !PT ;  /* 0x0000000e5f0e7209 */ /* 0x000fe20007810000 */
[-CC-:B------:R-:W-:Y:S01]  /*4e20*/  FFMA.FTZ R31, R127, R10.reuse, -R20.reuse ;  /* 0x0000000a7f1f7223 */ /* 0x180fe20000010814 */
[-CC-:B------:R-:W-:Y:S01]  /*4e30*/  FFMA.FTZ R208, R131, R10.reuse, -R20.reuse ;  /* 0x0000000a83d07223 */ /* 0x180fe20000010814 */
[--C-:B------:R-:W-:Y:S01]  /*4e40*/  FFMA.FTZ R121, R137, R10, -R20.reuse ;  /* 0x0000000a89797223 */ /* 0x100fe20000010814 */
[----:B------:R-:W-:Y:S01]  /*4e50*/  FMNMX.FTZ R14, R85, R14, !PT ;  /* 0x0000000e550e7209 */ /* 0x000fe20007810000 */
[----:B------:R-:W3:Y:S01]  /*4e60*/  MUFU.EX2 R33, R33 ;  /* 0x0000002100217308 */ /* 0x000ee20000000800 */
[-CC-:B------:R-:W-:Y:S01]  /*4e70*/  FFMA.FTZ R109, R173, R10.reuse, -R20.reuse ;  /* 0x0000000aad6d7223 */ /* 0x180fe20000010814 */
[--C-:B------:R-:W-:Y:S01]  /*4e80*/  FFMA.FTZ R186, R171, R10, -R20.reuse ;  /* 0x0000000aabba7223 */ /* 0x100fe20000010814 */
[----:B------:R-:W-:Y:S01]  /*4e90*/  FMNMX.FTZ R14, R83, R14, !PT ;  /* 0x0000000e530e7209 */ /* 0x000fe20007810000 */
[-CC-:B------:R-:W-:Y:S01]  /*4ea0*/  FFMA.FTZ R188, R169, R10.reuse, -R20.reuse ;  /* 0x0000000aa9bc7223 */ /* 0x180fe20000010814 */
[-CC-:B------:R-:W-:Y:S01]  /*4eb0*/  FFMA.FTZ R190, R167, R10.reuse, -R20.reuse ;  /* 0x0000000aa7be7223 */ /* 0x180fe20000010814 */
[--C-:B------:R-:W-:Y:S01]  /*4ec0*/  FFMA.FTZ R192, R165, R10, -R20.reuse ;  /* 0x0000000aa5c07223 */ /* 0x100fe20000010814 */
[----:B------:R-:W-:Y:S01]  /*4ed0*/  FMNMX.FTZ R14, R73, R14, !PT ;  /* 0x0000000e490e7209 */ /* 0x000fe20007810000 */
[----:B------:R-:W4:Y:S01]  /*4ee0*/  MUFU.EX2 R178, R178 ;  /* 0x000000b200b27308 */ /* 0x000f220000000800 */
[-CC-:B------:R-:W-:Y:S01]  /*4ef0*/  FFMA.FTZ R194, R163, R10.reuse, -R20.reuse ;  /* 0x0000000aa3c27223 */ /* 0x180fe20000010814 */
[--C-:B------:R-:W-:Y:S01]  /*4f00*/  FFMA.FTZ R196, R161, R10, -R20.reuse ;  /* 0x0000000aa1c47223 */ /* 0x100fe20000010814 */
[----:B------:R-:W-:Y:S01]  /*4f10*/  FMNMX.FTZ R14, R87, R14, !PT ;  /* 0x0000000e570e7209 */ /* 0x000fe20007810000 */
[-CC-:B------:R-:W-:Y:S01]  /*4f20*/  FFMA.FTZ R198, R159, R10.reuse, -R20.reuse ;  /* 0x0000000a9fc67223 */ /* 0x180fe20000010814 */
[-CC-:B------:R-:W-:Y:S01]  /*4f30*/  FFMA.FTZ R200, R157, R10.reuse, -R20.reuse ;  /* 0x0000000a9dc87223 */ /* 0x180fe20000010814 */
[--C-:B------:R-:W-:Y:S01]  /*4f40*/  FFMA.FTZ R202, R155, R10, -R20.reuse ;  /* 0x0000000a9bca7223 */ /* 0x100fe20000010814 */
[----:B------:R-:W-:Y:S01]  /*4f50*/  FMNMX.FTZ R14, R77, R14, !PT ;  /* 0x0000000e4d0e7209 */ /* 0x000fe20007810000 */
[----:B------:R-:W5:Y:S01]  /*4f60*/  MUFU.EX2 R37, R37 ;  /* 0x0000002500257308 */ /* 0x000f620000000800 */
[-CC-:B------:R-:W-:Y:S01]  /*4f70*/  FFMA.FTZ R210, R175, R10.reuse, -R20.reuse ;  /* 0x0000000aafd27223 */ /* 0x180fe20000010814 */
[--C-:B------:R-:W-:Y:S01]  /*4f80*/  FFMA.FTZ R212, R179, R10, -R20.reuse ;  /* 0x0000000ab3d47223 */ /* 0x100fe20000010814 */
[----:B------:R-:W-:Y:S01]  /*4f90*/  FMNMX.FTZ R14, R75, R14, !PT ;  /* 0x0000000e4b0e7209 */ /* 0x000fe20007810000 */
[-CC-:B------:R-:W-:Y:S01]  /*4fa0*/  FFMA.FTZ R127, R181, R10.reuse, -R20.reuse ;  /* 0x0000000ab57f7223 */ /* 0x180fe20000010814 */
[-CC-:B------:R-:W-:Y:S01]  /*4fb0*/  FFMA.FTZ R214, R183, R10.reuse, -R20.reuse ;  /* 0x0000000ab7d67223 */ /* 0x180fe20000010814 */
[--C-:B------:R-:W-:Y:S01]  /*4fc0*/  FFMA.FTZ R131, R185, R10, -R20.reuse ;  /* 0x0000000ab9837223 */ /* 0x100fe20000010814 */
[----:B------:R-:W-:Y:S01]  /*4fd0*/  FMNMX.FTZ R14, R65, R14, !PT ;  /* 0x0000000e410e7209 */ /* 0x000fe20007810000 */
[----:B------:R-:W2:Y:S01]  /*4fe0*/  MUFU.EX2 R180, R180 ;  /* 0x000000b400b47308 */ /* 0x000ea20000000800 */
[-CC-:B------:R-:W-:Y:S01]  /*4ff0*/  FFMA.FTZ R216, R187, R10.reuse, -R20.reuse ;  /* 0x0000000abbd87223 */ /* 0x180fe20000010814 */
[--C-:B------:R-:W-:Y:S01]  /*5000*/  FFMA.FTZ R137, R191, R10, -R20.reuse ;  /* 0x0000000abf897223 */ /* 0x100fe20000010814 */
[----:B------:R-:W-:Y:S01]  /*5010*/  FMNMX.FTZ R14, R79, R14, !PT ;  /* 0x0000000e4f0e7209 */ /* 0x000fe20007810000 */
[-CC-:B------:R-:W-:Y:S01]  /*5020*/  FFMA.FTZ R218, R189, R10.reuse, -R20.reuse ;  /* 0x0000000abdda7223 */ /* 0x180fe20000010814 */
[----:B------:R-:W-:Y:S01]  /*5030*/  FFMA.FTZ R153, R193, R10, -R20 ;  /* 0x0000000ac1997223 */ /* 0x000fe20000010814 */
[----:B------:R-:W-:-:S02]  /*5040*/  ISETP.GE.AND P2, PT, R113, 0xb1, PT ;  /* 0x000000b17100780c */ /* 0x000fc40003f46270 */
[----:B------:R-:W-:Y:S01]  /*5050*/  FMNMX.FTZ R14, R69, R14, !PT ;  /* 0x0000000e450e7209 */ /* 0x000fe20007810000 */
[----:B------:R-:W2:Y:S03]  /*5060*/  MUFU.EX2 R101, R101 ;  /* 0x0000006500657308 */ /* 0x000ea60000000800 */
[----:B------:R-:W-:-:S04]  /*5070*/  FMNMX.FTZ R14, R67, R14, !PT ;  /* 0x0000000e430e7209 */ /* 0x000fc80007810000 */
        /* <DEDUP_REMOVED lines=10> */
[----:B------:R-:W-:Y:S03]  /*5120*/  MUFU.EX2 R109, R109 ;  /* 0x0000006d006d7308 */ /* 0x000fe60000000800 */
        /* <DEDUP_REMOVED lines=21> */
[----:B------:R-:W-:-:S05]  /*5280*/  FMNMX.FTZ R14, R151, R14, !PT ;  /* 0x0000000e970e7209 */ /* 0x000fca0007810000 */
[----:B-1----:R-:W1:Y:S01]  /*5290*/  SHFL.BFLY PT, R13, R14, 0x2, 0x1f ;  /* 0x0c401f000e0d7f89 */ /* 0x002e6200000e0000 */
[----:B------:R-:W-:Y:S08]  /*52a0*/  MUFU.EX2 R125, R125 ;  /* 0x0000007d007d7308 */ /* 0x000ff00000000800 */
[----:B------:R-:W-:Y:S08]  /*52b0*/  MUFU.EX2 R194, R194 ;  /* 0x000000c200c27308 */ /* 0x000ff00000000800 */
[----:B------:R-:W-:Y:S01]  /*52c0*/  MUFU.EX2 R133, R133 ;  /* 0x0000008500857308 */ /* 0x000fe20000000800 */
[----:B-1----:R-:W-:-:S07]  /*52d0*/  FMNMX.FTZ R24, R14, R13, !PT ;  /* 0x0000000d0e187209 */ /* 0x002fce0007810000 */
[----:B------:R-:W-:Y:S01]  /*52e0*/  MUFU.EX2 R196, R196 ;  /* 0x000000c400c47308 */ /* 0x000fe20000000800 */
[----:B------:R-:W1:Y:S07]  /*52f0*/  SHFL.BFLY PT, R13, R24, 0x1, 0x1f ;  /* 0x0c201f00180d7f89 */ /* 0x000e6e00000e0000 */
        /* <DEDUP_REMOVED lines=8> */
[----:B------:R-:W-:-:S03]  /*5380*/  ISETP.NE.AND P1, PT, R22, RZ, PT ;  /* 0x000000ff1600720c */ /* 0x000fc60003f25270 */
[----:B------:R-:W-:Y:S01]  /*5390*/  MUFU.EX2 R143, R143 ;  /* 0x0000008f008f7308 */ /* 0x000fe20000000800 */
[-CC-:B------:R-:W-:Y:S01]  /*53a0*/  FFMA.FTZ R177, R15, R10.reuse, -R14.reuse ;  /* 0x0000000a0fb17223 */ /* 0x180fe2000001080e */
[----:B---3--:R-:W-:Y:S01]  /*53b0*/  FADD.FTZ R15, R176, R33 ;  /* 0x00000021b00f7221 */ /* 0x008fe20000010000 */
[-CC-:B------:R-:W-:Y:S01]  /*53c0*/  FFMA.FTZ R20, R107, R10.reuse, -R14.reuse ;  /* 0x0000000a6b147223 */ /* 0x180fe2000001080e */
[-CC-:B------:R-:W-:Y:S01]  /*53d0*/  FFMA.FTZ R179, R21, R10.reuse, -R14.reuse ;  /* 0x0000000a15b37223 */ /* 0x180fe2000001080e */
[-CC-:B------:R-:W-:Y:S01]  /*53e0*/  FFMA.FTZ R24, R111, R10.reuse, -R14.reuse ;  /* 0x0000000a6f187223 */ /* 0x180fe2000001080e */
[----:B----4-:R-:W-:Y:S01]  /*53f0*/  FADD.FTZ R44, R178, R15 ;  /* 0x0000000fb22c7221 */ /* 0x010fe20000010000 */
[-CC-:B------:R-:W-:Y:S01]  /*5400*/  FFMA.FTZ R181, R97, R10.reuse, -R14.reuse ;  /* 0x0000000a61b57223 */ /* 0x180fe2000001080e */
[----:B------:R-:W-:Y:S01]  /*5410*/  MUFU.EX2 R177, R177 ;  /* 0x000000b100b17308 */ /* 0x000fe20000000800 */
[-C--:B------:R-:W-:Y:S01]  /*5420*/  FFMA.FTZ R26, R99, R10.reuse, -R14 ;  /* 0x0000000a631a7223 */ /* 0x080fe2000001080e */
[----:B-----5:R-:W-:Y:S01]  /*5430*/  FADD.FTZ R15, R37, R44 ;  /* 0x0000002c250f7221 */ /* 0x020fe20000010000 */
[-CC-:B------:R-:W-:Y:S01]  /*5440*/  FFMA.FTZ R183, R89, R10.reuse, -R14.reuse ;  /* 0x0000000a59b77223 */ /* 0x180fe2000001080e */
[-CC-:B------:R-:W-:Y:S01]  /*5450*/  FFMA.FTZ R28, R103, R10.reuse, -R14.reuse ;  /* 0x0000000a671c7223 */ /* 0x180fe2000001080e */
[-CC-:B------:R-:W-:Y:S01]  /*5460*/  FFMA.FTZ R185, R93, R10.reuse, -R14.reuse ;  /* 0x0000000a5db97223 */ /* 0x180fe2000001080e */
[----:B--2---:R-:W-:Y:S01]  /*5470*/  FADD.FTZ R44, R180, R15 ;  /* 0x0000000fb42c7221 */ /* 0x004fe20000010000 */
[-CC-:B------:R-:W-:Y:S01]  /*5480*/  FFMA.FTZ R30, R91, R10.reuse, -R14.reuse ;  /* 0x0000000a5b1e7223 */ /* 0x180fe2000001080e */
[----:B------:R-:W1:Y:S01]  /*5490*/  MUFU.EX2 R20, R20 ;  /* 0x0000001400147308 */ /* 0x000e620000000800 */
[-C--:B------:R-:W-:Y:S01]  /*54a0*/  FFMA.FTZ R187, R81, R10.reuse, -R14 ;  /* 0x0000000a51bb7223 */ /* 0x080fe2000001080e */
[----:B------:R-:W-:Y:S01]  /*54b0*/  FADD.FTZ R15, R101, R44 ;  /* 0x0000002c650f7221 */ /* 0x000fe20000010000 */
[-CC-:B------:R-:W-:Y:S01]  /*54c0*/  FFMA.FTZ R32, R95, R10.reuse, -R14.reuse ;  /* 0x0000000a5f207223 */ /* 0x180fe2000001080e */
[-CC-:B------:R-:W-:Y:S01]  /*54d0*/  FFMA.FTZ R189, R85, R10.reuse, -R14.reuse ;  /* 0x0000000a55bd7223 */ /* 0x180fe2000001080e */
[-CC-:B------:R-:W-:Y:S01]  /*54e0*/  FFMA.FTZ R34, R83, R10.reuse, -R14.reuse ;  /* 0x0000000a53227223 */ /* 0x180fe2000001080e */
[----:B------:R-:W-:Y:S01]  /*54f0*/  FADD.FTZ R46, R182, R15 ;  /* 0x0000000fb62e7221 */ /* 0x000fe20000010000 */
[-CC-:B------:R-:W-:Y:S01]  /*5500*/  FFMA.FTZ R191, R73, R10.reuse, -R14.reuse ;  /* 0x0000000a49bf7223 */ /* 0x180fe2000001080e */
[----:B------:R-:W2:Y:S01]  /*5510*/  MUFU.EX2 R179, R179 ;  /* 0x000000b300b37308 */ /* 0x000ea20000000800 */
[----:B------:R-:W-:Y:S01]  /*5520*/  FFMA.FTZ R36, R87, R10, -R14 ;  /* 0x0000000a57247223 */ /* 0x000fe2000001080e */
[----:B------:R-:W-:Y:S01]  /*5530*/  FADD.FTZ R15, R105, R46 ;  /* 0x0000002e690f7221 */ /* 0x000fe20000010000 */
[----:B------:R-:W-:-:S02]  /*5540*/  @P1 VIADD R12, R12, 0x34840 ;  /* 0x000348400c0c1836 */ /* 0x000fc40000000000 */
[-CC-:B------:R-:W-:Y:S01]  /*5550*/  FFMA.FTZ R193, R77, R10.reuse, -R14.reuse ;  /* 0x0000000a4dc17223 */ /* 0x180fe2000001080e */
[-CC-:B------:R-:W-:Y:S01]  /*5560*/  FFMA.FTZ R38, R75, R10.reuse, -R14.reuse ;  /* 0x0000000a4b267223 */ /* 0x180fe2000001080e */
[----:B------:R-:W-:Y:S01]  /*5570*/  FADD.FTZ R46, R184, R15 ;  /* 0x0000000fb82e7221 */ /* 0x000fe20000010000 */
        /* <DEDUP_REMOVED lines=8> */
[-C--:B------:R-:W-:Y:S01]  /*5600*/  FFMA.FTZ R199, R57, R10.reuse, -R14 ;  /* 0x0000000a39c77223 */ /* 0x080fe2000001080e */
[----:B------:R-:W1:Y:S01]  /*5610*/  MUFU.EX2 R181, R181 ;  /* 0x000000b500b57308 */ /* 0x000e620000000800 */
[----:B--2---:R-:W-:Y:S01]  /*5620*/  FADD.FTZ R15, R179, R48 ;  /* 0x00000030b30f7221 */ /* 0x004fe20000010000 */
[----:B------:R-:W-:Y:S01]  /*5630*/  FADD.FTZ R21, R115, R50 ;  /* 0x0000003273157221 */ /* 0x000fe20000010000 */
[-CC-:B------:R-:W-:Y:S01]  /*5640*/  FFMA.FTZ R44, R71, R10.reuse, -R14.reuse ;  /* 0x0000000a472c7223 */ /* 0x180fe2000001080e */
[-CC-:B------:R-:W-:Y:S01]  /*5650*/  FFMA.FTZ R201, R61, R10.reuse, -R14.reuse ;  /* 0x0000000a3dc97223 */ /* 0x180fe2000001080e */
[-CC-:B------:R-:W-:Y:S01]  /*5660*/  FFMA.FTZ R46, R59, R10.reuse, -R14.reuse ;  /* 0x0000000a3b2e7223 */ /* 0x180fe2000001080e */
[-CC-:B------:R-:W-:Y:S01]  /*5670*/  FFMA.FTZ R203, R49, R10.reuse, -R14.reuse ;  /* 0x0000000a31cb7223 */ /* 0x180fe2000001080e */
[-CC-:B------:R-:W-:Y:S01]  /*5680*/  FFMA.FTZ R205, R53, R10.reuse, -R14.reuse ;  /* 0x0000000a35cd7223 */ /* 0x180fe2000001080e */
[----:B------:R-:W2:Y:S01]  /*5690*/  MUFU.EX2 R26, R26 ;  /* 0x0000001a001a7308 */ /* 0x000ea20000000800 */
[----:B---3--:R-:W-:Y:S01]  /*56a0*/  FADD.FTZ R48, R24, R15 ;  /* 0x0000000f18307221 */ /* 0x008fe20000010000 */
[-CC-:B------:R-:W-:Y:S01]  /*56b0*/  FFMA.FTZ R51, R51, R10.reuse, -R14.reuse ;  /* 0x0000000a33337223 */ /* 0x180fe2000001080e */
[-CC-:B------:R-:W-:Y:S01]  /*56c0*/  FFMA.FTZ R41, R41, R10.reuse, -R14.reuse ;  /* 0x0000000a29297223 */ /* 0x180fe2000001080e */
[-CC-:B------:R-:W-:Y:S01]  /*56d0*/  FFMA.FTZ R55, R55, R10.reuse, -R14.reuse ;  /* 0x0000000a37377223 */ /* 0x180fe2000001080e */
[-CC-:B------:R-:W-:Y:S01]  /*56e0*/  FFMA.FTZ R45, R45, R10.reuse, -R14.reuse ;  /* 0x0000000a2d2d7223 */ /* 0x180fe2000001080e */
[-CC-:B------:R-:W-:Y:S01]  /*56f0*/  FFMA.FTZ R43, R43, R10.reuse, -R14.reuse ;  /* 0x0000000a2b2b7223 */ /* 0x180fe2000001080e */
[-C--:B------:R-:W-:Y:S01]  /*5700*/  FFMA.FTZ R25, R25, R10.reuse, -R14 ;  /* 0x0000000a19197223 */ /* 0x080fe2000001080e */
[----:B------:R-:W3:Y:S01]  /*5710*/  MUFU.EX2 R183, R183 ;  /* 0x000000b700b77308 */ /* 0x000ee20000000800 */
[----:B-1----:R-:W-:Y:S01]  /*5720*/  FADD.FTZ R15, R181, R48 ;  /* 0x00000030b50f7221 */ /* 0x002fe20000010000 */
[----:B------:R-:W-:Y:S01]  /*5730*/  FADD.FTZ R48, R188, R21 ;  /* 0x00000015bc307221 */ /* 0x000fe20000010000 */
[-CC-:B------:R-:W-:Y:S01]  /*5740*/  FFMA.FTZ R47, R47, R10.reuse, -R14.reuse ;  /* 0x0000000a2f2f7223 */ /* 0x180fe2000001080e */
[-CC-:B------:R-:W-:Y:S01]  /*5750*/  FFMA.FTZ R29, R29, R10.reuse, -R14.reuse ;  /* 0x0000000a1d1d7223 */ /* 0x180fe2000001080e */
[-C--:B------:R-:W-:Y:S01]  /*5760*/  FFMA.FTZ R35, R35, R10.reuse, -R14 ;  /* 0x0000000a23237223 */ /* 0x080fe2000001080e */
[----:B------:R-:W-:Y:S01]  /*5770*/  FADD.FTZ R21, R117, R48 ;  /* 0x0000003075157221 */ /* 0x000fe20000010000 */
[-CC-:B------:R-:W-:Y:S01]  /*5780*/  FFMA.FTZ R48, R63, R10.reuse, -R14.reuse ;  /* 0x0000000a3f307223 */ /* 0x180fe2000001080e */
[----:B------:R-:W1:Y:S01]  /*5790*/  MUFU.EX2 R28, R28 ;  /* 0x0000001c001c7308 */ /* 0x000e620000000800 */
[----:B--2---:R-:W-:Y:S01]  /*57a0*/  FADD.FTZ R50, R26, R15 ;  /* 0x0000000f1a327221 */ /* 0x004fe20000010000 */
[----:B------:R-:W-:Y:S01]  /*57b0*/  FADD.FTZ R52, R190, R21 ;  /* 0x00000015be347221 */ /* 0x000fe20000010000 */
[-CC-:B------:R-:W-:Y:S01]  /*57c0*/  FFMA.FTZ R145, R145, R10.reuse, -R14.reuse ;  /* 0x0000000a91917223 */ /* 0x180fe2000001080e */
[-CC-:B------:R-:W-:Y:S01]  /*57d0*/  FFMA.FTZ R135, R135, R10.reuse, -R14.reuse ;  /* 0x0000000a87877223 */ /* 0x180fe2000001080e */
[-C--:B------:R-:W-:Y:S01]  /*57e0*/  FFMA.FTZ R147, R147, R10.reuse, -R14 ;  /* 0x0000000a93937223 */ /* 0x080fe2000001080e */
[----:B------:R-:W-:Y:S01]  /*57f0*/  FADD.FTZ R21, R119, R52 ;  /* 0x0000003477157221 */ /* 0x000fe20000010000 */
[-C--:B------:R-:W-:Y:S01]  /*5800*/  FFMA.FTZ R129, R129, R10.reuse, -R14 ;  /* 0x0000000a81817223 */ /* 0x080fe2000001080e */
[----:B------:R-:W2:Y:S01]  /*5810*/  MUFU.EX2 R185, R185 ;  /* 0x000000b900b97308 */ /* 0x000ea20000000800 */
[----:B---3--:R-:W-:Y:S01]  /*5820*/  FADD.FTZ R15, R183, R50 ;  /* 0x00000032b70f7221 */ /* 0x008fe20000010000 */
[----:B------:R-:W-:Y:S01]  /*5830*/  FADD.FTZ R52, R192, R21 ;  /* 0x00000015c0347221 */ /* 0x000fe20000010000 */
[-CC-:B------:R-:W-:Y:S01]  /*5840*/  FFMA.FTZ R149, R149, R10.reuse, -R14.reuse ;  /* 0x0000000a95957223 */ /* 0x180fe2000001080e */
[----:B------:R-:W-:Y:S01]  /*5850*/  FFMA.FTZ R151, R151, R10, -R14 ;  /* 0x0000000a97977223 */ /* 0x000fe2000001080e */
[----:B------:R-:W-:-:S02]  /*5860*/  F2FP.BF16.F32.PACK_AB R177, R20, R177 ;  /* 0x000000b114b1723e */ /* 0x000fc400000010ff */
[----:B------:R-:W-:Y:S02]  /*5870*/  CS2R R86, SRZ ;  /* 0x0000000000567805 */ /* 0x000fe4000001ff00 */
[----:B------:R-:W-:Y:S01]  /*5880*/  F2FP.BF16.F32.PACK_AB R179, R24, R179 ;  /* 0x000000b318b3723e */ /* 0x000fe200000010ff */
[----:B------:R-:W3:Y:S01]  /*5890*/  MUFU.EX2 R30, R30 ;  /* 0x0000001e001e7308 */ /* 0x000ee20000000800 */
[----:B-1----:R-:W-:Y:S01]  /*58a0*/  FADD.FTZ R50, R28, R15 ;  /* 0x0000000f1c327221 */ /* 0x002fe20000010000 */
[----:B------:R-:W-:Y:S02]  /*58b0*/  F2FP.BF16.F32.PACK_AB R176, R33, R176 ;  /* 0x000000b021b0723e */ /* 0x000fe400000010ff */
[----:B------:R-:W-:Y:S02]  /*58c0*/  CS2R R84, SRZ ;  /* 0x0000000000547805 */ /* 0x000fe4000001ff00 */
[----:B------:R-:W-:Y:S02]  /*58d0*/  F2FP.BF16.F32.PACK_AB R178, R37, R178 ;  /* 0x000000b225b2723e */ /* 0x000fe400000010ff */
[----:B------:R-:W-:-:S02]  /*58e0*/  CS2R R82, SRZ ;  /* 0x0000000000527805 */ /* 0x000fc4000001ff00 */
[----:B------:R-:W-:Y:S02]  /*58f0*/  F2FP.BF16.F32.PACK_AB R181, R26, R181 ;  /* 0x000000b51ab5723e */ /* 0x000fe400000010ff */
[----:B------:R-:W-:Y:S01]  /*5900*/  CS2R R80, SRZ ;  /* 0x0000000000507805 */ /* 0x000fe2000001ff00 */
[----:B------:R-:W1:Y:S01]  /*5910*/  MUFU.EX2 R187, R187 ;  /* 0x000000bb00bb7308 */ /* 0x000e620000000800 */
[----:B--2---:R-:W-:Y:S01]  /*5920*/  FADD.FTZ R15, R185, R50 ;  /* 0x00000032b90f7221 */ /* 0x004fe20000010000 */
[----:B------:R-:W-:Y:S02]  /*5930*/  F2FP.BF16.F32.PACK_AB R183, R28, R183 ;  /* 0x000000b71cb7723e */ /* 0x000fe400000010ff */
[----:B------:R-:W-:Y:S02]  /*5940*/  CS2R R78, SRZ ;  /* 0x00000000004e7805 */ /* 0x000fe4000001ff00 */
[----:B------:R-:W-:Y:S02]  /*5950*/  F2FP.BF16.F32.PACK_AB R180, R101, R180 ;  /* 0x000000b465b4723e */ /* 0x000fe400000010ff */
[----:B------:R-:W-:-:S02]  /*5960*/  CS2R R76, SRZ ;  /* 0x00000000004c7805 */ /* 0x000fc4000001ff00 */
[----:B------:R-:W-:Y:S02]  /*5970*/  F2FP.BF16.F32.PACK_AB R182, R105, R182 ;  /* 0x000000b669b6723e */ /* 0x000fe400000010ff */
[----:B------:R-:W-:Y:S01]  /*5980*/  CS2R R74, SRZ ;  /* 0x00000000004a7805 */ /* 0x000fe2000001ff00 */
[----:B------:R-:W2:Y:S01]  /*5990*/  MUFU.EX2 R32, R32 ;  /* 0x0000002000207308 */ /* 0x000ea20000000800 */
[C---:B---3--:R-:W-:Y:S01]  /*59a0*/  FADD.FTZ R50, R30.reuse, R15 ;  /* 0x0000000f1e327221 */ /* 0x048fe20000010000 */
[----:B------:R-:W-:Y:S01]  /*59b0*/  FADD.FTZ R15, R125, R52 ;  /* 0x000000347d0f7221 */ /* 0x000fe20000010000 */
[----:B------:R-:W-:Y:S02]  /*59c0*/  F2FP.BF16.F32.PACK_AB R185, R30, R185 ;  /* 0x000000b91eb9723e */ /* 0x000fe400000010ff */
[----:B------:R-:W-:Y:S02]  /*59d0*/  CS2R R72, SRZ ;  /* 0x0000000000487805 */ /* 0x000fe4000001ff00 */
[----:B------:R-:W-:Y:S01]  /*59e0*/  F2FP.BF16.F32.PACK_AB R184, R109, R184 ;  /* 0x000000b86db8723e */ /* 0x000fe200000010ff */
[----:B------:R-:W-:Y:S01]  /*59f0*/  FADD.FTZ R52, R194, R15 ;  /* 0x0000000fc2347221 */ /* 0x000fe20000010000 */
[----:B------:R-:W-:Y:S01]  /*5a00*/  @P1 PRMT R15, R116, 0x654, R12 ;  /* 0x00000654740f1816 */ /* 0x000fe2000000000c */
[----:B------:R-:W3:Y:S01]  /*5a10*/  MUFU.EX2 R189, R189 ;  /* 0x000000bd00bd7308 */ /* 0x000ee20000000800 */
[----:B-1----:R-:W-:Y:S01]  /*5a20*/  FADD.FTZ R21, R187, R50 ;  /* 0x00000032bb157221 */ /* 0x002fe20000010000 */
[----:B------:R-:W-:Y:S01]  /*5a30*/  F2FP.BF16.F32.PACK_AB R186, R115, R186 ;  /* 0x000000ba73ba723e */ /* 0x000fe200000010ff */
[----:B------:R3:W-:Y:S01]  /*5a40*/  @P1 SYNCS.ARRIVE.TRANS64.RED.A1T0 RZ, [R15+URZ], RZ ;  /* 0x000000ff0fff19a7 */ /* 0x0007e2000810043f */
[----:B------:R-:W-:-:S02]  /*5a50*/  F2FP.BF16.F32.PACK_AB R188, R117, R188 ;  /* 0x000000bc75bc723e */ /* 0x000fc400000010ff */
[----:B------:R-:W-:Y:S02]  /*5a60*/  CS2R R70, SRZ ;  /* 0x0000000000467805 */ /* 0x000fe4000001ff00 */
[----:B------:R-:W-:Y:S02]  /*5a70*/  F2FP.BF16.F32.PACK_AB R190, R119, R190 ;  /* 0x000000be77be723e */ /* 0x000fe400000010ff */
[----:B------:R-:W-:Y:S01]  /*5a80*/  CS2R R68, SRZ ;  /* 0x0000000000447805 */ /* 0x000fe2000001ff00 */
[----:B------:R-:W1:Y:S01]  /*5a90*/  MUFU.EX2 R34, R34 ;  /* 0x0000002200227308 */ /* 0x000e620000000800 */
[C---:B--2---:R-:W-:Y:S01]  /*5aa0*/  FADD.FTZ R50, R32.reuse, R21 ;  /* 0x0000001520327221 */ /* 0x044fe20000010000 */
[----:B------:R-:W-:Y:S01]  /*5ab0*/  FADD.FTZ R21, R133, R52 ;  /* 0x0000003485157221 */ /* 0x000fe20000010000 */
[----:B------:R-:W-:Y:S02]  /*5ac0*/  F2FP.BF16.F32.PACK_AB R187, R32, R187 ;  /* 0x000000bb20bb723e */ /* 0x000fe400000010ff */
[----:B------:R-:W-:-:S02]  /*5ad0*/  CS2R R66, SRZ ;  /* 0x0000000000427805 */ /* 0x000fc4000001ff00 */
[----:B------:R-:W-:Y:S01]  /*5ae0*/  F2FP.BF16.F32.PACK_AB R192, R125, R192 ;  /* 0x000000c07dc0723e */ /* 0x000fe200000010ff */
[----:B------:R-:W-:Y:S01]  /*5af0*/  FADD.FTZ R52, R196, R21 ;  /* 0x00000015c4347221 */ /* 0x000fe20000010000 */
[----:B------:R-:W-:Y:S01]  /*5b00*/  F2FP.BF16.F32.PACK_AB R194, R133, R194 ;  /* 0x000000c285c2723e */ /* 0x000fe200000010ff */
[----:B------:R-:W2:Y:S01]  /*5b10*/  MUFU.EX2 R191, R191 ;  /* 0x000000bf00bf7308 */ /* 0x000ea20000000800 */
[----:B---3--:R-:W-:Y:S01]  /*5b20*/  FADD.FTZ R15, R189, R50 ;  /* 0x00000032bd0f7221 */ /* 0x008fe20000010000 */
[C---:B------:R-:W-:Y:S01]  /*5b30*/  FADD.FTZ R21, R139.reuse, R52 ;  /* 0x000000348b157221 */ /* 0x040fe20000010000 */
[----:B------:R-:W-:Y:S02]  /*5b40*/  F2FP.BF16.F32.PACK_AB R196, R139, R196 ;  /* 0x000000c48bc4723e */ /* 0x000fe400000010ff */
[----:B------:R-:W-:Y:S02]  /*5b50*/  CS2R R64, SRZ ;  /* 0x0000000000407805 */ /* 0x000fe4000001ff00 */
[----:B------:R-:W-:Y:S01]  /*5b60*/  CS2R R32, SRZ ;  /* 0x0000000000207805 */ /* 0x000fe2000001ff00 */
[----:B------:R-:W-:Y:S01]  /*5b70*/  FADD.FTZ R54, R198, R21 ;  /* 0x00000015c6367221 */ /* 0x000fe20000010000 */
[C---:B------:R-:W-:Y:S01]  /*5b80*/  F2FP.BF16.F32.PACK_AB R198, R141.reuse, R198 ;  /* 0x000000c68dc6723e */ /* 0x040fe200000010ff */
[----:B------:R-:W3:Y:S01]  /*5b90*/  MUFU.EX2 R36, R36 ;  /* 0x0000002400247308 */ /* 0x000ee20000000800 */
[C---:B-1----:R-:W-:Y:S01]  /*5ba0*/  FADD.FTZ R50, R34.reuse, R15 ;  /* 0x0000000f22327221 */ /* 0x042fe20000010000 */
[----:B------:R-:W-:Y:S01]  /*5bb0*/  FADD.FTZ R21, R141, R54 ;  /* 0x000000368d157221 */ /* 0x000fe20000010000 */
[----:B------:R-:W-:-:S03]  /*5bc0*/  F2FP.BF16.F32.PACK_AB R189, R34, R189 ;  /* 0x000000bd22bd723e */ /* 0x000fc600000010ff */
[----:B------:R-:W-:Y:S01]  /*5bd0*/  FADD.FTZ R54, R200, R21 ;  /* 0x00000015c8367221 */ /* 0x000fe20000010000 */
[----:B------:R-:W-:Y:S01]  /*5be0*/  F2FP.BF16.F32.PACK_AB R200, R143, R200 ;  /* 0x000000c88fc8723e */ /* 0x000fe200000010ff */
[----:B------:R-:W1:Y:S01]  /*5bf0*/  MUFU.EX2 R193, R193 ;  /* 0x000000c100c17308 */ /* 0x000e620000000800 */
[----:B--2---:R-:W-:Y:S01]  /*5c00*/  FADD.FTZ R15, R191, R50 ;  /* 0x00000032bf0f7221 */ /* 0x004fe20000010000 */
[----:B------:R-:W-:-:S06]  /*5c10*/  FADD.FTZ R21, R143, R54 ;  /* 0x000000368f157221 */ /* 0x000fcc0000010000 */
[----:B------:R-:W2:Y:S01]  /*5c20*/  MUFU.EX2 R38, R38 ;  /* 0x0000002600267308 */ /* 0x000ea20000000800 */
[C---:B---3--:R-:W-:Y:S01]  /*5c30*/  FADD.FTZ R52, R36.reuse, R15 ;  /* 0x0000000f24347221 */ /* 0x048fe20000010000 */
[----:B------:R-:W-:Y:S02]  /*5c40*/  F2FP.BF16.F32.PACK_AB R191, R36, R191 ;  /* 0x000000bf24bf723e */ /* 0x000fe400000010ff */
[----:B------:R-:W-:-:S04]  /*5c50*/  CS2R R36, SRZ ;  /* 0x0000000000247805 */ /* 0x000fc8000001ff00 */
[----:B------:R-:W3:Y:S01]  /*5c60*/  MUFU.EX2 R195, R195 ;  /* 0x000000c300c37308 */ /* 0x000ee20000000800 */
[----:B-1----:R-:W-:-:S07]  /*5c70*/  FADD.FTZ R15, R193, R52 ;  /* 0x00000034c10f7221 */ /* 0x002fce0000010000 */
[----:B------:R-:W1:Y:S01]  /*5c80*/  MUFU.EX2 R40, R40 ;  /* 0x0000002800287308 */ /* 0x000e620000000800 */
[C---:B--2---:R-:W-:Y:S01]  /*5c90*/  FADD.FTZ R52, R38.reuse, R15 ;  /* 0x0000000f26347221 */ /* 0x044fe20000010000 */
[----:B------:R-:W-:-:S06]  /*5ca0*/  F2FP.BF16.F32.PACK_AB R193, R38, R193 ;  /* 0x000000c126c1723e */ /* 0x000fcc00000010ff */
[----:B------:R-:W2:Y:S01]  /*5cb0*/  MUFU.EX2 R197, R197 ;  /* 0x000000c500c57308 */ /* 0x000ea20000000800 */
[----:B---3--:R-:W-:-:S07]  /*5cc0*/  FADD.FTZ R15, R195, R52 ;  /* 0x00000034c30f7221 */ /* 0x008fce0000010000 */
[----:B------:R-:W3:Y:S01]  /*5cd0*/  MUFU.EX2 R42, R42 ;  /* 0x0000002a002a7308 */ /* 0x000ee20000000800 */
[C---:B-1----:R-:W-:Y:S01]  /*5ce0*/  FADD.FTZ R54, R40.reuse, R15 ;  /* 0x0000000f28367221 */ /* 0x042fe20000010000 */
[----:B------:R-:W-:-:S06]  /*5cf0*/  F2FP.BF16.F32.PACK_AB R195, R40, R195 ;  /* 0x000000c328c3723e */ /* 0x000fcc00000010ff */
[----:B------:R-:W1:Y:S01]  /*5d00*/  MUFU.EX2 R202, R202 ;  /* 0x000000ca00ca7308 */ /* 0x000e620000000800 */
[----:B--2---:R-:W-:-:S07]  /*5d10*/  FADD.FTZ R15, R197, R54 ;  /* 0x00000036c50f7221 */ /* 0x004fce0000010000 */
[----:B------:R-:W2:Y:S01]  /*5d20*/  MUFU.EX2 R199, R199 ;  /* 0x000000c700c77308 */ /* 0x000ea20000000800 */
[C---:B---3--:R-:W-:Y:S01]  /*5d30*/  FADD.FTZ R14, R42.reuse, R15 ;  /* 0x0000000f2a0e7221 */ /* 0x048fe20000010000 */
[----:B------:R-:W-:-:S06]  /*5d40*/  F2FP.BF16.F32.PACK_AB R197, R42, R197 ;  /* 0x000000c52ac5723e */ /* 0x000fcc00000010ff */
[----:B------:R-:W3:Y:S01]  /*5d50*/  MUFU.EX2 R44, R44 ;  /* 0x0000002c002c7308 */ /* 0x000ee20000000800 */
[----:B-1----:R-:W-:Y:S01]  /*5d60*/  FADD.FTZ R56, R202, R21 ;  /* 0x00000015ca387221 */ /* 0x002fe20000010000 */
[----:B------:R-:W-:-:S03]  /*5d70*/  F2FP.BF16.F32.PACK_AB R202, R39, R202 ;  /* 0x000000ca27ca723e */ /* 0x000fc600000010ff */
[----:B------:R-:W-:Y:S01]  /*5d80*/  FADD.FTZ R21, R39, R56 ;  /* 0x0000003827157221 */ /* 0x000fe20000010000 */
[----:B------:R-:W-:Y:S02]  /*5d90*/  CS2R R38, SRZ ;  /* 0x0000000000267805 */ /* 0x000fe4000001ff00 */
[----:B------:R-:W1:Y:S01]  /*5da0*/  MUFU.EX2 R204, R204 ;  /* 0x000000cc00cc7308 */ /* 0x000e620000000800 */
[----:B--2---:R-:W-:-:S07]  /*5db0*/  FADD.FTZ R15, R199, R14 ;  /* 0x0000000ec70f7221 */ /* 0x004fce0000010000 */
[----:B------:R-:W2:Y:S01]  /*5dc0*/  MUFU.EX2 R201, R201 ;  /* 0x000000c900c97308 */ /* 0x000ea20000000800 */
[C---:B---3--:R-:W-:Y:S01]  /*5dd0*/  FADD.FTZ R14, R44.reuse, R15 ;  /* 0x0000000f2c0e7221 */ /* 0x048fe20000010000 */
[----:B------:R-:W-:-:S06]  /*5de0*/  F2FP.BF16.F32.PACK_AB R199, R44, R199 ;  /* 0x000000c72cc7723e */ /* 0x000fcc00000010ff */
[----:B------:R-:W3:Y:S01]  /*5df0*/  MUFU.EX2 R27, R27 ;  /* 0x0000001b001b7308 */ /* 0x000ee20000000800 */
[----:B-1----:R-:W-:-:S07]  /*5e00*/  FADD.FTZ R54, R204, R21 ;  /* 0x00000015cc367221 */ /* 0x002fce0000010000 */
[----:B------:R-:W1:Y:S01]  /*5e10*/  MUFU.EX2 R46, R46 ;  /* 0x0000002e002e7308 */ /* 0x000e620000000800 */
[----:B--2---:R-:W-:-:S07]  /*5e20*/  FADD.FTZ R15, R201, R14 ;  /* 0x0000000ec90f7221 */ /* 0x004fce0000010000 */
[----:B------:R-:W2:Y:S01]  /*5e30*/  MUFU.EX2 R206, R206 ;  /* 0x000000ce00ce7308 */ /* 0x000ea20000000800 */
[C---:B---3--:R-:W-:Y:S01]  /*5e40*/  FADD.FTZ R21, R27.reuse, R54 ;  /* 0x000000361b157221 */ /* 0x048fe20000010000 */
[----:B------:R-:W-:Y:S02]  /*5e50*/  F2FP.BF16.F32.PACK_AB R204, R27, R204 ;  /* 0x000000cc1bcc723e */ /* 0x000fe400000010ff */
[----:B------:R-:W-:-:S04]  /*5e60*/  CS2R R26, SRZ ;  /* 0x00000000001a7805 */ /* 0x000fc8000001ff00 */
[----:B------:R-:W3:Y:S01]  /*5e70*/  MUFU.EX2 R203, R203 ;  /* 0x000000cb00cb7308 */ /* 0x000ee20000000800 */
[C---:B-1----:R-:W-:Y:S01]  /*5e80*/  FADD.FTZ R14, R46.reuse, R15 ;  /* 0x0000000f2e0e7221 */ /* 0x042fe20000010000 */
[----:B------:R-:W-:-:S06]  /*5e90*/  F2FP.BF16.F32.PACK_AB R201, R46, R201 ;  /* 0x000000c92ec9723e */ /* 0x000fcc00000010ff */
[----:B------:R-:W1:Y:S01]  /*5ea0*/  MUFU.EX2 R31, R31 ;  /* 0x0000001f001f7308 */ /* 0x000e620000000800 */
[----:B--2---:R-:W-:-:S07]  /*5eb0*/  FADD.FTZ R56, R206, R21 ;  /* 0x00000015ce387221 */ /* 0x004fce0000010000 */
[----:B------:R-:W2:Y:S01]  /*5ec0*/  MUFU.EX2 R48, R48 ;  /* 0x0000003000307308 */ /* 0x000ea20000000800 */
[----:B---3--:R-:W-:-:S07]  /*5ed0*/  FADD.FTZ R15, R203, R14 ;  /* 0x0000000ecb0f7221 */ /* 0x008fce0000010000 */
[----:B------:R-:W3:Y:S01]  /*5ee0*/  MUFU.EX2 R208, R208 ;  /* 0x000000d000d07308 */ /* 0x000ee20000000800 */
[C---:B-1----:R-:W-:Y:S01]  /*5ef0*/  FADD.FTZ R21, R31.reuse, R56 ;  /* 0x000000381f157221 */ /* 0x042fe20000010000 */
[----:B------:R-:W-:Y:S02]  /*5f00*/  F2FP.BF16.F32.PACK_AB R206, R31, R206 ;  /* 0x000000ce1fce723e */ /* 0x000fe400000010ff */
[----:B------:R-:W-:-:S04]  /*5f10*/  CS2R R30, SRZ ;  /* 0x00000000001e7805 */ /* 0x000fc8000001ff00 */
[----:B------:R-:W1:Y:S01]  /*5f20*/  MUFU.EX2 R205, R205 ;  /* 0x000000cd00cd7308 */ /* 0x000e620000000800 */
[C---:B--2---:R-:W-:Y:S01]  /*5f30*/  FADD.FTZ R14, R48.reuse, R15 ;  /* 0x0000000f300e7221 */ /* 0x044fe20000010000 */
[----:B------:R-:W-:Y:S02]  /*5f40*/  F2FP.BF16.F32.PACK_AB R203, R48, R203 ;  /* 0x000000cb30cb723e */ /* 0x000fe400000010ff */
[----:B------:R-:W-:-:S04]  /*5f50*/  CS2R R48, SRZ ;  /* 0x0000000000307805 */ /* 0x000fc8000001ff00 */
[----:B------:R-:W2:Y:S01]  /*5f60*/  MUFU.EX2 R121, R121 ;  /* 0x0000007900797308 */ /* 0x000ea20000000800 */
[----:B---3--:R-:W-:-:S07]  /*5f70*/  FADD.FTZ R56, R208, R21 ;  /* 0x00000015d0387221 */ /* 0x008fce0000010000 */
[----:B------:R-:W3:Y:S01]  /*5f80*/  MUFU.EX2 R12, R51 ;  /* 0x00000033000c7308 */ /* 0x000ee20000000800 */
[----:B-1----:R-:W-:-:S07]  /*5f90*/  FADD.FTZ R15, R205, R14 ;  /* 0x0000000ecd0f7221 */ /* 0x002fce0000010000 */
[----:B------:R-:W1:Y:S01]  /*5fa0*/  MUFU.EX2 R210, R210 ;  /* 0x000000d200d27308 */ /* 0x000e620000000800 */
[C---:B--2---:R-:W-:Y:S01]  /*5fb0*/  FADD.FTZ R21, R121.reuse, R56 ;  /* 0x0000003879157221 */ /* 0x044fe20000010000 */
[----:B------:R-:W-:-:S06]  /*5fc0*/  F2FP.BF16.F32.PACK_AB R208, R121, R208 ;  /* 0x000000d079d0723e */ /* 0x000fcc00000010ff */
        /* <DEDUP_REMOVED lines=9> */
[----:B------:R-:W-:-:S06]  /*6060*/  F2FP.BF16.F32.PACK_AB R210, R123, R210 ;  /* 0x000000d27bd2723e */ /* 0x000fcc00000010ff */
[----:B------:R-:W3:Y:S01]  /*6070*/  MUFU.EX2 R45, R45 ;  /* 0x0000002d002d7308 */ /* 0x000ee20000000800 */
[C---:B-1----:R-:W-:Y:S01]  /*6080*/  FADD.FTZ R14, R50.reuse, R15 ;  /* 0x0000000f320e7221 */ /* 0x042fe20000010000 */
[----:B------:R-:W-:Y:S02]  /*6090*/  F2FP.BF16.F32.PACK_AB R207, R50, R41 ;  /* 0x0000002932cf723e */ /* 0x000fe400000010ff */
[----:B------:R-:W-:Y:S02]  /*60a0*/  CS2R R50, SRZ ;  /* 0x0000000000327805 */ /* 0x000fe4000001ff00 */
[----:B------:R-:W-:Y:S02]  /*60b0*/  CS2R R40, SRZ ;  /* 0x0000000000287805 */ /* 0x000fe4000001ff00 */
[----:B------:R-:W1:Y:S01]  /*60c0*/  MUFU.EX2 R127, R127 ;  /* 0x0000007f007f7308 */ /* 0x000e620000000800 */
[----:B--2---:R-:W-:-:S07]  /*60d0*/  FADD.FTZ R58, R212, R21 ;  /* 0x00000015d43a7221 */ /* 0x004fce0000010000 */
[----:B------:R2:W4:Y:S01]  /*60e0*/  MUFU.EX2 R52, R43 ;  /* 0x0000002b00347308 */ /* 0x0005220000000800 */
[----:B---3--:R-:W-:-:S07]  /*60f0*/  FADD.FTZ R15, R45, R14 ;  /* 0x0000000e2d0f7221 */ /* 0x008fce0000010000 */
[----:B------:R-:W3:Y:S01]  /*6100*/  MUFU.EX2 R214, R214 ;  /* 0x000000d600d67308 */ /* 0x000ee20000000800 */
[C---:B-1----:R-:W-:Y:S01]  /*6110*/  FADD.FTZ R21, R127.reuse, R58 ;  /* 0x0000003a7f157221 */ /* 0x042fe20000010000 */
[----:B------:R-:W-:Y:S02]  /*6120*/  F2FP.BF16.F32.PACK_AB R212, R127, R212 ;  /* 0x000000d47fd4723e */ /* 0x000fe400000010ff */
[----:B--2---:R-:W-:-:S04]  /*6130*/  CS2R R42, SRZ ;  /* 0x00000000002a7805 */ /* 0x004fc8000001ff00 */
[----:B------:R-:W1:Y:S01]  /*6140*/  MUFU.EX2 R25, R25 ;  /* 0x0000001900197308 */ /* 0x000e620000000800 */
[C---:B----4-:R-:W-:Y:S01]  /*6150*/  FADD.FTZ R14, R52.reuse, R15 ;  /* 0x0000000f340e7221 */ /* 0x050fe20000010000 */
[----:B------:R-:W-:Y:S02]  /*6160*/  F2FP.BF16.F32.PACK_AB R209, R52, R45 ;  /* 0x0000002d34d1723e */ /* 0x000fe400000010ff */
[----:B------:R-:W-:Y:S02]  /*6170*/  CS2R R52, SRZ ;  /* 0x0000000000347805 */ /* 0x000fe4000001ff00 */
[----:B------:R-:W-:Y:S02]  /*6180*/  CS2R R44, SRZ ;  /* 0x00000000002c7805 */ /* 0x000fe4000001ff00 */
[----:B------:R-:W2:Y:S01]  /*6190*/  MUFU.EX2 R131, R131 ;  /* 0x0000008300837308 */ /* 0x000ea20000000800 */
[----:B---3--:R-:W-:-:S07]  /*61a0*/  FADD.FTZ R60, R214, R21 ;  /* 0x00000015d63c7221 */ /* 0x008fce0000010000 */
[----:B------:R3:W4:Y:S01]  /*61b0*/  MUFU.EX2 R54, R47 ;  /* 0x0000002f00367308 */ /* 0x0007220000000800 */
[----:B-1----:R-:W-:-:S07]  /*61c0*/  FADD.FTZ R15, R25, R14 ;  /* 0x0000000e190f7221 */ /* 0x002fce0000010000 */
[----:B------:R-:W1:Y:S01]  /*61d0*/  MUFU.EX2 R216, R216 ;  /* 0x000000d800d87308 */ /* 0x000e620000000800 */
[C---:B--2---:R-:W-:Y:S01]  /*61e0*/  FADD.FTZ R21, R131.reuse, R60 ;  /* 0x0000003c83157221 */ /* 0x044fe20000010000 */
[----:B------:R-:W-:Y:S02]  /*61f0*/  F2FP.BF16.F32.PACK_AB R214, R131, R214 ;  /* 0x000000d683d6723e */ /* 0x000fe400000010ff */
[----:B---3--:R-:W-:-:S04]  /*6200*/  CS2R R46, SRZ ;  /* 0x00000000002e7805 */ /* 0x008fc8000001ff00 */
[----:B------:R-:W2:Y:S01]  /*6210*/  MUFU.EX2 R29, R29 ;  /* 0x0000001d001d7308 */ /* 0x000ea20000000800 */
[C---:B----4-:R-:W-:Y:S01]  /*6220*/  FADD.FTZ R62, R54.reuse, R15 ;  /* 0x0000000f363e7221 */ /* 0x050fe20000010000 */
[----:B------:R-:W-:Y:S02]  /*6230*/  F2FP.BF16.F32.PACK_AB R211, R54, R25 ;  /* 0x0000001936d3723e */ /* 0x000fe400000010ff */
[----:B------:R-:W-:-:S04]  /*6240*/  CS2R R54, SRZ ;  /* 0x0000000000367805 */ /* 0x000fc8000001ff00 */
[----:B------:R-:W3:Y:S01]  /*6250*/  MUFU.EX2 R137, R137 ;  /* 0x0000008900897308 */ /* 0x000ee20000000800 */
[----:B-1----:R-:W-:-:S07]  /*6260*/  FADD.FTZ R60, R216, R21 ;  /* 0x00000015d83c7221 */ /* 0x002fce0000010000 */
[----:B------:R1:W4:Y:S01]  /*6270*/  MUFU.EX2 R56, R35 ;  /* 0x0000002300387308 */ /* 0x0003220000000800 */
[----:B--2---:R-:W-:Y:S01]  /*6280*/  FADD.FTZ R15, R29, R62 ;  /* 0x0000003e1d0f7221 */ /* 0x004fe20000010000 */
[----:B------:R-:W-:-:S06]  /*6290*/  CS2R R62, SRZ ;  /* 0x00000000003e7805 */ /* 0x000fcc000001ff00 */
[----:B------:R-:W2:Y:S01]  /*62a0*/  MUFU.EX2 R145, R145 ;  /* 0x0000009100917308 */ /* 0x000ea20000000800 */
[C---:B---3--:R-:W-:Y:S01]  /*62b0*/  FADD.FTZ R21, R137.reuse, R60 ;  /* 0x0000003c89157221 */ /* 0x048fe20000010000 */
[----:B------:R-:W-:Y:S02]  /*62c0*/  F2FP.BF16.F32.PACK_AB R216, R137, R216 ;  /* 0x000000d889d8723e */ /* 0x000fe400000010ff */
[----:B-1----:R-:W-:-:S04]  /*62d0*/  CS2R R34, SRZ ;  /* 0x0000000000227805 */ /* 0x002fc8000001ff00 */
[----:B------:R-:W1:Y:S01]  /*62e0*/  MUFU.EX2 R58, R135 ;  /* 0x00000087003a7308 */ /* 0x000e620000000800 */
[C---:B----4-:R-:W-:Y:S01]  /*62f0*/  FADD.FTZ R20, R56.reuse, R15 ;  /* 0x0000000f38147221 */ /* 0x050fe20000010000 */
[----:B------:R-:W-:Y:S02]  /*6300*/  F2FP.BF16.F32.PACK_AB R213, R56, R29 ;  /* 0x0000001d38d5723e */ /* 0x000fe400000010ff */
[----:B------:R-:W-:Y:S02]  /*6310*/  CS2R R56, SRZ ;  /* 0x0000000000387805 */ /* 0x000fe4000001ff00 */
[----:B------:R-:W-:Y:S02]  /*6320*/  CS2R R28, SRZ ;  /* 0x00000000001c7805 */ /* 0x000fe4000001ff00 */
[----:B------:R-:W3:Y:S01]  /*6330*/  MUFU.EX2 R147, R147 ;  /* 0x0000009300937308 */ /* 0x000ee20000000800 */
[----:B--2---:R-:W-:-:S07]  /*6340*/  FADD.FTZ R15, R145, R20 ;  /* 0x00000014910f7221 */ /* 0x004fce0000010000 */
[----:B------:R-:W2:Y:S01]  /*6350*/  MUFU.EX2 R60, R129 ;  /* 0x00000081003c7308 */ /* 0x000ea20000000800 */
[C---:B-1----:R-:W-:Y:S01]  /*6360*/  FADD.FTZ R24, R58.reuse, R15 ;  /* 0x0000000f3a187221 */ /* 0x042fe20000010000 */
[----:B------:R-:W-:Y:S02]  /*6370*/  F2FP.BF16.F32.PACK_AB R215, R58, R145 ;  /* 0x000000913ad7723e */ /* 0x000fe400000010ff */
[----:B------:R-:W-:-:S04]  /*6380*/  CS2R R58, SRZ ;  /* 0x00000000003a7805 */ /* 0x000fc8000001ff00 */
[----:B------:R-:W1:Y:S01]  /*6390*/  MUFU.EX2 R218, R218 ;  /* 0x000000da00da7308 */ /* 0x000e620000000800 */
[----:B---3--:R-:W-:Y:S01]  /*63a0*/  FADD.FTZ R15, R147, R24 ;  /* 0x00000018930f7221 */ /* 0x008fe20000010000 */
[----:B------:R-:W-:-:S06]  /*63b0*/  CS2R R24, SRZ ;  /* 0x0000000000187805 */ /* 0x000fcc000001ff00 */
[----:B------:R-:W3:Y:S01]  /*63c0*/  MUFU.EX2 R149, R149 ;  /* 0x0000009500957308 */ /* 0x000ee20000000800 */
[C---:B--2---:R-:W-:Y:S01]  /*63d0*/  FADD.FTZ R12, R60.reuse, R15 ;  /* 0x0000000f3c0c7221 */ /* 0x044fe20000010000 */
[----:B------:R-:W-:Y:S02]  /*63e0*/  F2FP.BF16.F32.PACK_AB R217, R60, R147 ;  /* 0x000000933cd9723e */ /* 0x000fe400000010ff */
[----:B------:R-:W-:-:S04]  /*63f0*/  CS2R R60, SRZ ;  /* 0x00000000003c7805 */ /* 0x000fc8000001ff00 */
[----:B------:R-:W2:Y:S01]  /*6400*/  MUFU.EX2 R153, R153 ;  /* 0x0000009900997308 */ /* 0x000ea20000000800 */
[----:B-1----:R-:W-:-:S07]  /*6410*/  FADD.FTZ R14, R218, R21 ;  /* 0x00000015da0e7221 */ /* 0x002fce0000010000 */
[----:B------:R-:W1:Y:S01]  /*6420*/  MUFU.EX2 R20, R151 ;  /* 0x0000009700147308 */ /* 0x000e620000000800 */
[----:B---3--:R-:W-:Y:S01]  /*6430*/  FADD.FTZ R15, R149, R12 ;  /* 0x0000000c950f7221 */ /* 0x008fe20000010000 */
[C---:B--2---:R-:W-:Y:S01]  /*6440*/  FADD.FTZ R14, R153.reuse, R14 ;  /* 0x0000000e990e7221 */ /* 0x044fe20000010000 */
[----:B------:R-:W-:Y:S02]  /*6450*/  F2FP.BF16.F32.PACK_AB R218, R153, R218 ;  /* 0x000000da99da723e */ /* 0x000fe400000010ff */
[C---:B-1----:R-:W-:Y:S01]  /*6460*/  FADD.FTZ R12, R20.reuse, R15 ;  /* 0x0000000f140c7221 */ /* 0x042fe20000010000 */
[----:B------:R-:W-:Y:S01]  /*6470*/  F2FP.BF16.F32.PACK_AB R219, R20, R149 ;  /* 0x0000009514db723e */ /* 0x000fe200000010ff */
[----:B------:R-:W-:Y:S06]  /*6480*/  @!P2 BRA `(.L_x_135) ;  /* 0x0000004c0018a947 */ /* 0x000fec0003800000 */
[----:B------:R-:W-:Y:S01]  /*6490*/  VIADD R20, R112, 0xfffffffe ;  /* 0xfffffffe70147836 */ /* 0x000fe20000000000 */
[----:B------:R-:W-:Y:S01]  /*64a0*/  UMOV UR37, UR60 ;  /* 0x0000003c00257c82 */ /* 0x000fe20008000000 */
[----:B------:R-:W-:Y:S01]  /*64b0*/  IMAD.MOV.U32 R21, RZ, RZ, R13 ;  /* 0x000000ffff157224 */ /* 0x000fe200078e000d */
[----:B------:R-:W-:Y:S01]  /*64c0*/  UMOV UR7, UR38 ;  /* 0x0000002600077c82 */ /* 0x000fe20008000000 */
[----:B------:R-:W-:Y:S02]  /*64d0*/  IMAD.MOV.U32 R15, RZ, RZ, R11 ;  /* 0x000000ffff0f7224 */ /* 0x000fe400078e000b */
[----:B------:R-:W-:-:S07]  /*64e0*/  IMAD.MOV.U32 R87, RZ, RZ, RZ ;  /* 0x000000ffff577224 */ /* 0x000fce00078e00ff */
.L_x_146:
[----:B------:R-:W-:Y:S01]  /*64f0*/  UIADD3 UR38, UR7, 0x1, URZ ;  /* 0x0000000107267890 */ /* 0x000fe2000fffe03f */
[----:B------:R-:W-:-:S03]  /*6500*/  ISETP.NE.AND P2, PT, RZ, UR61, PT ;  /* 0x0000003dff007c0c */ /* 0x000fc6000bf45270 */
[----:B------:R-:W-:-:S04]  /*6510*/  UISETP.NE.AND UP0, UPT, UR38, 0x2, UPT ;  /* 0x000000022600788c */ /* 0x000fc8000bf05270 */
[----:B------:R-:W-:Y:S02]  /*6520*/  USEL UR60, URZ, 0x1, UP0 ;  /* 0x000000013f3c7887 */ /* 0x000fe40008000000 */
[----:B------:R-:W-:Y:S02]  /*6530*/  USEL UR38, UR38, URZ, UP0 ;  /* 0x0000003f26267287 */ /* 0x000fe40008000000 */
[----:B------:R-:W-:Y:S02]  /*6540*/  ULOP3.LUT UR60, UR37, UR60, URZ, 0x3c, !UPT ;  /* 0x0000003c253c7292 */ /* 0x000fe4000f8e3c3f */
[----:B------:R-:W-:Y:S10]  /*6550*/  @P2 BRA `(.L_x_136) ;  /* 0x00000000002c2947 */ /* 0x000ff40003800000 */
[----:B------:R-:W-:Y:S05]  /*6560*/  @!P0 BRA `(.L_x_137) ;  /* 0x0000000000048947 */ /* 0x000fea0003800000 */
[----:B------:R-:W-:Y:S01]  /*6570*/  BPT.TRAP 0x1 ;  /* 0x000000040000795c */ /* 0x000fe20000300000 */
.L_x_137:
[----:B------:R-:W-:Y:S01]  /*6580*/  ULEA UR6, UR38, UR39, 0x3 ;  /* 0x0000002726067291 */ /* 0x000fe2000f8e183f */
[----:B------:R-:W-:-:S05]  /*6590*/  IMAD.U32 R10, RZ, RZ, UR60 ;  /* 0x0000003cff0a7e24 */ /* 0x000fca000f8e00ff */
[----:B------:R-:W-:-:S04]  /*65a0*/  SHF.L.U32 R10, R10, 0x1f, RZ ;  /* 0x0000001f0a0a7819 */ /* 0x000fc800000006ff */
[----:B------:R1:W2:Y:S01]  /*65b0*/  SYNCS.PHASECHK.TRANS64.TRYWAIT P1, [UR6+0x34830], R10 ;  /* 0x0348300aff0075a7 */ /* 0x0002a20008020146 */
[----:B------:R-:W-:Y:S05]  /*65c0*/  @!P0 BRA `(.L_x_138) ;  /* 0x0000000000048947 */ /* 0x000fea0003800000 */
[----:B------:R-:W-:Y:S01]  /*65d0*/  BPT.TRAP 0x1 ;  /* 0x000000040000795c */ /* 0x000fe20000300000 */
.L_x_138:
[----:B--2---:R-:W-:Y:S05]  /*65e0*/  @P1 BRA `(.L_x_136) ;  /* 0x0000000000081947 */ /* 0x004fea0003800000 */
[----:B------:R-:W2:Y:S02]  /*65f0*/  SYNCS.PHASECHK.TRANS64.TRYWAIT P1, [UR6+0x34830], R10 ;  /* 0x0348300aff0075a7 */ /* 0x000ea40008020146 */
[----:B--2---:R-:W-:Y:S05]  /*6600*/  @!P1 BRA `(.L_x_139) ;  /* 0x0000009000b89947 */ /* 0x004fea0003800000 */
.L_x_136:
        /* <DEDUP_REMOVED lines=623> */
.L_x_141:
[----:B------:R-:W-:Y:S01]  /*8d00*/  ULEA UR6, UR7, UR39, 0x3 ;  /* 0x0000002707067291 */ /* 0x000fe2000f8e183f */
[----:B------:R-:W-:-:S05]  /*8d10*/  IMAD.U32 R10, RZ, RZ, UR37 ;  /* 0x00000025ff0a7e24 */ /* 0x000fca000f8e00ff */
[----:B------:R-:W-:-:S04]  /*8d20*/  SHF.L.U32 R10, R10, 0x1f, RZ ;  /* 0x0000001f0a0a7819 */ /* 0x000fc800000006ff */
[----:B------:R1:W2:Y:S01]  /*8d30*/  SYNCS.PHASECHK.TRANS64.TRYWAIT P1, [UR6+0x34850], R10 ;  /* 0x0348500aff0075a7 */ /* 0x0002a20008020146 */
[----:B------:R-:W-:Y:S05]  /*8d40*/  @!P0 BRA `(.L_x_142) ;  /* 0x0000000000048947 */ /* 0x000fea0003800000 */
[----:B------:R-:W-:Y:S01]  /*8d50*/  BPT.TRAP 0x1 ;  /* 0x000000040000795c */ /* 0x000fe20000300000 */
.L_x_142:
[----:B--2---:R-:W-:Y:S05]  /*8d60*/  @P1 BRA `(.L_x_140) ;  /* 0x0000000000081947 */ /* 0x004fea0003800000 */
[----:B------:R-:W2:Y:S02]  /*8d70*/  SYNCS.PHASECHK.TRANS64.TRYWAIT P1, [UR6+0x34850], R10 ;  /* 0x0348500aff0075a7 */ /* 0x000ea40008020146 */
[----:B--2---:R-:W-:Y:S05]  /*8d80*/  @!P1 BRA `(.L_x_143) ;  /* 0x0000006800f09947 */ /* 0x004fea0003800000 */
.L_x_140:
[----:B------:R-:W-:Y:S01]  /*8d90*/  UIADD3 UR6, UR39, 0x400, URZ ;  /* 0x0000040027067890 */ /* 0x000fe2000fffe03f */
[----:B------:R-:W-:Y:S01]  /*8da0*/  WARPGROUP.ARRIVE ;  /* 0x00000000000079c5 */ /* 0x000fe20000000000 */
[----:B------:R-:W-:-:S05]  /*8db0*/  UMOV UR11, 0x40000040 ;  /* 0x40000040000b7882 */ /* 0x000fca0000000000 */
[----:B--2---:R-:W2:Y:S01]  /*8dc0*/  S2R R11, SR_TID.X ;  /* 0x00000000000b7919 */ /* 0x004ea20000002100 */
[----:B------:R-:W-:-:S04]  /*8dd0*/  USHF.R.U32.HI UR6, URZ, 0x4, UR6 ;  /* 0x000000043f067899 */ /* 0x000fc80008011606 */
[----:B------:R-:W-:-:S04]  /*8de0*/  ULOP3.LUT UR6, UR6, 0x3fff, URZ, 0xc0, !UPT ;  /* 0x00003fff06067892 */ /* 0x000fc8000f8ec03f */
[----:B------:R-:W-:-:S04]  /*8df0*/  ULOP3.LUT UR6, UR6, 0x5800000, URZ, 0xfc, !UPT ;  /* 0x0580000006067892 */ /* 0x000fc8000f8efc3f */
[----:B------:R-:W-:-:S07]  /*8e00*/  UIMAD UR6, UR7, 0xb00, UR6 ;  /* 0x00000b00070678a4 */ /* 0x000fce000f8e0206 */
[----:B------:R-:W-:Y:S02]  /*8e10*/  UMOV UR10, UR6 ;  /* 0x00000006000a7c82 */ /* 0x000fe40008000000 */
[----:B------:R-:W-:Y:S01]  /*8e20*/  HGMMA.64x128x16.F32.BF16 R24, R176, gdesc[UR8].tnspB, R24, gsb0 ;  /* 0x41e00008b0187df0 */ /* 0x000fe20008001818 */
[----:B------:R-:W-:Y:S01]  /*8e30*/  UIADD3 UR10, UR6, 0x80, URZ ;  /* 0x00000080060a7890 */ /* 0x000fe2000fffe03f */
[----:B------:R-:W-:Y:S01]  /*8e40*/  UMOV UR11, 0x40000040 ;  /* 0x40000040000b7882 */ /* 0x000fe20000000000 */
[----:B--2---:R-:W-:-:S04]  /*8e50*/  SHF.R.U32.HI R11, RZ, 0x7, R11 ;  /* 0x00000007ff0b7819 */ /* 0x004fc8000001160b */
[----:B-1----:R-:W-:Y:S01]  /*8e60*/  IADD3 R10, -R11, 0xb, RZ ;  /* 0x0000000b0b0a7810 */ /* 0x002fe20007ffe1ff */
[----:B------:R-:W-:Y:S02]  /*8e70*/  WARPGROUP.DEPBAR.LE gsb0, 0x0 ;  /* 0x00008000000079c5 */ /* 0x000fe40000010000 */
[----:B------:R-:W-:-:S06]  /*8e80*/  WARPGROUP.ARRIVE ;  /* 0x00000000000079c5 */ /* 0x000fcc0000000000 */
[----:B------:R-:W-:Y:S01]  /*8e90*/  HGMMA.64x128x16.F32.BF16 R24, R180, gdesc[UR8].tnspB, R24, gsb0 ;  /* 0x41e00008b4187df0 */ /* 0x000fe20008001818 */
[----:B------:R-:W-:Y:S01]  /*8ea0*/  UIADD3 UR10, UR6, 0x100, URZ ;  /* 0x00000100060a7890 */ /* 0x000fe2000fffe03f */
[----:B------:R-:W-:Y:S01]  /*8eb0*/  UMOV UR11, 0x40000040 ;  /* 0x40000040000b7882 */ /* 0x000fe20000000000 */
[----:B------:R-:W-:Y:S02]  /*8ec0*/  WARPGROUP.DEPBAR.LE gsb0, 0x0 ;  /* 0x00008000000079c5 */ /* 0x000fe40000010000 */
[----:B------:R-:W-:-:S07]  /*8ed0*/  WARPGROUP.ARRIVE ;  /* 0x00000000000079c5 */ /* 0x000fce0000000000 */
        /* <DEDUP_REMOVED lines=41> */
[----:B------:R-:W-:Y:S03]  /*9170*/  HGMMA.64x128x16.F32.BF16 R24, R216, gdesc[UR8].tnspB, R24, gsb0 ;  /* 0x41e00008d8187df0 */ /* 0x000fe60008001818 */
[----:B------:R-:W-:Y:S02]  /*9180*/  WARPGROUP.DEPBAR.LE gsb0, 0x0 ;  /* 0x00008000000079c5 */ /* 0x000fe40000010000 */
[----:B------:R1:W-:Y:S06]  /*9190*/  BAR.ARV R10, 0x100 ;  /* 0x0004000a0000751d */ /* 0x0003ec0000002000 */
[----:B------:R-:W-:Y:S05]  /*91a0*/  @!P0 BRA `(.L_x_144) ;  /* 0x0000000000048947 */ /* 0x000fea0003800000 */
[----:B------:R-:W-:Y:S01]  /*91b0*/  BPT.TRAP 0x1 ;  /* 0x000000040000795c */ /* 0x000fe20000300000 */
.L_x_144:
[----:B-1----:R-:W-:Y:S01]  /*91c0*/  FMNMX.FTZ R10, R168, R15, !PT ;  /* 0x0000000fa80a7209 */ /* 0x002fe20007810000 */
[----:B------:R-:W2:Y:S01]  /*91d0*/  LDL R229, [R1] ;  /* 0x0000000001e57983 */ /* 0x000ea20000100800 */
[----:B------:R-:W-:Y:S02]  /*91e0*/  FMNMX.FTZ R176, R170, R21, !PT ;  /* 0x00000015aab07209 */ /* 0x000fe40007810000 */
[----:B------:R-:W-:Y:S02]  /*91f0*/  FMNMX.FTZ R11, R169, R10, !PT ;  /* 0x0000000aa90b7209 */ /* 0x000fe40007810000 */
[----:B------:R-:W-:Y:S02]  /*9200*/  FMNMX.FTZ R13, R171, R176, !PT ;  /* 0x000000b0ab0d7209 */ /* 0x000fe40007810000 */
[----:B------:R-:W-:Y:S02]  /*9210*/  FMNMX.FTZ R10, R172, R11, !PT ;  /* 0x0000000bac0a7209 */ /* 0x000fe40007810000 */
[----:B------:R-:W-:-:S02]  /*9220*/  FMNMX.FTZ R176, R174, R13, !PT ;  /* 0x0000000daeb07209 */ /* 0x000fc40007810000 */
[----:B------:R-:W-:Y:S02]  /*9230*/  FMNMX.FTZ R11, R173, R10, !PT ;  /* 0x0000000aad0b7209 */ /* 0x000fe40007810000 */
        /* <DEDUP_REMOVED lines=81> */
[----:B------:R-:W-:Y:S01]  /*9750*/  ISETP.NE.AND P1, PT, R22, RZ, PT ;  /* 0x000000ff1600720c */ /* 0x000fe20003f25270 */
[----:B------:R-:W1:Y:S04]  /*9760*/  SHFL.BFLY PT, R10, R177, 0x2, 0x1f ;  /* 0x0c401f00b10a7f89 */ /* 0x000e6800000e0000 */
[----:B------:R-:W3:Y:S01]  /*9770*/  SHFL.BFLY PT, R11, R176, 0x2, 0x1f ;  /* 0x0c401f00b00b7f89 */ /* 0x000ee200000e0000 */
[----:B-1----:R-:W-:-:S02]  /*9780*/  FMNMX.FTZ R178, R177, R10, !PT ;  /* 0x0000000ab1b27209 */ /* 0x002fc40007810000 */
[----:B------:R-:W1:Y:S01]  /*9790*/  LDC R10, c[0x0][0x988] ;  /* 0x00026200ff0a7b82 */ /* 0x000e620000000800 */
[----:B---3--:R-:W-:Y:S02]  /*97a0*/  FMNMX.FTZ R180, R176, R11, !PT ;  /* 0x0000000bb0b47209 */ /* 0x008fe40007810000 */
[----:B------:R-:W3:Y:S04]  /*97b0*/  SHFL.BFLY PT, R11, R178, 0x1, 0x1f ;  /* 0x0c201f00b20b7f89 */ /* 0x000ee800000e0000 */
[----:B------:R-:W4:Y:S01]  /*97c0*/  SHFL.BFLY PT, R13, R180, 0x1, 0x1f ;  /* 0x0c201f00b40d7f89 */ /* 0x000f2200000e0000 */
[----:B---3--:R-:W-:Y:S02]  /*97d0*/  FMNMX.FTZ R11, R178, R11, !PT ;  /* 0x0000000bb20b7209 */ /* 0x008fe40007810000 */
[----:B----4-:R-:W-:-:S03]  /*97e0*/  FMNMX.FTZ R13, R180, R13, !PT ;  /* 0x0000000db40d7209 */ /* 0x010fc60007810000 */
        /* <DEDUP_REMOVED lines=12> */
[-C--:B------:R-:W-:Y:S01]  /*98b0*/  FMUL.FTZ R181, R15, R10.reuse ;  /* 0x0000000a0fb57220 */ /* 0x080fe20000410000 */
[-C--:B------:R-:W-:Y:S01]  /*98c0*/  FFMA.FTZ R97, R101, R10.reuse, -R179 ;  /* 0x0000000a65617223 */ /* 0x080fe200000108b3 */
[C---:B------:R-:W-:Y:S01]  /*98d0*/  FADD.FTZ R15, -R13.reuse, R21 ;  /* 0x000000150d0f7221 */ /* 0x040fe20000010100 */
[-C--:B------:R-:W-:Y:S01]  /*98e0*/  FMUL.FTZ R101, R13, R10.reuse ;  /* 0x0000000a0d657220 */ /* 0x080fe20000410000 */
[-CC-:B------:R-:W-:Y:S01]  /*98f0*/  FFMA.FTZ R176, R168, R10.reuse, -R179.reuse ;  /* 0x0000000aa8b07223 */ /* 0x180fe200000108b3 */
[-C--:B------:R-:W-:Y:S01]  /*9900*/  FFMA.FTZ R216, R88, R10.reuse, -R179 ;  /* 0x0000000a58d87223 */ /* 0x080fe200000108b3 */
[-C--:B------:R-:W-:Y:S01]  /*9910*/  FMUL.FTZ R15, R15, R10.reuse ;  /* 0x0000000a0f0f7220 */ /* 0x080fe20000410000 */
[-CC-:B------:R-:W-:Y:S01]  /*9920*/  FFMA.FTZ R88, R170, R10.reuse, -R101.reuse ;  /* 0x0000000aaa587223 */ /* 0x180fe20000010865 */
[-C--:B------:R-:W-:Y:S01]  /*9930*/  FFMA.FTZ R171, R171, R10.reuse, -R101 ;  /* 0x0000000aabab7223 */ /* 0x080fe20000010865 */
[----:B------:R1:W-:Y:S01]  /*9940*/  MUFU.EX2 R21, R181 ;  /* 0x000000b500157308 */ /* 0x0003e20000000800 */
[-CC-:B------:R-:W-:Y:S01]  /*9950*/  FFMA.FTZ R178, R172, R10.reuse, -R179.reuse ;  /* 0x0000000aacb27223 */ /* 0x180fe200000108b3 */
[-CC-:B------:R-:W-:Y:S01]  /*9960*/  FFMA.FTZ R173, R173, R10.reuse, -R179.reuse ;  /* 0x0000000aadad7223 */ /* 0x180fe200000108b3 */
[-CC-:B------:R-:W-:Y:S01]  /*9970*/  FFMA.FTZ R180, R160, R10.reuse, -R179.reuse ;  /* 0x0000000aa0b47223 */ /* 0x180fe200000108b3 */
[-CC-:B------:R-:W-:Y:S01]  /*9980*/  FFMA.FTZ R182, R164, R10.reuse, -R179.reuse ;  /* 0x0000000aa4b67223 */ /* 0x180fe200000108b3 */
[-CC-:B------:R-:W-:Y:S01]  /*9990*/  FFMA.FTZ R165, R165, R10.reuse, -R179.reuse ;  /* 0x0000000aa5a57223 */ /* 0x180fe200000108b3 */
[-CC-:B------:R-:W-:Y:S01]  /*99a0*/  FFMA.FTZ R184, R152, R10.reuse, -R179.reuse ;  /* 0x0000000a98b87223 */ /* 0x180fe200000108b3 */
[-CC-:B------:R-:W-:Y:S01]  /*99b0*/  FFMA.FTZ R186, R156, R10.reuse, -R179.reuse ;  /* 0x0000000a9cba7223 */ /* 0x180fe200000108b3 */
[----:B------:R-:W3:Y:S01]  /*99c0*/  MUFU.EX2 R176, R176 ;  /* 0x000000b000b07308 */ /* 0x000ee20000000800 */
[-CC-:B------:R-:W-:Y:S01]  /*99d0*/  FFMA.FTZ R157, R157, R10.reuse, -R179.reuse ;  /* 0x0000000a9d9d7223 */ /* 0x180fe200000108b3 */
[-CC-:B------:R-:W-:Y:S01]  /*99e0*/  FFMA.FTZ R188, R144, R10.reuse, -R179.reuse ;  /* 0x0000000a90bc7223 */ /* 0x180fe200000108b3 */
[-CC-:B------:R-:W-:Y:S01]  /*99f0*/  FFMA.FTZ R190, R148, R10.reuse, -R179.reuse ;  /* 0x0000000a94be7223 */ /* 0x180fe200000108b3 */
[-CC-:B------:R-:W-:Y:S01]  /*9a00*/  FFMA.FTZ R149, R149, R10.reuse, -R179.reuse ;  /* 0x0000000a95957223 */ /* 0x180fe200000108b3 */
[-CC-:B------:R-:W-:Y:S01]  /*9a10*/  FFMA.FTZ R192, R136, R10.reuse, -R179.reuse ;  /* 0x0000000a88c07223 */ /* 0x180fe200000108b3 */
[-CC-:B------:R-:W-:Y:S01]  /*9a20*/  FFMA.FTZ R194, R140, R10.reuse, -R179.reuse ;  /* 0x0000000a8cc27223 */ /* 0x180fe200000108b3 */
[-CC-:B------:R-:W-:Y:S01]  /*9a30*/  FFMA.FTZ R141, R141, R10.reuse, -R179.reuse ;  /* 0x0000000a8d8d7223 */ /* 0x180fe200000108b3 */
[----:B------:R-:W-:Y:S01]  /*9a40*/  MUFU.EX2 R15, R15 ;  /* 0x0000000f000f7308 */ /* 0x000fe20000000800 */
[-CC-:B------:R-:W-:Y:S01]  /*9a50*/  FFMA.FTZ R196, R128, R10.reuse, -R179.reuse ;  /* 0x0000000a80c47223 */ /* 0x180fe200000108b3 */
[-CC-:B------:R-:W-:Y:S01]  /*9a60*/  FFMA.FTZ R198, R132, R10.reuse, -R179.reuse ;  /* 0x0000000a84c67223 */ /* 0x180fe200000108b3 */
[-CC-:B------:R-:W-:Y:S01]  /*9a70*/  FFMA.FTZ R133, R133, R10.reuse, -R179.reuse ;  /* 0x0000000a85857223 */ /* 0x180fe200000108b3 */
[-CC-:B------:R-:W-:Y:S01]  /*9a80*/  FFMA.FTZ R200, R120, R10.reuse, -R179.reuse ;  /* 0x0000000a78c87223 */ /* 0x180fe200000108b3 */
[-CC-:B------:R-:W-:Y:S01]  /*9a90*/  FFMA.FTZ R202, R124, R10.reuse, -R179.reuse ;  /* 0x0000000a7cca7223 */ /* 0x180fe200000108b3 */
[-CC-:B------:R-:W-:Y:S01]  /*9aa0*/  FFMA.FTZ R125, R125, R10.reuse, -R179.reuse ;  /* 0x0000000a7d7d7223 */ /* 0x180fe200000108b3 */
[-CC-:B------:R-:W-:Y:S01]  /*9ab0*/  FFMA.FTZ R204, R112, R10.reuse, -R179.reuse ;  /* 0x0000000a70cc7223 */ /* 0x180fe200000108b3 */
[----:B------:R-:W4:Y:S01]  /*9ac0*/  MUFU.EX2 R88, R88 ;  /* 0x0000005800587308 */ /* 0x000f220000000800 */
        /* <DEDUP_REMOVED lines=10> */
[-CC-:B------:R-:W-:Y:S01]  /*9b70*/  FFMA.FTZ R179, R174, R10.reuse, -R101.reuse ;  /* 0x0000000aaeb37223 */ /* 0x180fe20000010865 */
[----:B------:R-:W5:Y:S01]  /*9b80*/  MUFU.EX2 R177, R177 ;  /* 0x000000b100b17308 */ /* 0x000f620000000800 */
[-CC-:B------:R-:W-:Y:S01]  /*9b90*/  FFMA.FTZ R92, R175, R10.reuse, -R101.reuse ;  /* 0x0000000aaf5c7223 */ /* 0x180fe20000010865 */
[-CC-:B-1----:R-:W-:Y:S01]  /*9ba0*/  FFMA.FTZ R181, R162, R10.reuse, -R101.reuse ;  /* 0x0000000aa2b57223 */ /* 0x182fe20000010865 */
[--C-:B------:R-:W-:Y:S01]  /*9bb0*/  FFMA.FTZ R96, R163, R10, -R101.reuse ;  /* 0x0000000aa3607223 */ /* 0x100fe20000010865 */
[----:B---3--:R-:W-:Y:S01]  /*9bc0*/  FFMA.FTZ R14, R21, R14, R176 ;  /* 0x0000000e150e7223 */ /* 0x008fe200000100b0 */
[----:B----4-:R-:W-:Y:S01]  /*9bd0*/  FFMA.FTZ R12, R15, R12, R88 ;  /* 0x0000000c0f0c7223 */ /* 0x010fe20000010058 */
[-CC-:B------:R-:W-:Y:S01]  /*9be0*/  FFMA.FTZ R183, R166, R10.reuse, -R101.reuse ;  /* 0x0000000aa6b77223 */ /* 0x180fe20000010865 */
        /* <DEDUP_REMOVED lines=10> */
[----:B-----5:R-:W-:Y:S01]  /*9c90*/  FADD.FTZ R131, R177, R14 ;  /* 0x0000000eb1837221 */ /* 0x020fe20000010000 */
[-CC-:B------:R-:W-:Y:S01]  /*9ca0*/  FFMA.FTZ R189, R146, R10.reuse, -R101.reuse ;  /* 0x0000000a92bd7223 */ /* 0x180fe20000010865 */
[-CC-:B------:R-:W-:Y:S01]  /*9cb0*/  FFMA.FTZ R203, R126, R10.reuse, -R101.reuse ;  /* 0x0000000a7ecb7223 */ /* 0x180fe20000010865 */
[-CC-:B------:R-:W-:Y:S01]  /*9cc0*/  FFMA.FTZ R126, R127, R10.reuse, -R101.reuse ;  /* 0x0000000a7f7e7223 */ /* 0x180fe20000010865 */
[-CC-:B------:R-:W-:Y:S01]  /*9cd0*/  FFMA.FTZ R112, R147, R10.reuse, -R101.reuse ;  /* 0x0000000a93707223 */ /* 0x180fe20000010865 */
[-CC-:B------:R-:W-:Y:S01]  /*9ce0*/  FFMA.FTZ R191, R150, R10.reuse, -R101.reuse ;  /* 0x0000000a96bf7223 */ /* 0x180fe20000010865 */
[-CC-:B------:R-:W-:Y:S01]  /*9cf0*/  FFMA.FTZ R116, R151, R10.reuse, -R101.reuse ;  /* 0x0000000a97747223 */ /* 0x180fe20000010865 */
[----:B------:R-:W4:Y:S01]  /*9d00*/  MUFU.EX2 R179, R179 ;  /* 0x000000b300b37308 */ /* 0x000f220000000800 */
[----:B-1----:R-:W-:Y:S01]  /*9d10*/  FADD.FTZ R12, R171, R12 ;  /* 0x0000000cab0c7221 */ /* 0x002fe20000010000 */
[-CC-:B------:R-:W-:Y:S01]  /*9d20*/  FFMA.FTZ R205, R114, R10.reuse, -R101.reuse ;  /* 0x0000000a72cd7223 */ /* 0x180fe20000010865 */
[-CC-:B------:R-:W-:Y:S01]  /*9d30*/  FFMA.FTZ R114, R115, R10.reuse, -R101.reuse ;  /* 0x0000000a73727223 */ /* 0x180fe20000010865 */
[-CC-:B------:R-:W-:Y:S01]  /*9d40*/  FFMA.FTZ R193, R138, R10.reuse, -R101.reuse ;  /* 0x0000000a8ac17223 */ /* 0x180fe20000010865 */
[-CC-:B------:R-:W-:Y:S01]  /*9d50*/  FFMA.FTZ R120, R139, R10.reuse, -R101.reuse ;  /* 0x0000000a8b787223 */ /* 0x180fe20000010865 */
[-CC-:B------:R-:W-:Y:S01]  /*9d60*/  FFMA.FTZ R195, R142, R10.reuse, -R101.reuse ;  /* 0x0000000a8ec37223 */ /* 0x180fe20000010865 */
[-C--:B------:R-:W-:Y:S01]  /*9d70*/  FFMA.FTZ R124, R143, R10.reuse, -R101 ;  /* 0x0000000a8f7c7223 */ /* 0x080fe20000010865 */
[----:B------:R-:W1:Y:S01]  /*9d80*/  MUFU.EX2 R173, R173 ;  /* 0x000000ad00ad7308 */ /* 0x000e620000000800 */
[----:B---3--:R-:W-:Y:S01]  /*9d90*/  FADD.FTZ R14, R178, R131 ;  /* 0x00000083b20e7221 */ /* 0x008fe20000010000 */
[-CC-:B------:R-:W-:Y:S01]  /*9da0*/  FFMA.FTZ R197, R130, R10.reuse, -R101.reuse ;  /* 0x0000000a82c57223 */ /* 0x180fe20000010865 */
[-CC-:B------:R-:W-:Y:S01]  /*9db0*/  FFMA.FTZ R207, R118, R10.reuse, -R101.reuse ;  /* 0x0000000a76cf7223 */ /* 0x180fe20000010865 */
[-CC-:B------:R-:W-:Y:S01]  /*9dc0*/  FFMA.FTZ R118, R119, R10.reuse, -R101.reuse ;  /* 0x0000000a77767223 */ /* 0x180fe20000010865 */
[-CC-:B------:R-:W-:Y:S01]  /*9dd0*/  FFMA.FTZ R199, R134, R10.reuse, -R101.reuse ;  /* 0x0000000a86c77223 */ /* 0x180fe20000010865 */
[-CC-:B------:R-:W-:Y:S01]  /*9de0*/  FFMA.FTZ R130, R135, R10.reuse, -R101.reuse ;  /* 0x0000000a87827223 */ /* 0x180fe20000010865 */
[-CC-:B------:R-:W-:Y:S01]  /*9df0*/  FFMA.FTZ R209, R106, R10.reuse, -R101.reuse ;  /* 0x0000000a6ad17223 */ /* 0x180fe20000010865 */
[----:B------:R-:W3:Y:S01]  /*9e00*/  MUFU.EX2 R92, R92 ;  /* 0x0000005c005c7308 */ /* 0x000ee20000000800 */
[----:B----4-:R-:W-:Y:S01]  /*9e10*/  FADD.FTZ R123, R179, R12 ;  /* 0x0000000cb37b7221 */ /* 0x010fe20000010000 */
        /* <DEDUP_REMOVED lines=12> */
[----:B------:R-:W-:-:S02]  /*9ee0*/  FFMA.FTZ R94, R95, R10, -R101 ;  /* 0x0000000a5f5e7223 */ /* 0x000fc40000010865 */
[----:B------:R-:W1:Y:S01]  /*9ef0*/  MUFU.EX2 R181, R181 ;  /* 0x000000b500b57308 */ /* 0x000e620000000800 */
[----:B---3--:R-:W-:-:S07]  /*9f00*/  FADD.FTZ R12, R92, R123 ;  /* 0x0000007b5c0c7221 */ /* 0x008fce0000010000 */
[----:B------:R-:W3:Y:S01]  /*9f10*/  MUFU.EX2 R169, R169 ;  /* 0x000000a900a97308 */ /* 0x000ee20000000800 */
[----:B----4-:R-:W-:-:S07]  /*9f20*/  FADD.FTZ R14, R180, R131 ;  /* 0x00000083b40e7221 */ /* 0x010fce0000010000 */
[----:B------:R-:W4:Y:S01]  /*9f30*/  MUFU.EX2 R96, R96 ;  /* 0x0000006000607308 */ /* 0x000f220000000800 */
[----:B-1----:R-:W-:-:S07]  /*9f40*/  FADD.FTZ R123, R181, R12 ;  /* 0x0000000cb57b7221 */ /* 0x002fce0000010000 */
        /* <DEDUP_REMOVED lines=117> */
[----:B----4-:R-:W-:Y:S01]  /*a6a0*/  FADD.FTZ R14, R210, R103 ;  /* 0x00000067d20e7221 */ /* 0x010fe20000010000 */
[----:B------:R-:W-:-:S05]  /*a6b0*/  IMAD.U32 R103, RZ, RZ, UR38 ;  /* 0x00000026ff677e24 */ /* 0x000fca000f8e00ff */
[----:B------:R-:W-:Y:S01]  /*a6c0*/  @P1 LEA R103, R103, UR39, 0x3 ;  /* 0x0000002767671c11 */ /* 0x000fe2000f8e18ff */
        /* <DEDUP_REMOVED lines=9> */
[----:B---3--:R-:W-:Y:S01]  /*a760*/  FADD.FTZ R91, R213, R12 ;  /* 0x0000000cd55b7221 */ /* 0x008fe20000010000 */
[----:B------:R-:W-:-:S05]  /*a770*/  @P1 VIADD R12, R103, 0x34840 ;  /* 0x00034840670c1836 */ /* 0x000fca0000000000 */
[----:B--2---:R-:W-:Y:S01]  /*a780*/  @P1 PRMT R12, R229, 0x654, R12 ;  /* 0x00000654e50c1816 */ /* 0x004fe2000000000c */
[----:B------:R-:W2:Y:S01]  /*a790*/  MUFU.EX2 R214, R214 ;  /* 0x000000d600d67308 */ /* 0x000ea20000000800 */
[----:B----4-:R-:W-:Y:S02]  /*a7a0*/  FADD.FTZ R99, R105, R14 ;  /* 0x0000000e69637221 */ /* 0x010fe40000010000 */
[----:B------:R3:W-:Y:S05]  /*a7b0*/  @P1 SYNCS.ARRIVE.TRANS64.RED.A1T0 RZ, [R12+URZ], RZ ;  /* 0x000000ff0cff19a7 */ /* 0x0007ea000810043f */
[----:B------:R-:W4:Y:S01]  /*a7c0*/  MUFU.EX2 R215, R215 ;  /* 0x000000d700d77308 */ /* 0x000f220000000800 */
[----:B-1----:R-:W-:-:S07]  /*a7d0*/  FADD.FTZ R14, R98, R91 ;  /* 0x0000005b620e7221 */ /* 0x002fce0000010000 */
[----:B------:R-:W1:Y:S01]  /*a7e0*/  MUFU.EX2 R97, R97 ;  /* 0x0000006100617308 */ /* 0x000e620000000800 */
[----:B--2---:R-:W-:-:S07]  /*a7f0*/  FADD.FTZ R132, R214, R99 ;  /* 0x00000063d6847221 */ /* 0x004fce0000010000 */
[----:B------:R-:W3:Y:S01]  /*a800*/  MUFU.EX2 R102, R102 ;  /* 0x0000006600667308 */ /* 0x000ee20000000800 */
[----:B----4-:R-:W-:-:S07]  /*a810*/  FADD.FTZ R91, R215, R14 ;  /* 0x0000000ed75b7221 */ /* 0x010fce0000010000 */
[----:B------:R-:W2:Y:S01]  /*a820*/  MUFU.EX2 R216, R216 ;  /* 0x000000d800d87308 */ /* 0x000ea20000000800 */
[----:B-1----:R-:W-:-:S07]  /*a830*/  FADD.FTZ R95, R97, R132 ;  /* 0x00000084615f7221 */ /* 0x002fce0000010000 */
[----:B------:R-:W1:Y:S01]  /*a840*/  MUFU.EX2 R217, R217 ;  /* 0x000000d900d97308 */ /* 0x000e620000000800 */
[----:B---3--:R-:W-:-:S07]  /*a850*/  FADD.FTZ R12, R102, R91 ;  /* 0x0000005b660c7221 */ /* 0x008fce0000010000 */
[----:B------:R-:W3:Y:S01]  /*a860*/  MUFU.EX2 R89, R89 ;  /* 0x0000005900597308 */ /* 0x000ee20000000800 */
[----:B--2---:R-:W-:-:S07]  /*a870*/  FADD.FTZ R14, R216, R95 ;  /* 0x0000005fd80e7221 */ /* 0x004fce0000010000 */
        /* <DEDUP_REMOVED lines=9> */
[----:B---3--:R-:W-:Y:S01]  /*a910*/  FADD.FTZ R91, R219, R12 ;  /* 0x0000000cdb5b7221 */ /* 0x008fe20000010000 */
[----:B--2---:R-:W-:-:S03]  /*a920*/  FADD.FTZ R14, R93, R14 ;  /* 0x0000000e5d0e7221 */ /* 0x004fc60000010000 */
[----:B-1----:R-:W-:Y:S01]  /*a930*/  FADD.FTZ R12, R94, R91 ;  /* 0x0000005b5e0c7221 */ /* 0x002fe20000010000 */
[----:B------:R-:W-:Y:S06]  /*a940*/  @!P0 BRA `(.L_x_145) ;  /* 0x0000000000048947 */ /* 0x000fec0003800000 */
[----:B------:R-:W-:Y:S01]  /*a950*/  BPT.TRAP 0x1 ;  /* 0x000000040000795c */ /* 0x000fe20000300000 */
.L_x_145:
[----:B------:R-:W-:Y:S01]  /*a960*/  ISETP.NE.AND P1, PT, R19, RZ, PT ;  /* 0x000000ff1300720c */ /* 0x000fe20003f25270 */
[----:B------:R-:W-:Y:S01]  /*a970*/  IMAD.U32 R132, RZ, RZ, UR7 ;  /* 0x00000007ff847e24 */ /* 0x000fe2000f8e00ff */
[----:B------:R-:W-:Y:S01]  /*a980*/  UMOV UR37, UR60 ;  /* 0x0000003c00257c82 */ /* 0x000fe20008000000 */
[----:B------:R-:W-:Y:S01]  /*a990*/  UMOV UR7, UR38 ;  /* 0x0000002600077c82 */ /* 0x000fe20008000000 */
        /* <DEDUP_REMOVED lines=9> */
[----:B------:R-:W-:Y:S01]  /*aa30*/  @P1 LEA R132, R132, UR39, 0x3 ;  /* 0x0000002784841c11 */ /* 0x000fe2000f8e18ff */
[-C--:B------:R-:W-:Y:S01]  /*aa40*/  FMUL.FTZ R40, R40, R21.reuse ;  /* 0x0000001528287220 */ /* 0x080fe20000410000 */
[-C--:B------:R-:W-:Y:S01]  /*aa50*/  FMUL.FTZ R41, R41, R21.reuse ;  /* 0x0000001529297220 */ /* 0x080fe20000410000 */
[-C--:B------:R-:W-:Y:S01]  /*aa60*/  FMUL.FTZ R44, R44, R21.reuse ;  /* 0x000000152c2c7220 */ /* 0x080fe20000410000 */
[----:B------:R-:W-:Y:S01]  /*aa70*/  FMUL.FTZ R45, R45, R21 ;  /* 0x000000152d2d7220 */ /* 0x000fe20000410000 */
[----:B------:R-:W-:-:S02]  /*aa80*/  @P1 VIADD R132, R132, 0x34860 ;  /* 0x0003486084841836 */ /* 0x000fc40000000000 */
[-C--:B------:R-:W-:Y:S01]  /*aa90*/  FMUL.FTZ R48, R48, R21.reuse ;  /* 0x0000001530307220 */ /* 0x080fe20000410000 */
[-C--:B------:R-:W-:Y:S01]  /*aaa0*/  FMUL.FTZ R49, R49, R21.reuse ;  /* 0x0000001531317220 */ /* 0x080fe20000410000 */
[-C--:B------:R-:W-:Y:S01]  /*aab0*/  FMUL.FTZ R52, R52, R21.reuse ;  /* 0x0000001534347220 */ /* 0x080fe20000410000 */
[-C--:B------:R-:W-:Y:S01]  /*aac0*/  FMUL.FTZ R53, R53, R21.reuse ;  /* 0x0000001535357220 */ /* 0x080fe20000410000 */
[----:B------:R-:W-:Y:S01]  /*aad0*/  @P1 PRMT R132, R23, 0x654, R132 ;  /* 0x0000065417841816 */ /* 0x000fe20000000084 */
[-C--:B------:R-:W-:Y:S01]  /*aae0*/  FMUL.FTZ R56, R56, R21.reuse ;  /* 0x0000001538387220 */ /* 0x080fe20000410000 */
[-C--:B------:R-:W-:Y:S01]  /*aaf0*/  FMUL.FTZ R57, R57, R21.reuse ;  /* 0x0000001539397220 */ /* 0x080fe20000410000 */
[-C--:B------:R-:W-:Y:S01]  /*ab00*/  FMUL.FTZ R60, R60, R21.reuse ;  /* 0x000000153c3c7220 */ /* 0x080fe20000410000 */
[----:B------:R1:W-:Y:S01]  /*ab10*/  @P1 SYNCS.ARRIVE.TRANS64.RED.A1T0 RZ, [R132+URZ], RZ ;  /* 0x000000ff84ff19a7 */ /* 0x0003e2000810043f */
[----:B------:R-:W-:Y:S01]  /*ab20*/  ISETP.GT.AND P1, PT, R20, RZ, PT ;  /* 0x000000ff1400720c */ /* 0x000fe20003f24270 */
        /* <DEDUP_REMOVED lines=46> */
[----:B------:R-:W-:Y:S01]  /*ae10*/  VIADD R20, R20, 0xffffffff ;  /* 0xffffffff14147836 */ /* 0x000fe20000000000 */
[----:B------:R-:W-:Y:S01]  /*ae20*/  F2FP.BF16.F32.PACK_AB R178, R173, R178 ;  /* 0x000000b2adb2723e */ /* 0x000fe200000010ff */
[----:B------:R-:W-:Y:S01]  /*ae30*/  IMAD.MOV.U32 R21, RZ, RZ, R13 ;  /* 0x000000ffff157224 */ /* 0x000fe200078e000d */
[----:B------:R-:W-:Y:S01]  /*ae40*/  F2FP.BF16.F32.PACK_AB R179, R92, R179 ;  /* 0x000000b35cb3723e */ /* 0x000fe200000010ff */
[----:B------:R-:W-:Y:S01]  /*ae50*/  IMAD.MOV.U32 R15, RZ, RZ, R11 ;  /* 0x000000ffff0f7224 */ /* 0x000fe200078e000b */
[----:B------:R-:W-:-:S02]  /*ae60*/  F2FP.BF16.F32.PACK_AB R180, R169, R180 ;  /* 0x000000b4a9b4723e */ /* 0x000fc400000010ff */
[----:B------:R-:W-:Y:S02]  /*ae70*/  F2FP.BF16.F32.PACK_AB R181, R96, R181 ;  /* 0x000000b560b5723e */ /* 0x000fe400000010ff */
[----:B------:R-:W-:Y:S02]  /*ae80*/  F2FP.BF16.F32.PACK_AB R182, R165, R182 ;  /* 0x000000b6a5b6723e */ /* 0x000fe400000010ff */
[----:B------:R-:W-:Y:S02]  /*ae90*/  F2FP.BF16.F32.PACK_AB R183, R100, R183 ;  /* 0x000000b764b7723e */ /* 0x000fe400000010ff */
[----:B------:R-:W-:Y:S02]  /*aea0*/  F2FP.BF16.F32.PACK_AB R184, R161, R184 ;  /* 0x000000b8a1b8723e */ /* 0x000fe400000010ff */
[----:B------:R-:W-:Y:S02]  /*aeb0*/  F2FP.BF16.F32.PACK_AB R185, R104, R185 ;  /* 0x000000b968b9723e */ /* 0x000fe400000010ff */
        /* <DEDUP_REMOVED lines=33> */
[----:B------:R-:W-:Y:S01]  /*b0d0*/  F2FP.BF16.F32.PACK_AB R219, R94, R219 ;  /* 0x000000db5edb723e */ /* 0x000fe200000010ff */
[----:B-1----:R-:W-:Y:S06]  /*b0e0*/  @P1 BRA `(.L_x_146) ;  /* 0xffffffb400001947 */ /* 0x002fec000383ffff */
.L_x_135:
[----:B------:R-:W-:Y:S06]  /*b0f0*/  BAR.ARV 0x8, 0x120 ;  /* 0x0204800000007b1d */ /* 0x000fec0000002000 */
[----:B------:R-:W-:Y:S05]  /*b100*/  @!P0 BRA `(.L_x_147) ;  /* 0x0000000000048947 */ /* 0x000fea0003800000 */
[----:B------:R-:W-:Y:S01]  /*b110*/  BPT.TRAP 0x1 ;  /* 0x000000040000795c */ /* 0x000fe20000300000 */
.L_x_147:
[----:B------:R-:W-:Y:S01]  /*b120*/  ULEA UR5, UR38, UR39, 0x3 ;  /* 0x0000002726057291 */ /* 0x000fe2000f8e183f */
[----:B------:R-:W-:-:S05]  /*b130*/  IMAD.U32 R0, RZ, RZ, UR60 ;  /* 0x0000003cff007e24 */ /* 0x000fca000f8e00ff */
[----:B------:R-:W-:-:S04]  /*b140*/  SHF.L.U32 R0, R0, 0x1f, RZ ;  /* 0x0000001f00007819 */ /* 0x000fc800000006ff */
[----:B------:R1:W2:Y:S01]  /*b150*/  SYNCS.PHASECHK.TRANS64.TRYWAIT P1, [UR5+0x34850], R0 ;  /* 0x03485000ff0075a7 */ /* 0x0002a20008020145 */
[----:B------:R-:W-:Y:S05]  /*b160*/  @!P0 BRA `(.L_x_148) ;  /* 0x0000000000048947 */ /* 0x000fea0003800000 */
[----:B------:R-:W-:Y:S01]  /*b170*/  BPT.TRAP 0x1 ;  /* 0x000000040000795c */ /* 0x000fe20000300000 */
.L_x_148:
[----:B--2---:R-:W-:Y:S05]  /*b180*/  @P1 BRA `(.L_x_149) ;  /* 0x0000000000081947 */ /* 0x004fea0003800000 */
[----:B------:R-:W2:Y:S02]  /*b190*/  SYNCS.PHASECHK.TRANS64.TRYWAIT P1, [UR5+0x34850], R0 ;  /* 0x03485000ff0075a7 */ /* 0x000ea40008020145 */
[----:B--2---:R-:W-:Y:S05]  /*b1a0*/  @!P1 BRA `(.L_x_150) ;  /* 0x0000004800009947 */ /* 0x004fea0003800000 */
.L_x_149:
[----:B------:R-:W-:Y:S01]  /*b1b0*/  UIADD3 UR4, UR39, 0x400, URZ ;  /* 0x0000040027047890 */ /* 0x000fe2000fffe03f */
[----:B------:R-:W-:Y:S01]  /*b1c0*/  WARPGROUP.ARRIVE ;  /* 0x00000000000079c5 */ /* 0x000fe20000000000 */
[----:B------:R-:W-:Y:S01]  /*b1d0*/  UMOV UR7, 0x40000040 ;  /* 0x4000004000077882 */ /* 0x000fe20000000000 */
[----:B--2---:R-:W2:Y:S01]  /*b1e0*/  SHFL.BFLY PT, R3, R14, 0x2, 0x1f ;  /* 0x0c401f000e037f89 */ /* 0x004ea200000e0000 */
[----:B------:R-:W-:Y:S01]  /*b1f0*/  USHF.R.U32.HI UR4, URZ, 0x4, UR4 ;  /* 0x000000043f047899 */ /* 0x000fe20008011604 */
[----:B------:R-:W-:Y:S02]  /*b200*/  IMAD.MOV.U32 R4, RZ, RZ, RZ ;  /* 0x000000ffff047224 */ /* 0x000fe400078e00ff */
[----:B------:R-:W3:Y:S01]  /*b210*/  SHFL.BFLY PT, R5, R12, 0x2, 0x1f ;  /* 0x0c401f000c057f89 */ /* 0x000ee200000e0000 */
[----:B------:R-:W-:Y:S01]  /*b220*/  ULOP3.LUT UR4, UR4, 0x3fff, URZ, 0xc0, !UPT ;  /* 0x00003fff04047892 */ /* 0x000fe2000f8ec03f */
[----:B------:R-:W-:-:S03]  /*b230*/  IMAD.MOV.U32 R8, RZ, RZ, RZ ;  /* 0x000000ffff087224 */ /* 0x000fc600078e00ff */
[----:B------:R-:W-:-:S04]  /*b240*/  ULOP3.LUT UR4, UR4, 0x5800000, URZ, 0xfc, !UPT ;  /* 0x0580000004047892 */ /* 0x000fc8000f8efc3f */
[----:B------:R-:W-:-:S07]  /*b250*/  UIMAD UR4, UR38, 0xb00, UR4 ;  /* 0x00000b00260478a4 */ /* 0x000fce000f8e0204 */
[----:B------:R-:W-:Y:S02]  /*b260*/  UMOV UR6, UR4 ;  /* 0x0000000400067c82 */ /* 0x000fe40008000000 */
[----:B------:R-:W-:Y:S01]  /*b270*/  HGMMA.64x128x16.F32.BF16 R24, R176, gdesc[UR4].tnspB, R24, gsb0 ;  /* 0x41e00004b0187df0 */ /* 0x000fe20008001818 */
[----:B------:R-:W-:Y:S01]  /*b280*/  UIADD3 UR6, UR4, 0x80, URZ ;  /* 0x0000008004067890 */ /* 0x000fe2000fffe03f */
[----:B--2---:R-:W-:Y:S01]  /*b290*/  FADD.FTZ R3, R3, R14 ;  /* 0x0000000e03037221 */ /* 0x004fe20000010000 */
[----:B------:R-:W-:Y:S01]  /*b2a0*/  UMOV UR7, 0x40000040 ;  /* 0x4000004000077882 */ /* 0x000fe20000000000 */
[----:B---3--:R-:W-:-:S03]  /*b2b0*/  FADD.FTZ R5, R5, R12 ;  /* 0x0000000c05057221 */ /* 0x008fc60000010000 */
[----:B-1----:R-:W1:Y:S04]  /*b2c0*/  SHFL.BFLY PT, R0, R3, 0x1, 0x1f ;  /* 0x0c201f0003007f89 */ /* 0x002e6800000e0000 */
[----:B------:R-:W2:Y:S01]  /*b2d0*/  SHFL.BFLY PT, R2, R5, 0x1, 0x1f ;  /* 0x0c201f0005027f89 */ /* 0x000ea200000e0000 */
[----:B-1----:R-:W-:Y:S01]  /*b2e0*/  FADD.FTZ R15, R3, R0 ;  /* 0x00000000030f7221 */ /* 0x002fe20000010000 */
[----:B------:R-:W-:Y:S02]  /*b2f0*/  IMAD.MOV.U32 R0, RZ, RZ, -0x800000 ;  /* 0xff800000ff007424 */ /* 0x000fe400078e00ff */
[----:B--2---:R-:W-:Y:S02]  /*b300*/  FADD.FTZ R20, R5, R2 ;  /* 0x0000000205147221 */ /* 0x004fe40000010000 */
[----:B------:R-:W-:Y:S01]  /*b310*/  FSETP.NE.FTZ.AND P1, PT, R15, RZ, PT ;  /* 0x000000ff0f00720b */ /* 0x000fe20003f35000 */
[----:B------:R-:W-:-:S02]  /*b320*/  IMAD.MOV.U32 R2, RZ, RZ, -0x800000 ;  /* 0xff800000ff027424 */ /* 0x000fc400078e00ff */
[----:B------:R-:W-:-:S10]  /*b330*/  FSETP.NE.FTZ.AND P2, PT, R20, RZ, PT ;  /* 0x000000ff1400720b */ /* 0x000fd40003f55000 */
[----:B------:R-:W1:Y:S01]  /*b340*/  @P1 MUFU.LG2 R7, R15 ;  /* 0x0000000f00071308 */ /* 0x000e620000000c00 */
[C---:B------:R-:W-:Y:S02]  /*b350*/  @P1 FMUL.FTZ R6, R10.reuse, 0.69314718246459960938 ;  /* 0x3f3172180a061820 */ /* 0x040fe40000410000 */
[----:B------:R-:W-:-:S05]  /*b360*/  @P2 FMUL.FTZ R3, R10, 0.69314718246459960938 ;  /* 0x3f3172180a032820 */ /* 0x000fca0000410000 */
[----:B------:R-:W2:Y:S08]  /*b370*/  @P2 MUFU.LG2 R9, R20 ;  /* 0x0000001400092308 */ /* 0x000eb00000000c00 */
[----:B------:R3:W4:Y:S01]  /*b380*/  @P1 MUFU.RCP R4, R15 ;  /* 0x0000000f00041308 */ /* 0x0007220000001000 */
[----:B-1----:R-:W-:-:S04]  /*b390*/  @P1 FMUL.FTZ R7, R7, 0.69314718246459960938 ;  /* 0x3f31721807071820 */ /* 0x002fc80000410000 */
[----:B------:R-:W-:-:S03]  /*b3a0*/  @P1 FFMA.FTZ R2, R6, R11, R7 ;  /* 0x0000000b06021223 */ /* 0x000fc60000010007 */
[----:B------:R3:W1:Y:S01]  /*b3b0*/  @P2 MUFU.RCP R8, R20 ;  /* 0x0000001400082308 */ /* 0x0006620000001000 */
[----:B--2---:R-:W-:-:S04]  /*b3c0*/  @P2 FMUL.FTZ R10, R9, 0.69314718246459960938 ;  /* 0x3f317218090a2820 */ /* 0x004fc80000410000 */
[----:B------:R-:W-:Y:S01]  /*b3d0*/  @P2 FFMA.FTZ R0, R3, R13, R10 ;  /* 0x0000000d03002223 */ /* 0x000fe2000001000a */
        /* <DEDUP_REMOVED lines=50> */
[----:B-1-34-:R-:W-:Y:S05]  /*b700*/  @!P0 BRA `(.L_x_151) ;  /* 0x0000000000048947 */ /* 0x01afea0003800000 */
[----:B------:R-:W-:Y:S01]  /*b710*/  BPT.TRAP 0x1 ;  /* 0x000000040000795c */ /* 0x000fe20000300000 */
.L_x_151:
[----:B------:R-:W-:Y:S01]  /*b720*/  ISETP.NE.AND P3, PT, R19, RZ, PT ;  /* 0x000000ff1300720c */ /* 0x000fe20003f65270 */
[-C--:B------:R-:W-:Y:S01]  /*b730*/  FMUL.FTZ R6, R24, R4.reuse ;  /* 0x0000000418067220 */ /* 0x080fe20000410000 */
[----:B------:R-:W-:Y:S01]  /*b740*/  IADD3 R5, P1, R16, 0x40, RZ ;  /* 0x0000004010057810 */ /* 0x000fe20007f3e0ff */
[-C--:B------:R-:W-:Y:S01]  /*b750*/  FMUL.FTZ R25, R25, R4.reuse ;  /* 0x0000000419197220 */ /* 0x080fe20000410000 */
[-C--:B------:R-:W-:Y:S01]  /*b760*/  FMUL.FTZ R29, R29, R4.reuse ;  /* 0x000000041d1d7220 */ /* 0x080fe20000410000 */
[-C--:B------:R-:W-:Y:S01]  /*b770*/  FMUL.FTZ R88, R28, R4.reuse ;  /* 0x000000041c587220 */ /* 0x080fe20000410000 */
[----:B------:R-:W-:Y:S01]  /*b780*/  LOP3.LUT R24, R5, 0x380, RZ, 0xc0, !PT ;  /* 0x0000038005187812 */ /* 0x000fe200078ec0ff */
        /* <DEDUP_REMOVED lines=28> */
[----:B------:R-:W-:Y:S01]  /*b950*/  IMAD.U32 R4, RZ, RZ, UR5 ;  /* 0x00000005ff047e24 */ /* 0x000fe2000f8e00ff */
[----:B------:R-:W-:Y:S01]  /*b960*/  SHF.R.U64 R24, R24, 0x3, RZ ;  /* 0x0000000318187819 */ /* 0x000fe200000012ff */
[-C--:B------:R-:W-:Y:S01]  /*b970*/  FMUL.FTZ R28, R26, R8.reuse ;  /* 0x000000081a1c7220 */ /* 0x080fe20000410000 */
[----:B------:R-:W-:Y:S01]  /*b980*/  IADD3 R3, P0, R16, 0x20, RZ ;  /* 0x0000002010037810 */ /* 0x000fe20007f1e0ff */
[----:B------:R-:W-:Y:S01]  /*b990*/  @P3 VIADD R4, R4, 0x34860 ;  /* 0x0003486004043836 */ /* 0x000fe20000000000 */
[----:B------:R-:W-:Y:S01]  /*b9a0*/  LOP3.LUT R24, R24, R5, RZ, 0x3c, !PT ;  /* 0x0000000518187212 */ /* 0x000fe200078e3cff */
[-C--:B------:R-:W-:Y:S01]  /*b9b0*/  FMUL.FTZ R27, R27, R8.reuse ;  /* 0x000000081b1b7220 */ /* 0x080fe20000410000 */
[C---:B------:R-:W-:Y:S01]  /*b9c0*/  LOP3.LUT R5, R16.reuse, 0x380, RZ, 0xc0, !PT ;  /* 0x0000038010057812 */ /* 0x040fe200078ec0ff */
[----:B------:R-:W-:Y:S01]  /*b9d0*/  UIADD3 UR35, -UR36, URZ, URZ ;  /* 0x0000003f24237290 */ /* 0x000fe2000fffe13f */
[----:B------:R-:W-:Y:S01]  /*b9e0*/  @P3 PRMT R4, R23, 0x654, R4 ;  /* 0x0000065417043816 */ /* 0x000fe20000000004 */
[----:B------:R-:W-:Y:S01]  /*b9f0*/  ULDC UR4, c[0x0][0xdb4] ;  /* 0x00036d0000047ab9 */ /* 0x000fe20000000800 */
[----:B------:R-:W-:Y:S01]  /*ba00*/  IADD3 R15, P6, R16, 0x4000, RZ ;  /* 0x00004000100f7810 */ /* 0x000fe20007fde0ff */
[-C--:B------:R-:W-:Y:S01]  /*ba10*/  FMUL.FTZ R7, R31, R8.reuse ;  /* 0x000000081f077220 */ /* 0x080fe20000410000 */
[----:B------:R-:W-:Y:S01]  /*ba20*/  SHF.R.U64 R5, R5, 0x3, RZ ;  /* 0x0000000305057819 */ /* 0x000fe200000012ff */
[----:B------:R1:W-:Y:S01]  /*ba30*/  @P3 SYNCS.ARRIVE.TRANS64.RED.A1T0 RZ, [R4+URZ], RZ ;  /* 0x000000ff04ff39a7 */ /* 0x0003e2000810043f */
[----:B------:R-:W-:Y:S01]  /*ba40*/  LOP3.LUT R26, R3, 0x380, RZ, 0xc0, !PT ;  /* 0x00000380031a7812 */ /* 0x000fe200078ec0ff */
[-C--:B------:R-:W-:Y:S01]  /*ba50*/  FMUL.FTZ R30, R30, R8.reuse ;  /* 0x000000081e1e7220 */ /* 0x080fe20000410000 */
[----:B------:R-:W-:Y:S01]  /*ba60*/  LOP3.LUT R14, R15, 0x380, RZ, 0xc0, !PT ;  /* 0x000003800f0e7812 */ /* 0x000fe200078ec0ff */
[-C--:B------:R-:W-:Y:S01]  /*ba70*/  FMUL.FTZ R35, R35, R8.reuse ;  /* 0x0000000823237220 */ /* 0x080fe20000410000 */
[----:B------:R-:W-:Y:S01]  /*ba80*/  SHF.R.U64 R26, R26, 0x3, RZ ;  /* 0x000000031a1a7819 */ /* 0x000fe200000012ff */
[-C--:B------:R-:W-:Y:S01]  /*ba90*/  FMUL.FTZ R34, R34, R8.reuse ;  /* 0x0000000822227220 */ /* 0x080fe20000410000 */
[----:B------:R-:W-:Y:S01]  /*baa0*/  SHF.R.U64 R14, R14, 0x3, RZ ;  /* 0x000000030e0e7819 */ /* 0x000fe200000012ff */
[----:B------:R-:W-:Y:S01]  /*bab0*/  FMUL.FTZ R39, R39, R8 ;  /* 0x0000000827277220 */ /* 0x000fe20000410000 */
[----:B-1----:R-:W-:Y:S01]  /*bac0*/  LOP3.LUT R4, R5, R16, RZ, 0x3c, !PT ;  /* 0x0000001005047212 */ /* 0x002fe200078e3cff */
[--C-:B------:R-:W-:Y:S01]  /*bad0*/  IMAD.MOV.U32 R5, RZ, RZ, R17.reuse ;  /* 0x000000ffff057224 */ /* 0x100fe200078e0011 */
[----:B------:R-:W-:Y:S01]  /*bae0*/  R2UR UR7, R224 ;  /* 0x00000000e00772ca */ /* 0x000fe200000e0000 */
[-C--:B------:R-:W-:Y:S01]  /*baf0*/  FMUL.FTZ R38, R38, R8.reuse ;  /* 0x0000000826267220 */ /* 0x080fe20000410000 */
[----:B------:R-:W-:Y:S01]  /*bb00*/  LOP3.LUT R26, R26, R3, RZ, 0x3c, !PT ;  /* 0x000000031a1a7212 */ /* 0x000fe200078e3cff */
[----:B------:R-:W-:Y:S01]  /*bb10*/  FMUL.FTZ R43, R43, R8 ;  /* 0x000000082b2b7220 */ /* 0x000fe20000410000 */
[----:B------:R-:W-:Y:S01]  /*bb20*/  MOV R3, R4 ;  /* 0x0000000400037202 */ /* 0x000fe20000000f00 */
[----:B------:R-:W-:Y:S01]  /*bb30*/  FMUL.FTZ R42, R42, R8 ;  /* 0x000000082a2a7220 */ /* 0x000fe20000410000 */
[----:B------:R-:W-:Y:S01]  /*bb40*/  F2FP.BF16.F32.PACK_AB R5, R27, R28 ;  /* 0x0000001c1b05723e */ /* 0x000fe200000010ff */
[--C-:B------:R-:W-:Y:S01]  /*bb50*/  IMAD.X R27, RZ, RZ, R17.reuse, P0 ;  /* 0x000000ffff1b7224 */ /* 0x100fe200000e0611 */
[----:B------:R-:W-:Y:S01]  /*bb60*/  LOP3.LUT R14, R14, R15, RZ, 0x3c, !PT ;  /* 0x0000000f0e0e7212 */ /* 0x000fe200078e3cff */
[--C-:B------:R-:W-:Y:S01]  /*bb70*/  IMAD.X R15, RZ, RZ, R17.reuse, P6 ;  /* 0x000000ffff0f7224 */ /* 0x100fe200030e0611 */
[----:B------:R-:W-:Y:S01]  /*bb80*/  R2UR UR6, R223 ;  /* 0x00000000df0672ca */ /* 0x000fe200000e0000 */
[----:B------:R-:W-:Y:S01]  /*bb90*/  FMUL.FTZ R47, R47, R8 ;  /* 0x000000082f2f7220 */ /* 0x000fe20000410000 */
[----:B------:R-:W-:Y:S01]  /*bba0*/  F2FP.BF16.F32.PACK_AB R4, R25, R6 ;  /* 0x000000061904723e */ /* 0x000fe200000010ff */
[----:B------:R-:W-:Y:S01]  /*bbb0*/  UIMAD UR35, UR4, UR35, UR7 ;  /* 0x00000023042372a4 */ /* 0x000fe2000f8e0207 */
[----:B------:R-:W-:Y:S01]  /*bbc0*/  F2FP.BF16.F32.PACK_AB R6, R29, R88 ;  /* 0x000000581d06723e */ /* 0x000fe200000010ff */
[----:B------:R-:W-:Y:S01]  /*bbd0*/  UIADD3 UR34, -UR7, URZ, URZ ;  /* 0x0000003f07227290 */ /* 0x000fe2000fffe13f */
[----:B------:R-:W-:Y:S01]  /*bbe0*/  MOV R29, R26 ;  /* 0x0000001a001d7202 */ /* 0x000fe20000000f00 */
[----:B------:R-:W-:Y:S01]  /*bbf0*/  FMUL.FTZ R46, R46, R8 ;  /* 0x000000082e2e7220 */ /* 0x000fe20000410000 */
[----:B------:R-:W-:Y:S01]  /*bc00*/  MOV R26, R14 ;  /* 0x0000000e001a7202 */ /* 0x000fe20000000f00 */
[-C--:B------:R-:W-:Y:S01]  /*bc10*/  FMUL.FTZ R51, R51, R8.reuse ;  /* 0x0000000833337220 */ /* 0x080fe20000410000 */
[----:B------:R-:W1:Y:S01]  /*bc20*/  LDC.64 R14, c[0x0][0xb78] ;  /* 0x0002de00ff0e7b82 */ /* 0x000e620000000a00 */
[----:B------:R-:W-:Y:S01]  /*bc30*/  IADD3 R9, P3, R16, 0x4060, RZ ;  /* 0x0000406010097810 */ /* 0x000fe20007f7e0ff */
[-C--:B------:R-:W-:Y:S01]  /*bc40*/  FMUL.FTZ R50, R50, R8.reuse ;  /* 0x0000000832327220 */ /* 0x080fe20000410000 */
[----:B------:R-:W-:Y:S01]  /*bc50*/  IADD3 R21, P2, R16, 0x60, RZ ;  /* 0x0000006010157810 */ /* 0x000fe20007f5e0ff */
        /* <DEDUP_REMOVED lines=18> */
[----:B------:R-:W-:Y:S01]  /*bd80*/  ULDC UR5, c[0x0][0xda8] ;  /* 0x00036a0000057ab9 */ /* 0x000fe20000000800 */
[----:B------:R-:W-:Y:S01]  /*bd90*/  USHF.R.S32.HI UR4, URZ, 0x1f, UR35 ;  /* 0x0000001f3f047899 */ /* 0x000fe20008011423 */
[----:B------:R-:W-:Y:S01]  /*bda0*/  LOP3.LUT R8, R9, 0x380, RZ, 0xc0, !PT ;  /* 0x0000038009087812 */ /* 0x000fe200078ec0ff */
[----:B------:R-:W-:Y:S01]  /*bdb0*/  ULDC.64 UR8, c[0x0][0xb70] ;  /* 0x0002dc0000087ab9 */ /* 0x000fe20000000a00 */
[----:B------:R-:W-:Y:S01]  /*bdc0*/  LOP3.LUT R20, R21, 0x380, RZ, 0xc0, !PT ;  /* 0x0000038015147812 */ /* 0x000fe200078ec0ff */
[----:B------:R-:W-:Y:S01]  /*bdd0*/  UIMAD UR34, UR5, UR34, UR6 ;  /* 0x00000022052272a4 */ /* 0x000fe2000f8e0206 */
[C---:B------:R-:W-:Y:S01]  /*bde0*/  IADD3 R11, P4, R16.reuse, 0x4040, RZ ;  /* 0x00004040100b7810 */ /* 0x040fe20007f9e0ff */
[----:B------:R-:W-:Y:S01]  /*bdf0*/  UIMAD UR6, UR4, UR8, URZ ;  /* 0x00000008040672a4 */ /* 0x000fe2000f8e023f */
[----:B------:R-:W-:Y:S01]  /*be00*/  IADD3 R13, P5, R16, 0x4020, RZ ;  /* 0x00004020100d7810 */ /* 0x000fe20007fbe0ff */
[----:B------:R-:W-:Y:S01]  /*be10*/  USHF.L.U32 UR34, UR34, 0x7, URZ ;  /* 0x0000000722227899 */ /* 0x000fe2000800063f */
[----:B------:R-:W-:Y:S01]  /*be20*/  SHF.R.U64 R8, R8, 0x3, RZ ;  /* 0x0000000308087819 */ /* 0x000fe200000012ff */
[----:B------:R-:W-:Y:S01]  /*be30*/  UIMAD.WIDE.U32 UR4, UR35, UR8, URZ ;  /* 0x00000008230472a5 */ /* 0x000fe2000f8e003f */
[----:B------:R-:W-:Y:S01]  /*be40*/  SHF.R.U64 R20, R20, 0x3, RZ ;  /* 0x0000000314147819 */ /* 0x000fe200000012ff */
[----:B------:R-:W-:Y:S01]  /*be50*/  UIMAD UR6, UR35, UR9, UR6 ;  /* 0x00000009230672a4 */ /* 0x000fe2000f8e0206 */
[----:B------:R-:W-:Y:S01]  /*be60*/  LOP3.LUT R10, R11, 0x380, RZ, 0xc0, !PT ;  /* 0x000003800b0a7812 */ /* 0x000fe200078ec0ff */
[----:B------:R-:W-:Y:S01]  /*be70*/  USHF.R.S32.HI UR7, URZ, 0x1f, UR36 ;  /* 0x0000001f3f077899 */ /* 0x000fe20008011424 */
[----:B------:R-:W-:Y:S01]  /*be80*/  LOP3.LUT R12, R13, 0x380, RZ, 0xc0, !PT ;  /* 0x000003800d0c7812 */ /* 0x000fe200078ec0ff */
[----:B------:R-:W-:Y:S01]  /*be90*/  UIADD3 UR6, UR5, UR6, URZ ;  /* 0x0000000605067290 */ /* 0x000fe2000fffe03f */
[----:B------:R-:W-:Y:S01]  /*bea0*/  F2FP.BF16.F32.PACK_AB R7, R7, R30 ;  /* 0x0000001e0707723e */ /* 0x000fe200000010ff */
[----:B------:R-:W-:Y:S01]  /*beb0*/  BAR.SYNC.DEFER_BLOCKING 0x1, 0x100 ;  /* 0x0044000000007b1d */ /* 0x000fe20000010000 */
[----:B------:R-:W-:Y:S01]  /*bec0*/  LOP3.LUT R8, R8, R9, RZ, 0x3c, !PT ;  /* 0x0000000908087212 */ /* 0x000fe200078e3cff */
[--C-:B------:R-:W-:Y:S01]  /*bed0*/  IMAD.X R9, RZ, RZ, R17.reuse, P3 ;  /* 0x000000ffff097224 */ /* 0x100fe200018e0611 */
[----:B------:R-:W-:Y:S01]  /*bee0*/  LOP3.LUT R20, R20, R21, RZ, 0x3c, !PT ;  /* 0x0000001514147212 */ /* 0x000fe200078e3cff */
[--C-:B------:R-:W-:Y:S01]  /*bef0*/  IMAD.X R21, RZ, RZ, R17.reuse, P2 ;  /* 0x000000ffff157224 */ /* 0x100fe200010e0611 */
[----:B------:R-:W-:Y:S01]  /*bf00*/  SHF.R.U64 R10, R10, 0x3, RZ ;  /* 0x000000030a0a7819 */ /* 0x000fe200000012ff */
[----:B------:R-:W-:Y:S01]  /*bf10*/  VIADD R31, R227, UR34 ;  /* 0x00000022e31f7c36 */ /* 0x000fe20008000000 */
[----:B------:R-:W-:Y:S01]  /*bf20*/  SHF.R.U64 R12, R12, 0x3, RZ ;  /* 0x000000030c0c7819 */ /* 0x000fe200000012ff */
[--C-:B------:R-:W-:Y:S01]  /*bf30*/  IMAD.X R25, RZ, RZ, R17.reuse, P1 ;  /* 0x000000ffff197224 */ /* 0x100fe200008e0611 */
[----:B------:R-:W-:Y:S01]  /*bf40*/  LOP3.LUT R10, R10, R11, RZ, 0x3c, !PT ;  /* 0x0000000b0a0a7212 */ /* 0x000fe200078e3cff */
[--C-:B------:R-:W-:Y:S01]  /*bf50*/  IMAD.X R11, RZ, RZ, R17.reuse, P4 ;  /* 0x000000ffff0b7224 */ /* 0x100fe200020e0611 */
[----:B------:R-:W-:Y:S01]  /*bf60*/  LOP3.LUT R12, R12, R13, RZ, 0x3c, !PT ;  /* 0x0000000d0c0c7212 */ /* 0x000fe200078e3cff */
[----:B------:R-:W-:Y:S01]  /*bf70*/  IMAD.X R13, RZ, RZ, R17, P5 ;  /* 0x000000ffff0d7224 */ /* 0x000fe200028e0611 */
[----:B------:R-:W-:Y:S01]  /*bf80*/  MOV R27, R20 ;  /* 0x00000014001b7202 */ /* 0x000fe20000000f00 */
[----:B------:R-:W-:Y:S01]  /*bf90*/  IMAD.U32 R21, RZ, RZ, UR5 ;  /* 0x00000005ff157e24 */ /* 0x000fe2000f8e00ff */
[----:B------:R-:W-:Y:S01]  /*bfa0*/  LOP3.LUT P0, RZ, R222, 0x3, RZ, 0xc0, !PT ;  /* 0x00000003deff7812 */ /* 0x000fe2000780c0ff */
[----:B------:R-:W-:Y:S01]  /*bfb0*/  IMAD.U32 R20, RZ, RZ, UR4 ;  /* 0x00000004ff147e24 */ /* 0x000fe2000f8e00ff */
[----:B------:R-:W-:Y:S01]  /*bfc0*/  ULDC UR4, c[0x0][0xa88] ;  /* 0x0002a20000047ab9 */ /* 0x000fe20000000800 */
[----:B------:R-:W-:Y:S01]  /*bfd0*/  IMAD.U32 R21, RZ, RZ, UR6 ;  /* 0x00000006ff157e24 */ /* 0x000fe2000f8e00ff */
[----:B------:R-:W-:Y:S01]  /*bfe0*/  MOV R28, R24 ;  /* 0x00000018001c7202 */ /* 0x000fe20000000f00 */
[----:B------:R-:W-:Y:S01]  /*bff0*/  ULDC.64 UR12, c[0x0][0x208] ;  /* 0x00008200000c7ab9 */ /* 0x000fe20000000a00 */
[----:B------:R-:W-:Y:S01]  /*c000*/  MOV R24, R10 ;  /* 0x0000000a00187202 */ /* 0x000fe20000000f00 */
[----:B-1----:R-:W-:Y:S01]  /*c010*/  IMAD.WIDE.U32 R20, R14, UR36, R20 ;  /* 0x000000240e147c25 */ /* 0x002fe2000f8e0014 */
[----:B------:R-:W-:Y:S01]  /*c020*/  MOV R25, R12 ;  /* 0x0000000c00197202 */ /* 0x000fe20000000f00 */
[----:B------:R1:W-:Y:S01]  /*c030*/  STSM.16.M88.4 [R3], R4 ;  /* 0x0000000403007844 */ /* 0x0003e20000000200 */
        /* <DEDUP_REMOVED lines=8> */
[----:B-1----:R-:W-:Y:S01]  /*c0c0*/  MOV R3, R8 ;  /* 0x0000000800037202 */ /* 0x002fe20000000f00 */
[----:B------:R-:W-:Y:S01]  /*c0d0*/  VIADD R9, R31, 0x8 ;  /* 0x000000081f097836 */ /* 0x000fe20000000000 */
[----:B------:R-:W-:Y:S01]  /*c0e0*/  F2FP.BF16.F32.PACK_AB R4, R33, R32 ;  /* 0x000000202104723e */ /* 0x000fe200000010ff */
[----:B------:R-:W-:Y:S01]  /*c0f0*/  IMAD R8, R14, UR7, RZ ;  /* 0x000000070e087c24 */ /* 0x000fe2000f8e02ff */
[----:B------:R-:W-:Y:S02]  /*c100*/  F2FP.BF16.F32.PACK_AB R5, R35, R34 ;  /* 0x000000222305723e */ /* 0x000fe400000010ff */
[----:B------:R-:W-:Y:S01]  /*c110*/  F2FP.BF16.F32.PACK_AB R6, R37, R36 ;  /* 0x000000242506723e */ /* 0x000fe200000010ff */
[----:B------:R-:W-:Y:S01]  /*c120*/  IMAD R30, R15, UR36, R8 ;  /* 0x000000240f1e7c24 */ /* 0x000fe2000f8e0208 */
[----:B------:R-:W-:-:S02]  /*c130*/  F2FP.BF16.F32.PACK_AB R7, R39, R38 ;  /* 0x000000262707723e */ /* 0x000fc400000010ff */
[----:B------:R-:W-:Y:S02]  /*c140*/  ISETP.GE.OR P1, PT, R9, UR4, P0 ;  /* 0x0000000409007c0c */ /* 0x000fe40008726670 */
[----:B------:R-:W-:Y:S01]  /*c150*/  F2FP.BF16.F32.PACK_AB R8, R41, R40 ;  /* 0x000000282908723e */ /* 0x000fe200000010ff */
[----:B------:R1:W-:Y:S01]  /*c160*/  STSM.16.M88.4 [R29], R4 ;  /* 0x000000041d007844 */ /* 0x0003e20000000200 */
[----:B------:R-:W-:Y:S02]  /*c170*/  F2FP.BF16.F32.PACK_AB R9, R43, R42 ;  /* 0x0000002a2b09723e */ /* 0x000fe400000010ff */
[----:B------:R-:W-:Y:S02]  /*c180*/  F2FP.BF16.F32.PACK_AB R14, R53, R52 ;  /* 0x00000034350e723e */ /* 0x000fe400000010ff */
[----:B------:R-:W-:Y:S01]  /*c190*/  F2FP.BF16.F32.PACK_AB R15, R55, R54 ;  /* 0x00000036370f723e */ /* 0x000fe200000010ff */
[----:B------:R-:W-:Y:S01]  /*c1a0*/  STSM.16.M88.4 [R28], R8 ;  /* 0x000000081c007844 */ /* 0x000fe20000000200 */
[----:B------:R-:W-:-:S02]  /*c1b0*/  F2FP.BF16.F32.PACK_AB R67, R71, R70 ;  /* 0x000000464743723e */ /* 0x000fc400000010ff */
[----:B------:R-:W-:Y:S01]  /*c1c0*/  F2FP.BF16.F32.PACK_AB R73, R75, R74 ;  /* 0x0000004a4b49723e */ /* 0x000fe200000010ff */
[----:B------:R-:W-:Y:S01]  /*c1d0*/  STSM.16.M88.4 [R27], R12 ;  /* 0x0000000c1b007844 */ /* 0x000fe20000000200 */
[----:B------:R-:W-:Y:S02]  /*c1e0*/  F2FP.BF16.F32.PACK_AB R80, R81, R80 ;  /* 0x000000505150723e */ /* 0x000fe400000010ff */
[----:B------:R-:W-:Y:S02]  /*c1f0*/  F2FP.BF16.F32.PACK_AB R74, R77, R76 ;  /* 0x0000004c4d4a723e */ /* 0x000fe400000010ff */
[----:B------:R-:W-:Y:S02]  /*c200*/  F2FP.BF16.F32.PACK_AB R75, R79, R78 ;  /* 0x0000004e4f4b723e */ /* 0x000fe400000010ff */
[----:B-1----:R-:W-:Y:S02]  /*c210*/  F2FP.BF16.F32.PACK_AB R4, R57, R56 ;  /* 0x000000383904723e */ /* 0x002fe400000010ff */
[----:B------:R-:W-:-:S02]  /*c220*/  F2FP.BF16.F32.PACK_AB R5, R59, R58 ;  /* 0x0000003a3b05723e */ /* 0x000fc400000010ff */
[----:B------:R-:W-:Y:S02]  /*c230*/  F2FP.BF16.F32.PACK_AB R6, R61, R60 ;  /* 0x0000003c3d06723e */ /* 0x000fe400000010ff */
[----:B------:R-:W-:Y:S02]  /*c240*/  F2FP.BF16.F32.PACK_AB R7, R63, R62 ;  /* 0x0000003e3f07723e */ /* 0x000fe400000010ff */
[----:B------:R-:W-:Y:S02]  /*c250*/  F2FP.BF16.F32.PACK_AB R81, R83, R82 ;  /* 0x000000525351723e */ /* 0x000fe400000010ff */
[----:B------:R-:W-:Y:S01]  /*c260*/  F2FP.BF16.F32.PACK_AB R82, R85, R84 ;  /* 0x000000545552723e */ /* 0x000fe200000010ff */
[----:B------:R1:W-:Y:S01]  /*c270*/  STSM.16.M88.4 [R26], R4 ;  /* 0x000000041a007844 */ /* 0x0003e20000000200 */
[----:B------:R-:W-:Y:S02]  /*c280*/  F2FP.BF16.F32.PACK_AB R83, R87, R86 ;  /* 0x000000565753723e */ /* 0x000fe400000010ff */
[----:B------:R-:W-:Y:S01]  /*c290*/  SHF.R.S32.HI R29, RZ, 0x1f, R31 ;  /* 0x0000001fff1d7819 */ /* 0x000fe2000001141f */
[----:B------:R-:W-:Y:S01]  /*c2a0*/  STSM.16.M88.4 [R25], R64 ;  /* 0x0000004019007844 */ /* 0x000fe20000000200 */
[----:B------:R-:W-:-:S02]  /*c2b0*/  IADD3 R20, P2, R31, R20, RZ ;  /* 0x000000141f147210 */ /* 0x000fc40007f5e0ff */
[----:B------:R-:W-:Y:S01]  /*c2c0*/  ISETP.GE.OR P0, PT, R31, UR4, P0 ;  /* 0x000000041f007c0c */ /* 0x000fe20008706670 */
[----:B------:R-:W-:Y:S01]  /*c2d0*/  STSM.16.M88.4 [R24], R72 ;  /* 0x0000004818007844 */ /* 0x000fe20000000200 */
[----:B------:R-:W-:Y:S01]  /*c2e0*/  ULDC.64 UR4, c[0x0][0xb40] ;  /* 0x0002d00000047ab9 */ /* 0x000fe20000000a00 */
[----:B------:R-:W-:Y:S02]  /*c2f0*/  IADD3.X R29, R29, R21, R30, P2, !PT ;  /* 0x000000151d1d7210 */ /* 0x000fe400017fe41e */
[----:B------:R-:W-:Y:S01]  /*c300*/  STSM.16.M88.4 [R3], R80 ;  /* 0x0000005003007844 */ /* 0x000fe20000000200 */
[----:B------:R-:W-:Y:S01]  /*c310*/  R2UR UR10, R220 ;  /* 0x00000000dc0a72ca */ /* 0x000fe200000e0000 */
[----:B------:R-:W-:Y:S01]  /*c320*/  @!PT LDS RZ, [RZ] ;  /* 0x00000000fffff984 */ /* 0x000fe20000000800 */
[----:B------:R-:W-:Y:S01]  /*c330*/  @!PT LDS RZ, [RZ] ;  /* 0x00000000fffff984 */ /* 0x000fe20000000800 */
[----:B------:R-:W-:Y:S01]  /*c340*/  @!PT LDS RZ, [RZ] ;  /* 0x00000000fffff984 */ /* 0x000fe20000000800 */
[----:B------:R-:W-:Y:S01]  /*c350*/  @!PT LDS RZ, [RZ] ;  /* 0x00000000fffff984 */ /* 0x000fe20000000800 */
[----:B------:R2:W-:Y:S06]  /*c360*/  MEMBAR.ALL.CTA ;  /* 0x0000000000007992 */ /* 0x0005ec0000008000 */
[----:B--2---:R-:W2:Y:S02]  /*c370*/  FENCE.VIEW.ASYNC.S ;  /* 0x00000000000073c6 */ /* 0x004ea40000000000 */
[----:B--2---:R-:W-:Y:S06]  /*c380*/  BAR.ARV 0x1, 0x120 ;  /* 0x0044800000007b1d */ /* 0x004fec0000002000 */
[C---:B-1----:R-:W-:Y:S01]  /*c390*/  LEA R4, P2, R20.reuse, UR4, 0x2 ;  /* 0x0000000414047c11 */ /* 0x042fe2000f8410ff */
[----:B------:R-:W-:Y:S01]  /*c3a0*/  ULDC UR4, c[0x0][0xc] ;  /* 0x0000030000047ab9 */ /* 0x000fe20000000800 */
[----:B------:R-:W1:Y:S01]  /*c3b0*/  SHFL.IDX PT, R6, R226, RZ, 0x1f ;  /* 0x00001fffe2067589 */ /* 0x000e6200000e0000 */
[----:B------:R-:W-:Y:S01]  /*c3c0*/  UIADD3 UR10, UR4, UR10, URZ ;  /* 0x0000000a040a7290 */ /* 0x000fe2000fffe03f */
[----:B------:R-:W-:-:S05]  /*c3d0*/  LEA.HI.X R5, R20, UR5, R29, 0x2, P2 ;  /* 0x0000000514057c11 */ /* 0x000fca00090f141d */
[----:B------:R2:W-:Y:S01]  /*c3e0*/  @!P0 STG.E desc[UR12][R4.64], R2 ;  /* 0x0000000204008986 */ /* 0x0005e2000c10190c */
[----:B------:R-:W-:-:S03]  /*c3f0*/  IMAD.U32 R220, RZ, RZ, UR10 ;  /* 0x0000000affdc7e24 */ /* 0x000fc6000f8e00ff */
[----:B------:R2:W-:Y:S01]  /*c400*/  @!P1 STG.E desc[UR12][R4.64+0x20], R0 ;  /* 0x0000200004009986 */ /* 0x0005e2000c10190c */
[----:B-1----:R-:W-:-:S13]  /*c410*/  ISETP.NE.AND P0, PT, R6, 0x7, PT ;  /* 0x000000070600780c */ /* 0x002fda0003f05270 */
[----:B--2---:R-:W-:Y:S05]  /*c420*/  @P0 BRA `(.L_x_152) ;  /* 0x0000000000640947 */ /* 0x004fea0003800000 */
        /* <DEDUP_REMOVED lines=11> */
[----:B------:R-:W-:Y:S01]  /*c4e0*/  UMOV UR7, 0x40 ;  /* 0x0000004000077882 */ /* 0x000fe20000000000 */
[----:B------:R-:W-:-:S05]  /*c4f0*/  UMOV UR8, 0x1 ;  /* 0x0000000100087882 */ /* 0x000fca0000000000 */
[----:B------:R1:W-:Y:S02]  /*c500*/  UTMASTG.5D [UR32], [UR4] ;  /* 0x00000020040073b5 */ /* 0x0003e40008020000 */
[----:B-1----:R-:W-:Y:S01]  /*c510*/  UMOV UR32, UR6 ;  /* 0x0000000600207c82 */ /* 0x002fe20008000000 */
[----:B------:R-:W-:Y:S01]  /*c520*/  UMOV UR33, UR7 ;  /* 0x0000000700217c82 */ /* 0x000fe20008000000 */
[----:B------:R-:W-:Y:S01]  /*c530*/  UIADD3 UR6, UR39, 0x34820, URZ ;  /* 0x0003482027067890 */ /* 0x000fe2000fffe03f */
[----:B------:R1:W-:Y:S03]  /*c540*/  UTMASTG.5D [UR32], [UR4] ;  /* 0x00000020040073b5 */ /* 0x0003e60008020000 */
[----:B------:R-:W-:Y:S02]  /*c550*/  UPRMT UR7, URZ, 0x654, UR6 ;  /* 0x000006543f077896 */ /* 0x000fe40008000006 */
[----:B------:R-:W-:Y:S01]  /*c560*/  UPRMT UR6, UR8, 0x654, UR6 ;  /* 0x0000065408067896 */ /* 0x000fe20008000006 */
[----:B------:R0:W-:Y:S01]  /*c570*/  UTMACMDFLUSH ;  /* 0x00000000000079b7 */ /* 0x0001e20000000000 */
[----:B------:R-:W-:-:S05]  /*c580*/  DEPBAR.LE SB0, 0x0 ;  /* 0x000080000000791a */ /* 0x000fca0000000000 */
[----:B------:R-:W-:Y:S02]  /*c590*/  SYNCS.ARRIVE.TRANS64.RED.A1T0 RZ, [UR7], RZ ;  /* 0x000000ffffff79a7 */ /* 0x000fe40008100407 */
[----:B-1----:R-:W-:Y:S03]  /*c5a0*/  SYNCS.ARRIVE.TRANS64.RED.A1T0 RZ, [UR6], RZ ;  /* 0x000000ffffff79a7 */ /* 0x002fe60008100406 */
.L_x_153:
[----:B------:R-:W-:Y:S05]  /*c5b0*/  BSYNC B0 ;  /* 0x0000000000007941 */ /* 0x000fea0003800000 */
.L_x_152:
[----:B------:R-:W1:Y:S01]  /*c5c0*/  LDC R0, c[0x0][0xda4] ;  /* 0x00036900ff007b82 */ /* 0x000e620000000800 */
[----:B------:R-:W-:Y:S01]  /*c5d0*/  R2UR UR5, R220 ;  /* 0x00000000dc0572ca */ /* 0x000fe200000e0000 */
[----:B------:R-:W-:Y:S01]  /*c5e0*/  UIADD3 UR38, UR38, 0x1, URZ ;  /* 0x0000000126267890 */ /* 0x000fe2000fffe03f */
[----:B------:R-:W-:-:S03]  /*c5f0*/  VIADD R221, R221, 0x1 ;  /* 0x00000001dddd7836 */ /* 0x000fc60000000000 */
[----:B------:R-:W-:-:S04]  /*c600*/  UISETP.NE.AND UP0, UPT, UR38, 0x2, UPT ;  /* 0x000000022600788c */ /* 0x000fc8000bf05270 */
[----:B------:R-:W-:Y:S02]  /*c610*/  USEL UR4, URZ, 0x1, UP0 ;  /* 0x000000013f047887 */ /* 0x000fe40008000000 */
[----:B------:R-:W-:Y:S02]  /*c620*/  USEL UR38, UR38, URZ, UP0 ;  /* 0x0000003f26267287 */ /* 0x000fe40008000000 */
[----:B------:R-:W-:Y:S01]  /*c630*/  ULOP3.LUT UR60, UR60, UR4, URZ, 0x3c, !UPT ;  /* 0x000000043c3c7292 */ /* 0x000fe2000f8e3c3f */
[----:B-1----:R-:W-:-:S13]  /*c640*/  ISETP.LE.AND P0, PT, R0, UR5, PT ;  /* 0x0000000500007c0c */ /* 0x002fda000bf03270 */
[----:B------:R-:W-:Y:S05]  /*c650*/  @!P0 BRA `(.L_x_154) ;  /* 0xffffff4c001c8947 */ /* 0x000fea000383ffff */
[----:B------:R-:W-:Y:S05]  /*c660*/  EXIT ;  /* 0x000000000000794d */ /* 0x000fea0003800000 */
.L_x_126:
        /* <DEDUP_REMOVED lines=13> */
[----:B------:R-:W2:Y:S01]  /*c740*/  LDL R3, [R1+0x1c] ;  /* 0x00001c0001037983 */ /* 0x000ea20000100800 */
[----:B------:R-:W1:Y:S01]  /*c750*/  S2R R4, SR_TID.X ;  /* 0x0000000000047919 */ /* 0x000e620000002100 */
[----:B------:R-:W3:Y:S01]  /*c760*/  S2UR UR4, SR_CTAID.X ;  /* 0x00000000000479c3 */ /* 0x000ee20000002500 */
[----:B------:R-:W-:Y:S02]  /*c770*/  LOP3.LUT R19, R19, 0xfffffffd, RZ, 0xc0, !PT ;  /* 0xfffffffd13137812 */ /* 0x000fe400078ec0ff */
[----:B-1----:R-:W-:-:S05]  /*c780*/  LOP3.LUT P0, R0, R4, 0x1f, RZ, 0xc0, !PT ;  /* 0x0000001f04007812 */ /* 0x002fca000780c0ff */
[----:B------:R3:W-:Y:S02]  /*c790*/  STL [R1+0x28], R0 ;  /* 0x0000280001007387 */ /* 0x0007e40000100800 */
[----:B---3--:R-:W-:-:S05]  /*c7a0*/  IMAD.U32 R0, RZ, RZ, UR4 ;  /* 0x00000004ff007e24 */ /* 0x008fca000f8e00ff */
[----:B------:R2:W-:Y:S01]  /*c7b0*/  STL [R1+0x18], R0 ;  /* 0x0000180001007387 */ /* 0x0005e20000100800 */
[----:B------:R-:W-:-:S04]  /*c7c0*/  LOP3.LUT P1, RZ, R4, 0x7f, RZ, 0xc0, !PT ;  /* 0x0000007f04ff7812 */ /* 0x000fc8000782c0ff */
[----:B------:R-:W-:Y:S01]  /*c7d0*/  PLOP3.LUT P0, PT, P0, P1, PT, 0x8a, 0x0 ;  /* 0x000000000000781c */ /* 0x000fe20000703172 */
[----:B------:R-:W-:-:S08]  /*c7e0*/  IMAD.MOV.U32 R16, RZ, RZ, RZ ;  /* 0x000000ffff107224 */ /* 0x000fd000078e00ff */
[----:B------:R-:W-:-:S04]  /*c7f0*/  @P1 LOP3.LUT R19, R19, 0x2, RZ, 0xfc, !PT ;  /* 0x0000000213131812 */ /* 0x000fc800078efcff */
[----:B------:R-:W-:Y:S01]  /*c800*/  LOP3.LUT R19, R19, 0xfffffffe, RZ, 0xc0, !PT ;  /* 0xfffffffe13137812 */ /* 0x000fe200078ec0ff */
[----:B------:R-:W-:-:S03]  /*c810*/  IMAD.MOV.U32 R17, RZ, RZ, 0x1 ;  /* 0x00000001ff117424 */ /* 0x000fc600078e00ff */
[----:B------:R-:W-:Y:S01]  /*c820*/  @P0 LOP3.LUT R19, R19, 0x1, RZ, 0xfc, !PT ;  /* 0x0000000113130812 */ /* 0x000fe200078efcff */
[----:B------:R-:W-:Y:S01]  /*c830*/  ULDC.64 UR36, c[0x0][0x198] ;  /* 0x0000660000247ab9 */ /* 0x000fe20000000a00 */
[----:B------:R-:W-:Y:S01]  /*c840*/  ULDC UR38, c[0x0][0xc] ;  /* 0x0000030000267ab9 */ /* 0x000fe20000000800 */
[----:B--2---:R-:W-:-:S05]  /*c850*/  LOP3.LUT R0, R3, 0x2, RZ, 0xfc, !PT ;  /* 0x0000000203007812 */ /* 0x004fca00078efcff */
[----:B------:R1:W-:Y:S04]  /*c860*/  STL [R1+0xc], R0 ;  /* 0x00000c0001007387 */ /* 0x0003e80000100800 */
[----:B------:R1:W-:Y:S02]  /*c870*/  STL [R1+0x24], RZ ;  /* 0x000024ff01007387 */ /* 0x0003e40000100800 */
.L_x_206:
        /* <DEDUP_REMOVED lines=21> */
[----:B-1----:R-:W-:-:S02]  /*c9d0*/  IMAD R9, R4, UR4, RZ ;  /* 0x0000000404097c24 */ /* 0x002fc4000f8e02ff */
[----:B----4-:R-:W-:-:S05]  /*c9e0*/  @P1 IMAD.HI.U32 R2, R6, R2, RZ ;  /* 0x0000000206021227 */ /* 0x010fca00078e00ff */
[----:B------:R-:W-:Y:S02]  /*c9f0*/  @P1 SHF.R.U32.HI R7, RZ, R3, R2 ;  /* 0x00000003ff071219 */ /* 0x000fe40000011602 */
[----:B------:R-:W-:-:S03]  /*ca00*/  MOV R2, 0x400 ;  /* 0x0000040000027802 */ /* 0x000fc60000000f00 */
[----:B------:R-:W-:Y:S01]  /*ca10*/  IMAD.MOV R3, RZ, RZ, -R7 ;  /* 0x000000ffff037224 */ /* 0x000fe200078e0a07 */
[----:B---3--:R-:W-:Y:S01]  /*ca20*/  LEA R8, R5, R2, 0x18 ;  /* 0x0000000205087211 */ /* 0x008fe200078ec0ff */
[----:B------:R-:W-:Y:S01]  /*ca30*/  VIADD R2, R9, 0xaf ;  /* 0x000000af09027836 */ /* 0x000fe20000000000 */
[----:B------:R2:W-:Y:S03]  /*ca40*/  STL [R1], R7 ;  /* 0x0000000701007387 */ /* 0x0005e60000100800 */
[----:B------:R-:W-:Y:S01]  /*ca50*/  VIADD R4, R8, 0x1e400 ;  /* 0x0001e40008047836 */ /* 0x000fe20000000000 */
[----:B------:R2:W-:Y:S01]  /*ca60*/  STL [R1+0x20], R9 ;  /* 0x0000200901007387 */ /* 0x0005e20000100800 */
[----:B------:R-:W-:-:S03]  /*ca70*/  IMAD.HI R2, R2, 0x2e8ba2e9, RZ ;  /* 0x2e8ba2e902027827 */ /* 0x000fc600078e02ff */
[----:B------:R-:W-:Y:S01]  /*ca80*/  LOP3.LUT P0, RZ, R4, 0x3ff, RZ, 0xc0, !PT ;  /* 0x000003ff04ff7812 */ /* 0x000fe2000780c0ff */
[----:B------:R-:W-:Y:S01]  /*ca90*/  IMAD R4, R0, R3, R6 ;  /* 0x0000000300047224 */ /* 0x000fe200078e0206 */
[----:B------:R-:W-:Y:S01]  /*caa0*/  SHF.R.U32.HI R3, RZ, 0x1f, R2 ;  /* 0x0000001fff037819 */ /* 0x000fe20000011602 */
[----:B------:R2:W-:Y:S03]  /*cab0*/  STL [R1+0x8], R8 ;  /* 0x0000080801007387 */ /* 0x0005e60000100800 */
[----:B------:R-:W-:Y:S01]  /*cac0*/  LEA.HI.SX32 R0, R2, R3, 0x1b ;  /* 0x0000000302007211 */ /* 0x000fe200078fdaff */
[----:B------:R2:W-:Y:S04]  /*cad0*/  STL [R1+0x4], R4 ;  /* 0x0000040401007387 */ /* 0x0005e80000100800 */
        /* <DEDUP_REMOVED lines=18> */
.L_x_156:
        /* <DEDUP_REMOVED lines=20> */
.L_x_158:
        /* <DEDUP_REMOVED lines=16> */
.L_x_157:
[----:B------:R-:W2:Y:S01]  /*ce40*/  LDL R8, [R1+0x4] ;  /* 0x0000040001087983 */ /* 0x000ea20000100800 */
[----:B------:R-:W1:Y:S01]  /*ce50*/  LDC R0, c[0x0][0x428] ;  /* 0x00010a00ff007b82 */ /* 0x000e620000000800 */
[----:B------:R-:W-:Y:S02]  /*ce60*/  ULDC.64 UR4, c[0x0][0x9f8] ;  /* 0x00027e0000047ab9 */ /* 0x000fe40000000a00 */
[----:B------:R-:W3:Y:S04]  /*ce70*/  LDL R6, [R1] ;  /* 0x0000000001067983 */ /* 0x000ee80000100800 */
[----:B------:R-:W4:Y:S01]  /*ce80*/  LDL R7, [R1+0x28] ;  /* 0x0000280001077983 */ /* 0x000f220000100800 */
[----:B-1----:R-:W-:-:S03]  /*ce90*/  ISETP.NE.AND P1, PT, R0, 0x1, PT ;  /* 0x000000010000780c */ /* 0x002fc60003f25270 */
[----:B------:R-:W4:Y:S01]  /*cea0*/  LDL.LU R5, [R1+0x10] ;  /* 0x0000100001057983 */ /* 0x000f220000300800 */
[----:B------:R-:W-:Y:S01]  /*ceb0*/  ISETP.NE.U32.AND P0, PT, RZ, UR4, PT ;  /* 0x00000004ff007c0c */ /* 0x000fe2000bf05070 */
[----:B------:R-:W-:Y:S01]  /*cec0*/  ULDC.64 UR6, c[0x0][0x208] ;  /* 0x0000820000067ab9 */ /* 0x000fe20000000a00 */
[----:B------:R-:W-:Y:S01]  /*ced0*/  ULDC UR4, c[0x0][0xda8] ;  /* 0x00036a0000047ab9 */ /* 0x000fe20000000800 */
[----:B------:R-:W4:Y:S01]  /*cee0*/  LDL R4, [R1+0x18] ;  /* 0x0000180001047983 */ /* 0x000f220000100800 */
[----:B------:R-:W-:-:S05]  /*cef0*/  ISETP.NE.AND.EX P0, PT, RZ, UR5, PT, P0 ;  /* 0x00000005ff007c0c */ /* 0x000fca000bf05300 */
[----:B------:R-:W2:Y:S08]  /*cf00*/  @P1 LDC R2, c[0x0][0x42c] ;  /* 0x00010b00ff021b82 */ /* 0x000eb00000000800 */
[----:B------:R-:W1:Y:S01]  /*cf10*/  @P1 LDC R3, c[0x0][0x430] ;  /* 0x00010c00ff031b82 */ /* 0x000e620000000800 */
[----:B--2---:R-:W-:-:S04]  /*cf20*/  @P1 IMAD.HI.U32 R2, R8, R2, RZ ;  /* 0x0000000208021227 */ /* 0x004fc800078e00ff */
[----:B------:R-:W-:Y:S01]  /*cf30*/  IMAD.MOV.U32 R0, RZ, RZ, R8 ;  /* 0x000000ffff007224 */ /* 0x000fe200078e0008 */
[----:B-1----:R-:W-:Y:S02]  /*cf40*/  @P1 SHF.R.U32.HI R0, RZ, R3, R2 ;  /* 0x00000003ff001219 */ /* 0x002fe40000011602 */
[----:B------:R-:W3:Y:S02]  /*cf50*/  @P0 LDC.64 R2, c[0x0][0x9f8] ;  /* 0x00027e00ff020b82 */ /* 0x000ee40000000a00 */
[----:B---3--:R-:W-:-:S05]  /*cf60*/  @P0 IMAD.WIDE R2, R6, 0x4, R2 ;  /* 0x0000000406020825 */ /* 0x008fca00078e0202 */
[----:B------:R1:W5:Y:S01]  /*cf70*/  @P0 LDG.E R6, desc[UR6][R2.64] ;  /* 0x0000000602060981 */ /* 0x000362000c1e1900 */
[----:B----4-:R-:W-:Y:S01]  /*cf80*/  ISETP.NE.AND P1, PT, R7, RZ, PT ;  /* 0x000000ff0700720c */ /* 0x010fe20003f25270 */
[----:B------:R-:W-:Y:S01]  /*cf90*/  IMAD.MOV R7, RZ, RZ, -R5 ;  /* 0x000000ffff077224 */ /* 0x000fe200078e0a05 */
[----:B------:R-:W2:Y:S02]  /*cfa0*/  S2R R21, SR_CgaCtaId ;  /* 0x0000000000157919 */ /* 0x000ea40000008800 */
[----:B------:R-:W-:Y:S01]  /*cfb0*/  PLOP3.LUT P2, PT, P1, PT, PT, 0x8, 0x0 ;  /* 0x000000000000781c */ /* 0x000fe20000f4e170 */
[----:B------:R-:W-:-:S04]  /*cfc0*/  IMAD R7, R7, UR4, R4 ;  /* 0x0000000407077c24 */ /* 0x000fc8000f8e0204 */
[----:B------:R-:W-:-:S04]  /*cfd0*/  IMAD.SHL.U32 R7, R7, 0x80, RZ ;  /* 0x0000008007077824 */ /* 0x000fc800078e00ff */
[----:B------:R-:W-:-:S05]  /*cfe0*/  VOTEU.ALL UP1, P1 ;  /* 0x00000000003f7886 */ /* 0x000fca0000820000 */
[----:B------:R-:W-:-:S04]  /*cff0*/  @!UP1 UIADD3 UR8, UP0, UR36, 0x270, URZ ;  /* 0x0000027024089890 */ /* 0x000fc8000ff1e03f */
[----:B------:R-:W-:-:S03]  /*d000*/  @!UP1 UIADD3.X UR9, URZ, UR37, URZ, UP0, !UPT ;  /* 0x000000253f099290 */ /* 0x000fc600087fe43f */
[----:B-1----:R-:W-:-:S09]  /*d010*/  VOTEU.ALL UP0, P1 ;  /* 0x00000000003f7886 */ /* 0x002fd20000800000 */
.L_x_159:
[----:B------:R-:W3:Y:S04]  /*d020*/  LDL R3, [R1] ;  /* 0x0000000001037983 */ /* 0x000ee80000100800 */
[----:B------:R-:W4:Y:S01]  /*d030*/  LDL R2, [R1+0x4] ;  /* 0x0000040001027983 */ /* 0x000f220000100800 */
[----:B------:R-:W-:Y:S01]  /*d040*/  UMOV UR4, URZ ;  /* 0x0000003f00047c82 */ /* 0x000fe20008000000 */
[----:B------:R-:W-:Y:S02]  /*d050*/  PLOP3.LUT P0, PT, P0, P2, PT, 0xa2, 0x0 ;  /* 0x000000000000781c */ /* 0x000fe40000705472 */
[----:B---3--:R-:W-:-:S08]  /*d060*/  @P2 R2UR P0, UR7, R3 ;  /* 0x00000000030722ca */ /* 0x008fd00000000000 */
[----:B------:R-:W-:Y:S02]  /*d070*/  PLOP3.LUT P0, PT, P0, P2, PT, 0xa2, 0x0 ;  /* 0x000000000000781c */ /* 0x000fe40000705472 */
[----:B----4-:R-:W-:-:S08]  /*d080*/  @P2 R2UR.OR P0, UR6, R2 ;  /* 0x00000000020622ca */ /* 0x010fd00000100000 */
        /* <DEDUP_REMOVED lines=8> */
.L_x_160:
[----:B------:R-:W3:Y:S04]  /*d110*/  LDL R3, [R1] ;  /* 0x0000000001037983 */ /* 0x000ee80000100800 */
[----:B------:R-:W4:Y:S01]  /*d120*/  LDL R2, [R1+0x4] ;  /* 0x0000040001027983 */ /* 0x000f220000100800 */
        /* <DEDUP_REMOVED lines=9> */
[----:B------:R-:W1:Y:S01]  /*d1c0*/  LDC.64 R2, c[0x0][0x3f8] ;  /* 0x0000fe00ff027b82 */ /* 0x000e620000000a00 */
[----:B--2---:R-:W-:Y:S01]  /*d1d0*/  LOP3.LUT R21, R21, 0x1, RZ, 0xc0, !PT ;  /* 0x0000000115157812 */ /* 0x004fe200078ec0ff */
[----:B------:R-:W-:-:S04]  /*d1e0*/  UMOV UR4, 0xffffffff ;  /* 0xffffffff00047882 */ /* 0x000fc80000000000 */
[C---:B------:R-:W-:Y:S02]  /*d1f0*/  IMAD R20, R21.reuse, 0x58, RZ ;  /* 0x0000005815147824 */ /* 0x040fe400078e02ff */
[----:B------:R-:W-:Y:S01]  /*d200*/  IMAD R21, R21, 0x1600, RZ ;  /* 0x0000160015157824 */ /* 0x000fe200078e02ff */
[----:B-1----:R-:W-:-:S04]  /*d210*/  ISETP.NE.U32.AND P0, PT, R2, RZ, PT ;  /* 0x000000ff0200720c */ /* 0x002fc80003f05070 */
[----:B------:R-:W-:-:S04]  /*d220*/  ISETP.NE.AND.EX P0, PT, R3, RZ, PT, P0 ;  /* 0x000000ff0300720c */ /* 0x000fc80003f05300 */
[----:B-----5:R-:W-:Y:S01]  /*d230*/  SEL R5, R6, RZ, !P0 ;  /* 0x000000ff06057207 */ /* 0x020fe20004000000 */
[----:B------:R-:W-:Y:S08]  /*d240*/  BRA.DIV UR4, `(.L_x_161) ;  /* 0x0000002604f07947 */ /* 0x000ff0000b800000 */
.L_x_222:
[----:B------:R-:W2:Y:S01]  /*d250*/  LDL R8, [R1+0x14] ;  /* 0x0000140001087983 */ /* 0x000ea20000100800 */
[----:B------:R-:W-:Y:S01]  /*d260*/  UMOV UR4, 0xffffffff ;  /* 0xffffffff00047882 */ /* 0x000fe20000000000 */
[--C-:B------:R-:W-:Y:S01]  /*d270*/  SHF.R.S32.HI R12, RZ, 0x1f, R6.reuse ;  /* 0x0000001fff0c7819 */ /* 0x100fe20000011406 */
[----:B------:R-:W-:Y:S02]  /*d280*/  IMAD.MOV.U32 R4, RZ, RZ, R6 ;  /* 0x000000ffff047224 */ /* 0x000fe400078e0006 */
[----:B--2---:R-:W-:Y:S01]  /*d290*/  VIADD R8, R8, 0xffffffff ;  /* 0xffffffff08087836 */ /* 0x004fe20000000000 */
[----:B------:R-:W-:Y:S06]  /*d2a0*/  BRA.DIV UR4, `(.L_x_162) ;  /* 0x0000002a040c7947 */ /* 0x000fec000b800000 */
[----:B------:R-:W-:-:S13]  /*d2b0*/  ELECT P6, URZ, PT ;  /* 0x00000000003f782f */ /* 0x000fda00038c0000 */
.L_x_225:
[----:B------:R-:W-:Y:S05]  /*d2c0*/  @!P6 BRA `(.L_x_163) ;  /* 0x000000040010e947 */ /* 0x000fea0003800000 */
        /* <DEDUP_REMOVED lines=9> */
[----:B------:R-:W-:-:S04]  /*d360*/  @P1 SHF.R.U32.HI R5, RZ, R11, R10 ;  /* 0x0000000bff051219 */ /* 0x000fc8000001160a */
[--C-:B------:R-:W-:Y:S01]  /*d370*/  SHF.R.S32.HI R11, RZ, 0x1f, R5.reuse ;  /* 0x0000001fff0b7819 */ /* 0x100fe20000011405 */
[--C-:B------:R-:W-:Y:S02]  /*d380*/  IMAD.MOV R18, RZ, RZ, -R5.reuse ;  /* 0x000000ffff127224 */ /* 0x100fe400078e0a05 */
[----:B------:R-:W-:Y:S02]  /*d390*/  IMAD.MOV.U32 R10, RZ, RZ, R5 ;  /* 0x000000ffff0a7224 */ /* 0x000fe400078e0005 */
[----:B------:R-:W-:Y:S02]  /*d3a0*/  IMAD R18, R9, R18, R8 ;  /* 0x0000001209127224 */ /* 0x000fe400078e0208 */
[----:B------:R-:W-:Y:S02]  /*d3b0*/  IMAD R9, R12, UR4, RZ ;  /* 0x000000040c097c24 */ /* 0x000fe4000f8e02ff */
[----:B------:R-:W-:-:S04]  /*d3c0*/  IMAD.WIDE.U32 R10, R6, UR4, R10 ;  /* 0x00000004060a7c25 */ /* 0x000fc8000f8e000a */
[----:B------:R-:W-:Y:S01]  /*d3d0*/  IMAD R5, R6, UR5, R9 ;  /* 0x0000000506057c24 */ /* 0x000fe2000f8e0209 */
[----:B------:R-:W-:-:S03]  /*d3e0*/  LEA R14, P1, R10, R2, 0x2 ;  /* 0x000000020a0e7211 */ /* 0x000fc600078210ff */
[----:B------:R-:W-:-:S05]  /*d3f0*/  IMAD.IADD R5, R11, 0x1, R5 ;  /* 0x000000010b057824 */ /* 0x000fca00078e0205 */
[----:B------:R-:W-:-:S05]  /*d400*/  LEA.HI.X R15, R10, R3, R5, 0x2, P1 ;  /* 0x000000030a0f7211 */ /* 0x000fca00008f1405 */
[----:B------:R1:W5:Y:S02]  /*d410*/  LDG.E R6, desc[UR6][R14.64] ;  /* 0x000000060e067981 */ /* 0x000364000c1e1900 */
.L_x_164:
[----:B------:R-:W2:Y:S01]  /*d420*/  S2R R9, SR_CgaCtaId ;  /* 0x0000000000097919 */ /* 0x000ea20000008800 */
[----:B------:R-:W-:-:S04]  /*d430*/  MOV R5, 0x400 ;  /* 0x0000040000057802 */ /* 0x000fc80000000f00 */
[----:B--2---:R-:W-:Y:S02]  /*d440*/  LEA R5, R9, R5, 0x18 ;  /* 0x0000000509057211 */ /* 0x004fe400078ec0ff */
[----:B------:R-:W-:-:S03]  /*d450*/  SHF.L.U32 R9, R17, 0x1f, RZ ;  /* 0x0000001f11097819 */ /* 0x000fc600000006ff */
[----:B------:R-:W-:-:S04]  /*d460*/  IMAD R5, R16, 0x8, R5 ;  /* 0x0000000810057824 */ /* 0x000fc800078e0205 */
[----:B------:R-:W2:Y:S02]  /*d470*/  SYNCS.PHASECHK.TRANS64.TRYWAIT P1, [R5+URZ+0x34840], R9 ;  /* 0x03484009050075a7 */ /* 0x000ea4000802017f */
[----:B--2---:R-:W-:Y:S05]  /*d480*/  @!P1 BRA `(.L_x_165) ;  /* 0x0000002400b49947 */ /* 0x004fea0003800000 */
.L_x_226:
[----:B------:R-:W3:Y:S01]  /*d490*/  LDL R10, [R1+0xc] ;  /* 0x00000c00010a7983 */ /* 0x000ee20000100800 */
[----:B------:R-:W4:Y:S02]  /*d4a0*/  S2R R11, SR_TID.X ;  /* 0x00000000000b7919 */ /* 0x000f240000002100 */
[----:B----4-:R-:W-:-:S13]  /*d4b0*/  LOP3.LUT P1, RZ, R11, 0x7f, RZ, 0xc0, !PT ;  /* 0x0000007f0bff7812 */ /* 0x010fda000782c0ff */
[----:B--2---:R-:W-:-:S04]  /*d4c0*/  @!P1 IMAD.MOV.U32 R9, RZ, RZ, 0xb000 ;  /* 0x0000b000ff099424 */ /* 0x004fc800078e00ff */
[----:B------:R3:W-:Y:S02]  /*d4d0*/  @!P1 SYNCS.ARRIVE.TRANS64 RZ, [R5+URZ+0x34830], R9 ;  /* 0x0348300905ff99a7 */ /* 0x0007e4000800003f */
[----:B---3--:R-:W-:-:S04]  /*d4e0*/  PRMT R9, R10, 0x9910, RZ ;  /* 0x000099100a097816 */ /* 0x008fc800000000ff */
[----:B------:R-:W-:-:S13]  /*d4f0*/  ISETP.NE.AND P1, PT, R9, 0x2, PT ;  /* 0x000000020900780c */ /* 0x000fda0003f25270 */
[----:B------:R-:W-:Y:S05]  /*d500*/  @P1 BRA `(.L_x_166) ;  /* 0x0000000000041947 */ /* 0x000fea0003800000 */
[----:B------:R-:W-:Y:S01]  /*d510*/  BPT.TRAP 0x1 ;  /* 0x000000040000795c */ /* 0x000fe20000300000 */
.L_x_166:
[----:B------:R-:W-:-:S13]  /*d520*/  LOP3.LUT P1, RZ, R19, 0x1, RZ, 0xc0, !PT ;  /* 0x0000000113ff7812 */ /* 0x000fda000782c0ff */
[----:B------:R-:W-:Y:S05]  /*d530*/  @P1 BRA `(.L_x_167) ;  /* 0x0000000000041947 */ /* 0x000fea0003800000 */
[----:B------:R-:W-:Y:S01]  /*d540*/  BPT.TRAP 0x1 ;  /* 0x000000040000795c */ /* 0x000fe20000300000 */
.L_x_167:
[----:B------:R-:W2:Y:S01]  /*d550*/  S2R R10, SR_CgaCtaId ;  /* 0x00000000000a7919 */ /* 0x000ea20000008800 */
[----:B------:R-:W-:Y:S01]  /*d560*/  MOV R9, 0x400 ;  /* 0x0000040000097802 */ /* 0x000fe20000000f00 */
[----:B------:R-:W-:Y:S01]  /*d570*/  UIADD3 UR4, UP0, UR36, 0x370, URZ ;  /* 0x0000037024047890 */ /* 0x000fe2000ff1e03f */
[----:B------:R-:W-:Y:S01]  /*d580*/  R2UR UR9, R5 ;  /* 0x00000000050972ca */ /* 0x000fe200000e0000 */
[----:B------:R-:W-:Y:S01]  /*d590*/  IMAD R5, R16, 0x5800, R21 ;  /* 0x0000580010057824 */ /* 0x000fe200078e0215 */
[----:B------:R-:W-:Y:S01]  /*d5a0*/  R2UR UR11, R18 ;  /* 0x00000000120b72ca */ /* 0x000fe200000e0000 */
[----:B------:R-:W-:Y:S01]  /*d5b0*/  UMOV UR10, URZ ;  /* 0x0000003f000a7c82 */ /* 0x000fe20008000000 */
[----:B------:R-:W-:Y:S01]  /*d5c0*/  R2UR UR5, R20 ;  /* 0x00000000140572ca */ /* 0x000fe200000e0000 */
[----:B------:R-:W-:Y:S01]  /*d5d0*/  UMOV UR16, 0x30000 ;  /* 0x0003000000107882 */ /* 0x000fe20000000000 */
[----:B------:R-:W-:Y:S01]  /*d5e0*/  R2UR UR12, R0 ;  /* 0x00000000000c72ca */ /* 0x000fe200000e0000 */
[----:B------:R-:W-:Y:S01]  /*d5f0*/  UMOV UR7, 0x14f00000 ;  /* 0x14f0000000077882 */ /* 0x000fe20000000000 */
[----:B-----5:R-:W-:Y:S01]  /*d600*/  R2UR UR13, R6 ;  /* 0x00000000060d72ca */ /* 0x020fe200000e0000 */
[----:B------:R-:W-:-:S04]  /*d610*/  UMOV UR15, 0x40 ;  /* 0x00000040000f7882 */ /* 0x000fc80000000000 */
[----:B------:R-:W-:-:S04]  /*d620*/  UIADD3 UR9, UR9, 0x34830, URZ ;  /* 0x0003483009097890 */ /* 0x000fc8000fffe03f */
[----:B------:R-:W-:Y:S02]  /*d630*/  UIMAD UR11, UR11, 0xb0, UR5 ;  /* 0x000000b00b0b78a4 */ /* 0x000fe4000f8e0205 */
[----:B------:R-:W-:Y:S01]  /*d640*/  UIADD3.X UR5, URZ, UR37, URZ, UP0, !UPT ;  /* 0x000000253f057290 */ /* 0x000fe200087fe43f */
[----:B--2---:R-:W-:-:S05]  /*d650*/  LEA R9, R10, R9, 0x18 ;  /* 0x000000090a097211 */ /* 0x004fca00078ec0ff */
[----:B------:R-:W-:-:S05]  /*d660*/  IMAD R5, R5, 0x2, R9 ;  /* 0x0000000205057824 */ /* 0x000fca00078e0209 */
[----:B------:R-:W-:Y:S01]  /*d670*/  R2UR UR6, R5 ;  /* 0x00000000050672ca */ /* 0x000fe200000e0000 */
[----:B------:R-:W-:-:S12]  /*d680*/  IMAD.MOV.U32 R5, RZ, RZ, R6 ;  /* 0x000000ffff057224 */ /* 0x000fd800078e0006 */
[----:B------:R-:W-:Y:S02]  /*d690*/  UIADD3 UR8, UR6, 0x1e400, URZ ;  /* 0x0001e40006087890 */ /* 0x000fe4000fffe03f */
[----:B------:R-:W-:-:S03]  /*d6a0*/  UIADD3 UR14, UR6, 0x23c00, URZ ;  /* 0x00023c00060e7890 */ /* 0x000fc6000fffe03f */
[----:B------:R-:W-:-:S04]  /*d6b0*/  UMOV UR6, 0x0 ;  /* 0x0000000000067882 */ /* 0x000fc80000000000 */
[----:B------:R2:W-:Y:S02]  /*d6c0*/  UTMALDG.4D.MULTICAST [UR8], [UR4], UR16, desc[UR6] ;  /* 0x00000608040073b4 */ /* 0x0005e40008019810 */
[----:B--2---:R-:W-:Y:S01]  /*d6d0*/  UMOV UR8, UR14 ;  /* 0x0000000e00087c82 */ /* 0x004fe20008000000 */
[----:B------:R-:W-:Y:S02]  /*d6e0*/  UMOV UR10, UR15 ;  /* 0x0000000f000a7c82 */ /* 0x000fe40008000000 */
[----:B------:R2:W-:Y:S02]  /*d6f0*/  UTMALDG.4D.MULTICAST [UR8], [UR4], UR16, desc[UR6] ;  /* 0x00000608040073b4 */ /* 0x0005e40008019810 */
[----:B--2---:R-:W-:Y:S01]  /*d700*/  NOP ;  /* 0x0000000000007918 */ /* 0x004fe20000000000 */
.L_x_163:
[----:B-1----:R-:W2:Y:S04]  /*d710*/  LDL.LU R15, [R1] ;  /* 0x00000000010f7983 */ /* 0x002ea80000300800 */
[----:B------:R-:W3:Y:S04]  /*d720*/  LDL.LU R14, [R1+0x4] ;  /* 0x00000400010e7983 */ /* 0x000ee80000300800 */
[----:B------:R-:W4:Y:S01]  /*d730*/  LDL R13, [R1+0x24] ;  /* 0x00002400010d7983 */ /* 0x000f220000100800 */
[----:B------:R-:W-:-:S03]  /*d740*/  MOV R10, 0x400 ;  /* 0x00000400000a7802 */ /* 0x000fc60000000f00 */
[----:B------:R-:W5:Y:S01]  /*d750*/  LDL.LU R9, [R1+0x20] ;  /* 0x0000200001097983 */ /* 0x000f620000300800 */
[----:B------:R-:W1:Y:S01]  /*d760*/  S2R R11, SR_CgaCtaId ;  /* 0x00000000000b7919 */ /* 0x000e620000008800 */
[----:B------:R-:W-:Y:S05]  /*d770*/  WARPSYNC.ALL ;  /* 0x0000000000007948 */ /* 0x000fea0003800000 */
[----:B------:R-:W-:-:S13]  /*d780*/  ELECT P1, URZ, PT ;  /* 0x00000000003f782f */ /* 0x000fda0003820000 */
[C---:B------:R-:W-:Y:S01]  /*d790*/  @P1 R2UR UR11, R7.reuse ;  /* 0x00000000070b12ca */ /* 0x040fe200000e0000 */
[----:B------:R-:W-:Y:S01]  /*d7a0*/  UIADD3 UR4, UP0, UR36, 0x270, URZ ;  /* 0x0000027024047890 */ /* 0x000fe2000ff1e03f */
[----:B------:R-:W-:-:S03]  /*d7b0*/  @P1 R2UR UR19, R7 ;  /* 0x00000000071312ca */ /* 0x000fc600000e0000 */
        /* <DEDUP_REMOVED lines=19> */
[C---:B---3--:R-:W-:Y:S02]  /*d8f0*/  @P1 R2UR UR12, R14.reuse ;  /* 0x000000000e0c12ca */ /* 0x048fe400000e0000 */
[----:B------:R-:W-:Y:S02]  /*d900*/  @P1 R2UR UR20, R14 ;  /* 0x000000000e1412ca */ /* 0x000fe400000e0000 */
[----:B----4-:R-:W-:-:S04]  /*d910*/  LOP3.LUT R6, R13, 0x1, RZ, 0xc, !PT ;  /* 0x000000010d067812 */ /* 0x010fc800078e0cff */
[----:B------:R-:W-:-:S05]  /*d920*/  SHF.L.U32 R6, R6, 0x1f, RZ ;  /* 0x0000001f06067819 */ /* 0x000fca00000006ff */
[----:B------:R1:W-:Y:S02]  /*d930*/  UTMALDG.4D [UR8], [UR4], desc[UR6] ;  /* 0x00000608040075b4 */ /* 0x0003e40008019000 */
[----:B------:R1:W-:Y:S01]  /*d940*/  UTMALDG.4D [UR16], [UR4], desc[UR14] ;  /* 0x00000e10040075b4 */ /* 0x0003e20008019000 */
[----:B------:R-:W2:Y:S01]  /*d950*/  SYNCS.PHASECHK.TRANS64.TRYWAIT P1, [R10+URZ+0x34820], R6 ;  /* 0x034820060a0075a7 */ /* 0x000ea2000802017f */
[----:B-----5:R-:W-:Y:S01]  /*d960*/  ISETP.GE.AND P2, PT, R9, 0xb1, PT ;  /* 0x000000b10900780c */ /* 0x020fe20003f46270 */
[----:B-12---:R-:W-:-:S12]  /*d970*/  @!P1 BRA `(.L_x_169) ;  /* 0x00000020008c9947 */ /* 0x006fd80003800000 */
.L_x_227:
[----:B------:R-:W-:Y:S05]  /*d980*/  BSYNC B0 ;  /* 0x0000000000007941 */ /* 0x000fea0003800000 */
.L_x_168:
        /* <DEDUP_REMOVED lines=28> */
[----:B------:R-:W-:-:S04]  /*db50*/  IMAD.MOV R10, RZ, RZ, -R7 ;  /* 0x000000ffff0a7224 */ /* 0x000fc800078e0a07 */
[----:B------:R-:W-:Y:S02]  /*db60*/  IMAD R6, R15, R10, R6 ;  /* 0x0000000a0f067224 */ /* 0x000fe400078e0206 */
[----:B------:R-:W-:Y:S02]  /*db70*/  IMAD R15, R12, UR4, RZ ;  /* 0x000000040c0f7c24 */ /* 0x000fe4000f8e02ff */
[----:B------:R-:W-:Y:S02]  /*db80*/  IMAD.MOV.U32 R10, RZ, RZ, R7 ;  /* 0x000000ffff0a7224 */ /* 0x000fe400078e0007 */
[C---:B------:R-:W-:Y:S02]  /*db90*/  IMAD R7, R4.reuse, UR5, R15 ;  /* 0x0000000504077c24 */ /* 0x040fe4000f8e020f */
[----:B------:R-:W-:-:S04]  /*dba0*/  IMAD.WIDE.U32 R10, R4, UR4, R10 ;  /* 0x00000004040a7c25 */ /* 0x000fc8000f8e000a */
[----:B------:R-:W-:Y:S01]  /*dbb0*/  IMAD.IADD R7, R7, 0x1, R11 ;  /* 0x0000000107077824 */ /* 0x000fe200078e020b */
[----:B------:R-:W-:-:S04]  /*dbc0*/  LEA R2, P1, R10, R2, 0x2 ;  /* 0x000000020a027211 */ /* 0x000fc800078210ff */
[----:B------:R-:W-:-:S05]  /*dbd0*/  LEA.HI.X R3, R10, R3, R7, 0x2, P1 ;  /* 0x000000030a037211 */ /* 0x000fca00008f1407 */
[----:B------:R1:W5:Y:S04]  /*dbe0*/  LDG.E R7, desc[UR6][R2.64] ;  /* 0x0000000602077981 */ /* 0x000368000c1e1900 */
.L_x_174:
[----:B-1----:R-:W1:Y:S01]  /*dbf0*/  S2R R3, SR_CgaCtaId ;  /* 0x0000000000037919 */ /* 0x002e620000008800 */
[----:B------:R-:W-:-:S04]  /*dc00*/  MOV R2, 0x400 ;  /* 0x0000040000027802 */ /* 0x000fc80000000f00 */
[----:B-1----:R-:W-:Y:S02]  /*dc10*/  LEA R2, R3, R2, 0x18 ;  /* 0x0000000203027211 */ /* 0x002fe400078ec0ff */
[----:B------:R-:W-:-:S03]  /*dc20*/  SHF.L.U32 R3, R13, 0x1f, RZ ;  /* 0x0000001f0d037819 */ /* 0x000fc600000006ff */
[----:B------:R-:W-:-:S04]  /*dc30*/  IMAD R2, R9, 0x8, R2 ;  /* 0x0000000809027824 */ /* 0x000fc800078e0202 */
[----:B------:R-:W1:Y:S02]  /*dc40*/  SYNCS.PHASECHK.TRANS64.TRYWAIT P1, [R2+URZ+0x34840], R3 ;  /* 0x03484003020075a7 */ /* 0x000e64000802017f */
[----:B-1----:R-:W-:Y:S05]  /*dc50*/  @!P1 BRA `(.L_x_175) ;  /* 0x0000001c00f49947 */ /* 0x002fea0003800000 */
.L_x_228:
[----:B------:R-:W2:Y:S01]  /*dc60*/  LDL R10, [R1+0xc] ;  /* 0x00000c00010a7983 */ /* 0x000ea20000100800 */
[----:B------:R-:W3:Y:S02]  /*dc70*/  S2R R11, SR_TID.X ;  /* 0x00000000000b7919 */ /* 0x000ee40000002100 */
[----:B---3--:R-:W-:-:S13]  /*dc80*/  LOP3.LUT P1, RZ, R11, 0x7f, RZ, 0xc0, !PT ;  /* 0x0000007f0bff7812 */ /* 0x008fda000782c0ff */
[----:B-1----:R-:W-:-:S04]  /*dc90*/  @!P1 IMAD.MOV.U32 R3, RZ, RZ, 0xb000 ;  /* 0x0000b000ff039424 */ /* 0x002fc800078e00ff */
[----:B------:R2:W-:Y:S02]  /*dca0*/  @!P1 SYNCS.ARRIVE.TRANS64 RZ, [R2+URZ+0x34830], R3 ;  /* 0x0348300302ff99a7 */ /* 0x0005e4000800003f */
[----:B--2---:R-:W-:-:S04]  /*dcb0*/  PRMT R3, R10, 0x9910, RZ ;  /* 0x000099100a037816 */ /* 0x004fc800000000ff */
[----:B------:R-:W-:-:S13]  /*dcc0*/  ISETP.NE.AND P2, PT, R3, 0x2, PT ;  /* 0x000000020300780c */ /* 0x000fda0003f45270 */
[----:B------:R-:W-:Y:S05]  /*dcd0*/  @P2 BRA `(.L_x_176) ;  /* 0x0000000000042947 */ /* 0x000fea0003800000 */
[----:B------:R-:W-:Y:S01]  /*dce0*/  BPT.TRAP 0x1 ;  /* 0x000000040000795c */ /* 0x000fe20000300000 */
.L_x_176:
[----:B------:R-:W-:-:S13]  /*dcf0*/  LOP3.LUT P1, RZ, R19, 0x1, RZ, 0xc0, !PT ;  /* 0x0000000113ff7812 */ /* 0x000fda000782c0ff */
[----:B------:R-:W-:Y:S05]  /*dd00*/  @P1 BRA `(.L_x_177) ;  /* 0x0000000000041947 */ /* 0x000fea0003800000 */
[----:B------:R-:W-:Y:S01]  /*dd10*/  BPT.TRAP 0x1 ;  /* 0x000000040000795c */ /* 0x000fe20000300000 */
.L_x_177:
[----:B------:R-:W1:Y:S01]  /*dd20*/  S2R R11, SR_CgaCtaId ;  /* 0x00000000000b7919 */ /* 0x000e620000008800 */
        /* <DEDUP_REMOVED lines=11> */
[----:B------:R-:W-:Y:S01]  /*dde0*/  UMOV UR7, 0x14f00000 ;  /* 0x14f0000000077882 */ /* 0x000fe20000000000 */
[----:B------:R-:W-:Y:S01]  /*ddf0*/  UMOV UR16, 0x40 ;  /* 0x0000004000107882 */ /* 0x000fe20000000000 */
[----:B------:R-:W-:-:S02]  /*de00*/  SHF.L.U32 R3, R17, 0x1f, RZ ;  /* 0x0000001f11037819 */ /* 0x000fc400000006ff */
[----:B------:R-:W-:-:S04]  /*de10*/  UIADD3 UR9, UR9, 0x34830, URZ ;  /* 0x0003483009097890 */ /* 0x000fc8000fffe03f */
[----:B------:R-:W-:Y:S02]  /*de20*/  UIMAD UR11, UR11, 0xb0, UR5 ;  /* 0x000000b00b0b78a4 */ /* 0x000fe4000f8e0205 */
[----:B------:R-:W-:Y:S01]  /*de30*/  UIADD3.X UR5, URZ, UR37, URZ, UP0, !UPT ;  /* 0x000000253f057290 */ /* 0x000fe200087fe43f */
[----:B-1----:R-:W-:-:S05]  /*de40*/  LEA R10, R11, R10, 0x18 ;  /* 0x0000000a0b0a7211 */ /* 0x002fca00078ec0ff */
[----:B------:R-:W-:-:S05]  /*de50*/  IMAD R2, R2, 0x2, R10 ;  /* 0x0000000202027824 */ /* 0x000fca00078e020a */
[----:B------:R-:W-:Y:S01]  /*de60*/  R2UR UR8, R2 ;  /* 0x00000000020872ca */ /* 0x000fe200000e0000 */
[----:B------:R-:W-:-:S12]  /*de70*/  IMAD R2, R16, 0x8, R10 ;  /* 0x0000000810027824 */ /* 0x000fd800078e020a */
[----:B------:R-:W-:Y:S02]  /*de80*/  UIADD3 UR14, UR8, 0x1e400, URZ ;  /* 0x0001e400080e7890 */ /* 0x000fe4000fffe03f */
[----:B------:R-:W-:-:S05]  /*de90*/  UIADD3 UR15, UR8, 0x23c00, URZ ;  /* 0x00023c00080f7890 */ /* 0x000fca000fffe03f */
[----:B------:R-:W-:Y:S02]  /*dea0*/  UMOV UR8, UR14 ;  /* 0x0000000e00087c82 */ /* 0x000fe40008000000 */
[----:B------:R1:W-:Y:S02]  /*deb0*/  UTMALDG.4D.MULTICAST [UR8], [UR4], UR17, desc[UR6] ;  /* 0x00000608040073b4 */ /* 0x0003e40008019811 */
[----:B-1----:R-:W-:Y:S01]  /*dec0*/  UMOV UR8, UR15 ;  /* 0x0000000f00087c82 */ /* 0x002fe20008000000 */
[----:B------:R-:W-:Y:S02]  /*ded0*/  UMOV UR10, UR16 ;  /* 0x00000010000a7c82 */ /* 0x000fe40008000000 */
[----:B------:R1:W-:Y:S01]  /*dee0*/  UTMALDG.4D.MULTICAST [UR8], [UR4], UR17, desc[UR6] ;  /* 0x00000608040073b4 */ /* 0x0003e20008019811 */
[----:B------:R-:W2:Y:S02]  /*def0*/  SYNCS.PHASECHK.TRANS64.TRYWAIT P1, [R2+URZ+0x34860], R3 ;  /* 0x03486003020075a7 */ /* 0x000ea4000802017f */
[----:B-12---:R-:W-:Y:S05]  /*df00*/  @!P1 BRA `(.L_x_178) ;  /* 0x0000001c005c9947 */ /* 0x006fea0003800000 */
.L_x_229:
[----:B------:R-:W2:Y:S02]  /*df10*/  S2R R10, SR_TID.X ;  /* 0x00000000000a7919 */ /* 0x000ea40000002100 */
[----:B--2---:R-:W-:-:S13]  /*df20*/  LOP3.LUT P1, RZ, R10, 0x7f, RZ, 0xc0, !PT ;  /* 0x0000007f0aff7812 */ /* 0x004fda000782c0ff */
[----:B-1----:R-:W-:-:S04]  /*df30*/  @!P1 IMAD.MOV.U32 R3, RZ, RZ, 0xb000 ;  /* 0x0000b000ff039424 */ /* 0x002fc800078e00ff */
[----:B------:R1:W-:Y:S01]  /*df40*/  @!P1 SYNCS.ARRIVE.TRANS64 RZ, [R2+URZ+0x34850], R3 ;  /* 0x0348500302ff99a7 */ /* 0x0003e2000800003f */
[----:B------:R-:W-:Y:S05]  /*df50*/  @P2 BRA `(.L_x_179) ;  /* 0x0000000000042947 */ /* 0x000fea0003800000 */
[----:B------:R-:W-:Y:S01]  /*df60*/  BPT.TRAP 0x1 ;  /* 0x000000040000795c */ /* 0x000fe20000300000 */
.L_x_179:
[----:B------:R-:W-:-:S13]  /*df70*/  LOP3.LUT P1, RZ, R19, 0x1, RZ, 0xc0, !PT ;  /* 0x0000000113ff7812 */ /* 0x000fda000782c0ff */
[----:B------:R-:W-:Y:S05]  /*df80*/  @P1 BRA `(.L_x_180) ;  /* 0x0000000000041947 */ /* 0x000fea0003800000 */
[----:B------:R-:W-:Y:S01]  /*df90*/  BPT.TRAP 0x1 ;  /* 0x000000040000795c */ /* 0x000fe20000300000 */
.L_x_180:
[----:B------:R-:W2:Y:S01]  /*dfa0*/  S2R R11, SR_CgaCtaId ;  /* 0x00000000000b7919 */ /* 0x000ea20000008800 */
[----:B------:R-:W-:Y:S01]  /*dfb0*/  MOV R10, 0x400 ;  /* 0x00000400000a7802 */ /* 0x000fe20000000f00 */
[----:B-1----:R-:W-:Y:S01]  /*dfc0*/  IMAD R3, R16, 0x5800, R21 ;  /* 0x0000580010037824 */ /* 0x002fe200078e0215 */
[----:B------:R-:W-:Y:S01]  /*dfd0*/  R2UR UR11, R18 ;  /* 0x00000000120b72ca */ /* 0x000fe200000e0000 */
[----:B------:R-:W-:Y:S01]  /*dfe0*/  UIADD3 UR4, UP0, UR36, 0x470, URZ ;  /* 0x0000047024047890 */ /* 0x000fe2000ff1e03f */
[----:B------:R-:W-:Y:S01]  /*dff0*/  R2UR UR5, R20 ;  /* 0x00000000140572ca */ /* 0x000fe200000e0000 */
[----:B------:R-:W-:Y:S01]  /*e000*/  UMOV UR10, URZ ;  /* 0x0000003f000a7c82 */ /* 0x000fe20008000000 */
[----:B------:R-:W-:Y:S01]  /*e010*/  R2UR UR9, R2 ;  /* 0x00000000020972ca */ /* 0x000fe200000e0000 */
[----:B------:R-:W-:Y:S01]  /*e020*/  UMOV UR16, 0x30000 ;  /* 0x0003000000107882 */ /* 0x000fe20000000000 */
[----:B------:R-:W-:Y:S01]  /*e030*/  R2UR UR13, R5 ;  /* 0x00000000050d72ca */ /* 0x000fe200000e0000 */
[----:B------:R-:W-:Y:S01]  /*e040*/  UMOV UR6, 0x0 ;  /* 0x0000000000067882 */ /* 0x000fe20000000000 */
[----:B------:R-:W-:Y:S01]  /*e050*/  R2UR UR12, R0 ;  /* 0x00000000000c72ca */ /* 0x000fe200000e0000 */
[----:B------:R-:W-:Y:S01]  /*e060*/  UMOV UR7, 0x14f00000 ;  /* 0x14f0000000077882 */ /* 0x000fe20000000000 */
[----:B------:R-:W-:Y:S01]  /*e070*/  UMOV UR15, 0x40 ;  /* 0x00000040000f7882 */ /* 0x000fe20000000000 */
[----:B------:R-:W-:-:S02]  /*e080*/  IMAD.MOV.U32 R5, RZ, RZ, R7 ;  /* 0x000000ffff057224 */ /* 0x000fc400078e0007 */
[----:B------:R-:W-:Y:S02]  /*e090*/  IMAD.MOV.U32 R18, RZ, RZ, R6 ;  /* 0x000000ffff127224 */ /* 0x000fe400078e0006 */
[----:B------:R-:W-:Y:S02]  /*e0a0*/  UIMAD UR11, UR11, 0xb0, UR5 ;  /* 0x000000b00b0b78a4 */ /* 0x000fe4000f8e0205 */
[----:B------:R-:W-:Y:S02]  /*e0b0*/  UIADD3 UR9, UR9, 0x34850, URZ ;  /* 0x0003485009097890 */ /* 0x000fe4000fffe03f */
[----:B------:R-:W-:Y:S01]  /*e0c0*/  UIADD3.X UR5, URZ, UR37, URZ, UP0, !UPT ;  /* 0x000000253f057290 */ /* 0x000fe200087fe43f */
[----:B--2---:R-:W-:-:S05]  /*e0d0*/  LEA R10, R11, R10, 0x18 ;  /* 0x0000000a0b0a7211 */ /* 0x004fca00078ec0ff */
[----:B------:R-:W-:-:S05]  /*e0e0*/  IMAD R3, R3, 0x2, R10 ;  /* 0x0000000203037824 */ /* 0x000fca00078e020a */
[----:B------:R-:W-:-:S13]  /*e0f0*/  R2UR UR14, R3 ;  /* 0x00000000030e72ca */ /* 0x000fda00000e0000 */
[----:B------:R-:W-:Y:S02]  /*e100*/  UIADD3 UR8, UR14, 0x400, URZ ;  /* 0x000004000e087890 */ /* 0x000fe4000fffe03f */
[----:B------:R-:W-:-:S07]  /*e110*/  UIADD3 UR14, UR14, 0x5c00, URZ ;  /* 0x00005c000e0e7890 */ /* 0x000fce000fffe03f */
[----:B------:R1:W-:Y:S02]  /*e120*/  UTMALDG.4D.MULTICAST [UR8], [UR4], UR16, desc[UR6] ;  /* 0x00000608040073b4 */ /* 0x0003e40008019810 */
[----:B-1----:R-:W-:Y:S01]  /*e130*/  UMOV UR8, UR14 ;  /* 0x0000000e00087c82 */ /* 0x002fe20008000000 */
[----:B------:R-:W-:Y:S02]  /*e140*/  UMOV UR10, UR15 ;  /* 0x0000000f000a7c82 */ /* 0x000fe40008000000 */
[----:B------:R1:W-:Y:S02]  /*e150*/  UTMALDG.4D.MULTICAST [UR8], [UR4], UR16, desc[UR6] ;  /* 0x00000608040073b4 */ /* 0x0003e40008019810 */
[----:B-1----:R-:W-:Y:S01]  /*e160*/  NOP ;  /* 0x0000000000007918 */ /* 0x002fe20000000000 */
.L_x_173:
[----:B------:R-:W-:Y:S05]  /*e170*/  BSYNC B0 ;  /* 0x0000000000007941 */ /* 0x000fea0003800000 */
.L_x_172:
[----:B------:R-:W2:Y:S01]  /*e180*/  LDL.LU R2, [R1+0x14] ;  /* 0x0000140001027983 */ /* 0x000ea20000300800 */
[----:B------:R-:W-:Y:S02]  /*e190*/  IMAD.MOV.U32 R16, RZ, RZ, R9 ;  /* 0x000000ffff107224 */ /* 0x000fe400078e0009 */
[----:B------:R-:W-:Y:S02]  /*e1a0*/  IMAD.MOV.U32 R17, RZ, RZ, R13 ;  /* 0x000000ffff117224 */ /* 0x000fe400078e000d */
[----:B--2---:R-:W-:-:S07]  /*e1b0*/  VIADD R6, R2, 0xfffffffd ;  /* 0xfffffffd02067836 */ /* 0x004fce0000000000 */
.L_x_171:
[----:B------:R-:W-:Y:S01]  /*e1c0*/  IMAD.MOV R3, RZ, RZ, -R14 ;  /* 0x000000ffff037224 */ /* 0x000fe200078e0a0e */
[----:B------:R-:W-:Y:S04]  /*e1d0*/  BSSY B0, `(.L_x_170) ;  /* 0x00000f1000007945 */ /* 0x000fe80003800000 */
[----:B------:R-:W-:-:S13]  /*e1e0*/  ISETP.NE.AND P1, PT, R8, R3, PT ;  /* 0x000000030800720c */ /* 0x000fda0003f25270 */
[----:B------:R-:W-:Y:S05]  /*e1f0*/  @!P1 BRA `(.L_x_181) ;  /* 0x0000000c00b89947 */ /* 0x000fea0003800000 */
[----:B------:R-:W-:-:S07]  /*e200*/  IMAD.MOV.U32 R8, RZ, RZ, R5 ;  /* 0x000000ffff087224 */ /* 0x000fce00078e0005 */
.L_x_200:
[----:B------:R-:W-:Y:S01]  /*e210*/  VIADD R7, R16, 0x1 ;  /* 0x0000000110077836 */ /* 0x000fe20000000000 */
[----:B------:R-:W-:Y:S04]  /*e220*/  BSSY B1, `(.L_x_182) ;  /* 0x0000073000017945 */ /* 0x000fe80003800000 */
[----:B------:R-:W-:-:S04]  /*e230*/  ISETP.NE.AND P1, PT, R7, 0x2, PT ;  /* 0x000000020700780c */ /* 0x000fc80003f25270 */
[----:B-1----:R-:W-:Y:S02]  /*e240*/  SEL R10, RZ, 0x1, P1 ;  /* 0x00000001ff0a7807 */ /* 0x002fe40000800000 */
        /* <DEDUP_REMOVED lines=24> */
.L_x_184:
[----:B------:R-:W2:Y:S01]  /*e3d0*/  S2R R3, SR_CgaCtaId ;  /* 0x0000000000037919 */ /* 0x000ea20000008800 */
[----:B------:R-:W-:-:S04]  /*e3e0*/  MOV R2, 0x400 ;  /* 0x0000040000027802 */ /* 0x000fc80000000f00 */
[----:B--2---:R-:W-:Y:S02]  /*e3f0*/  LEA R2, R3, R2, 0x18 ;  /* 0x0000000203027211 */ /* 0x004fe400078ec0ff */
[----:B------:R-:W-:-:S03]  /*e400*/  SHF.L.U32 R3, R10, 0x1f, RZ ;  /* 0x0000001f0a037819 */ /* 0x000fc600000006ff */
[----:B------:R-:W-:-:S04]  /*e410*/  IMAD R2, R7, 0x8, R2 ;  /* 0x0000000807027824 */ /* 0x000fc800078e0202 */
[----:B------:R-:W2:Y:S02]  /*e420*/  SYNCS.PHASECHK.TRANS64.TRYWAIT P1, [R2+URZ+0x34840], R3 ;  /* 0x03484003020075a7 */ /* 0x000ea4000802017f */
[----:B--2---:R-:W-:Y:S05]  /*e430*/  @!P1 BRA `(.L_x_185) ;  /* 0x0000001800249947 */ /* 0x004fea0003800000 */
.L_x_230:
[----:B-1----:R-:W3:Y:S01]  /*e440*/  LDL R9, [R1+0xc] ;  /* 0x00000c0001097983 */ /* 0x002ee20000100800 */
[----:B------:R-:W1:Y:S02]  /*e450*/  S2R R13, SR_TID.X ;  /* 0x00000000000d7919 */ /* 0x000e640000002100 */
[----:B-1----:R-:W-:-:S13]  /*e460*/  LOP3.LUT P1, RZ, R13, 0x7f, RZ, 0xc0, !PT ;  /* 0x0000007f0dff7812 */ /* 0x002fda000782c0ff */
[----:B--2---:R-:W-:-:S04]  /*e470*/  @!P1 IMAD.MOV.U32 R3, RZ, RZ, 0xb000 ;  /* 0x0000b000ff039424 */ /* 0x004fc800078e00ff */
[----:B------:R3:W-:Y:S02]  /*e480*/  @!P1 SYNCS.ARRIVE.TRANS64 RZ, [R2+URZ+0x34830], R3 ;  /* 0x0348300302ff99a7 */ /* 0x0007e4000800003f */
[----:B---3--:R-:W-:-:S04]  /*e490*/  PRMT R3, R9, 0x9910, RZ ;  /* 0x0000991009037816 */ /* 0x008fc800000000ff */
[----:B------:R-:W-:-:S13]  /*e4a0*/  ISETP.NE.AND P2, PT, R3, 0x2, PT ;  /* 0x000000020300780c */ /* 0x000fda0003f45270 */
[----:B------:R-:W-:Y:S05]  /*e4b0*/  @P2 BRA `(.L_x_186) ;  /* 0x0000000000042947 */ /* 0x000fea0003800000 */
[----:B------:R-:W-:Y:S01]  /*e4c0*/  BPT.TRAP 0x1 ;  /* 0x000000040000795c */ /* 0x000fe20000300000 */
.L_x_186:
[----:B------:R-:W-:-:S13]  /*e4d0*/  LOP3.LUT P1, RZ, R19, 0x1, RZ, 0xc0, !PT ;  /* 0x0000000113ff7812 */ /* 0x000fda000782c0ff */
[----:B------:R-:W-:Y:S05]  /*e4e0*/  @P1 BRA `(.L_x_187) ;  /* 0x0000000000041947 */ /* 0x000fea0003800000 */
[----:B------:R-:W-:Y:S01]  /*e4f0*/  BPT.TRAP 0x1 ;  /* 0x000000040000795c */ /* 0x000fe20000300000 */
.L_x_187:
        /* <DEDUP_REMOVED lines=31> */
.L_x_231:
[----:B------:R-:W2:Y:S02]  /*e6f0*/  S2R R3, SR_TID.X ;  /* 0x0000000000037919 */ /* 0x000ea40000002100 */
[----:B--2---:R-:W-:-:S13]  /*e700*/  LOP3.LUT P1, RZ, R3, 0x7f, RZ, 0xc0, !PT ;  /* 0x0000007f03ff7812 */ /* 0x004fda000782c0ff */
[----:B------:R-:W-:-:S04]  /*e710*/  @!P1 IMAD.MOV.U32 R3, RZ, RZ, 0xb000 ;  /* 0x0000b000ff039424 */ /* 0x000fc800078e00ff */
[----:B------:R2:W-:Y:S01]  /*e720*/  @!P1 SYNCS.ARRIVE.TRANS64 RZ, [R2+URZ+0x34850], R3 ;  /* 0x0348500302ff99a7 */ /* 0x0005e2000800003f */
[----:B------:R-:W-:Y:S05]  /*e730*/  @P2 BRA `(.L_x_189) ;  /* 0x0000000000042947 */ /* 0x000fea0003800000 */
[----:B------:R-:W-:Y:S01]  /*e740*/  BPT.TRAP 0x1 ;  /* 0x000000040000795c */ /* 0x000fe20000300000 */
.L_x_189:
[----:B------:R-:W-:-:S13]  /*e750*/  LOP3.LUT P1, RZ, R19, 0x1, RZ, 0xc0, !PT ;  /* 0x0000000113ff7812 */ /* 0x000fda000782c0ff */
[----:B------:R-:W-:Y:S05]  /*e760*/  @P1 BRA `(.L_x_190) ;  /* 0x0000000000041947 */ /* 0x000fea0003800000 */
[----:B------:R-:W-:Y:S01]  /*e770*/  BPT.TRAP 0x1 ;  /* 0x000000040000795c */ /* 0x000fe20000300000 */
.L_x_190:
[----:B------:R-:W3:Y:S01]  /*e780*/  S2R R9, SR_CgaCtaId ;  /* 0x0000000000097919 */ /* 0x000ee20000008800 */
[----:B--2---:R-:W-:Y:S01]  /*e790*/  MOV R3, 0x400 ;  /* 0x0000040000037802 */ /* 0x004fe20000000f00 */
[----:B------:R-:W-:Y:S01]  /*e7a0*/  IMAD R16, R16, 0x5800, R21 ;  /* 0x0000580010107824 */ /* 0x000fe200078e0215 */
        /* <DEDUP_REMOVED lines=10> */
[----:B------:R-:W-:-:S02]  /*e850*/  IMAD.MOV.U32 R18, RZ, RZ, R11 ;  /* 0x000000ffff127224 */ /* 0x000fc400078e000b */
[----:B------:R-:W-:-:S03]  /*e860*/  IMAD.MOV.U32 R5, RZ, RZ, R8 ;  /* 0x000000ffff057224 */ /* 0x000fc600078e0008 */
[----:B------:R-:W-:Y:S02]  /*e870*/  UIMAD UR11, UR11, 0xb0, UR5 ;  /* 0x000000b00b0b78a4 */ /* 0x000fe4000f8e0205 */
[----:B------:R-:W-:Y:S02]  /*e880*/  UIADD3 UR9, UR9, 0x34850, URZ ;  /* 0x0003485009097890 */ /* 0x000fe4000fffe03f */
[----:B------:R-:W-:Y:S01]  /*e890*/  UIADD3.X UR5, URZ, UR37, URZ, UP0, !UPT ;  /* 0x000000253f057290 */ /* 0x000fe200087fe43f */
[----:B---3--:R-:W-:-:S05]  /*e8a0*/  LEA R3, R9, R3, 0x18 ;  /* 0x0000000309037211 */ /* 0x008fca00078ec0ff */
[----:B------:R-:W-:-:S05]  /*e8b0*/  IMAD R16, R16, 0x2, R3 ;  /* 0x0000000210107824 */ /* 0x000fca00078e0203 */
[----:B------:R-:W-:-:S13]  /*e8c0*/  R2UR UR6, R16 ;  /* 0x00000000100672ca */ /* 0x000fda00000e0000 */
        /* <DEDUP_REMOVED lines=8> */
.L_x_183:
[----:B------:R-:W-:Y:S05]  /*e950*/  BSYNC B1 ;  /* 0x0000000000017941 */ /* 0x000fea0003800000 */
.L_x_182:
        /* <DEDUP_REMOVED lines=28> */
.L_x_193:
[----:B------:R-:W2:Y:S01]  /*eb20*/  S2R R3, SR_CgaCtaId ;  /* 0x0000000000037919 */ /* 0x000ea20000008800 */
[----:B------:R-:W-:-:S04]  /*eb30*/  MOV R2, 0x400 ;  /* 0x0000040000027802 */ /* 0x000fc80000000f00 */
[----:B--2---:R-:W-:Y:S02]  /*eb40*/  LEA R2, R3, R2, 0x18 ;  /* 0x0000000203027211 */ /* 0x004fe400078ec0ff */
[----:B------:R-:W-:-:S03]  /*eb50*/  SHF.L.U32 R3, R17, 0x1f, RZ ;  /* 0x0000001f11037819 */ /* 0x000fc600000006ff */
[----:B------:R-:W-:-:S04]  /*eb60*/  IMAD R2, R16, 0x8, R2 ;  /* 0x0000000810027824 */ /* 0x000fc800078e0202 */
[----:B------:R-:W2:Y:S02]  /*eb70*/  SYNCS.PHASECHK.TRANS64.TRYWAIT P1, [R2+URZ+0x34840], R3 ;  /* 0x03484003020075a7 */ /* 0x000ea4000802017f */
[----:B--2---:R-:W-:Y:S05]  /*eb80*/  @!P1 BRA `(.L_x_194) ;  /* 0x0000001000789947 */ /* 0x004fea0003800000 */
.L_x_232:
        /* <DEDUP_REMOVED lines=9> */
.L_x_195:
[----:B------:R-:W-:-:S13]  /*ec20*/  LOP3.LUT P1, RZ, R19, 0x1, RZ, 0xc0, !PT ;  /* 0x0000000113ff7812 */ /* 0x000fda000782c0ff */
[----:B------:R-:W-:Y:S05]  /*ec30*/  @P1 BRA `(.L_x_196) ;  /* 0x0000000000041947 */ /* 0x000fea0003800000 */
[----:B------:R-:W-:Y:S01]  /*ec40*/  BPT.TRAP 0x1 ;  /* 0x000000040000795c */ /* 0x000fe20000300000 */
.L_x_196:
        /* <DEDUP_REMOVED lines=31> */
.L_x_233:
[----:B------:R-:W2:Y:S02]  /*ee40*/  S2R R3, SR_TID.X ;  /* 0x0000000000037919 */ /* 0x000ea40000002100 */
[----:B--2---:R-:W-:-:S13]  /*ee50*/  LOP3.LUT P1, RZ, R3, 0x7f, RZ, 0xc0, !PT ;  /* 0x0000007f03ff7812 */ /* 0x004fda000782c0ff */
[----:B------:R-:W-:-:S04]  /*ee60*/  @!P1 IMAD.MOV.U32 R3, RZ, RZ, 0xb000 ;  /* 0x0000b000ff039424 */ /* 0x000fc800078e00ff */
[----:B------:R2:W-:Y:S01]  /*ee70*/  @!P1 SYNCS.ARRIVE.TRANS64 RZ, [R2+URZ+0x34850], R3 ;  /* 0x0348500302ff99a7 */ /* 0x0005e2000800003f */
[----:B------:R-:W-:Y:S05]  /*ee80*/  @P2 BRA `(.L_x_198) ;  /* 0x0000000000042947 */ /* 0x000fea0003800000 */
[----:B------:R-:W-:Y:S01]  /*ee90*/  BPT.TRAP 0x1 ;  /* 0x000000040000795c */ /* 0x000fe20000300000 */
.L_x_198:
[----:B------:R-:W-:-:S13]  /*eea0*/  LOP3.LUT P1, RZ, R19, 0x1, RZ, 0xc0, !PT ;  /* 0x0000000113ff7812 */ /* 0x000fda000782c0ff */
[----:B------:R-:W-:Y:S05]  /*eeb0*/  @P1 BRA `(.L_x_199) ;  /* 0x0000000000041947 */ /* 0x000fea0003800000 */
[----:B------:R-:W-:Y:S01]  /*eec0*/  BPT.TRAP 0x1 ;  /* 0x000000040000795c */ /* 0x000fe20000300000 */
.L_x_199:
        /* <DEDUP_REMOVED lines=19> */
[----:B---3--:R-:W-:-:S05]  /*f000*/  LEA R3, R9, R3, 0x18 ;  /* 0x0000000309037211 */ /* 0x008fca00078ec0ff */
[----:B------:R-:W-:-:S05]  /*f010*/  IMAD R7, R7, 0x2, R3 ;  /* 0x0000000207077824 */ /* 0x000fca00078e0203 */
[----:B------:R-:W-:-:S13]  /*f020*/  R2UR UR14, R7 ;  /* 0x00000000070e72ca */ /* 0x000fda00000e0000 */
[----:B------:R-:W-:Y:S02]  /*f030*/  UIADD3 UR8, UR14, 0x400, URZ ;  /* 0x000004000e087890 */ /* 0x000fe4000fffe03f */
[----:B------:R-:W-:-:S07]  /*f040*/  UIADD3 UR14, UR14, 0x5c00, URZ ;  /* 0x00005c000e0e7890 */ /* 0x000fce000fffe03f */
[----:B------:R2:W-:Y:S02]  /*f050*/  UTMALDG.4D.MULTICAST [UR8], [UR4], UR16, desc[UR6] ;  /* 0x00000608040073b4 */ /* 0x0005e40008019810 */
[----:B--2---:R-:W-:Y:S01]  /*f060*/  UMOV UR8, UR14 ;  /* 0x0000000e00087c82 */ /* 0x004fe20008000000 */
[----:B------:R-:W-:Y:S02]  /*f070*/  UMOV UR10, UR15 ;  /* 0x0000000f000a7c82 */ /* 0x000fe40008000000 */
[----:B------:R2:W-:Y:S02]  /*f080*/  UTMALDG.4D.MULTICAST [UR8], [UR4], UR16, desc[UR6] ;  /* 0x00000608040073b4 */ /* 0x0005e40008019810 */
[----:B--2---:R-:W-:Y:S01]  /*f090*/  NOP ;  /* 0x0000000000007918 */ /* 0x004fe20000000000 */
.L_x_192:
[----:B------:R-:W-:Y:S05]  /*f0a0*/  BSYNC B1 ;  /* 0x0000000000017941 */ /* 0x000fea0003800000 */
.L_x_191:
[C---:B------:R-:W-:Y:S01]  /*f0b0*/  ISETP.GT.AND P1, PT, R6.reuse, 0x1, PT ;  /* 0x000000010600780c */ /* 0x040fe20003f24270 */
[----:B------:R-:W-:-:S12]  /*f0c0*/  VIADD R6, R6, 0xfffffffe ;  /* 0xfffffffe06067836 */ /* 0x000fd80000000000 */
[----:B------:R-:W-:Y:S05]  /*f0d0*/  @P1 BRA `(.L_x_200) ;  /* 0xfffffff0004c1947 */ /* 0x000fea000383ffff */
.L_x_181:
[----:B------:R-:W-:Y:S05]  /*f0e0*/  BSYNC B0 ;  /* 0x0000000000007941 */ /* 0x000fea0003800000 */
.L_x_170:
[----:B------:R-:W-:Y:S04]  /*f0f0*/  BSSY B0, `(.L_x_201) ;  /* 0x0000030000007945 */ /* 0x000fe80003800000 */
[----:B------:R-:W-:Y:S05]  /*f100*/  @!P6 BRA `(.L_x_202) ;  /* 0x0000000000b8e947 */ /* 0x000fea0003800000 */
[----:B------:R-:W2:Y:S01]  /*f110*/  S2R R3, SR_CgaCtaId ;  /* 0x0000000000037919 */ /* 0x000ea20000008800 */
[----:B-1----:R-:W-:-:S04]  /*f120*/  MOV R2, 0x400 ;  /* 0x0000040000027802 */ /* 0x002fc80000000f00 */
[----:B--2---:R-:W-:Y:S02]  /*f130*/  LEA R2, R3, R2, 0x18 ;  /* 0x0000000203027211 */ /* 0x004fe400078ec0ff */
[----:B------:R-:W-:-:S03]  /*f140*/  SHF.L.U32 R3, R17, 0x1f, RZ ;  /* 0x0000001f11037819 */ /* 0x000fc600000006ff */
[----:B------:R-:W-:-:S04]  /*f150*/  IMAD R2, R16, 0x8, R2 ;  /* 0x0000000810027824 */ /* 0x000fc800078e0202 */
[----:B------:R-:W1:Y:S02]  /*f160*/  SYNCS.PHASECHK.TRANS64.TRYWAIT P0, [R2+URZ+0x34860], R3 ;  /* 0x03486003020075a7 */ /* 0x000e64000800017f */
[----:B-1----:R-:W-:Y:S05]  /*f170*/  @!P0 BRA `(.L_x_203) ;  /* 0x0000000c00248947 */ /* 0x002fea0003800000 */
.L_x_234:
        /* <DEDUP_REMOVED lines=9> */
.L_x_204:
[----:B------:R-:W-:-:S13]  /*f210*/  LOP3.LUT P0, RZ, R19, 0x1, RZ, 0xc0, !PT ;  /* 0x0000000113ff7812 */ /* 0x000fda000780c0ff */
[----:B------:R-:W-:Y:S05]  /*f220*/  @P0 BRA `(.L_x_205) ;  /* 0x0000000000040947 */ /* 0x000fea0003800000 */
[----:B------:R-:W-:Y:S01]  /*f230*/  BPT.TRAP 0x1 ;  /* 0x000000040000795c */ /* 0x000fe20000300000 */
.L_x_205:
[----:B------:R-:W1:Y:S01]  /*f240*/  S2R R4, SR_CgaCtaId ;  /* 0x0000000000047919 */ /* 0x000e620000008800 */
[----:B------:R-:W-:Y:S01]  /*f250*/  MOV R3, 0x400 ;  /* 0x0000040000037802 */ /* 0x000fe20000000f00 */
        /* <DEDUP_REMOVED lines=10> */
[----:B------:R-:W-:-:S06]  /*f300*/  UMOV UR15, 0x40 ;  /* 0x00000040000f7882 */ /* 0x000fcc0000000000 */
[----:B------:R-:W-:Y:S02]  /*f310*/  UIMAD UR11, UR11, 0xb0, UR5 ;  /* 0x000000b00b0b78a4 */ /* 0x000fe4000f8e0205 */
[----:B------:R-:W-:Y:S02]  /*f320*/  UIADD3 UR9, UR9, 0x34850, URZ ;  /* 0x0003485009097890 */ /* 0x000fe4000fffe03f */
[----:B------:R-:W-:Y:S01]  /*f330*/  UIADD3.X UR5, URZ, UR37, URZ, UP0, !UPT ;  /* 0x000000253f057290 */ /* 0x000fe200087fe43f */
[----:B-1----:R-:W-:-:S05]  /*f340*/  LEA R3, R4, R3, 0x18 ;  /* 0x0000000304037211 */ /* 0x002fca00078ec0ff */
[----:B------:R-:W-:-:S05]  /*f350*/  IMAD R21, R21, 0x2, R3 ;  /* 0x0000000215157824 */ /* 0x000fca00078e0203 */
[----:B------:R-:W-:-:S13]  /*f360*/  R2UR UR6, R21 ;  /* 0x00000000150672ca */ /* 0x000fda00000e0000 */
[----:B------:R-:W-:Y:S02]  /*f370*/  UIADD3 UR8, UR6, 0x400, URZ ;  /* 0x0000040006087890 */ /* 0x000fe4000fffe03f */
[----:B------:R-:W-:-:S03]  /*f380*/  UIADD3 UR14, UR6, 0x5c00, URZ ;  /* 0x00005c00060e7890 */ /* 0x000fc6000fffe03f */
[----:B------:R-:W-:-:S04]  /*f390*/  UMOV UR6, 0x0 ;  /* 0x0000000000067882 */ /* 0x000fc80000000000 */
[----:B------:R1:W-:Y:S02]  /*f3a0*/  UTMALDG.4D.MULTICAST [UR8], [UR4], UR16, desc[UR6] ;  /* 0x00000608040073b4 */ /* 0x0003e40008019810 */
[----:B-1----:R-:W-:Y:S01]  /*f3b0*/  UMOV UR8, UR14 ;  /* 0x0000000e00087c82 */ /* 0x002fe20008000000 */
[----:B------:R-:W-:Y:S02]  /*f3c0*/  UMOV UR10, UR15 ;  /* 0x0000000f000a7c82 */ /* 0x000fe40008000000 */
[----:B------:R2:W-:Y:S02]  /*f3d0*/  UTMALDG.4D.MULTICAST [UR8], [UR4], UR16, desc[UR6] ;  /* 0x00000608040073b4 */ /* 0x0005e40008019810 */
[----:B--2---:R-:W-:Y:S01]  /*f3e0*/  NOP ;  /* 0x0000000000007918 */ /* 0x004fe20000000000 */
.L_x_202:
[----:B------:R-:W-:Y:S05]  /*f3f0*/  BSYNC B0 ;  /* 0x0000000000007941 */ /* 0x000fea0003800000 */
.L_x_201:
[----:B------:R-:W2:Y:S01]  /*f400*/  LDL.LU R0, [R1+0x18] ;  /* 0x0000180001007983 */ /* 0x000ea20000300800 */
[----:B------:R-:W-:-:S03]  /*f410*/  ULDC UR4, c[0x0][0xda4] ;  /* 0x0003690000047ab9 */ /* 0x000fc60000000800 */
[----:B-1----:R-:W3:Y:S01]  /*f420*/  LDL.LU R2, [R1+0x24] ;  /* 0x0000240001027983 */ /* 0x002ee20000300800 */
        /* <DEDUP_REMOVED lines=8> */
[----:B-1----:R-:W-:-:S04]  /*f4b0*/  SEL R0, RZ, 0x1, P0 ;  /* 0x00000001ff007807 */ /* 0x002fc80000000000 */
[----:B------:R-:W-:-:S05]  /*f4c0*/  LOP3.LUT R17, R17, R0, RZ, 0x3c, !PT ;  /* 0x0000000011117212 */ /* 0x000fca00078e3cff */
[----:B--2---:R-:W-:Y:S05]  /*f4d0*/  @!P1 BRA `(.L_x_206) ;  /* 0xffffffd000e89947 */ /* 0x004fea000383ffff */
[----:B------:R-:W-:-:S07]  /*f4e0*/  LOP3.LUT R2, R2, 0x1, RZ, 0xc, !PT ;  /* 0x0000000102027812 */ /* 0x000fce00078e0cff */
.L_x_155:
[----:B------:R-:W1:Y:S01]  /*f4f0*/  S2R R3, SR_CgaCtaId ;  /* 0x0000000000037919 */ /* 0x000e620000008800 */
[----:B------:R-:W-:Y:S01]  /*f500*/  MOV R0, 0x400 ;  /* 0x0000040000007802 */ /* 0x000fe20000000f00 */
[----:B------:R-:W-:Y:S03]  /*f510*/  BSSY B0, `(.L_x_207) ;  /* 0x0000005000007945 */ /* 0x000fe60003800000 */
[----:B-1----:R-:W-:Y:S02]  /*f520*/  LEA R0, R3, R0, 0x18 ;  /* 0x0000000003007211 */ /* 0x002fe400078ec0ff */
[----:B------:R-:W-:-:S04]  /*f530*/  SHF.L.U32 R3, R2, 0x1f, RZ ;  /* 0x0000001f02037819 */ /* 0x000fc800000006ff */
[----:B------:R-:W1:Y:S02]  /*f540*/  SYNCS.PHASECHK.TRANS64.TRYWAIT P0, [R0+URZ+0x34820], R3 ;  /* 0x03482003000075a7 */ /* 0x000e64000800017f */
[----:B-1----:R-:W-:Y:S05]  /*f550*/  @!P0 BRA `(.L_x_208) ;  /* 0x0000000800408947 */ /* 0x002fea0003800000 */
.L_x_235:
[----:B------:R-:W-:Y:S05]  /*f560*/  BSYNC B0 ;  /* 0x0000000000007941 */ /* 0x000fea0003800000 */
.L_x_207:
[----:B------:R-:W-:-:S03]  /*f570*/  UMOV UR4, 0xffffffff ;  /* 0xffffffff00047882 */ /* 0x000fc60000000000 */
[----:B------:R-:W-:Y:S05]  /*f580*/  BRA.DIV UR4, `(.L_x_209) ;  /* 0x0000000a04487947 */ /* 0x000fea000b800000 */
[----:B------:R-:W2:Y:S02]  /*f590*/  S2R R2, SR_TID.X ;  /* 0x0000000000027919 */ /* 0x000ea40000002100 */
[----:B--2---:R-:W-:-:S04]  /*f5a0*/  SHF.R.U32.HI R2, RZ, 0x5, R2 ;  /* 0x00000005ff027819 */ /* 0x004fc80000011602 */
[----:B------:R-:W-:-:S05]  /*f5b0*/  LOP3.LUT R2, R2, 0x3, RZ, 0xc0, !PT ;  /* 0x0000000302027812 */ /* 0x000fca00078ec0ff */
[----:B------:R2:W3:Y:S02]  /*f5c0*/  SHFL.IDX PT, R14, R2, RZ, 0x1f ;  /* 0x00001fff020e7589 */ /* 0x0004e400000e0000 */
.L_x_238:
[----:B---3--:R-:W-:Y:S01]  /*f5d0*/  ISETP.NE.AND P0, PT, R14, RZ, PT ;  /* 0x000000ff0e00720c */ /* 0x008fe20003f05270 */
[----:B------:R-:W-:-:S12]  /*f5e0*/  BSSY B0, `(.L_x_210) ;  /* 0x0000024000007945 */ /* 0x000fd80003800000 */
[----:B------:R-:W-:Y:S05]  /*f5f0*/  @P0 BRA `(.L_x_211) ;  /* 0x0000000000880947 */ /* 0x000fea0003800000 */
[----:B------:R-:W-:-:S03]  /*f600*/  UMOV UR4, 0xffffffff ;  /* 0xffffffff00047882 */ /* 0x000fc60000000000 */
[----:B------:R-:W-:Y:S05]  /*f610*/  BRA.DIV UR4, `(.L_x_212) ;  /* 0x0000000a04587947 */ /* 0x000fea000b800000 */
[----:B------:R-:W-:-:S13]  /*f620*/  ELECT P6, URZ, PT ;  /* 0x00000000003f782f */ /* 0x000fda00038c0000 */
.L_x_241:
[----:B------:R-:W-:Y:S05]  /*f630*/  @!P6 BRA `(.L_x_211) ;  /* 0x000000000078e947 */ /* 0x000fea0003800000 */
[----:B--2---:R-:W2:Y:S02]  /*f640*/  LDL.LU R2, [R1+0x1c] ;  /* 0x00001c0001027983 */ /* 0x004ea40000300800 */
[----:B--2---:R-:W-:-:S04]  /*f650*/  LOP3.LUT R2, R2, 0x2, RZ, 0xfc, !PT ;  /* 0x0000000202027812 */ /* 0x004fc800078efcff */
[----:B------:R-:W-:-:S13]  /*f660*/  ISETP.NE.AND P2, PT, R2, 0x3, PT ;  /* 0x000000030200780c */ /* 0x000fda0003f45270 */
[----:B------:R-:W-:Y:S05]  /*f670*/  @!P2 BRA `(.L_x_213) ;  /* 0x000000000004a947 */ /* 0x000fea0003800000 */
[----:B------:R-:W-:Y:S01]  /*f680*/  BPT.TRAP 0x1 ;  /* 0x000000040000795c */ /* 0x000fe20000300000 */
.L_x_213:
[----:B-1----:R-:W-:Y:S01]  /*f690*/  VIADD R3, R0, 0x34840 ;  /* 0x0003484000037836 */ /* 0x002fe20000000000 */
[----:B------:R-:W-:Y:S01]  /*f6a0*/  SHF.L.U32 R5, R17, 0x1f, RZ ;  /* 0x0000001f11057819 */ /* 0x000fe200000006ff */
[C---:B------:R-:W-:Y:S02]  /*f6b0*/  VIADD R2, R16.reuse, 0x1 ;  /* 0x0000000110027836 */ /* 0x040fe40000000000 */
[----:B------:R-:W-:-:S03]  /*f6c0*/  IMAD R6, R16, 0x8, R3 ;  /* 0x0000000810067824 */ /* 0x000fc600078e0203 */
        /* <DEDUP_REMOVED lines=8> */
.L_x_242:
[----:B------:R-:W2:Y:S02]  /*f750*/  SYNCS.PHASECHK.TRANS64.TRYWAIT P0, [R3+URZ], R2 ;  /* 0x00000002030075a7 */ /* 0x000ea4000800017f */
[----:B--2---:R-:W-:Y:S05]  /*f760*/  @!P0 BRA `(.L_x_215) ;  /* 0x0000000800388947 */ /* 0x004fea0003800000 */
.L_x_243:
[----:B------:R-:W-:Y:S05]  /*f770*/  @!P2 BRA `(.L_x_216) ;  /* 0x000000000004a947 */ /* 0x000fea0003800000 */
[----:B------:R-:W-:Y:S01]  /*f780*/  BPT.TRAP 0x1 ;  /* 0x000000040000795c */ /* 0x000fe20000300000 */
.L_x_216:
[----:B--2---:R-:W-:-:S04]  /*f790*/  VIADD R3, R0, 0x34860 ;  /* 0x0003486000037836 */ /* 0x004fc80000000000 */
[----:B------:R-:W-:-:S04]  /*f7a0*/  IMAD R16, R16, 0x8, R3 ;  /* 0x0000000810107824 */ /* 0x000fc800078e0203 */
[----:B------:R-:W2:Y:S02]  /*f7b0*/  SYNCS.PHASECHK.TRANS64.TRYWAIT P0, [R16+URZ], R5 ;  /* 0x00000005100075a7 */ /* 0x000ea4000800017f */
[----:B--2---:R-:W-:Y:S05]  /*f7c0*/  @!P0 BRA `(.L_x_217) ;  /* 0x0000000800348947 */ /* 0x004fea0003800000 */
.L_x_244:
[----:B------:R-:W-:-:S07]  /*f7d0*/  IMAD R3, R4, 0x8, R3 ;  /* 0x0000000804037824 */ /* 0x000fce00078e0203 */
.L_x_218:
[----:B---3--:R3:W4:Y:S02]  /*f7e0*/  SYNCS.PHASECHK.TRANS64.TRYWAIT P0, [R3+URZ], R2 ;  /* 0x00000002030075a7 */ /* 0x008724000800017f */
[----:B----4-:R-:W-:Y:S05]  /*f7f0*/  @!P0 NANOSLEEP.SYNCS 0x989680 ;  /* 0x009896800000895d */ /* 0x010fea0003900000 */
[----:B------:R-:W4:Y:S02]  /*f800*/  @!P0 SYNCS.PHASECHK.TRANS64 P0, [R3+URZ], R2 ;  /* 0x00000002030085a7 */ /* 0x000f24000800007f */
[----:B----4-:R-:W-:Y:S05]  /*f810*/  @!P0 BRA `(.L_x_218) ;  /* 0xfffffffc00f08947 */ /* 0x010fea000383ffff */
.L_x_211:
[----:B------:R-:W-:Y:S05]  /*f820*/  BSYNC B0 ;  /* 0x0000000000007941 */ /* 0x000fea0003800000 */
.L_x_210:
[----:B------:R-:W-:Y:S05]  /*f830*/  EXIT ;  /* 0x000000000000794d */ /* 0x000fea0003800000 */
.L_x_129:
[----:B-1----:R-:W-:-:S04]  /*f840*/  IMAD.U32 R3, RZ, RZ, UR39 ;  /* 0x00000027ff037e24 */ /* 0x002fc8000f8e00ff */
[----:B------:R1:W2:Y:S03]  /*f850*/  SYNCS.PHASECHK.TRANS64.TRYWAIT P1, [R3+URZ+0x34800], R0 ;  /* 0x03480000030075a7 */ /* 0x0002a6000802017f */
[----:B--2---:R-:W-:Y:S05]  /*f860*/  @!P1 NANOSLEEP.SYNCS 0x989680 ;  /* 0x009896800000995d */ /* 0x004fea0003900000 */
[----:B------:R-:W2:Y:S02]  /*f870*/  @!P1 SYNCS.PHASECHK.TRANS64 P1, [R3+URZ+0x34800], R0 ;  /* 0x03480000030095a7 */ /* 0x000ea4000802007f */
[----:B--2---:R-:W-:Y:S05]  /*f880*/  @!P1 BRA `(.L_x_129) ;  /* 0xfffffffc00ec9947 */ /* 0x004fea000383ffff */
[----:B------:R-:W-:Y:S05]  /*f890*/  BRA `(.L_x_219) ;  /* 0xffffff1c00807947 */ /* 0x000fea000383ffff */
.L_x_133:
[----:B--2---:R2:W3:Y:S02]  /*f8a0*/  SYNCS.PHASECHK.TRANS64.TRYWAIT P1, [R12+URZ+0x34830], R3 ;  /* 0x034830030c0075a7 */ /* 0x0044e4000802017f */
[----:B---3--:R-:W-:Y:S05]  /*f8b0*/  @!P1 NANOSLEEP.SYNCS 0x989680 ;  /* 0x009896800000995d */ /* 0x008fea0003900000 */
[----:B------:R-:W3:Y:S02]  /*f8c0*/  @!P1 SYNCS.PHASECHK.TRANS64 P1, [R12+URZ+0x34830], R3 ;  /* 0x034830030c0095a7 */ /* 0x000ee4000802007f */
[----:B---3--:R-:W-:Y:S05]  /*f8d0*/  @!P1 BRA `(.L_x_133) ;  /* 0xfffffffc00f09947 */ /* 0x008fea000383ffff */
[----:B------:R-:W-:Y:S05]  /*f8e0*/  BRA `(.L_x_132) ;  /* 0xffffff1c009c7947 */ /* 0x000fea000383ffff */
.L_x_139:
[----:B--2---:R-:W-:-:S04]  /*f8f0*/  IMAD.U32 R11, RZ, RZ, UR6 ;  /* 0x00000006ff0b7e24 */ /* 0x004fc8000f8e00ff */
[----:B------:R2:W3:Y:S03]  /*f900*/  SYNCS.PHASECHK.TRANS64.TRYWAIT P1, [R11+URZ+0x34830], R10 ;  /* 0x0348300a0b0075a7 */ /* 0x0004e6000802017f */
[----:B---3--:R-:W-:Y:S05]  /*f910*/  @!P1 NANOSLEEP.SYNCS 0x989680 ;  /* 0x009896800000995d */ /* 0x008fea0003900000 */
[----:B------:R-:W3:Y:S02]  /*f920*/  @!P1 SYNCS.PHASECHK.TRANS64 P1, [R11+URZ+0x34830], R10 ;  /* 0x0348300a0b0095a7 */ /* 0x000ee4000802007f */
[----:B---3--:R-:W-:Y:S05]  /*f930*/  @!P1 BRA `(.L_x_139) ;  /* 0xfffffffc00ec9947 */ /* 0x008fea000383ffff */
[----:B------:R-:W-:Y:S05]  /*f940*/  BRA `(.L_x_136) ;  /* 0xffffff6c00307947 */ /* 0x000fea000383ffff */
.L_x_143:
[----:B--2---:R-:W-:-:S04]  /*f950*/  IMAD.U32 R11, RZ, RZ, UR6 ;  /* 0x00000006ff0b7e24 */ /* 0x004fc8000f8e00ff */
[----:B------:R2:W3:Y:S03]  /*f960*/  SYNCS.PHASECHK.TRANS64.TRYWAIT P1, [R11+URZ+0x34850], R10 ;  /* 0x0348500a0b0075a7 */ /* 0x0004e6000802017f */
[----:B---3--:R-:W-:Y:S05]  /*f970*/  @!P1 NANOSLEEP.SYNCS 0x989680 ;  /* 0x009896800000995d */ /* 0x008fea0003900000 */
[----:B------:R-:W3:Y:S02]  /*f980*/  @!P1 SYNCS.PHASECHK.TRANS64 P1, [R11+URZ+0x34850], R10 ;  /* 0x0348500a0b0095a7 */ /* 0x000ee4000802007f */
[----:B---3--:R-:W-:Y:S05]  /*f990*/  @!P1 BRA `(.L_x_143) ;  /* 0xfffffffc00ec9947 */ /* 0x008fea000383ffff */
[----:B------:R-:W-:Y:S05]  /*f9a0*/  BRA `(.L_x_140) ;  /* 0xffffff9000f87947 */ /* 0x000fea000383ffff */
.L_x_150:
[----:B--2---:R-:W-:-:S04]  /*f9b0*/  IMAD.U32 R3, RZ, RZ, UR5 ;  /* 0x00000005ff037e24 */ /* 0x004fc8000f8e00ff */
[----:B------:R2:W3:Y:S03]  /*f9c0*/  SYNCS.PHASECHK.TRANS64.TRYWAIT P1, [R3+URZ+0x34850], R0 ;  /* 0x03485000030075a7 */ /* 0x0004e6000802017f */
[----:B---3--:R-:W-:Y:S05]  /*f9d0*/  @!P1 NANOSLEEP.SYNCS 0x989680 ;  /* 0x009896800000995d */ /* 0x008fea0003900000 */
[----:B------:R-:W3:Y:S02]  /*f9e0*/  @!P1 SYNCS.PHASECHK.TRANS64 P1, [R3+URZ+0x34850], R0 ;  /* 0x03485000030095a7 */ /* 0x000ee4000802007f */
[----:B---3--:R-:W-:Y:S05]  /*f9f0*/  @!P1 BRA `(.L_x_150) ;  /* 0xfffffffc00ec9947 */ /* 0x008fea000383ffff */
[----:B------:R-:W-:Y:S05]  /*fa00*/  BRA `(.L_x_149) ;  /* 0xffffffb400e87947 */ /* 0x000fea000383ffff */
.L_x_161:
        /* <DEDUP_REMOVED lines=11> */
.L_x_221:
[----:B------:R-:W-:Y:S05]  /*fac0*/  BSYNC B0 ;  /* 0x0000000000007941 */ /* 0x000fea0003800000 */
.L_x_220:
[----:B------:R-:W-:Y:S05]  /*fad0*/  BRA `(.L_x_222) ;  /* 0xffffffd400dc7947 */ /* 0x000fea000383ffff */
.L_x_162:
[----:B------:R-:W-:Y:S01]  /*fae0*/  BSSY B0, `(.L_x_223) ;  /* 0x0000006000007945 */ /* 0x000fe20003800000 */
[----:B------:R-:W-:-:S07]  /*faf0*/  IMAD.MOV.U32 R15, RZ, RZ, -0x1 ;  /* 0xffffffffff0f7424 */ /* 0x000fce00078e00ff */
[----:B------:R-:W-:Y:S05]  /*fb00*/  WARPSYNC.COLLECTIVE R15, `(.L_x_224) ;  /* 0x000000000f0c7348 */ /* 0x000fea0003c00000 */
[----:B------:R-:W-:Y:S02]  /*fb10*/  ELECT P6, UR62, PT ;  /* 0x00000000003e782f */ /* 0x000fe400038c0000 */
[----:B------:R-:W-:Y:S01]  /*fb20*/  MOV R14, UR62 ;  /* 0x0000003e000e7c02 */ /* 0x000fe20008000f00 */
[----:B------:R-:W-:Y:S10]  /*fb30*/  ENDCOLLECTIVE ;  /* 0x000000000000791b */ /* 0x000ff40003800000 */
.L_x_224:
[----:B------:R-:W-:Y:S05]  /*fb40*/  BSYNC B0 ;  /* 0x0000000000007941 */ /* 0x000fea0003800000 */
.L_x_223:
[----:B------:R-:W-:Y:S05]  /*fb50*/  BRA `(.L_x_225) ;  /* 0xffffffd400d87947 */ /* 0x000fea000383ffff */
.L_x_165:
[----:B--2---:R2:W3:Y:S02]  /*fb60*/  SYNCS.PHASECHK.TRANS64.TRYWAIT P1, [R5+URZ+0x34840], R9 ;  /* 0x03484009050075a7 */ /* 0x0044e4000802017f */
[----:B---3--:R-:W-:Y:S05]  /*fb70*/  @!P1 NANOSLEEP.SYNCS 0x989680 ;  /* 0x009896800000995d */ /* 0x008fea0003900000 */
[----:B------:R-:W3:Y:S02]  /*fb80*/  @!P1 SYNCS.PHASECHK.TRANS64 P1, [R5+URZ+0x34840], R9 ;  /* 0x03484009050095a7 */ /* 0x000ee4000802007f */
[----:B---3--:R-:W-:Y:S05]  /*fb90*/  @!P1 BRA `(.L_x_165) ;  /* 0xfffffffc00f09947 */ /* 0x008fea000383ffff */
[----:B------:R-:W-:Y:S05]  /*fba0*/  BRA `(.L_x_226) ;  /* 0xffffffd800387947 */ /* 0x000fea000383ffff */
.L_x_169:
        /* <DEDUP_REMOVED lines=8> */
.L_x_175:
[----:B-1----:R1:W2:Y:S02]  /*fc30*/  SYNCS.PHASECHK.TRANS64.TRYWAIT P1, [R2+URZ+0x34840], R3 ;  /* 0x03484003020075a7 */ /* 0x0022a4000802017f */
[----:B--2---:R-:W-:Y:S05]  /*fc40*/  @!P1 NANOSLEEP.SYNCS 0x989680 ;  /* 0x009896800000995d */ /* 0x004fea0003900000 */
[----:B------:R-:W2:Y:S02]  /*fc50*/  @!P1 SYNCS.PHASECHK.TRANS64 P1, [R2+URZ+0x34840], R3 ;  /* 0x03484003020095a7 */ /* 0x000ea4000802007f */
[----:B--2---:R-:W-:Y:S05]  /*fc60*/  @!P1 BRA `(.L_x_175) ;  /* 0xfffffffc00f09947 */ /* 0x004fea000383ffff */
[----:B------:R-:W-:Y:S05]  /*fc70*/  BRA `(.L_x_228) ;  /* 0xffffffdc00f87947 */ /* 0x000fea000383ffff */
.L_x_178:
[----:B-1----:R1:W2:Y:S02]  /*fc80*/  SYNCS.PHASECHK.TRANS64.TRYWAIT P1, [R2+URZ+0x34860], R3 ;  /* 0x03486003020075a7 */ /* 0x0022a4000802017f */
[----:B--2---:R-:W-:Y:S05]  /*fc90*/  @!P1 NANOSLEEP.SYNCS 0x989680 ;  /* 0x009896800000995d */ /* 0x004fea0003900000 */
[----:B------:R-:W2:Y:S02]  /*fca0*/  @!P1 SYNCS.PHASECHK.TRANS64 P1, [R2+URZ+0x34860], R3 ;  /* 0x03486003020095a7 */ /* 0x000ea4000802007f */
[----:B--2---:R-:W-:Y:S05]  /*fcb0*/  @!P1 BRA `(.L_x_178) ;  /* 0xfffffffc00f09947 */ /* 0x004fea000383ffff */
[----:B------:R-:W-:Y:S05]  /*fcc0*/  BRA `(.L_x_229) ;  /* 0xffffffe000907947 */ /* 0x000fea000383ffff */
.L_x_185:
[----:B--2---:R2:W3:Y:S02]  /*fcd0*/  SYNCS.PHASECHK.TRANS64.TRYWAIT P1, [R2+URZ+0x34840], R3 ;  /* 0x03484003020075a7 */ /* 0x0044e4000802017f */
[----:B---3--:R-:W-:Y:S05]  /*fce0*/  @!P1 NANOSLEEP.SYNCS 0x989680 ;  /* 0x009896800000995d */ /* 0x008fea0003900000 */
[----:B------:R-:W3:Y:S02]  /*fcf0*/  @!P1 SYNCS.PHASECHK.TRANS64 P1, [R2+URZ+0x34840], R3 ;  /* 0x03484003020095a7 */ /* 0x000ee4000802007f */
[----:B---3--:R-:W-:Y:S05]  /*fd00*/  @!P1 BRA `(.L_x_185) ;  /* 0xfffffffc00f09947 */ /* 0x008fea000383ffff */
[----:B------:R-:W-:Y:S05]  /*fd10*/  BRA `(.L_x_230) ;  /* 0xffffffe400c87947 */ /* 0x000fea000383ffff */
.L_x_188:
[----:B-1----:R1:W2:Y:S02]  /*fd20*/  SYNCS.PHASECHK.TRANS64.TRYWAIT P1, [R2+URZ+0x34860], R17 ;  /* 0x03486011020075a7 */ /* 0x0022a4000802017f */
[----:B--2---:R-:W-:Y:S05]  /*fd30*/  @!P1 NANOSLEEP.SYNCS 0x989680 ;  /* 0x009896800000995d */ /* 0x004fea0003900000 */
[----:B------:R-:W2:Y:S02]  /*fd40*/  @!P1 SYNCS.PHASECHK.TRANS64 P1, [R2+URZ+0x34860], R17 ;  /* 0x03486011020095a7 */ /* 0x000ea4000802007f */
[----:B--2---:R-:W-:Y:S05]  /*fd50*/  @!P1 BRA `(.L_x_188) ;  /* 0xfffffffc00f09947 */ /* 0x004fea000383ffff */
[----:B------:R-:W-:Y:S05]  /*fd60*/  BRA `(.L_x_231) ;  /* 0xffffffe800607947 */ /* 0x000fea000383ffff */
.L_x_194:
[----:B--2---:R2:W3:Y:S02]  /*fd70*/  SYNCS.PHASECHK.TRANS64.TRYWAIT P1, [R2+URZ+0x34840], R3 ;  /* 0x03484003020075a7 */ /* 0x0044e4000802017f */
[----:B---3--:R-:W-:Y:S05]  /*fd80*/  @!P1 NANOSLEEP.SYNCS 0x989680 ;  /* 0x009896800000995d */ /* 0x008fea0003900000 */
[----:B------:R-:W3:Y:S02]  /*fd90*/  @!P1 SYNCS.PHASECHK.TRANS64 P1, [R2+URZ+0x34840], R3 ;  /* 0x03484003020095a7 */ /* 0x000ee4000802007f */
[----:B---3--:R-:W-:Y:S05]  /*fda0*/  @!P1 BRA `(.L_x_194) ;  /* 0xfffffffc00f09947 */ /* 0x008fea000383ffff */
[----:B------:R-:W-:Y:S05]  /*fdb0*/  BRA `(.L_x_232) ;  /* 0xffffffec00747947 */ /* 0x000fea000383ffff */
.L_x_197:
[----:B-1----:R1:W2:Y:S02]  /*fdc0*/  SYNCS.PHASECHK.TRANS64.TRYWAIT P1, [R2+URZ+0x34860], R10 ;  /* 0x0348600a020075a7 */ /* 0x0022a4000802017f */
[----:B--2---:R-:W-:Y:S05]  /*fdd0*/  @!P1 NANOSLEEP.SYNCS 0x989680 ;  /* 0x009896800000995d */ /* 0x004fea0003900000 */
[----:B------:R-:W2:Y:S02]  /*fde0*/  @!P1 SYNCS.PHASECHK.TRANS64 P1, [R2+URZ+0x34860], R10 ;  /* 0x0348600a020095a7 */ /* 0x000ea4000802007f */
[----:B--2---:R-:W-:Y:S05]  /*fdf0*/  @!P1 BRA `(.L_x_197) ;  /* 0xfffffffc00f09947 */ /* 0x004fea000383ffff */
[----:B------:R-:W-:Y:S05]  /*fe00*/  BRA `(.L_x_233) ;  /* 0xfffffff0000c7947 */ /* 0x000fea000383ffff */
.L_x_203:
[----:B-1----:R1:W2:Y:S02]  /*fe10*/  SYNCS.PHASECHK.TRANS64.TRYWAIT P0, [R2+URZ+0x34860], R3 ;  /* 0x03486003020075a7 */ /* 0x0022a4000800017f */
[----:B--2---:R-:W-:Y:S05]  /*fe20*/  @!P0 NANOSLEEP.SYNCS 0x989680 ;  /* 0x009896800000895d */ /* 0x004fea0003900000 */
[----:B------:R-:W2:Y:S02]  /*fe30*/  @!P0 SYNCS.PHASECHK.TRANS64 P0, [R2+URZ+0x34860], R3 ;  /* 0x03486003020085a7 */ /* 0x000ea4000800007f */
[----:B--2---:R-:W-:Y:S05]  /*fe40*/  @!P0 BRA `(.L_x_203) ;  /* 0xfffffffc00f08947 */ /* 0x004fea000383ffff */
[----:B------:R-:W-:Y:S05]  /*fe50*/  BRA `(.L_x_234) ;  /* 0xfffffff000c87947 */ /* 0x000fea000383ffff */
.L_x_208:
[----:B-1----:R1:W2:Y:S02]  /*fe60*/  SYNCS.PHASECHK.TRANS64.TRYWAIT P0, [R0+URZ+0x34820], R3 ;  /* 0x03482003000075a7 */ /* 0x0022a4000800017f */
[----:B--2---:R-:W-:Y:S05]  /*fe70*/  @!P0 NANOSLEEP.SYNCS 0x989680 ;  /* 0x009896800000895d */ /* 0x004fea0003900000 */
[----:B------:R-:W2:Y:S02]  /*fe80*/  @!P0 SYNCS.PHASECHK.TRANS64 P0, [R0+URZ+0x34820], R3 ;  /* 0x03482003000085a7 */ /* 0x000ea4000800007f */
[----:B--2---:R-:W-:Y:S05]  /*fe90*/  @!P0 BRA `(.L_x_208) ;  /* 0xfffffffc00f08947 */ /* 0x004fea000383ffff */
[----:B------:R-:W-:Y:S05]  /*fea0*/  BRA `(.L_x_235) ;  /* 0xfffffff400ac7947 */ /* 0x000fea000383ffff */
.L_x_209:
[----:B------:R-:W2:Y:S01]  /*feb0*/  S2R R2, SR_TID.X ;  /* 0x0000000000027919 */ /* 0x000ea20000002100 */
[----:B------:R-:W-:Y:S01]  /*fec0*/  BSSY B0, `(.L_x_236) ;  /* 0x000000a000007945 */ /* 0x000fe20003800000 */
[----:B------:R-:W-:Y:S02]  /*fed0*/  IMAD.MOV.U32 R12, RZ, RZ, RZ ;  /* 0x000000ffff0c7224 */ /* 0x000fe400078e00ff */
[----:B------:R-:W-:Y:S02]  /*fee0*/  IMAD.MOV.U32 R11, RZ, RZ, 0x1f ;  /* 0x0000001fff0b7424 */ /* 0x000fe400078e00ff */
[----:B------:R-:W-:Y:S01]  /*fef0*/  IMAD.MOV.U32 R15, RZ, RZ, -0x1 ;  /* 0xffffffffff0f7424 */ /* 0x000fe200078e00ff */
[----:B--2---:R-:W-:-:S04]  /*ff00*/  SHF.R.U32.HI R2, RZ, 0x5, R2 ;  /* 0x00000005ff027819 */ /* 0x004fc80000011602 */
[----:B------:R-:W-:-:S05]  /*ff10*/  LOP3.LUT R2, R2, 0x3, RZ, 0xc0, !PT ;  /* 0x0000000302027812 */ /* 0x000fca00078ec0ff */
[----:B------:R-:W-:-:S07]  /*ff20*/  IMAD.MOV.U32 R13, RZ, RZ, R2 ;  /* 0x000000ffff0d7224 */ /* 0x000fce00078e0002 */
[----:B-1----:R-:W-:Y:S05]  /*ff30*/  WARPSYNC.COLLECTIVE R15, `(.L_x_237) ;  /* 0x000000000f087348 */ /* 0x002fea0003c00000 */
[----:B------:R2:W3:Y:S02]  /*ff40*/  SHFL.IDX P6, R14, R13, R12, R11 ;  /* 0x0000000c0d0e7389 */ /* 0x0004e400000c000b */
[----:B-123--:R-:W-:Y:S01]  /*ff50*/  ENDCOLLECTIVE ;  /* 0x000000000000791b */ /* 0x00efe20003800000 */
.L_x_237:
[----:B------:R-:W-:Y:S05]  /*ff60*/  BSYNC B0 ;  /* 0x0000000000007941 */ /* 0x000fea0003800000 */
.L_x_236:
[----:B------:R-:W-:Y:S05]  /*ff70*/  BRA `(.L_x_238) ;  /* 0xfffffff400947947 */ /* 0x000fea000383ffff */
.L_x_212:
[----:B------:R-:W-:Y:S01]  /*ff80*/  BSSY B1, `(.L_x_239) ;  /* 0x0000006000017945 */ /* 0x000fe20003800000 */
[----:B------:R-:W-:-:S07]  /*ff90*/  IMAD.MOV.U32 R15, RZ, RZ, -0x1 ;  /* 0xffffffffff0f7424 */ /* 0x000fce00078e00ff */
[----:B-12---:R-:W-:Y:S05]  /*ffa0*/  WARPSYNC.COLLECTIVE R15, `(.L_x_240) ;  /* 0x000000000f0c7348 */ /* 0x006fea0003c00000 */
[----:B------:R-:W-:Y:S02]  /*ffb0*/  ELECT P6, UR62, PT ;  /* 0x00000000003e782f */ /* 0x000fe400038c0000 */
[----:B------:R-:W-:Y:S01]  /*ffc0*/  MOV R14, UR62 ;  /* 0x0000003e000e7c02 */ /* 0x000fe20008000f00 */
[----:B-12---:R-:W-:Y:S10]  /*ffd0*/  ENDCOLLECTIVE ;  /* 0x000000000000791b */ /* 0x006ff40003800000 */
.L_x_240:
[----:B------:R-:W-:Y:S05]  /*ffe0*/  BSYNC B1 ;  /* 0x0000000000017941 */ /* 0x000fea0003800000 */
.L_x_239:
[----:B------:R-:W-:Y:S05]  /*fff0*/  BRA `(.L_x_241) ;  /* 0xfffffff4008c7947 */ /* 0x000fea000383ffff */
.L_x_214:
[----:B-1----:R1:W2:Y:S02]  /*10000*/  SYNCS.PHASECHK.TRANS64.TRYWAIT P0, [R6+URZ], R5 ;  /* 0x00000005060075a7 */ /* 0x0022a4000800017f */
[----:B--2---:R-:W-:Y:S05]  /*10010*/  @!P0 NANOSLEEP.SYNCS 0x989680 ;  /* 0x009896800000895d */ /* 0x004fea0003900000 */
[----:B------:R-:W2:Y:S02]  /*10020*/  @!P0 SYNCS.PHASECHK.TRANS64 P0, [R6+URZ], R5 ;  /* 0x00000005060085a7 */ /* 0x000ea4000800007f */
[----:B--2---:R-:W-:Y:S05]  /*10030*/  @!P0 BRA `(.L_x_214) ;  /* 0xfffffffc00f08947 */ /* 0x004fea000383ffff */
[----:B------:R-:W-:Y:S05]  /*10040*/  BRA `(.L_x_242) ;  /* 0xfffffff400c07947 */ /* 0x000fea000383ffff */
.L_x_215:
[----:B--2---:R2:W3:Y:S02]  /*10050*/  SYNCS.PHASECHK.TRANS64.TRYWAIT P0, [R3+URZ], R2 ;  /* 0x00000002030075a7 */ /* 0x0044e4000800017f */
[----:B---3--:R-:W-:Y:S05]  /*10060*/  @!P0 NANOSLEEP.SYNCS 0x989680 ;  /* 0x009896800000895d */ /* 0x008fea0003900000 */
[----:B------:R-:W3:Y:S02]  /*10070*/  @!P0 SYNCS.PHASECHK.TRANS64 P0, [R3+URZ], R2 ;  /* 0x00000002030085a7 */ /* 0x000ee4000800007f */
[----:B---3--:R-:W-:Y:S05]  /*10080*/  @!P0 BRA `(.L_x_215) ;  /* 0xfffffffc00f08947 */ /* 0x008fea000383ffff */
[----:B------:R-:W-:Y:S05]  /*10090*/  BRA `(.L_x_243) ;  /* 0xfffffff400b47947 */ /* 0x000fea000383ffff */
.L_x_217:
[----:B--2---:R2:W3:Y:S02]  /*100a0*/  SYNCS.PHASECHK.TRANS64.TRYWAIT P0, [R16+URZ], R5 ;  /* 0x00000005100075a7 */ /* 0x0044e4000800017f */
[----:B---3--:R-:W-:Y:S05]  /*100b0*/  @!P0 NANOSLEEP.SYNCS 0x989680 ;  /* 0x009896800000895d */ /* 0x008fea0003900000 */
[----:B------:R-:W3:Y:S02]  /*100c0*/  @!P0 SYNCS.PHASECHK.TRANS64 P0, [R16+URZ], R5 ;  /* 0x00000005100085a7 */ /* 0x000ee4000800007f */
[----:B---3--:R-:W-:Y:S05]  /*100d0*/  @!P0 BRA `(.L_x_217) ;  /* 0xfffffffc00f08947 */ /* 0x008fea000383ffff */
[----:B------:R-:W-:Y:S05]  /*100e0*/  BRA `(.L_x_244) ;  /* 0xfffffff400b87947 */ /* 0x000fea000383ffff */
.L_x_245:
        /* <DEDUP_REMOVED lines=9> */
.L_x_2727:


//--------------------- .text._ZN7cutlass13device_kernelIN5flash11enable_sm90INS1_16FlashAttnFwdSm90INS1_25CollectiveMainloopFwdSm90ILi2EN4cute5tupleIJNS5_1CILi1EEES8_S8_EEENS6_IJNS7_ILi128EEENS7_ILi176EEESA_EEELi128ENS_10bfloat16_tEfNS_4arch4Sm90ELb0ELb0ELb0ELb1ELb0ELb0ELb0ELb1ELb1ELb0ELb0ELb0EEENS1_21CollectiveEpilogueFwdINS6_IJSA_SA_SB_EEES9_SD_SF_Li256ELb1ELb0ELb0ELb0EEENS1_36VarlenDynamicPersistentTileSchedulerILi128ELi176ELi256ELi32ELb0ELb0ELb1ELb0ELb1ELb1EEEEEEEEEvNT_6ParamsE --------------------------
	.section	.text._ZN7cutlass13device_kernelIN5flash11enable_sm90INS1_16FlashAttnFwdSm90INS1_25CollectiveMainloopFwdSm90ILi2EN4cute5tupleIJNS5_1CILi1EEES8_S8_EEENS6_IJNS7_ILi128EEENS7_ILi176EEESA_EEELi128ENS_10bfloat16_tEfNS_4arch4Sm90ELb0ELb0ELb0ELb1ELb0ELb0ELb0ELb1ELb1ELb0ELb0ELb0EEENS1_21CollectiveEpilogueFwdINS6_IJSA_SA_SB_EEES9_SD_SF_Li256ELb1ELb0ELb0ELb0EEENS1_36VarlenDynamicPersistentTileSchedulerILi128ELi176ELi256ELi32ELb0ELb0ELb1ELb0ELb1ELb1EEEEEEEEEvNT_6ParamsE,"ax",@progbits
	.align	128
.text._ZN7cutlass13device_kernelIN5flash11enable_sm90INS1_16FlashAttnFwdSm90INS1_25CollectiveMainloopFwdSm90ILi2EN4cute5tupleIJNS5_1CILi1EEES8_S8_EEENS6_IJNS7_ILi128EEENS7_ILi176EEESA_EEELi128ENS_10bfloat16_tEfNS_4arch4Sm90ELb0ELb0ELb0ELb1ELb0ELb0ELb0ELb1ELb1ELb0ELb0ELb0EEENS1_21CollectiveEpilogueFwdINS6_IJSA_SA_SB_EEES9_SD_SF_Li256ELb1ELb0ELb0ELb0EEENS1_36VarlenDynamicPersistentTileSchedulerILi128ELi176ELi256ELi32ELb0ELb0ELb1ELb0ELb1ELb1EEEEEEEEEvNT_6ParamsE:
        .type           _ZN7cutlass13device_kernelIN5flash11enable_sm90INS1_16FlashAttnFwdSm90INS1_25CollectiveMainloopFwdSm90ILi2EN4cute5tupleIJNS5_1CILi1EEES8_S8_EEENS6_IJNS7_ILi128EEENS7_ILi176EEESA_EEELi128ENS_10bfloat16_tEfNS_4arch4Sm90ELb0ELb0ELb0ELb1ELb0ELb0ELb0ELb1ELb1ELb0ELb0ELb0EEENS1_21CollectiveEpilogueFwdINS6_IJSA_SA_SB_EEES9_SD_SF_Li256ELb1ELb0ELb0ELb0EEENS1_36VarlenDynamicPersistentTileSchedulerILi128ELi176ELi256ELi32ELb0ELb0ELb1ELb0ELb1ELb1EEEEEEEEEvNT_6ParamsE,@function
        .size           _ZN7cutlass13device_kernelIN5flash11enable_sm90INS1_16FlashAttnFwdSm90INS1_25CollectiveMainloopFwdSm90ILi2EN4cute5tupleIJNS5_1CILi1EEES8_S8_EEENS6_IJNS7_ILi128EEENS7_ILi176EEESA_EEELi128ENS_10bfloat16_tEfNS_4arch4Sm90ELb0ELb0ELb0ELb1ELb0ELb0ELb0ELb1ELb1ELb0ELb0ELb0EEENS1_21CollectiveEpilogueFwdINS6_IJSA_SA_SB_EEES9_SD_SF_Li256ELb1ELb0ELb0ELb0EEENS1_36VarlenDynamicPersistentTileSchedulerILi128ELi176ELi256ELi32ELb0ELb0ELb1ELb0ELb1ELb1EEEEEEEEEvNT_6ParamsE,(.L_x_2728 - _ZN7cutlass13device_kernelIN5flash11enable_sm90INS1_16FlashAttnFwdSm90INS1_25CollectiveMainloopFwdSm90ILi2EN4cute5tupleIJNS5_1CILi1EEES8_S8_EEENS6_IJNS7_ILi128EEENS7_ILi176EEESA_EEELi128ENS_10bfloat16_tEfNS_4arch4Sm90ELb0ELb0ELb0ELb1ELb0ELb0ELb0ELb1ELb1ELb0ELb0ELb0EEENS1_21CollectiveEpilogueFwdINS6_IJSA_SA_SB_EEES9_SD_SF_Li256ELb1ELb0ELb0ELb0EEENS1_36VarlenDynamicPersistentTileSchedulerILi128ELi176ELi256ELi32ELb0ELb0ELb1ELb0ELb1ELb1EEEEEEEEEvNT_6ParamsE)
        .other          _ZN7cutlass13device_kernelIN5flash11enable_sm90INS1_16FlashAttnFwdSm90INS1_25CollectiveMainloopFwdSm90ILi2EN4cute5tupleIJNS5_1CILi1EEES8_S8_EEENS6_IJNS7_ILi128EEENS7_ILi176EEESA_EEELi128ENS_10bfloat16_tEfNS_4arch4Sm90ELb0ELb0ELb0ELb1ELb0ELb0ELb0ELb1ELb1ELb0ELb0ELb0EEENS1_21CollectiveEpilogueFwdINS6_IJSA_SA_SB_EEES9_SD_SF_Li256ELb1ELb0ELb0ELb0EEENS1_36VarlenDynamicPersistentTileSchedulerILi128ELi176ELi256ELi32ELb0ELb0ELb1ELb0ELb1ELb1EEEEEEEEEvNT_6ParamsE,@"STO_CUDA_ENTRY STV_DEFAULT"
_ZN7cutlass13device_kernelIN5flash11enable_sm90INS1_16FlashAttnFwdSm90INS1_25CollectiveMainloopFwdSm90ILi2EN4cute5tupleIJNS5_1CILi1EEES8_S8_EEENS6_IJNS7_ILi128EEENS7_ILi176EEESA_EEELi128ENS_10bfloat16_tEfNS_4arch4Sm90ELb0ELb0ELb0ELb1ELb0ELb0ELb0ELb1ELb1ELb0ELb0ELb0EEENS1_21CollectiveEpilogueFwdINS6_IJSA_SA_SB_EEES9_SD_SF_Li256ELb1ELb0ELb0ELb0EEENS1_36VarlenDynamicPersistentTileSchedulerILi128ELi176ELi256ELi32ELb0ELb0ELb1ELb0ELb1ELb1EEEEEEEEEvNT_6ParamsE:
[----:B------:R-:W0:Y:S02]  /*0000*/  LDC R1, c[0x0][0x28] ;  /* 0x00000a00ff017b82 */ /* 0x000e240000000800 */
[----:B0-----:R-:W-:Y:S01]  /*0010*/  VIADD R1, R1, 0xffffffc8 ;  /* 0xffffffc801017836 */ /* 0x001fe20000000000 */
[----:B------:R-:W0:Y:S01]  /*0020*/  S2R R3, SR_TID.X ;  /* 0x0000000000037919 */ /* 0x000e220000002100 */
[----:B------:R-:W-:Y:S01]  /*0030*/  ELECT P0, URZ, PT ;  /* 0x00000000003f782f */ /* 0x000fe20003800000 */
[----:B------:R-:W-:Y:S01]  /*0040*/  BSSY B0, `(.L_x_246) ;  /* 0x0000010000007945 */ /* 0x000fe20003800000 */
[----:B0-----:R-:W-:-:S05]  /*0050*/  SHF.R.U32.HI R0, RZ, 0x5, R3 ;  /* 0x00000005ff007819 */ /* 0x001fca0000011603 */
[----:B------:R-:W0:Y:S02]  /*0060*/  SHFL.IDX PT, R2, R0, RZ, 0x1f ;  /* 0x00001fff00027589 */ /* 0x000e2400000e0000 */
[----:B0-----:R-:W-:-:S13]  /*0070*/  ISETP.EQ.AND P0, PT, R2, RZ, P0 ;  /* 0x000000ff0200720c */ /* 0x001fda0000702270 */
[----:B------:R-:W-:Y:S05]  /*0080*/  @!P0 BRA `(.L_x_247) ;  /* 0x00000000002c8947 */ /* 0x000fea0003800000 */
[----:B------:R-:W-:Y:S02]  /*0090*/  ULDC.64 UR4, c[0x0][0x198] ;  /* 0x0000660000047ab9 */ /* 0x000fe40000000a00 */
[----:B------:R-:W-:Y:S02]  /*00a0*/  UIADD3 UR6, UP0, UR4, 0x270, URZ ;  /* 0x0000027004067890 */ /* 0x000fe4000ff1e03f */
[----:B------:R-:W-:Y:S02]  /*00b0*/  UIADD3 UR8, UP1, UR4, 0x370, URZ ;  /* 0x0000037004087890 */ /* 0x000fe4000ff3e03f */
[----:B------:R-:W-:Y:S02]  /*00c0*/  UIADD3 UR4, UP2, UR4, 0x470, URZ ;  /* 0x0000047004047890 */ /* 0x000fe4000ff5e03f */
[----:B------:R-:W-:Y:S02]  /*00d0*/  UIADD3.X UR7, URZ, UR5, URZ, UP0, !UPT ;  /* 0x000000053f077290 */ /* 0x000fe400087fe43f */
[----:B------:R-:W-:-:S02]  /*00e0*/  UIADD3.X UR9, URZ, UR5, URZ, UP1, !UPT ;  /* 0x000000053f097290 */ /* 0x000fc40008ffe43f */
[----:B------:R-:W-:-:S05]  /*00f0*/  UIADD3.X UR5, URZ, UR5, URZ, UP2, !UPT ;  /* 0x000000053f057290 */ /* 0x000fca00097fe43f */
[----:B------:R0:W-:Y:S02]  /*0100*/  UTMACCTL.PF [UR6] ;  /* 0x00000000060079b9 */ /* 0x0001e40008040000 */
[----:B------:R0:W-:Y:S02]  /*0110*/  UTMACCTL.PF [UR8] ;  /* 0x00000000080079b9 */ /* 0x0001e40008040000 */
[----:B------:R0:W-:Y:S02]  /*0120*/  UTMACCTL.PF [UR4] ;  /* 0x00000000040079b9 */ /* 0x0001e40008040000 */
[----:B0-----:R-:W-:Y:S01]  /*0130*/  NOP ;  /* 0x0000000000007918 */ /* 0x001fe20000000000 */
.L_x_247:
[----:B------:R-:W-:Y:S05]  /*0140*/  BSYNC B0 ;  /* 0x0000000000007941 */ /* 0x000fea0003800000 */
.L_x_246:
[----:B------:R-:W-:Y:S01]  /*0150*/  VOTEU.ANY UP0, P0 ;  /* 0x00000000003f7886 */ /* 0x000fe20000000100 */
[----:B------:R-:W0:Y:S01]  /*0160*/  SHFL.IDX PT, R2, R0, RZ, 0x1f ;  /* 0x00001fff00027589 */ /* 0x000e2200000e0000 */
[----:B------:R-:W-:Y:S01]  /*0170*/  UMOV UR4, 0x1 ;  /* 0x0000000100047882 */ /* 0x000fe20000000000 */
[----:B------:R-:W-:Y:S01]  /*0180*/  UMOV UR7, 0x100 ;  /* 0x0000010000077882 */ /* 0x000fe20000000000 */
[----:B------:R-:W-:Y:S01]  /*0190*/  SHF.R.U32.HI R3, RZ, 0x7, R3 ;  /* 0x00000007ff037819 */ /* 0x000fe20000011603 */
[----:B------:R-:W1:Y:S01]  /*01a0*/  @UP0 S2UR UR8, SR_CgaCtaId ;  /* 0x00000000000809c3 */ /* 0x000e620000008800 */
[----:B------:R-:W-:Y:S01]  /*01b0*/  @UP0 UMOV UR6, 0x400 ;  /* 0x0000040000060882 */ /* 0x000fe20000000000 */
[----:B------:R-:W-:-:S04]  /*01c0*/  @UP0 UIADD3 UR4, -UR4, 0x100000, URZ ;  /* 0x0010000004040890 */ /* 0x000fc8000fffe13f */
[----:B------:R-:W-:Y:S02]  /*01d0*/  @UP0 USHF.L.U32 UR5, UR4, 0xb, URZ ;  /* 0x0000000b04050899 */ /* 0x000fe4000800063f */
[----:B------:R-:W-:Y:S01]  /*01e0*/  @UP0 USHF.L.U32 UR4, UR4, 0x1, URZ ;  /* 0x0000000104040899 */ /* 0x000fe2000800063f */
[----:B------:R-:W-:Y:S01]  /*01f0*/  VOTEU.ANY UP1, P0 ;  /* 0x00000000003f7886 */ /* 0x000fe20000020100 */
[----:B0-----:R-:W-:Y:S02]  /*0200*/  ISETP.NE.AND P1, PT, R2, RZ, PT ;  /* 0x000000ff0200720c */ /* 0x001fe40003f25270 */
[----:B------:R0:W2:Y:S01]  /*0210*/  SHFL.IDX PT, R2, R3, RZ, 0x1f ;  /* 0x00001fff03027589 */ /* 0x0000a200000e0000 */
[----:B-1----:R-:W-:Y:S02]  /*0220*/  @UP0 ULEA UR8, UR8, UR6, 0x18 ;  /* 0x0000000608080291 */ /* 0x002fe4000f8ec03f */
[----:B------:R-:W-:-:S04]  /*0230*/  @UP0 UIADD3 UR6, -UR7, 0x100000, URZ ;  /* 0x0010000007060890 */ /* 0x000fc8000fffe13f */
[----:B------:R-:W-:Y:S02]  /*0240*/  @UP0 USHF.L.U32 UR7, UR6, 0xb, URZ ;  /* 0x0000000b06070899 */ /* 0x000fe4000800063f */
[----:B------:R-:W-:Y:S01]  /*0250*/  @UP0 USHF.L.U32 UR6, UR6, 0x1, URZ ;  /* 0x0000000106060899 */ /* 0x000fe2000800063f */
[----:B------:R-:W-:Y:S01]  /*0260*/  VOTEU.ANY UP0, P0 ;  /* 0x00000000003f7886 */ /* 0x000fe20000000100 */
[----:B------:R-:W1:Y:S04]  /*0270*/  FENCE.VIEW.ASYNC.S ;  /* 0x00000000000073c6 */ /* 0x000e680000000000 */
[----:B-1----:R0:W1:Y:S06]  /*0280*/  @UP0 SYNCS.EXCH.64 URZ, [UR8+0x34800], UR4 ;  /* 0x03480004083f05b2 */ /* 0x00206c0008000100 */
[----:B------:R0:W3:Y:S02]  /*0290*/  @UP1 SYNCS.EXCH.64 URZ, [UR8+0x34820], UR6 ;  /* 0x03482006083f15b2 */ /* 0x0000e40008000100 */
[----:B0-----:R-:W-:Y:S05]  /*02a0*/  @P1 BRA `(.L_x_248) ;  /* 0x0000000000481947 */ /* 0x001fea0003800000 */
[----:B------:R-:W0:Y:S01]  /*02b0*/  S2UR UR5, SR_CgaCtaId ;  /* 0x00000000000579c3 */ /* 0x000e220000008800 */
[----:B------:R-:W-:Y:S01]  /*02c0*/  UMOV UR4, 0x400 ;  /* 0x0000040000047882 */ /* 0x000fe20000000000 */
[----:B------:R-:W-:Y:S01]  /*02d0*/  UMOV UR6, 0x1 ;  /* 0x0000000100067882 */ /* 0x000fe20000000000 */
[----:B------:R-:W-:Y:S01]  /*02e0*/  UMOV UR9, 0x2 ;  /* 0x0000000200097882 */ /* 0x000fe20000000000 */
[----:B------:R-:W-:-:S04]  /*02f0*/  UIADD3 UR6, -UR6, 0x100000, URZ ;  /* 0x0010000006067890 */ /* 0x000fc8000fffe13f */
[----:B------:R-:W-:Y:S02]  /*0300*/  USHF.L.U32 UR7, UR6, 0xb, URZ ;  /* 0x0000000b06077899 */ /* 0x000fe4000800063f */
[----:B------:R-:W-:Y:S01]  /*0310*/  USHF.L.U32 UR6, UR6, 0x1, URZ ;  /* 0x0000000106067899 */ /* 0x000fe2000800063f */
[----:B------:R-:W-:Y:S01]  /*0320*/  ELECT P0, URZ, PT ;  /* 0x00000000003f782f */ /* 0x000fe20003800000 */
[----:B0-----:R-:W-:Y:S02]  /*0330*/  ULEA UR8, UR5, UR4, 0x18 ;  /* 0x0000000405087291 */ /* 0x001fe4000f8ec03f */
[----:B------:R-:W-:-:S04]  /*0340*/  UIADD3 UR4, -UR9, 0x100000, URZ ;  /* 0x0010000009047890 */ /* 0x000fc8000fffe13f */
[----:B------:R-:W-:Y:S02]  /*0350*/  USHF.L.U32 UR5, UR4, 0xb, URZ ;  /* 0x0000000b04057899 */ /* 0x000fe4000800063f */
[----:B------:R-:W-:Y:S01]  /*0360*/  USHF.L.U32 UR4, UR4, 0x1, URZ ;  /* 0x0000000104047899 */ /* 0x000fe2000800063f */
[----:B------:R-:W0:Y:S03]  /*0370*/  FENCE.VIEW.ASYNC.S ;  /* 0x00000000000073c6 */ /* 0x000e260000000000 */
[----:B0-----:R0:W4:Y:S08]  /*0380*/  SYNCS.EXCH.64 URZ, [UR8+0x34830], UR6 ;  /* 0x03483006083f75b2 */ /* 0x0011300008000100 */
[----:B------:R0:W0:Y:S01]  /*0390*/  SYNCS.EXCH.64 URZ, [UR8+0x34840], UR4 ;  /* 0x03484004083f75b2 */ /* 0x0000220008000100 */
[----:B------:R0:W0:Y:S01]  /*03a0*/  SYNCS.EXCH.64 URZ, [UR8+0x34838], UR6 ;  /* 0x03483806083f75b2 */ /* 0x0000220008000100 */
[----:B------:R0:W0:Y:S01]  /*03b0*/  SYNCS.EXCH.64 URZ, [UR8+0x34848], UR4 ;  /* 0x03484804083f75b2 */ /* 0x0000220008000100 */
[----:B------:R-:W-:Y:S01]  /*03c0*/  NOP ;  /* 0x0000000000007918 */ /* 0x000fe20000000000 */
.L_x_248:
[----:B------:R-:W5:Y:S01]  /*03d0*/  SHFL.IDX PT, R3, R0, RZ, 0x1f ;  /* 0x00001fff00037589 */ /* 0x000f6200000e0000 */
[----:B------:R-:W-:Y:S01]  /*03e0*/  NOP ;  /* 0x0000000000007918 */ /* 0x000fe20000000000 */
[----:B-----5:R-:W-:-:S13]  /*03f0*/  ISETP.NE.AND P0, PT, R3, RZ, PT ;  /* 0x000000ff0300720c */ /* 0x020fda0003f05270 */
[----:B------:R-:W-:Y:S05]  /*0400*/  @P0 BRA `(.L_x_249) ;  /* 0x0000000000480947 */ /* 0x000fea0003800000 */
[----:B0-----:R-:W0:Y:S01]  /*0410*/  S2UR UR5, SR_CgaCtaId ;  /* 0x00000000000579c3 */ /* 0x001e220000008800 */
[----:B------:R-:W-:Y:S01]  /*0420*/  UMOV UR4, 0x400 ;  /* 0x0000040000047882 */ /* 0x000fe20000000000 */
[----:B------:R-:W-:Y:S01]  /*0430*/  UMOV UR6, 0x1 ;  /* 0x0000000100067882 */ /* 0x000fe20000000000 */
[----:B------:R-:W-:Y:S01]  /*0440*/  UMOV UR7, 0x2 ;  /* 0x0000000200077882 */ /* 0x000fe20000000000 */
[----:B------:R-:W-:Y:S01]  /*0450*/  ELECT P0, URZ, PT ;  /* 0x00000000003f782f */ /* 0x000fe20003800000 */
[----:B0-----:R-:W-:Y:S02]  /*0460*/  ULEA UR8, UR5, UR4, 0x18 ;  /* 0x0000000405087291 */ /* 0x001fe4000f8ec03f */
[----:B------:R-:W-:-:S04]  /*0470*/  UIADD3 UR4, -UR6, 0x100000, URZ ;  /* 0x0010000006047890 */ /* 0x000fc8000fffe13f */
[----:B------:R-:W-:Y:S02]  /*0480*/  USHF.L.U32 UR5, UR4, 0xb, URZ ;  /* 0x0000000b04057899 */ /* 0x000fe4000800063f */
[----:B------:R-:W-:Y:S02]  /*0490*/  USHF.L.U32 UR4, UR4, 0x1, URZ ;  /* 0x0000000104047899 */ /* 0x000fe4000800063f */
[----:B------:R-:W-:-:S04]  /*04a0*/  UIADD3 UR6, -UR7, 0x100000, URZ ;  /* 0x0010000007067890 */ /* 0x000fc8000fffe13f */
[----:B------:R-:W-:Y:S02]  /*04b0*/  USHF.L.U32 UR7, UR6, 0xb, URZ ;  /* 0x0000000b06077899 */ /* 0x000fe4000800063f */
[----:B------:R-:W-:Y:S01]  /*04c0*/  USHF.L.U32 UR6, UR6, 0x1, URZ ;  /* 0x0000000106067899 */ /* 0x000fe2000800063f */
[----:B------:R-:W0:Y:S03]  /*04d0*/  FENCE.VIEW.ASYNC.S ;  /* 0x00000000000073c6 */ /* 0x000e260000000000 */
[----:B0-----:R0:W0:Y:S08]  /*04e0*/  SYNCS.EXCH.64 URZ, [UR8+0x34850], UR4 ;  /* 0x03485004083f75b2 */ /* 0x0010300008000100 */
[----:B------:R0:W0:Y:S01]  /*04f0*/  SYNCS.EXCH.64 URZ, [UR8+0x34860], UR6 ;  /* 0x03486006083f75b2 */ /* 0x0000220008000100 */
[----:B------:R0:W0:Y:S01]  /*0500*/  SYNCS.EXCH.64 URZ, [UR8+0x34858], UR4 ;  /* 0x03485804083f75b2 */ /* 0x0000220008000100 */
[----:B------:R0:W0:Y:S01]  /*0510*/  SYNCS.EXCH.64 URZ, [UR8+0x34868], UR6 ;  /* 0x03486806083f75b2 */ /* 0x0000220008000100 */
[----:B------:R-:W-:Y:S01]  /*0520*/  NOP ;  /* 0x0000000000007918 */ /* 0x000fe20000000000 */
.L_x_249:
[----:B------:R-:W5:Y:S01]  /*0530*/  SHFL.IDX PT, R3, R0, RZ, 0x1f ;  /* 0x00001fff00037589 */ /* 0x000f6200000e0000 */
[----:B------:R-:W-:Y:S01]  /*0540*/  NOP ;  /* 0x0000000000007918 */ /* 0x000fe20000000000 */
[----:B-----5:R-:W-:-:S13]  /*0550*/  ISETP.NE.AND P0, PT, R3, RZ, PT ;  /* 0x000000ff0300720c */ /* 0x020fda0003f05270 */
[----:B------:R-:W-:Y:S05]  /*0560*/  @P0 BRA `(.L_x_250) ;  /* 0x0000000000380947 */ /* 0x000fea0003800000 */
[----:B0-----:R-:W0:Y:S01]  /*0570*/  S2UR UR5, SR_CgaCtaId ;  /* 0x00000000000579c3 */ /* 0x001e220000008800 */
[----:B------:R-:W-:Y:S01]  /*0580*/  UMOV UR4, 0x400 ;  /* 0x0000040000047882 */ /* 0x000fe20000000000 */
[----:B------:R-:W-:Y:S01]  /*0590*/  UMOV UR7, 0x1 ;  /* 0x0000000100077882 */ /* 0x000fe20000000000 */
[----:B------:R-:W-:Y:S01]  /*05a0*/  ELECT P0, URZ, PT ;  /* 0x00000000003f782f */ /* 0x000fe20003800000 */
[----:B0-----:R-:W-:Y:S02]  /*05b0*/  ULEA UR6, UR5, UR4, 0x18 ;  /* 0x0000000405067291 */ /* 0x001fe4000f8ec03f */
[----:B------:R-:W-:-:S04]  /*05c0*/  UIADD3 UR4, -UR7, 0x100000, URZ ;  /* 0x0010000007047890 */ /* 0x000fc8000fffe13f */
[----:B------:R-:W-:Y:S02]  /*05d0*/  USHF.L.U32 UR5, UR4, 0xb, URZ ;  /* 0x0000000b04057899 */ /* 0x000fe4000800063f */
[----:B------:R-:W-:Y:S01]  /*05e0*/  USHF.L.U32 UR4, UR4, 0x1, URZ ;  /* 0x0000000104047899 */ /* 0x000fe2000800063f */
[----:B------:R-:W0:Y:S11]  /*05f0*/  FENCE.VIEW.ASYNC.S ;  /* 0x00000000000073c6 */ /* 0x000e360000000000 */
[----:B0-----:R0:W0:Y:S01]  /*0600*/  SYNCS.EXCH.64 URZ, [UR6+0x34870], UR4 ;  /* 0x03487004063f75b2 */ /* 0x0010220008000100 */
[----:B------:R0:W0:Y:S01]  /*0610*/  SYNCS.EXCH.64 URZ, [UR6+0x34880], UR4 ;  /* 0x03488004063f75b2 */ /* 0x0000220008000100 */
[----:B------:R0:W0:Y:S01]  /*0620*/  SYNCS.EXCH.64 URZ, [UR6+0x34878], UR4 ;  /* 0x03487804063f75b2 */ /* 0x0000220008000100 */
[----:B------:R0:W0:Y:S01]  /*0630*/  SYNCS.EXCH.64 URZ, [UR6+0x34888], UR4 ;  /* 0x03488804063f75b2 */ /* 0x0000220008000100 */
[----:B------:R-:W-:Y:S01]  /*0640*/  NOP ;  /* 0x0000000000007918 */ /* 0x000fe20000000000 */
.L_x_250:
        /* <DEDUP_REMOVED lines=22> */
.L_x_251:
        /* <DEDUP_REMOVED lines=22> */
.L_x_252:
[----:B--2---:R-:W-:Y:S01]  /*0910*/  ISETP.NE.AND P0, PT, R2, RZ, PT ;  /* 0x000000ff0200720c */ /* 0x004fe20003f05270 */
[----:B------:R-:W-:Y:S01]  /*0920*/  IMAD.MOV.U32 R2, RZ, RZ, 0x1 ;  /* 0x00000001ff027424 */ /* 0x000fe200078e00ff */
[----:B------:R-:W-:Y:S01]  /*0930*/  NOP ;  /* 0x0000000000007918 */ /* 0x000fe20000000000 */
[----:B------:R-:W-:-:S03]  /*0940*/  ULDC.64 UR60, c[0x0][0x208] ;  /* 0x00008200003c7ab9 */ /* 0x000fc60000000a00 */
[----:B------:R-:W-:-:S05]  /*0950*/  SEL R2, R2, 0x2, !P0 ;  /* 0x0000000202027807 */ /* 0x000fca0004000000 */
[----:B------:R2:W-:Y:S01]  /*0960*/  STL [R1+0x30], R2 ;  /* 0x0000300201007387 */ /* 0x0005e20000100800 */
[----:B01-34-:R-:W-:Y:S06]  /*0970*/  BAR.SYNC.DEFER_BLOCKING 0x0 ;  /* 0x0000000000007b1d */ /* 0x01bfec0000010000 */
[----:B------:R-:W-:Y:S05]  /*0980*/  @!P0 BRA `(.L_x_253) ;  /* 0x000000d000688947 */ /* 0x000fea0003800000 */
.L_x_254:
[----:B------:R-:W-:-:S08]  /*0990*/  NOP ;  /* 0x0000000000007918 */ /* 0x000fd00000000000 */
[----:B------:R-:W0:Y:S02]  /*09a0*/  USETMAXREG.TRY_ALLOC.CTAPOOL UP0, 0xf0 ;  /* 0x000000f0000079c8 */ /* 0x000e240008000600 */
[----:B0-----:R-:W-:-:S13]  /*09b0*/  PLOP3.LUT P0, PT, PT, PT, UP0, 0x80, 0x0 ;  /* 0x000000000000781c */ /* 0x001fda0003f0f008 */
[----:B------:R-:W-:Y:S05]  /*09c0*/  @!P0 BRA `(.L_x_254) ;  /* 0xfffffffc00f08947 */ /* 0x000fea000383ffff */
[----:B--2---:R-:W0:Y:S01]  /*09d0*/  S2R R2, SR_TID.X ;  /* 0x0000000000027919 */ /* 0x004e220000002100 */
[----:B------:R-:W1:Y:S01]  /*09e0*/  S2UR UR5, SR_CgaCtaId ;  /* 0x00000000000579c3 */ /* 0x000e620000008800 */
[----:B------:R-:W-:-:S07]  /*09f0*/  UMOV UR4, 0x400 ;  /* 0x0000040000047882 */ /* 0x000fce0000000000 */
[----:B------:R-:W-:Y:S06]  /*0a00*/  BAR.ARV 0x8, 0x120 ;  /* 0x0204800000007b1d */ /* 0x000fec0000002000 */
[----:B-1----:R-:W-:Y:S01]  /*0a10*/  ULEA UR4, UR5, UR4, 0x18 ;  /* 0x0000000405047291 */ /* 0x002fe2000f8ec03f */
[----:B0-----:R-:W-:-:S04]  /*0a20*/  LOP3.LUT R0, R2, 0xffffff80, RZ, 0xc0, !PT ;  /* 0xffffff8002007812 */ /* 0x001fc800078ec0ff */
[----:B------:R-:W-:-:S13]  /*0a30*/  ISETP.NE.AND P0, PT, R0, 0x80, PT ;  /* 0x000000800000780c */ /* 0x000fda0003f05270 */
[----:B------:R-:W-:Y:S08]  /*0a40*/  @!P0 BAR.ARV 0x9, 0x100 ;  /* 0x0244000000008b1d */ /* 0x000ff00000002000 */
[----:B------:R-:W-:Y:S06]  /*0a50*/  BAR.SYNC.DEFER_BLOCKING 0x5, 0x120 ;  /* 0x0144800000007b1d */ /* 0x000fec0000010000 */
[----:B------:R-:W0:Y:S01]  /*0a60*/  LDS.128 R48, [UR4+0x348d0] ;  /* 0x0348d004ff307984 */ /* 0x000e220008000c00 */
[----:B------:R-:W-:Y:S01]  /*0a70*/  ULDC UR4, c[0x0][0xc14] ;  /* 0x0003050000047ab9 */ /* 0x000fe20000000800 */
[----:B------:R-:W-:Y:S06]  /*0a80*/  BAR.ARV 0x4, 0x120 ;  /* 0x0104800000007b1d */ /* 0x000fec0000002000 */
[----:B0-----:R-:W-:-:S13]  /*0a90*/  ISETP.GE.AND P0, PT, R51, UR4, PT ;  /* 0x0000000433007c0c */ /* 0x001fda000bf06270 */
[----:B------:R-:W-:Y:S05]  /*0aa0*/  @P0 EXIT ;  /* 0x000000000000094d */ /* 0x000fea0003800000 */
[----:B------:R-:W2:Y:S01]  /*0ab0*/  LDL.LU R10, [R1+0x30] ;  /* 0x00003000010a7983 */ /* 0x000ea20000300800 */
[----:B------:R-:W-:-:S05]  /*0ac0*/  VIADD R230, R2, 0xffffff80 ;  /* 0xffffff8002e67836 */ /* 0x000fca0000000000 */
[----:B------:R-:W-:-:S04]  /*0ad0*/  SHF.R.S32.HI R3, RZ, 0x1f, R230 ;  /* 0x0000001fff037819 */ /* 0x000fc800000114e6 */
[----:B------:R-:W-:-:S04]  /*0ae0*/  LEA.HI R5, R3, R230, RZ, 0x7 ;  /* 0x000000e603057211 */ /* 0x000fc800078f38ff */
[----:B------:R-:W-:-:S05]  /*0af0*/  LOP3.LUT R225, R5, 0xffffff80, RZ, 0xc0, !PT ;  /* 0xffffff8005e17812 */ /* 0x000fca00078ec0ff */
[----:B------:R-:W-:-:S05]  /*0b00*/  IMAD.IADD R225, R230, 0x1, -R225 ;  /* 0x00000001e6e17824 */ /* 0x000fca00078e0ae1 */
[----:B------:R-:W-:-:S04]  /*0b10*/  SHF.R.S32.HI R4, RZ, 0x1f, R225 ;  /* 0x0000001fff047819 */ /* 0x000fc800000114e1 */
[----:B------:R-:W-:-:S04]  /*0b20*/  LEA.HI R6, R4, R225, RZ, 0x2 ;  /* 0x000000e104067211 */ /* 0x000fc800078f10ff */
[--C-:B------:R-:W-:Y:S02]  /*0b30*/  SHF.R.S32.HI R8, RZ, 0x2, R6.reuse ;  /* 0x00000002ff087819 */ /* 0x100fe40000011406 */
[----:B------:R-:W-:Y:S02]  /*0b40*/  SHF.R.S32.HI R11, RZ, 0x1f, R6 ;  /* 0x0000001fff0b7819 */ /* 0x000fe40000011406 */
[----:B------:R-:W-:Y:S02]  /*0b50*/  SHF.R.S32.HI R226, RZ, 0x7, R5 ;  /* 0x00000007ffe27819 */ /* 0x000fe40000011405 */
[----:B------:R-:W-:Y:S02]  /*0b60*/  LEA.HI R11, R11, R8, RZ, 0x3 ;  /* 0x000000080b0b7211 */ /* 0x000fe400078f18ff */
[----:B------:R-:W-:Y:S02]  /*0b70*/  LEA.HI R4, R4, R225, RZ, 0x5 ;  /* 0x000000e104047211 */ /* 0x000fe400078f28ff */
[----:B------:R-:W-:-:S02]  /*0b80*/  LOP3.LUT R11, R11, 0xfffffff8, RZ, 0xc0, !PT ;  /* 0xfffffff80b0b7812 */ /* 0x000fc400078ec0ff */
[----:B------:R-:W-:Y:S02]  /*0b90*/  LEA.HI R5, R5, R226, RZ, 0x1 ;  /* 0x000000e205057211 */ /* 0x000fe400078f08ff */
[CC--:B------:R-:W-:Y:S01]  /*0ba0*/  LEA.HI R0, R3.reuse, R230.reuse, RZ, 0x4 ;  /* 0x000000e603007211 */ /* 0x0c0fe200078f20ff */
[----:B------:R-:W-:Y:S01]  /*0bb0*/  IMAD.IADD R11, R8, 0x1, -R11 ;  /* 0x00000001080b7824 */ /* 0x000fe200078e0a0b */
[-C--:B------:R-:W-:Y:S02]  /*0bc0*/  LEA.HI R2, R3, R230.reuse, RZ, 0x5 ;  /* 0x000000e603027211 */ /* 0x080fe400078f28ff */
[----:B------:R-:W-:Y:S02]  /*0bd0*/  SHF.R.S32.HI R4, RZ, 0x5, R4 ;  /* 0x00000005ff047819 */ /* 0x000fe40000011404 */
[----:B------:R-:W-:Y:S02]  /*0be0*/  LOP3.LUT R5, R5, 0x3fffffe, RZ, 0xc0, !PT ;  /* 0x03fffffe05057812 */ /* 0x000fe400078ec0ff */
[----:B------:R-:W-:Y:S01]  /*0bf0*/  SHF.R.S32.HI R9, RZ, 0x4, R0 ;  /* 0x00000004ff097819 */ /* 0x000fe20000011400 */
[----:B------:R-:W-:Y:S01]  /*0c00*/  IMAD.SHL.U32 R2, R2, 0x20, RZ ;  /* 0x0000002002027824 */ /* 0x000fe200078e00ff */
[----:B------:R-:W-:Y:S01]  /*0c10*/  LOP3.LUT R7, R0, 0x3fffff0, RZ, 0xc0, !PT ;  /* 0x03fffff000077812 */ /* 0x000fe200078ec0ff */
[----:B------:R-:W-:Y:S01]  /*0c20*/  IMAD R4, R4, 0x10, R11 ;  /* 0x0000001004047824 */ /* 0x000fe200078e020b */
[----:B------:R-:W-:Y:S01]  /*0c30*/  LEA.HI R0, R0, R9, RZ, 0x1 ;  /* 0x0000000900007211 */ /* 0x000fe200078f08ff */
[----:B------:R-:W-:Y:S01]  /*0c40*/  IMAD.IADD R5, R226, 0x1, -R5 ;  /* 0x00000001e2057824 */ /* 0x000fe200078e0a05 */
[----:B------:R-:W-:Y:S01]  /*0c50*/  LEA.HI R3, R3, R230, RZ, 0x3 ;  /* 0x000000e603037211 */ /* 0x000fe200078f18ff */
[----:B------:R-:W-:Y:S01]  /*0c60*/  IMAD.IADD R7, R230, 0x1, -R7 ;  /* 0x00000001e6077824 */ /* 0x000fe200078e0a07 */
[----:B------:R-:W-:Y:S01]  /*0c70*/  LOP3.LUT R2, R2, 0xfffffc00, RZ, 0xc0, !PT ;  /* 0xfffffc0002027812 */ /* 0x000fe200078ec0ff */
[----:B------:R-:W-:Y:S01]  /*0c80*/  IMAD R228, R5, 0x40, R4 ;  /* 0x0000004005e47824 */ /* 0x000fe200078e0204 */
[----:B------:R-:W-:-:S02]  /*0c90*/  LOP3.LUT R0, R0, 0x1ffffffe, RZ, 0xc0, !PT ;  /* 0x1ffffffe00007812 */ /* 0x000fc400078ec0ff */
[----:B------:R-:W-:Y:S02]  /*0ca0*/  LOP3.LUT R6, R6, 0x7ffffffc, RZ, 0xc0, !PT ;  /* 0x7ffffffc06067812 */ /* 0x000fe400078ec0ff */
[----:B------:R-:W-:Y:S01]  /*0cb0*/  LOP3.LUT R5, R3, 0x1ffffff8, RZ, 0xc0, !PT ;  /* 0x1ffffff803057812 */ /* 0x000fe200078ec0ff */
[----:B------:R-:W-:Y:S02]  /*0cc0*/  IMAD R7, R7, 0x40, R2 ;  /* 0x0000004007077824 */ /* 0x000fe400078e0202 */
[----:B------:R-:W-:Y:S02]  /*0cd0*/  IMAD.IADD R0, R9, 0x1, -R0 ;  /* 0x0000000109007824 */ /* 0x000fe400078e0a00 */
[----:B------:R-:W-:Y:S02]  /*0ce0*/  IMAD.MOV.U32 R227, RZ, RZ, -0x2 ;  /* 0xfffffffeffe37424 */ /* 0x000fe400078e00ff */
[----:B------:R-:W-:Y:S02]  /*0cf0*/  IMAD.IADD R6, R225, 0x1, -R6 ;  /* 0x00000001e1067824 */ /* 0x000fe400078e0a06 */
[----:B------:R-:W-:Y:S01]  /*0d00*/  IMAD.IADD R5, R230, 0x1, -R5 ;  /* 0x00000001e6057824 */ /* 0x000fe200078e0a05 */
[----:B------:R-:W-:Y:S01]  /*0d10*/  SHF.R.S32.HI R18, RZ, 0x3, R3 ;  /* 0x00000003ff127819 */ /* 0x000fe20000011403 */
[----:B------:R-:W-:-:S02]  /*0d20*/  IMAD R229, R0, 0x8, R7 ;  /* 0x0000000800e57824 */ /* 0x000fc400078e0207 */
[----:B------:R-:W-:Y:S02]  /*0d30*/  IMAD R227, R6, R227, 0xb0 ;  /* 0x000000b006e37424 */ /* 0x000fe400078e02e3 */
[----:B------:R-:W-:Y:S02]  /*0d40*/  IMAD.MOV.U32 R224, RZ, RZ, RZ ;  /* 0x000000ffffe07224 */ /* 0x000fe400078e00ff */
[----:B------:R-:W-:Y:S02]  /*0d50*/  IMAD.MOV.U32 R16, RZ, RZ, RZ ;  /* 0x000000ffff107224 */ /* 0x000fe400078e00ff */
[----:B------:R-:W-:Y:S02]  /*0d60*/  IMAD.MOV.U32 R2, RZ, RZ, RZ ;  /* 0x000000ffff027224 */ /* 0x000fe400078e00ff */
[----:B------:R-:W-:Y:S01]  /*0d70*/  IMAD.SHL.U32 R17, R5, 0x8, RZ ;  /* 0x0000000805117824 */ /* 0x000fe200078e00ff */
[----:B--2---:R-:W-:-:S07]  /*0d80*/  LOP3.LUT R23, R10, 0x1, RZ, 0xfc, !PT ;  /* 0x000000010a177812 */ /* 0x004fce00078efcff */
.L_x_297:
[----:B0-----:R-:W0:Y:S01]  /*0d90*/  LDC.64 R220, c[0x0][0xc60] ;  /* 0x00031800ffdc7b82 */ /* 0x001e220000000a00 */
[----:B------:R-:W-:Y:S01]  /*0da0*/  ULDC.64 UR4, c[0x0][0xa28] ;  /* 0x00028a0000047ab9 */ /* 0x000fe20000000a00 */
[----:B------:R-:W-:Y:S01]  /*0db0*/  IMAD.MOV.U32 R3, RZ, RZ, RZ ;  /* 0x000000ffff037224 */ /* 0x000fe200078e00ff */
[----:B------:R-:W-:Y:S01]  /*0dc0*/  ULDC.64 UR6, c[0x0][0xa20] ;  /* 0x0002880000067ab9 */ /* 0x000fe20000000a00 */
[----:B0-----:R-:W-:-:S06]  /*0dd0*/  IMAD.WIDE R220, R51, 0x4, R220 ;  /* 0x0000000433dc7825 */ /* 0x001fcc00078e02dc */
[----:B--2---:R-:W2:Y:S01]  /*0de0*/  LDG.E R220, desc[UR60][R220.64] ;  /* 0x0000003cdcdc7981 */ /* 0x004ea2000c1e1900 */
[----:B------:R-:W-:-:S04]  /*0df0*/  ISETP.NE.U32.AND P0, PT, RZ, UR4, PT ;  /* 0x00000004ff007c0c */ /* 0x000fc8000bf05070 */
[----:B------:R-:W-:Y:S02]  /*0e00*/  ISETP.NE.AND.EX P0, PT, RZ, UR5, PT, P0 ;  /* 0x00000005ff007c0c */ /* 0x000fe4000bf05300 */
[----:B--2---:R-:W-:-:S11]  /*0e10*/  SHF.R.S32.HI R223, RZ, 0x1f, R220 ;  /* 0x0000001fffdf7819 */ /* 0x004fd600000114dc */
[----:B---3-5:R-:W-:-:S04]  /*0e20*/  @P0 LEA R4, P1, R220, UR4, 0x2 ;  /* 0x00000004dc040c11 */ /* 0x028fc8000f8210ff */
[----:B------:R-:W-:Y:S01]  /*0e30*/  @P0 LEA.HI.X R5, R220, UR5, R223, 0x2, P1 ;  /* 0x00000005dc050c11 */ /* 0x000fe200088f14df */
[----:B------:R-:W-:-:S04]  /*0e40*/  ULDC.64 UR4, c[0x0][0x3f8] ;  /* 0x0000fe0000047ab9 */ /* 0x000fc80000000a00 */
[----:B------:R0:W5:Y:S01]  /*0e50*/  @P0 LDG.E R3, desc[UR60][R4.64] ;  /* 0x0000003c04030981 */ /* 0x000162000c1e1900 */
[----:B------:R-:W-:Y:S01]  /*0e60*/  ISETP.NE.U32.AND P0, PT, RZ, UR6, PT ;  /* 0x00000006ff007c0c */ /* 0x000fe2000bf05070 */
[----:B------:R-:W-:-:S03]  /*0e70*/  UISETP.NE.U32.AND UP0, UPT, UR4, URZ, UPT ;  /* 0x0000003f0400728c */ /* 0x000fc6000bf05070 */
[----:B------:R-:W-:Y:S01]  /*0e80*/  ISETP.NE.AND.EX P0, PT, RZ, UR7, PT, P0 ;  /* 0x00000007ff007c0c */ /* 0x000fe2000bf05300 */
[----:B------:R-:W-:Y:S01]  /*0e90*/  UISETP.NE.AND.EX UP0, UPT, UR5, URZ, UPT, UP0 ;  /* 0x0000003f0500728c */ /* 0x000fe2000bf05300 */
[----:B------:R-:W-:Y:S02]  /*0ea0*/  ULDC UR4, c[0x0][0x404] ;  /* 0x0001010000047ab9 */ /* 0x000fe40000000800 */
[----:B------:R-:W-:Y:S01]  /*0eb0*/  ULDC UR5, c[0x0][0x2e0] ;  /* 0x0000b80000057ab9 */ /* 0x000fe20000000800 */
[----:B------:R-:W-:-:S04]  /*0ec0*/  USEL UR4, UR4, 0x1, UP0 ;  /* 0x0000000104047887 */ /* 0x000fc80008000000 */
[----:B------:R-:W-:-:S04]  /*0ed0*/  UIMAD UR4, UR4, UR5, URZ ;  /* 0x00000005040472a4 */ /* 0x000fc8000f8e023f */
[C---:B0-----:R-:W-:Y:S02]  /*0ee0*/  @P0 LEA R4, P1, R220.reuse, UR6, 0x2 ;  /* 0x00000006dc040c11 */ /* 0x041fe4000f8210ff */
[----:B------:R-:W-:Y:S02]  /*0ef0*/  IMAD.U32 R80, RZ, RZ, UR4 ;  /* 0x00000004ff507e24 */ /* 0x000fe4000f8e00ff */
[----:B------:R-:W-:-:S05]  /*0f00*/  @P0 LEA.HI.X R5, R220, UR7, R223, 0x2, P1 ;  /* 0x00000007dc050c11 */ /* 0x000fca00088f14df */
[----:B------:R0:W5:Y:S01]  /*0f10*/  @P0 LDG.E R80, desc[UR60][R4.64] ;  /* 0x0000003c04500981 */ /* 0x000162000c1e1900 */
[----:B----4-:R-:W-:Y:S05]  /*0f20*/  @P0 BRA `(.L_x_255) ;  /* 0x0000000000240947 */ /* 0x010fea0003800000 */
[----:B------:R-:W-:Y:S02]  /*0f30*/  ULDC.64 UR4, c[0x0][0xa08] ;  /* 0x0002820000047ab9 */ /* 0x000fe40000000a00 */
[----:B------:R-:W-:-:S04]  /*0f40*/  ISETP.NE.U32.AND P0, PT, RZ, UR4, PT ;  /* 0x00000004ff007c0c */ /* 0x000fc8000bf05070 */
[----:B------:R-:W-:-:S13]  /*0f50*/  ISETP.NE.AND.EX P0, PT, RZ, UR5, PT, P0 ;  /* 0x00000005ff007c0c */ /* 0x000fda000bf05300 */
[----:B------:R-:W-:Y:S05]  /*0f60*/  @!P0 BRA `(.L_x_255) ;  /* 0x0000000000148947 */ /* 0x000fea0003800000 */
[----:B0-----:R-:W0:Y:S02]  /*0f70*/  LDC.64 R4, c[0x0][0xa08] ;  /* 0x00028200ff047b82 */ /* 0x001e240000000a00 */
[----:B0-----:R-:W-:-:S05]  /*0f80*/  IMAD.WIDE R4, R220, 0x4, R4 ;  /* 0x00000004dc047825 */ /* 0x001fca00078e0204 */
[----:B-----5:R-:W2:Y:S04]  /*0f90*/  LDG.E R80, desc[UR60][R4.64] ;  /* 0x0000003c04507981 */ /* 0x020ea8000c1e1900 */
[----:B------:R-:W2:Y:S02]  /*0fa0*/  LDG.E R7, desc[UR60][R4.64+0x4] ;  /* 0x0000043c04077981 */ /* 0x000ea4000c1e1900 */
[----:B--2---:R-:W-:-:S07]  /*0fb0*/  IMAD.IADD R80, R7, 0x1, -R80 ;  /* 0x0000000107507824 */ /* 0x004fce00078e0a50 */
.L_x_255:
[----:B-----5:R-:W-:Y:S01]  /*0fc0*/  IMAD.IADD R80, R80, 0x1, -R3 ;  /* 0x0000000150507824 */ /* 0x020fe200078e0a03 */
[----:B------:R-:W-:Y:S01]  /*0fd0*/  PLOP3.LUT P0, PT, PT, PT, PT, 0x80, 0x0 ;  /* 0x000000000000781c */ /* 0x000fe20003f0f070 */
[----:B------:R-:W-:Y:S01]  /*0fe0*/  IMAD.MOV.U32 R222, RZ, RZ, R49 ;  /* 0x000000ffffde7224 */ /* 0x000fe200078e0031 */
[----:B------:R-:W-:Y:S01]  /*0ff0*/  CS2R R30, SRZ ;  /* 0x00000000001e7805 */ /* 0x000fe2000001ff00 */
[C---:B------:R-:W-:Y:S01]  /*1000*/  VIADD R0, R80.reuse, 0xaf ;  /* 0x000000af50007836 */ /* 0x040fe20000000000 */
[----:B------:R-:W-:Y:S01]  /*1010*/  ISETP.GE.AND P1, PT, R80, 0x1, PT ;  /* 0x000000015000780c */ /* 0x000fe20003f26270 */
[----:B------:R-:W-:Y:S01]  /*1020*/  IMAD.MOV.U32 R221, RZ, RZ, R50 ;  /* 0x000000ffffdd7224 */ /* 0x000fe200078e0032 */
[----:B------:R-:W-:Y:S01]  /*1030*/  CS2R R32, SRZ ;  /* 0x0000000000207805 */ /* 0x000fe2000001ff00 */
[----:B------:R-:W-:Y:S01]  /*1040*/  IMAD.HI R0, R0, 0x2e8ba2e9, RZ ;  /* 0x2e8ba2e900007827 */ /* 0x000fe200078e02ff */
[----:B------:R-:W-:Y:S02]  /*1050*/  CS2R R34, SRZ ;  /* 0x0000000000227805 */ /* 0x000fe4000001ff00 */
[----:B------:R-:W-:-:S02]  /*1060*/  CS2R R36, SRZ ;  /* 0x0000000000247805 */ /* 0x000fc4000001ff00 */
[----:B------:R-:W-:Y:S01]  /*1070*/  CS2R R38, SRZ ;  /* 0x0000000000267805 */ /* 0x000fe2000001ff00 */
[----:B------:R-:W-:Y:S01]  /*1080*/  IMAD.MOV.U32 R87, RZ, RZ, RZ ;  /* 0x000000ffff577224 */ /* 0x000fe200078e00ff */
[----:B------:R-:W-:Y:S02]  /*1090*/  SHF.R.U32.HI R3, RZ, 0x1f, R0 ;  /* 0x0000001fff037819 */ /* 0x000fe40000011600 */
[----:B------:R-:W-:Y:S02]  /*10a0*/  CS2R R40, SRZ ;  /* 0x0000000000287805 */ /* 0x000fe4000001ff00 */
[----:B------:R-:W-:Y:S02]  /*10b0*/  CS2R R42, SRZ ;  /* 0x00000000002a7805 */ /* 0x000fe4000001ff00 */
[----:B------:R-:W-:Y:S02]  /*10c0*/  CS2R R44, SRZ ;  /* 0x00000000002c7805 */ /* 0x000fe4000001ff00 */
[----:B------:R-:W-:Y:S01]  /*10d0*/  LEA.HI.SX32 R120, R0, R3, 0x1b ;  /* 0x0000000300787211 */ /* 0x000fe200078fdaff */
[----:B------:R-:W-:Y:S01]  /*10e0*/  IMAD.MOV.U32 R3, RZ, RZ, RZ ;  /* 0x000000ffff037224 */ /* 0x000fe200078e00ff */
[----:B------:R-:W-:Y:S01]  /*10f0*/  CS2R R46, SRZ ;  /* 0x00000000002e7805 */ /* 0x000fe2000001ff00 */
[----:B------:R-:W-:Y:S01]  /*1100*/  IMAD.MOV.U32 R0, RZ, RZ, RZ ;  /* 0x000000ffff007224 */ /* 0x000fe200078e00ff */
        /* <DEDUP_REMOVED lines=16> */
[----:B------:R-:W-:Y:S01]  /*1210*/  CS2R R100, SRZ ;  /* 0x0000000000647805 */ /* 0x000fe2000001ff00 */
[----:B------:R-:W-:Y:S01]  /*1220*/  IMAD.MOV.U32 R81, RZ, RZ, RZ ;  /* 0x000000ffff517224 */ /* 0x000fe200078e00ff */
[----:B------:R-:W-:Y:S02]  /*1230*/  CS2R R102, SRZ ;  /* 0x0000000000667805 */ /* 0x000fe4000001ff00 */
[----:B------:R-:W-:-:S02]  /*1240*/  CS2R R104, SRZ ;  /* 0x0000000000687805 */ /* 0x000fc4000001ff00 */
[----:B------:R-:W-:Y:S01]  /*1250*/  CS2R R6, SRZ ;  /* 0x0000000000067805 */ /* 0x000fe2000001ff00 */
[----:B------:R-:W-:Y:S01]  /*1260*/  IMAD.MOV.U32 R8, RZ, RZ, RZ ;  /* 0x000000ffff087224 */ /* 0x000fe200078e00ff */
[----:B------:R-:W-:Y:S01]  /*1270*/  CS2R R106, SRZ ;  /* 0x00000000006a7805 */ /* 0x000fe2000001ff00 */
[----:B------:R-:W-:Y:S01]  /*1280*/  IMAD.MOV.U32 R10, RZ, RZ, RZ ;  /* 0x000000ffff0a7224 */ /* 0x000fe200078e00ff */
[----:B------:R-:W-:Y:S06]  /*1290*/  @!P1 BRA `(.L_x_256) ;  /* 0x000000a800a89947 */ /* 0x000fec0003800000 */
[----:B------:R-:W1:Y:S01]  /*12a0*/  SHFL.IDX PT, R0, R226, RZ, 0x1f ;  /* 0x00001fffe2007589 */ /* 0x000e6200000e0000 */
[----:B------:R-:W2:Y:S01]  /*12b0*/  S2UR UR6, SR_CgaCtaId ;  /* 0x00000000000679c3 */ /* 0x000ea20000008800 */
[----:B------:R-:W-:Y:S01]  /*12c0*/  UMOV UR5, 0x400 ;  /* 0x0000040000057882 */ /* 0x000fe20000000000 */
[----:B-1----:R-:W-:Y:S01]  /*12d0*/  R2UR UR7, R0 ;  /* 0x00000000000772ca */ /* 0x002fe200000e0000 */
[----:B--2---:R-:W-:-:S04]  /*12e0*/  ULEA UR5, UR6, UR5, 0x18 ;  /* 0x0000000506057291 */ /* 0x004fc8000f8ec03f */
[----:B------:R-:W-:-:S04]  /*12f0*/  UIADD3 UR5, UR5, 0x16400, URZ ;  /* 0x0001640005057890 */ /* 0x000fc8000fffe03f */
[----:B------:R-:W-:-:S04]  /*1300*/  ULOP3.LUT UP0, URZ, UR5, 0x9f, URZ, 0xc0, !UPT ;  /* 0x0000009f053f7892 */ /* 0x000fc8000f80c03f */
[----:B------:R-:W-:Y:S02]  /*1310*/  ULEA.HI UR4, UR7, UR7, URZ, 0x1 ;  /* 0x0000000707047291 */ /* 0x000fe4000f8f083f */
[----:B------:R-:W-:Y:S01]  /*1320*/  IMAD.U32 R22, RZ, RZ, UR7 ;  /* 0x00000007ff167e24 */ /* 0x000fe2000f8e00ff */
[----:B------:R-:W-:Y:S01]  /*1330*/  PLOP3.LUT P0, PT, PT, PT, UP0, 0x80, 0x0 ;  /* 0x000000000000781c */ /* 0x000fe20003f0f008 */
[----:B------:R-:W-:-:S04]  /*1340*/  ULOP3.LUT UR4, UR4, 0x1e, URZ, 0xc0, !UPT ;  /* 0x0000001e04047892 */ /* 0x000fc8000f8ec03f */
[----:B------:R-:W-:-:S04]  /*1350*/  UIADD3 UR4, UR7, -UR4, URZ ;  /* 0x8000000407047290 */ /* 0x000fc8000fffe03f */
[----:B------:R-:W-:-:S04]  /*1360*/  ULEA UR4, UR4, UR5, 0xd ;  /* 0x0000000504047291 */ /* 0x000fc8000f8e683f */
[----:B------:R-:W-:-:S04]  /*1370*/  USHF.R.U32.HI UR4, URZ, 0x4, UR4 ;  /* 0x000000043f047899 */ /* 0x000fc80008011604 */
[----:B------:R-:W-:Y:S01]  /*1380*/  ULOP3.LUT UR36, UR4, 0x3fff, URZ, 0xc0, !UPT ;  /* 0x00003fff04247892 */ /* 0x000fe2000f8ec03f */
[----:B------:R-:W-:Y:S11]  /*1390*/  @!P0 BRA `(.L_x_257) ;  /* 0x0000000000408947 */ /* 0x000ff60003800000 */
[----:B------:R-:W-:Y:S01]  /*13a0*/  MOV R0, 0x0 ;  /* 0x0000000000007802 */ /* 0x000fe20000000f00 */
[----:B------:R-:W-:Y:S01]  /*13b0*/  ULDC.64 UR4, c[0x4][0xa0] ;  /* 0x0100280000047ab9 */ /* 0x000fe20000000a00 */
[----:B------:R-:W-:Y:S01]  /*13c0*/  ULDC.64 UR6, c[0x4][0x40] ;  /* 0x0100100000067ab9 */ /* 0x000fe20000000a00 */
[----:B0-----:R-:W-:Y:S01]  /*13d0*/  IMAD.U32 R4, RZ, RZ, UR4 ;  /* 0x00000004ff047e24 */ /* 0x001fe2000f8e00ff */
[----:B------:R0:W1:Y:S01]  /*13e0*/  LDC.64 R14, c[0x4][R0] ;  /* 0x01000000000e7b82 */ /* 0x0000620000000a00 */
        /* <DEDUP_REMOVED lines=8> */
[----:B0-----:R-:W-:-:S07]  /*1470*/  IMAD.MOV.U32 R13, RZ, RZ, RZ ;  /* 0x000000ffff0d7224 */ /* 0x001fce00078e00ff */
[----:B------:R-:W-:-:S07]  /*1480*/  LEPC R20, `(.L_x_257) ;  /* 0x000000001014794e */ /* 0x000fce0000000000 */
[----:B-1----:R-:W-:Y:S05]  /*1490*/  CALL.ABS.NOINC R14 ;  /* 0x000000000e007343 */ /* 0x002fea0003c00000 */
.L_x_257:
[----:B------:R-:W1:Y:S01]  /*14a0*/  S2UR UR5, SR_CgaCtaId ;  /* 0x00000000000579c3 */ /* 0x000e620000008800 */
[----:B------:R-:W-:Y:S01]  /*14b0*/  LEA.HI R0, R224, R224, RZ, 0x1 ;  /* 0x000000e0e0007211 */ /* 0x000fe200078f08ff */
[----:B------:R-:W-:Y:S01]  /*14c0*/  UMOV UR4, 0x400 ;  /* 0x0000040000047882 */ /* 0x000fe20000000000 */
[----:B------:R-:W-:Y:S01]  /*14d0*/  BSSY B0, `(.L_x_258) ;  /* 0x0000009000007945 */ /* 0x000fe20003800000 */
[----:B------:R-:W-:Y:S02]  /*14e0*/  ISETP.NE.AND P0, PT, R23, 0x3, PT ;  /* 0x000000031700780c */ /* 0x000fe40003f05270 */
[----:B------:R-:W-:-:S05]  /*14f0*/  LOP3.LUT R3, R0, 0xfffffffe, RZ, 0xc0, !PT ;  /* 0xfffffffe00037812 */ /* 0x000fca00078ec0ff */
[----:B------:R-:W-:-:S05]  /*1500*/  IMAD.IADD R3, R224, 0x1, -R3 ;  /* 0x00000001e0037824 */ /* 0x000fca00078e0a03 */
[----:B------:R-:W-:Y:S01]  /*1510*/  SHF.L.U32 R3, R3, 0x1f, RZ ;  /* 0x0000001f03037819 */ /* 0x000fe200000006ff */
[----:B-1----:R-:W-:-:S06]  /*1520*/  ULEA UR4, UR5, UR4, 0x18 ;  /* 0x0000000405047291 */ /* 0x002fcc000f8ec03f */
[----:B------:R-:W-:-:S04]  /*1530*/  IMAD.U32 R0, RZ, RZ, UR4 ;  /* 0x00000004ff007e24 */ /* 0x000fc8000f8e00ff */
[----:B------:R-:W1:Y:S02]  /*1540*/  SYNCS.PHASECHK.TRANS64.TRYWAIT P1, [R0+URZ+0x34800], R3 ;  /* 0x03480003000075a7 */ /* 0x000e64000802017f */
[----:B-1----:R-:W-:Y:S05]  /*1550*/  @!P1 BRA `(.L_x_259) ;  /* 0x0000010c00e09947 */ /* 0x002fea0003800000 */
.L_x_382:
[----:B------:R-:W-:Y:S05]  /*1560*/  BSYNC B0 ;  /* 0x0000000000007941 */ /* 0x000fea0003800000 */
.L_x_258:
[----:B------:R-:W-:Y:S05]  /*1570*/  @!P0 BRA `(.L_x_260) ;  /* 0x0000000000048947 */ /* 0x000fea0003800000 */
[----:B------:R-:W-:Y:S01]  /*1580*/  BPT.TRAP 0x1 ;  /* 0x000000040000795c */ /* 0x000fe20000300000 */
.L_x_260:
[----:B------:R-:W-:Y:S01]  /*1590*/  IMAD R12, R2, 0x8, R0 ;  /* 0x00000008020c7824 */ /* 0x000fe200078e0200 */
[----:B-1----:R-:W-:-:S04]  /*15a0*/  SHF.L.U32 R3, R16, 0x1f, RZ ;  /* 0x0000001f10037819 */ /* 0x002fc800000006ff */
[----:B------:R1:W2:Y:S01]  /*15b0*/  SYNCS.PHASECHK.TRANS64.TRYWAIT P2, [R12+URZ+0x34830], R3 ;  /* 0x034830030c0075a7 */ /* 0x0002a2000804017f */
[----:B------:R-:W-:Y:S05]  /*15c0*/  @!P0 BRA `(.L_x_261) ;  /* 0x0000000000048947 */ /* 0x000fea0003800000 */
[----:B------:R-:W-:Y:S01]  /*15d0*/  BPT.TRAP 0x1 ;  /* 0x000000040000795c */ /* 0x000fe20000300000 */
.L_x_261:
[----:B0-----:R-:W0:Y:S01]  /*15e0*/  S2R R4, SR_TID.X ;  /* 0x0000000000047919 */ /* 0x001e220000002100 */
[----:B------:R-:W-:Y:S01]  /*15f0*/  IMAD.MOV.U32 R87, RZ, RZ, RZ ;  /* 0x000000ffff577224 */ /* 0x000fe200078e00ff */
[----:B0-----:R-:W-:Y:S01]  /*1600*/  LOP3.LUT P1, RZ, R4, 0x7f, RZ, 0xc0, !PT ;  /* 0x0000007f04ff7812 */ /* 0x001fe2000782c0ff */
[----:B--2---:R-:W-:-:S12]  /*1610*/  @P2 BRA `(.L_x_262) ;  /* 0x0000000000082947 */ /* 0x004fd80003800000 */
[----:B------:R-:W0:Y:S02]  /*1620*/  SYNCS.PHASECHK.TRANS64.TRYWAIT P2, [R12+URZ+0x34830], R3 ;  /* 0x034830030c0075a7 */ /* 0x000e24000804017f */
[----:B0-----:R-:W-:Y:S05]  /*1630*/  @!P2 BRA `(.L_x_263) ;  /* 0x0000010c00bca947 */ /* 0x001fea0003800000 */
.L_x_262:
[----:B------:R-:W-:Y:S05]  /*1640*/  WARPSYNC.ALL ;  /* 0x0000000000007948 */ /* 0x000fea0003800000 */
[----:B01----:R-:W-:Y:S01]  /*1650*/  VIADD R3, R0, 0x1e400 ;  /* 0x0001e40000037836 */ /* 0x003fe20000000000 */
[----:B------:R-:W-:Y:S01]  /*1660*/  ULOP3.LUT UR25, UR36, 0x10000, URZ, 0xfc, !UPT ;  /* 0x0001000024197892 */ /* 0x000fe2000f8efc3f */
[----:B------:R-:W-:Y:S01]  /*1670*/  WARPGROUP.ARRIVE ;  /* 0x00000000000079c5 */ /* 0x000fe20000000000 */
[----:B------:R-:W-:Y:S01]  /*1680*/  UMOV UR5, 0x40000040 ;  /* 0x4000004000057882 */ /* 0x000fe20000000000 */
[----:B------:R-:W-:Y:S01]  /*1690*/  UMOV UR7, 0x40000040 ;  /* 0x4000004000077882 */ /* 0x000fe20000000000 */
[----:B------:R-:W-:Y:S01]  /*16a0*/  SHF.R.U32.HI R3, RZ, 0x4, R3 ;  /* 0x00000004ff037819 */ /* 0x000fe20000011603 */
[----:B------:R-:W-:Y:S01]  /*16b0*/  UMOV UR41, UR5 ;  /* 0x0000000500297c82 */ /* 0x000fe20008000000 */
[----:B------:R-:W-:Y:S01]  /*16c0*/  UMOV UR15, 0x40000040 ;  /* 0x40000040000f7882 */ /* 0x000fe20000000000 */
[----:B------:R-:W-:Y:S01]  /*16d0*/  UMOV UR4, UR25 ;  /* 0x0000001900047c82 */ /* 0x000fe20008000000 */
[----:B------:R-:W-:Y:S01]  /*16e0*/  LOP3.LUT R3, R3, 0x3fff, RZ, 0xc0, !PT ;  /* 0x00003fff03037812 */ /* 0x000fe200078ec0ff */
[----:B------:R-:W-:Y:S01]  /*16f0*/  UMOV UR40, UR4 ;  /* 0x0000000400287c82 */ /* 0x000fe20008000000 */
[----:B------:R-:W-:Y:S01]  /*1700*/  UMOV UR13, UR41 ;  /* 0x00000029000d7c82 */ /* 0x000fe20008000000 */
[----:B------:R-:W-:Y:S01]  /*1710*/  UMOV UR12, UR40 ;  /* 0x00000028000c7c82 */ /* 0x000fe20008000000 */
[----:B------:R-:W-:Y:S01]  /*1720*/  LOP3.LUT R3, R3, 0x10000, RZ, 0xfc, !PT ;  /* 0x0001000003037812 */ /* 0x000fe200078efcff */
[----:B------:R-:W-:Y:S01]  /*1730*/  IMAD.U32 R8, RZ, RZ, UR4 ;  /* 0x00000004ff087e24 */ /* 0x000fe2000f8e00ff */
[----:B------:R-:W-:Y:S01]  /*1740*/  UMOV UR8, UR40 ;  /* 0x0000002800087c82 */ /* 0x000fe20008000000 */
[----:B------:R-:W-:Y:S01]  /*1750*/  IMAD.U32 R9, RZ, RZ, UR5 ;  /* 0x00000005ff097e24 */ /* 0x000fe2000f8e00ff */
[----:B------:R-:W-:Y:S01]  /*1760*/  UMOV UR9, UR41 ;  /* 0x0000002900097c82 */ /* 0x000fe20008000000 */
[----:B------:R-:W-:Y:S01]  /*1770*/  IMAD R4, R2, 0xb00, R3 ;  /* 0x00000b0002047824 */ /* 0x000fe200078e0203 */
[----:B------:R-:W-:Y:S01]  /*1780*/  UMOV UR11, 0x40000040 ;  /* 0x40000040000b7882 */ /* 0x000fe20000000000 */
[----:B------:R-:W-:Y:S01]  /*1790*/  UMOV UR36, UR40 ;  /* 0x0000002800247c82 */ /* 0x000fe20008000000 */
[----:B------:R-:W-:Y:S01]  /*17a0*/  UMOV UR37, UR41 ;  /* 0x0000002900257c82 */ /* 0x000fe20008000000 */
[----:B------:R-:W-:Y:S01]  /*17b0*/  UMOV UR39, 0x40000040 ;  /* 0x4000004000277882 */ /* 0x000fe20000000000 */
[----:B------:R-:W-:Y:S01]  /*17c0*/  R2UR UR24, R4 ;  /* 0x00000000041872ca */ /* 0x000fe200000e0000 */
[----:B------:R-:W-:Y:S01]  /*17d0*/  UMOV UR32, UR40 ;  /* 0x0000002800207c82 */ /* 0x000fe20008000000 */
[----:B------:R-:W-:Y:S01]  /*17e0*/  UMOV UR33, UR41 ;  /* 0x0000002900217c82 */ /* 0x000fe20008000000 */
[----:B------:R-:W-:Y:S01]  /*17f0*/  UMOV UR35, 0x40000040 ;  /* 0x4000004000237882 */ /* 0x000fe20000000000 */
        /* <DEDUP_REMOVED lines=10> */
[----:B------:R-:W-:Y:S01]  /*18a0*/  UIADD3 UR14, UR24, 0x80, URZ ;  /* 0x00000080180e7890 */ /* 0x000fe2000fffe03f */
[----:B------:R-:W-:Y:S01]  /*18b0*/  HGMMA.64x16x16.F32.BF16 R112, gdesc[UR4], RZ, !UPT, gsb0 ;  /* 0x00200000047079f0 */ /* 0x000fe2000c0018ff */
[----:B------:R-:W-:Y:S01]  /*18c0*/  UIADD3 UR6, UR24, 0x100, URZ ;  /* 0x0000010018067890 */ /* 0x000fe2000fffe03f */
[----:B------:R-:W-:Y:S01]  /*18d0*/  IMAD.IADD R11, R227, 0x1, R80 ;  /* 0x00000001e30b7824 */ /* 0x000fe200078e0250 */
[----:B------:R-:W-:Y:S01]  /*18e0*/  UMOV UR4, UR40 ;  /* 0x0000002800047c82 */ /* 0x000fe20008000000 */
[----:B------:R-:W-:Y:S01]  /*18f0*/  UMOV UR5, UR41 ;  /* 0x0000002900057c82 */ /* 0x000fe20008000000 */
[----:B------:R-:W-:Y:S01]  /*1900*/  UMOV UR7, 0x40000040 ;  /* 0x4000004000077882 */ /* 0x000fe20000000000 */
[----:B------:R-:W-:Y:S01]  /*1910*/  UIADD3 UR10, UR24, 0x180, URZ ;  /* 0x00000180180a7890 */ /* 0x000fe2000fffe03f */
[----:B------:R-:W-:Y:S01]  /*1920*/  IMAD R14, R120, -0xb0, R11 ;  /* 0xffffff50780e7824 */ /* 0x000fe200078e020b */
[----:B------:R-:W-:Y:S01]  /*1930*/  UIADD3 UR38, UR24, 0x200, URZ ;  /* 0x0000020018267890 */ /* 0x000fe2000fffe03f */
[----:B------:R-:W-:Y:S01]  /*1940*/  P2R R20, PR, RZ, 0x1 ;  /* 0x00000001ff147803 */ /* 0x000fe20000000000 */
[----:B------:R-:W-:Y:S01]  /*1950*/  UIADD3 UR34, UR24, 0x280, URZ ;  /* 0x0000028018227890 */ /* 0x000fe2000fffe03f */
[----:B------:R-:W-:Y:S01]  /*1960*/  P2R R82, PR, RZ, 0x2 ;  /* 0x00000002ff527803 */ /* 0x000fe20000000000 */
[----:B------:R-:W-:Y:S01]  /*1970*/  UIADD3 UR30, UR24, 0x300, URZ ;  /* 0x00000300181e7890 */ /* 0x000fe2000fffe03f */
[C---:B------:R-:W-:Y:S01]  /*1980*/  ISETP.GT.AND P2, PT, R14.reuse, RZ, PT ;  /* 0x000000ff0e00720c */ /* 0x040fe20003f44270 */
[----:B------:R-:W-:Y:S01]  /*1990*/  UIADD3 UR22, UR24, 0x380, URZ ;  /* 0x0000038018167890 */ /* 0x000fe2000fffe03f */
[C---:B------:R-:W-:Y:S01]  /*19a0*/  ISETP.GT.AND P3, PT, R14.reuse, 0x1, PT ;  /* 0x000000010e00780c */ /* 0x040fe20003f64270 */
[----:B------:R-:W-:Y:S01]  /*19b0*/  UIADD3 UR18, UR24, 0x400, URZ ;  /* 0x0000040018127890 */ /* 0x000fe2000fffe03f */
[C---:B------:R-:W-:Y:S01]  /*19c0*/  ISETP.GT.AND P4, PT, R14.reuse, 0x8, PT ;  /* 0x000000080e00780c */ /* 0x040fe20003f84270 */
[----:B------:R-:W-:Y:S01]  /*19d0*/  UIADD3 UR26, UR25, 0x2, URZ ;  /* 0x00000002191a7890 */ /* 0x000fe2000fffe03f */
[C---:B------:R-:W-:Y:S01]  /*19e0*/  ISETP.GT.AND P5, PT, R14.reuse, 0x9, PT ;  /* 0x000000090e00780c */ /* 0x040fe20003fa4270 */
[----:B------:R-:W-:Y:S01]  /*19f0*/  UIADD3 UR42, UR24, 0xa00, URZ ;  /* 0x00000a00182a7890 */ /* 0x000fe2000fffe03f */
[C---:B------:R-:W-:Y:S01]  /*1a00*/  ISETP.GT.AND P6, PT, R14.reuse, 0x61, PT ;  /* 0x000000610e00780c */ /* 0x040fe20003fc4270 */
[----:B------:R-:W-:Y:S01]  /*1a10*/  UMOV UR43, 0x40000040 ;  /* 0x40000040002b7882 */ /* 0x000fe20000000000 */
[----:B------:R-:W-:Y:S01]  /*1a20*/  UIADD3 UR46, UR24, 0xa02, URZ ;  /* 0x00000a02182e7890 */ /* 0x000fe2000fffe03f */
[C---:B------:R-:W-:Y:S01]  /*1a30*/  ISETP.GT.AND P0, PT, R14.reuse, 0x90, PT ;  /* 0x000000900e00780c */ /* 0x040fe20003f04270 */
[----:B------:R-:W-:Y:S01]  /*1a40*/  UMOV UR47, 0x40000040 ;  /* 0x40000040002f7882 */ /* 0x000fe20000000000 */
[----:B------:R-:W-:Y:S01]  /*1a50*/  UIADD3 UR50, UR24, 0x684, URZ ;  /* 0x0000068418327890 */ /* 0x000fe2000fffe03f */
[----:B------:R-:W-:Y:S01]  /*1a60*/  ISETP.GT.AND P1, PT, R14, 0x89, PT ;  /* 0x000000890e00780c */ /* 0x000fe20003f24270 */
[----:B------:R-:W-:Y:S01]  /*1a70*/  UMOV UR51, 0x40000040 ;  /* 0x4000004000337882 */ /* 0x000fe20000000000 */
[----:B------:R-:W-:-:S02]  /*1a80*/  IMAD.MOV.U32 R86, RZ, RZ, R87 ;  /* 0x000000ffff567224 */ /* 0x000fc400078e0057 */
[----:B------:R-:W-:Y:S01]  /*1a90*/  IMAD.MOV.U32 R84, RZ, RZ, R87 ;  /* 0x000000ffff547224 */ /* 0x000fe200078e0057 */
        /* <DEDUP_REMOVED lines=516> */
[C---:B------:R-:W-:Y:S02]  /*3ae0*/  ISETP.GT.AND P2, PT, R14.reuse, 0x10, PT ;  /* 0x000000100e00780c */ /* 0x040fe40003f44270 */
[----:B------:R-:W-:Y:S02]  /*3af0*/  FMNMX.FTZ R10, R123, R10, !PT ;  /* 0x0000000a7b0a7209 */ /* 0x000fe40007810000 */
[----:B------:R-:W-:Y:S02]  /*3b00*/  FSEL R115, R115, -INF , P3 ;  /* 0xff80000073737808 */ /* 0x000fe40001800000 */
[----:B------:R-:W-:Y:S02]  /*3b10*/  ISETP.GT.AND P3, PT, R14, 0x11, PT ;  /* 0x000000110e00780c */ /* 0x000fe40003f64270 */
[----:B------:R-:W-:-:S02]  /*3b20*/  FMNMX.FTZ R10, R117, R10, !PT ;  /* 0x0000000a750a7209 */ /* 0x000fc40007810000 */
[----:B------:R-:W-:Y:S02]  /*3b30*/  FSEL R15, R118, -INF , P4 ;  /* 0xff800000760f7808 */ /* 0x000fe40002000000 */
[C---:B------:R-:W-:Y:S02]  /*3b40*/  ISETP.GT.AND P4, PT, R14.reuse, 0x18, PT ;  /* 0x000000180e00780c */ /* 0x040fe40003f84270 */
        /* <DEDUP_REMOVED lines=14> */
[C---:B------:R-:W-:Y:S02]  /*3c30*/  ISETP.GT.AND P2, PT, R14.reuse, 0x20, PT ;  /* 0x000000200e00780c */ /* 0x040fe40003f44270 */
[----:B------:R-:W-:Y:S02]  /*3c40*/  FMNMX.FTZ R10, R127, R10, !PT ;  /* 0x0000000a7f0a7209 */ /* 0x000fe40007810000 */
[----:B------:R-:W-:Y:S02]  /*3c50*/  FSEL R107, R107, -INF , P3 ;  /* 0xff8000006b6b7808 */ /* 0x000fe40001800000 */
[----:B------:R-:W-:Y:S02]  /*3c60*/  ISETP.GT.AND P3, PT, R14, 0x21, PT ;  /* 0x000000210e00780c */ /* 0x000fe40003f64270 */
[----:B------:R-:W-:Y:S02]  /*3c70*/  FMNMX.FTZ R10, R109, R10, !PT ;  /* 0x0000000a6d0a7209 */ /* 0x000fe40007810000 */
[----:B------:R-:W-:-:S02]  /*3c80*/  FSEL R81, R110, -INF , P4 ;  /* 0xff8000006e517808 */ /* 0x000fc40002000000 */
[C---:B------:R-:W-:Y:S02]  /*3c90*/  ISETP.GT.AND P4, PT, R14.reuse, 0x28, PT ;  /* 0x000000280e00780c */ /* 0x040fe40003f84270 */
        /* <DEDUP_REMOVED lines=17> */
[----:B------:R-:W-:Y:S02]  /*3db0*/  ISETP.GT.AND P3, PT, R14, 0x31, PT ;  /* 0x000000310e00780c */ /* 0x000fe40003f64270 */
        /* <DEDUP_REMOVED lines=17> */
[C---:B------:R-:W-:Y:S02]  /*3ed0*/  ISETP.GT.AND P2, PT, R14.reuse, 0x40, PT ;  /* 0x000000400e00780c */ /* 0x040fe40003f44270 */
[----:B------:R-:W-:Y:S02]  /*3ee0*/  FMNMX.FTZ R10, R145, R10, !PT ;  /* 0x0000000a910a7209 */ /* 0x000fe40007810000 */
[----:B------:R-:W-:Y:S02]  /*3ef0*/  FSEL R91, R91, -INF , P3 ;  /* 0xff8000005b5b7808 */ /* 0x000fe40001800000 */
[----:B------:R-:W-:-:S02]  /*3f00*/  ISETP.GT.AND P3, PT, R14, 0x41, PT ;  /* 0x000000410e00780c */ /* 0x000fc40003f64270 */
[----:B------:R-:W-:Y:S02]  /*3f10*/  FMNMX.FTZ R10, R141, R10, !PT ;  /* 0x0000000a8d0a7209 */ /* 0x000fe40007810000 */
[----:B------:R-:W-:Y:S02]  /*3f20*/  FSEL R101, R94, -INF , P4 ;  /* 0xff8000005e657808 */ /* 0x000fe40002000000 */
[C---:B------:R-:W-:Y:S02]  /*3f30*/  ISETP.GT.AND P4, PT, R14.reuse, 0x48, PT ;  /* 0x000000480e00780c */ /* 0x040fe40003f84270 */
[----:B------:R-:W-:Y:S02]  /*3f40*/  FSEL R95, R95, -INF , P5 ;  /* 0xff8000005f5f7808 */ /* 0x000fe40002800000 */
[----:B------:R-:W-:Y:S01]  /*3f50*/  ISETP.GT.AND P5, PT, R14, 0x49, PT ;  /* 0x000000490e00780c */ /* 0x000fe20003fa4270 */
[----:B------:R-:W-:Y:S02]  /*3f60*/  WARPGROUP.DEPBAR.LE gsb0, 0x0 ;  /* 0x00008000000079c5 */ /* 0x000fe40000010000 */
[----:B------:R-:W-:Y:S01]  /*3f70*/  WARPGROUP.ARRIVE ;  /* 0x00000000000079c5 */ /* 0x000fe20000000000 */
[----:B------:R-:W-:Y:S01]  /*3f80*/  FSEL R169, R72, -INF , P2 ;  /* 0xff80000048a97808 */ /* 0x000fe20001000000 */
[----:B------:R-:W-:Y:S01]  /*3f90*/  IMAD.MOV.U32 R72, RZ, RZ, R87 ;  /* 0x000000ffff487224 */ /* 0x000fe200078e0057 */
[----:B------:R-:W-:-:S02]  /*3fa0*/  FSEL R161, R73, -INF , P3 ;  /* 0xff80000049a17808 */ /* 0x000fc40001800000 */
[----:B------:R-:W-:Y:S01]  /*3fb0*/  FMNMX.FTZ R10, R169, R10, !PT ;  /* 0x0000000aa90a7209 */ /* 0x000fe20007810000 */
[----:B------:R-:W-:Y:S01]  /*3fc0*/  HGMMA.64x16x16.F32.BF16 R64, gdesc[UR20], R64, gsb0 ;  /* 0x00200000144079f0 */ /* 0x000fe20008001840 */
[----:B------:R-:W-:Y:S01]  /*3fd0*/  UIADD3 UR22, UR24, 0x886, URZ ;  /* 0x0000088618167890 */ /* 0x000fe2000fffe03f */
[----:B------:R-:W-:Y:S01]  /*3fe0*/  FSEL R167, R76, -INF , P4 ;  /* 0xff8000004ca77808 */ /* 0x000fe20002000000 */
[----:B------:R-:W-:Y:S01]  /*3ff0*/  UMOV UR23, 0x40000040 ;  /* 0x4000004000177882 */ /* 0x000fe20000000000 */
[----:B------:R-:W-:Y:S01]  /*4000*/  FMNMX.FTZ R10, R161, R10, !PT ;  /* 0x0000000aa10a7209 */ /* 0x000fe20007810000 */
[--C-:B------:R-:W-:Y:S01]  /*4010*/  IMAD.MOV.U32 R76, RZ, RZ, R87.reuse ;  /* 0x000000ffff4c7224 */ /* 0x100fe200078e0057 */
[----:B------:R-:W-:Y:S01]  /*4020*/  FSEL R93, R74, -INF , P2 ;  /* 0xff8000004a5d7808 */ /* 0x000fe20001000000 */
[----:B------:R-:W-:Y:S01]  /*4030*/  IMAD.MOV.U32 R74, RZ, RZ, R87 ;  /* 0x000000ffff4a7224 */ /* 0x000fe200078e0057 */
[----:B------:R-:W-:Y:S02]  /*4040*/  ISETP.GT.AND P2, PT, R14, 0x50, PT ;  /* 0x000000500e00780c */ /* 0x000fe40003f44270 */
[----:B------:R-:W-:-:S02]  /*4050*/  FSEL R155, R77, -INF , P5 ;  /* 0xff8000004d9b7808 */ /* 0x000fc40002800000 */
[----:B------:R-:W-:Y:S02]  /*4060*/  FMNMX.FTZ R10, R167, R10, !PT ;  /* 0x0000000aa70a7209 */ /* 0x000fe40007810000 */
[----:B------:R-:W-:Y:S02]  /*4070*/  FSEL R75, R75, -INF , P3 ;  /* 0xff8000004b4b7808 */ /* 0x000fe40001800000 */
[----:B------:R-:W-:Y:S02]  /*4080*/  FSEL R79, R79, -INF , P5 ;  /* 0xff8000004f4f7808 */ /* 0x000fe40002800000 */
[C---:B------:R-:W-:Y:S02]  /*4090*/  ISETP.GT.AND P3, PT, R14.reuse, 0x51, PT ;  /* 0x000000510e00780c */ /* 0x040fe40003f64270 */
[----:B------:R-:W-:Y:S02]  /*40a0*/  FMNMX.FTZ R10, R155, R10, !PT ;  /* 0x0000000a9b0a7209 */ /* 0x000fe40007810000 */
[----:B------:R-:W-:-:S02]  /*40b0*/  ISETP.GT.AND P5, PT, R14, 0x59, PT ;  /* 0x000000590e00780c */ /* 0x000fc40003fa4270 */
[----:B------:R-:W-:Y:S01]  /*40c0*/  FSEL R73, R78, -INF , P4 ;  /* 0xff8000004e497808 */ /* 0x000fe20002000000 */
[--C-:B------:R-:W-:Y:S01]  /*40d0*/  IMAD.MOV.U32 R78, RZ, RZ, R87.reuse ;  /* 0x000000ffff4e7224 */ /* 0x100fe200078e0057 */
[----:B------:R-:W-:Y:S01]  /*40e0*/  ISETP.GT.AND P4, PT, R14, 0x58, PT ;  /* 0x000000580e00780c */ /* 0x000fe20003f84270 */
[----:B------:R-:W-:Y:S02]  /*40f0*/  WARPGROUP.DEPBAR.LE gsb0, 0x0 ;  /* 0x00008000000079c5 */ /* 0x000fe40000010000 */
[----:B------:R-:W-:Y:S01]  /*4100*/  WARPGROUP.ARRIVE ;  /* 0x00000000000079c5 */ /* 0x000fe20000000000 */
[----:B------:R-:W-:Y:S01]  /*4110*/  FSEL R77, R66, -INF , P2 ;  /* 0xff800000424d7808 */ /* 0x000fe20001000000 */
[--C-:B------:R-:W-:Y:S01]  /*4120*/  IMAD.MOV.U32 R66, RZ, RZ, R87.reuse ;  /* 0x000000ffff427224 */ /* 0x100fe200078e0057 */
[----:B------:R-:W-:Y:S01]  /*4130*/  FSEL R181, R64, -INF , P2 ;  /* 0xff80000040b57808 */ /* 0x000fe20001000000 */
[----:B------:R-:W-:Y:S01]  /*4140*/  IMAD.MOV.U32 R64, RZ, RZ, R87 ;  /* 0x000000ffff407224 */ /* 0x000fe200078e0057 */
[----:B------:R-:W-:Y:S01]  /*4150*/  ISETP.GT.AND P2, PT, R14, 0x60, PT ;  /* 0x000000600e00780c */ /* 0x000fe20003f44270 */
        /* <DEDUP_REMOVED lines=8> */
[----:B------:R-:W-:Y:S01]  /*41e0*/  FSEL R175, R68, -INF , P4 ;  /* 0xff80000044af7808 */ /* 0x000fe20002000000 */
[----:B------:R-:W-:Y:S01]  /*41f0*/  IMAD.MOV.U32 R68, RZ, RZ, R87 ;  /* 0x000000ffff447224 */ /* 0x000fe200078e0057 */
[----:B------:R-:W-:Y:S02]  /*4200*/  FMNMX.FTZ R10, R177, R10, !PT ;  /* 0x0000000ab10a7209 */ /* 0x000fe40007810000 */
[----:B------:R-:W-:-:S02]  /*4210*/  FSEL R67, R67, -INF , P3 ;  /* 0xff80000043437808 */ /* 0x000fc40001800000 */
[----:B------:R-:W-:Y:S02]  /*4220*/  FMNMX.FTZ R10, R175, R10, !PT ;  /* 0x0000000aaf0a7209 */ /* 0x000fe40007810000 */
[----:B------:R-:W-:Y:S02]  /*4230*/  ISETP.GT.AND P3, PT, R14, 0x70, PT ;  /* 0x000000700e00780c */ /* 0x000fe40003f64270 */
[----:B------:R-:W-:Y:S02]  /*4240*/  FMNMX.FTZ R10, R171, R10, !PT ;  /* 0x0000000aab0a7209 */ /* 0x000fe40007810000 */
[----:B------:R-:W-:Y:S01]  /*4250*/  FSEL R65, R70, -INF , P4 ;  /* 0xff80000046417808 */ /* 0x000fe20002000000 */
[----:B------:R-:W-:Y:S01]  /*4260*/  IMAD.MOV.U32 R70, RZ, RZ, R87 ;  /* 0x000000ffff467224 */ /* 0x000fe200078e0057 */
[----:B------:R-:W-:Y:S01]  /*4270*/  ISETP.GT.AND P4, PT, R14, 0x69, PT ;  /* 0x000000690e00780c */ /* 0x000fe20003f84270 */
[----:B------:R-:W-:Y:S02]  /*4280*/  WARPGROUP.DEPBAR.LE gsb0, 0x0 ;  /* 0x00008000000079c5 */ /* 0x000fe40000010000 */
[----:B------:R-:W-:Y:S01]  /*4290*/  WARPGROUP.ARRIVE ;  /* 0x00000000000079c5 */ /* 0x000fe20000000000 */
[----:B------:R-:W-:-:S02]  /*42a0*/  FSEL R165, R57, -INF , P6 ;  /* 0xff80000039a57808 */ /* 0x000fc40003000000 */
[----:B------:R-:W-:Y:S02]  /*42b0*/  FSEL R173, R56, -INF , P2 ;  /* 0xff80000038ad7808 */ /* 0x000fe40001000000 */
[----:B------:R-:W-:Y:S01]  /*42c0*/  FSEL R57, R58, -INF , P2 ;  /* 0xff8000003a397808 */ /* 0x000fe20001000000 */
[----:B------:R-:W-:Y:S01]  /*42d0*/  HGMMA.64x16x16.F32.BF16 R48, gdesc[UR20], R48, gsb0 ;  /* 0x00200000143079f0 */ /* 0x000fe20008001830 */
[----:B------:R-:W-:Y:S01]  /*42e0*/  UIADD3 UR22, UR24, 0x986, URZ ;  /* 0x0000098618167890 */ /* 0x000fe2000fffe03f */
[----:B------:R-:W-:Y:S01]  /*42f0*/  ISETP.GT.AND P2, PT, R14, 0x71, PT ;  /* 0x000000710e00780c */ /* 0x000fe20003f44270 */
[----:B------:R-:W-:Y:S01]  /*4300*/  UMOV UR23, 0x40000040 ;  /* 0x4000004000177882 */ /* 0x000fe20000000000 */
[----:B------:R-:W-:Y:S02]  /*4310*/  FSEL R159, R60, -INF , P5 ;  /* 0xff8000003c9f7808 */ /* 0x000fe40002800000 */
[----:B------:R-:W-:Y:S02]  /*4320*/  FSEL R59, R59, -INF , P6 ;  /* 0xff8000003b3b7808 */ /* 0x000fe40003000000 */
[----:B------:R-:W-:-:S02]  /*4330*/  ISETP.GT.AND P6, PT, R14, 0x78, PT ;  /* 0x000000780e00780c */ /* 0x000fc40003fc4270 */
[----:B------:R-:W-:Y:S02]  /*4340*/  FMNMX.FTZ R10, R173, R10, !PT ;  /* 0x0000000aad0a7209 */ /* 0x000fe40007810000 */
[----:B------:R-:W-:Y:S02]  /*4350*/  FSEL R153, R61, -INF , P4 ;  /* 0xff8000003d997808 */ /* 0x000fe40002000000 */
[----:B------:R-:W-:Y:S02]  /*4360*/  FMNMX.FTZ R10, R165, R10, !PT ;  /* 0x0000000aa50a7209 */ /* 0x000fe40007810000 */
[----:B------:R-:W-:Y:S02]  /*4370*/  FSEL R63, R63, -INF , P4 ;  /* 0xff8000003f3f7808 */ /* 0x000fe40002000000 */
[----:B------:R-:W-:Y:S02]  /*4380*/  FMNMX.FTZ R10, R159, R10, !PT ;  /* 0x0000000a9f0a7209 */ /* 0x000fe40007810000 */
[----:B------:R-:W-:-:S02]  /*4390*/  ISETP.GT.AND P4, PT, R14, 0x80, PT ;  /* 0x000000800e00780c */ /* 0x000fc40003f84270 */
[----:B------:R-:W-:Y:S01]  /*43a0*/  FMNMX.FTZ R10, R153, R10, !PT ;  /* 0x0000000a990a7209 */ /* 0x000fe20007810000 */
[----:B------:R-:W-:Y:S02]  /*43b0*/  WARPGROUP.DEPBAR.LE gsb0, 0x0 ;  /* 0x00008000000079c5 */ /* 0x000fe40000010000 */
[----:B------:R-:W-:Y:S01]  /*43c0*/  WARPGROUP.ARRIVE ;  /* 0x00000000000079c5 */ /* 0x000fe20000000000 */
[----:B------:R-:W-:Y:S02]  /*43d0*/  FSEL R89, R49, -INF , P2 ;  /* 0xff80000031597808 */ /* 0x000fe40001000000 */
[----:B------:R-:W-:Y:S02]  /*43e0*/  FSEL R49, R62, -INF , P5 ;  /* 0xff8000003e317808 */ /* 0x000fe40002800000 */
[----:B------:R-:W-:Y:S01]  /*43f0*/  ISETP.GT.AND P5, PT, R14, 0x79, PT ;  /* 0x000000790e00780c */ /* 0x000fe20003fa4270 */
[----:B------:R-:W-:Y:S01]  /*4400*/  HGMMA.64x16x16.F32.BF16 R40, gdesc[UR20], R40, gsb0 ;  /* 0x00200000142879f0 */ /* 0x000fe20008001828 */
[----:B------:R-:W-:Y:S01]  /*4410*/  UMOV UR22, UR6 ;  /* 0x0000000600167c82 */ /* 0x000fe20008000000 */
[----:B------:R-:W-:Y:S01]  /*4420*/  UMOV UR23, 0x40000040 ;  /* 0x4000004000177882 */ /* 0x000fe20000000000 */
[----:B------:R-:W-:Y:S01]  /*4430*/  FSEL R143, R53, -INF , P5 ;  /* 0xff800000358f7808 */ /* 0x000fe20002800000 */
[----:B------:R-:W-:Y:S01]  /*4440*/  ULDC UR6, c[0x0][0x988] ;  /* 0x0002620000067ab9 */ /* 0x000fe20000000800 */
[----:B------:R-:W-:-:S02]  /*4450*/  FSEL R135, R48, -INF , P3 ;  /* 0xff80000030877808 */ /* 0x000fc40001800000 */
[----:B------:R-:W-:Y:S02]  /*4460*/  FSEL R53, R50, -INF , P3 ;  /* 0xff80000032357808 */ /* 0x000fe40001800000 */
[----:B------:R-:W-:Y:S02]  /*4470*/  ISETP.GT.AND P3, PT, R14, 0x81, PT ;  /* 0x000000810e00780c */ /* 0x000fe40003f64270 */
[----:B------:R-:W-:Y:S02]  /*4480*/  FSEL R133, R52, -INF , P6 ;  /* 0xff80000034857808 */ /* 0x000fe40003000000 */
[----:B------:R-:W-:Y:S02]  /*4490*/  FMNMX.FTZ R10, R135, R10, !PT ;  /* 0x0000000a870a7209 */ /* 0x000fe40007810000 */
[----:B------:R-:W-:Y:S02]  /*44a0*/  FSEL R51, R51, -INF , P2 ;  /* 0xff80000033337808 */ /* 0x000fe40001000000 */
[----:B------:R-:W-:-:S02]  /*44b0*/  FMNMX.FTZ R10, R89, R10, !PT ;  /* 0x0000000a590a7209 */ /* 0x000fc40007810000 */
[C---:B------:R-:W-:Y:S02]  /*44c0*/  ISETP.GT.AND P2, PT, R14.reuse, 0x88, PT ;  /* 0x000000880e00780c */ /* 0x040fe40003f44270 */
[----:B------:R-:W-:Y:S02]  /*44d0*/  FMNMX.FTZ R10, R133, R10, !PT ;  /* 0x0000000a850a7209 */ /* 0x000fe40007810000 */
[----:B------:R-:W-:Y:S02]  /*44e0*/  FSEL R55, R55, -INF , P5 ;  /* 0xff80000037377808 */ /* 0x000fe40002800000 */
[----:B------:R-:W-:Y:S02]  /*44f0*/  FMNMX.FTZ R10, R143, R10, !PT ;  /* 0x0000000a8f0a7209 */ /* 0x000fe40007810000 */
        /* <DEDUP_REMOVED lines=10> */
[----:B------:R-:W-:Y:S02]  /*45a0*/  FSEL R163, R44, -INF , P2 ;  /* 0xff8000002ca37808 */ /* 0x000fe40001000000 */
[----:B------:R-:W-:Y:S02]  /*45b0*/  FMNMX.FTZ R10, R149, R10, !PT ;  /* 0x0000000a950a7209 */ /* 0x000fe40007810000 */
[----:B------:R-:W-:-:S02]  /*45c0*/  FSEL R179, R45, -INF , P1 ;  /* 0xff8000002db37808 */ /* 0x000fc40000800000 */
[----:B------:R-:W-:Y:S02]  /*45d0*/  FMNMX.FTZ R10, R157, R10, !PT ;  /* 0x0000000a9d0a7209 */ /* 0x000fe40007810000 */
[C---:B------:R-:W-:Y:S02]  /*45e0*/  ISETP.GT.AND P1, PT, R14.reuse, 0x91, PT ;  /* 0x000000910e00780c */ /* 0x040fe40003f24270 */
[----:B------:R-:W-:Y:S02]  /*45f0*/  FMNMX.FTZ R10, R163, R10, !PT ;  /* 0x0000000aa30a7209 */ /* 0x000fe40007810000 */
[----:B------:R-:W-:Y:S02]  /*4600*/  FSEL R43, R43, -INF , P3 ;  /* 0xff8000002b2b7808 */ /* 0x000fe40001800000 */
[----:B------:R-:W-:Y:S02]  /*4610*/  FMNMX.FTZ R10, R179, R10, !PT ;  /* 0x0000000ab30a7209 */ /* 0x000fe40007810000 */
[----:B------:R-:W-:-:S02]  /*4620*/  ISETP.GT.AND P3, PT, R14, 0xa0, PT ;  /* 0x000000a00e00780c */ /* 0x000fc40003f64270 */
[----:B------:R-:W-:Y:S02]  /*4630*/  FSEL R45, R42, -INF , P4 ;  /* 0xff8000002a2d7808 */ /* 0x000fe40002000000 */
[----:B------:R-:W-:Y:S02]  /*4640*/  ISETP.GT.AND P4, PT, R14, 0xa1, PT ;  /* 0x000000a10e00780c */ /* 0x000fe40003f84270 */
[----:B------:R-:W-:Y:S01]  /*4650*/  P2R R40, PR, RZ, 0x2 ;  /* 0x00000002ff287803 */ /* 0x000fe20000000000 */
[----:B------:R-:W-:Y:S02]  /*4660*/  WARPGROUP.DEPBAR.LE gsb0, 0x0 ;  /* 0x00008000000079c5 */ /* 0x000fe40000010000 */
[----:B------:R-:W-:Y:S01]  /*4670*/  WARPGROUP.ARRIVE ;  /* 0x00000000000079c5 */ /* 0x000fe20000000000 */
[----:B------:R-:W-:Y:S02]  /*4680*/  FSEL R183, R32, -INF , P0 ;  /* 0xff80000020b77808 */ /* 0x000fe40000000000 */
[----:B------:R-:W-:-:S02]  /*4690*/  ISETP.GT.AND P0, PT, R14, 0x98, PT ;  /* 0x000000980e00780c */ /* 0x000fc40003f04270 */
[----:B------:R-:W-:Y:S01]  /*46a0*/  FSEL R185, R33, -INF , P1 ;  /* 0xff80000021b97808 */ /* 0x000fe20000800000 */
[----:B------:R-:W-:Y:S01]  /*46b0*/  HGMMA.64x16x16.F32.BF16 R24, gdesc[UR20], R24, gsb0 ;  /* 0x00200000141879f0 */ /* 0x000fe20008001818 */
[----:B------:R-:W-:Y:S02]  /*46c0*/  FSEL R187, R36, -INF , P0 ;  /* 0xff80000024bb7808 */ /* 0x000fe40000000000 */
[----:B------:R-:W-:Y:S02]  /*46d0*/  P2R R36, PR, RZ, 0x1 ;  /* 0x00000001ff247803 */ /* 0x000fe40000000000 */
[----:B------:R-:W-:Y:S02]  /*46e0*/  ISETP.GT.AND P0, PT, R14, 0x89, PT ;  /* 0x000000890e00780c */ /* 0x000fe40003f04270 */
[----:B------:R-:W-:Y:S02]  /*46f0*/  FMNMX.FTZ R10, R183, R10, !PT ;  /* 0x0000000ab70a7209 */ /* 0x000fe40007810000 */
[----:B------:R-:W-:-:S02]  /*4700*/  FSEL R47, R47, -INF , P0 ;  /* 0xff8000002f2f7808 */ /* 0x000fc40000000000 */
[----:B------:R-:W-:Y:S02]  /*4710*/  ISETP.NE.AND P0, PT, R36, RZ, PT ;  /* 0x000000ff2400720c */ /* 0x000fe40003f05270 */
[----:B------:R-:W-:Y:S02]  /*4720*/  FSEL R33, R46, -INF , P2 ;  /* 0xff8000002e217808 */ /* 0x000fe40001000000 */
[----:B------:R-:W-:Y:S02]  /*4730*/  ISETP.GT.AND P2, PT, R14, 0x99, PT ;  /* 0x000000990e00780c */ /* 0x000fe40003f44270 */
[----:B------:R-:W-:Y:S02]  /*4740*/  FMNMX.FTZ R10, R185, R10, !PT ;  /* 0x0000000ab90a7209 */ /* 0x000fe40007810000 */
[----:B------:R-:W-:Y:S02]  /*4750*/  FSEL R189, R37, -INF , P2 ;  /* 0xff80000025bd7808 */ /* 0x000fe40001000000 */
[----:B------:R-:W-:-:S02]  /*4760*/  FMNMX.FTZ R10, R187, R10, !PT ;  /* 0x0000000abb0a7209 */ /* 0x000fc40007810000 */
[----:B------:R-:W-:Y:S02]  /*4770*/  P2R R32, PR, RZ, 0x4 ;  /* 0x00000004ff207803 */ /* 0x000fe40000000000 */
[----:B------:R-:W-:Y:S02]  /*4780*/  FMNMX.FTZ R10, R189, R10, !PT ;  /* 0x0000000abd0a7209 */ /* 0x000fe40007810000 */
[----:B------:R-:W-:Y:S01]  /*4790*/  ISETP.GT.AND P1, PT, R14, 0x90, PT ;  /* 0x000000900e00780c */ /* 0x000fe20003f24270 */
[----:B------:R-:W-:Y:S02]  /*47a0*/  WARPGROUP.DEPBAR.LE gsb0, 0x0 ;  /* 0x00008000000079c5 */ /* 0x000fe40000010000 */
[----:B------:R-:W-:Y:S02]  /*47b0*/  FSEL R197, R29, -INF , P6 ;  /* 0xff8000001dc57808 */ /* 0x000fe40003000000 */
[----:B------:R-:W-:Y:S02]  /*47c0*/  FSEL R29, R38, -INF , P0 ;  /* 0xff800000261d7808 */ /* 0x000fe40000000000 */
[----:B------:R-:W-:-:S02]  /*47d0*/  ISETP.NE.AND P0, PT, R20, RZ, PT ;  /* 0x000000ff1400720c */ /* 0x000fc40003f05270 */
[----:B------:R-:W-:Y:S02]  /*47e0*/  FMNMX.FTZ R20, R13, R115, !PT ;  /* 0x000000730d147209 */ /* 0x000fe40007810000 */
[----:B------:R-:W-:Y:S02]  /*47f0*/  FSEL R191, R24, -INF , P3 ;  /* 0xff80000018bf7808 */ /* 0x000fe40001800000 */
[----:B------:R-:W-:Y:S02]  /*4800*/  FMNMX.FTZ R20, R15, R20, !PT ;  /* 0x000000140f147209 */ /* 0x000fe40007810000 */
[----:B------:R-:W-:Y:S02]  /*4810*/  FSEL R195, R25, -INF , P4 ;  /* 0xff80000019c37808 */ /* 0x000fe40002000000 */
[----:B------:R-:W-:Y:S02]  /*4820*/  FMNMX.FTZ R20, R119, R20, !PT ;  /* 0x0000001477147209 */ /* 0x000fe40007810000 */
[----:B------:R-:W-:-:S02]  /*4830*/  FMNMX.FTZ R10, R191, R10, !PT ;  /* 0x0000000abf0a7209 */ /* 0x000fc40007810000 */
[----:B------:R-:W-:Y:S02]  /*4840*/  FMNMX.FTZ R20, R21, R20, !PT ;  /* 0x0000001415147209 */ /* 0x000fe40007810000 */
[----:B------:R-:W-:Y:S02]  /*4850*/  FSEL R193, R28, -INF , P5 ;  /* 0xff8000001cc17808 */ /* 0x000fe40002800000 */
[----:B------:R-:W-:Y:S02]  /*4860*/  FMNMX.FTZ R20, R107, R20, !PT ;  /* 0x000000146b147209 */ /* 0x000fe40007810000 */
[----:B------:R-:W-:Y:S02]  /*4870*/  FMNMX.FTZ R10, R195, R10, !PT ;  /* 0x0000000ac30a7209 */ /* 0x000fe40007810000 */
[----:B------:R-:W-:Y:S02]  /*4880*/  FMNMX.FTZ R20, R81, R20, !PT ;  /* 0x0000001451147209 */ /* 0x000fe40007810000 */
[----:B------:R-:W-:-:S02]  /*4890*/  FMNMX.FTZ R10, R193, R10, !PT ;  /* 0x0000000ac10a7209 */ /* 0x000fc40007810000 */
[----:B------:R-:W-:Y:S02]  /*48a0*/  FMNMX.FTZ R20, R111, R20, !PT ;  /* 0x000000146f147209 */ /* 0x000fe40007810000 */
[----:B------:R-:W-:Y:S01]  /*48b0*/  FMNMX.FTZ R24, R197, R10, !PT ;  /* 0x0000000ac5187209 */ /* 0x000fe20007810000 */
[----:B------:R-:W-:Y:S01]  /*48c0*/  IMAD.U32 R10, RZ, RZ, UR6 ;  /* 0x00000006ff0a7e24 */ /* 0x000fe2000f8e00ff */
[----:B------:R-:W-:-:S03]  /*48d0*/  FMNMX.FTZ R20, R83, R20, !PT ;  /* 0x0000001453147209 */ /* 0x000fc60007810000 */
[----:B------:R-:W0:Y:S01]  /*48e0*/  SHFL.BFLY PT, R11, R24, 0x2, 0x1f ;  /* 0x0c401f00180b7f89 */ /* 0x000e2200000e0000 */
[----:B------:R-:W-:-:S04]  /*48f0*/  FMNMX.FTZ R20, R99, R20, !PT ;  /* 0x0000001463147209 */ /* 0x000fc80007810000 */
[----:B------:R-:W-:-:S04]  /*4900*/  FMNMX.FTZ R20, R85, R20, !PT ;  /* 0x0000001455147209 */ /* 0x000fc80007810000 */
[----:B------:R-:W-:-:S04]  /*4910*/  FMNMX.FTZ R20, R103, R20, !PT ;  /* 0x0000001467147209 */ /* 0x000fc80007810000 */
[----:B------:R-:W-:-:S04]  /*4920*/  FMNMX.FTZ R20, R97, R20, !PT ;  /* 0x0000001461147209 */ /* 0x000fc80007810000 */
[----:B------:R-:W-:-:S04]  /*4930*/  FMNMX.FTZ R20, R91, R20, !PT ;  /* 0x000000145b147209 */ /* 0x000fc80007810000 */
[----:B------:R-:W-:Y:S02]  /*4940*/  FMNMX.FTZ R20, R101, R20, !PT ;  /* 0x0000001465147209 */ /* 0x000fe40007810000 */
[----:B0-----:R-:W-:Y:S02]  /*4950*/  FMNMX.FTZ R28, R24, R11, !PT ;  /* 0x0000000b181c7209 */ /* 0x001fe40007810000 */
        /* <DEDUP_REMOVED lines=9> */
[----:B------:R-:W-:Y:S02]  /*49f0*/  FMNMX.FTZ R20, R65, R20, !PT ;  /* 0x0000001441147209 */ /* 0x000fe40007810000 */
[C---:B------:R-:W-:Y:S01]  /*4a00*/  FSETP.NEU.FTZ.AND P2, PT, R11.reuse, -INF , PT ;  /* 0xff8000000b00780b */ /* 0x040fe20003f5d000 */
[----:B------:R-:W-:Y:S01]  /*4a10*/  FMUL.FTZ R25, R11, R10 ;  /* 0x0000000a0b197220 */ /* 0x000fe20000410000 */
[----:B------:R-:W-:-:S04]  /*4a20*/  FMNMX.FTZ R20, R71, R20, !PT ;  /* 0x0000001447147209 */ /* 0x000fc80007810000 */
[----:B------:R-:W-:Y:S02]  /*4a30*/  FMNMX.FTZ R20, R57, R20, !PT ;  /* 0x0000001439147209 */ /* 0x000fe40007810000 */
[----:B------:R-:W-:Y:S02]  /*4a40*/  FSEL R14, R25, RZ, P2 ;  /* 0x000000ff190e7208 */ /* 0x000fe40001000000 */
[----:B------:R-:W-:Y:S02]  /*4a50*/  FMNMX.FTZ R20, R59, R20, !PT ;  /* 0x000000143b147209 */ /* 0x000fe40007810000 */
        /* <DEDUP_REMOVED lines=19> */
[--C-:B------:R-:W-:Y:S01]  /*4b90*/  FFMA.FTZ R178, R123, R10, -R14.reuse ;  /* 0x0000000a7bb27223 */ /* 0x100fe2000001080e */
[----:B------:R-:W-:Y:S01]  /*4ba0*/  FSEL R139, R26, -INF , P3 ;  /* 0xff8000001a8b7808 */ /* 0x000fe20001800000 */
[----:B------:R-:W-:Y:S01]  /*4bb0*/  MUFU.EX2 R176, R176 ;  /* 0x000000b000b07308 */ /* 0x000fe20000000800 */
[----:B------:R-:W-:Y:S01]  /*4bc0*/  FMNMX.FTZ R20, R55, R20, !PT ;  /* 0x0000001437147209 */ /* 0x000fe20007810000 */
[-CC-:B------:R-:W-:Y:S01]  /*4bd0*/  FFMA.FTZ R61, R117, R10.reuse, -R14.reuse ;  /* 0x0000000a753d7223 */ /* 0x180fe2000001080e */
[----:B------:R-:W-:Y:S01]  /*4be0*/  FSEL R135, R27, -INF , P4 ;  /* 0xff8000001b877808 */ /* 0x000fe20002000000 */
[--C-:B------:R-:W-:Y:S01]  /*4bf0*/  FFMA.FTZ R27, R89, R10, -R14.reuse ;  /* 0x0000000a591b7223 */ /* 0x100fe2000001080e */
[----:B------:R-:W-:Y:S01]  /*4c00*/  FMNMX.FTZ R20, R45, R20, !PT ;  /* 0x000000142d147209 */ /* 0x000fe20007810000 */
[--C-:B------:R-:W-:Y:S01]  /*4c10*/  FFMA.FTZ R180, R125, R10, -R14.reuse ;  /* 0x0000000a7db47223 */ /* 0x100fe2000001080e */
[----:B------:R-:W-:Y:S01]  /*4c20*/  FSEL R145, R30, -INF , P5 ;  /* 0xff8000001e917808 */ /* 0x000fe20002800000 */
[----:B------:R-:W0:Y:S01]  /*4c30*/  MUFU.EX2 R37, R37 ;  /* 0x0000002500257308 */ /* 0x000e220000000800 */
[----:B------:R-:W-:Y:S01]  /*4c40*/  FMNMX.FTZ R20, R43, R20, !PT ;  /* 0x000000142b147209 */ /* 0x000fe20007810000 */
[-CC-:B------:R-:W-:Y:S01]  /*4c50*/  FFMA.FTZ R182, R127, R10.reuse, -R14.reuse ;  /* 0x0000000a7fb67223 */ /* 0x180fe2000001080e */
[----:B------:R-:W-:Y:S01]  /*4c60*/  FSEL R151, R31, -INF , P6 ;  /* 0xff8000001f977808 */ /* 0x000fe20003000000 */
[--C-:B------:R-:W-:Y:S01]  /*4c70*/  FFMA.FTZ R127, R177, R10, -R14.reuse ;  /* 0x0000000ab17f7223 */ /* 0x100fe2000001080e */
[----:B------:R-:W-:Y:S01]  /*4c80*/  FMNMX.FTZ R20, R33, R20, !PT ;  /* 0x0000001421147209 */ /* 0x000fe20007810000 */
[-CC-:B------:R-:W-:Y:S01]  /*4c90*/  FFMA.FTZ R153, R153, R10.reuse, -R14.reuse ;  /* 0x0000000a99997223 */ /* 0x180fe2000001080e */
[--C-:B------:R-:W-:Y:S01]  /*4ca0*/  FFMA.FTZ R184, R131, R10, -R14.reuse ;  /* 0x0000000a83b87223 */ /* 0x100fe2000001080e */
[----:B------:R-:W1:Y:S01]  /*4cb0*/  MUFU.EX2 R178, R178 ;  /* 0x000000b200b27308 */ /* 0x000e620000000800 */
        /* <DEDUP_REMOVED lines=15> */
[----:B------:R-:W3:Y:S01]  /*4db0*/  MUFU.EX2 R180, R180 ;  /* 0x000000b400b47308 */ /* 0x000ee20000000800 */
[----:B------:R-:W-:Y:S01]  /*4dc0*/  FMNMX.FTZ R20, R137, R20, !PT ;  /* 0x0000001489147209 */ /* 0x000fe20007810000 */
[-CC-:B------:R-:W-:Y:S01]  /*4dd0*/  FFMA.FTZ R196, R181, R10.reuse, -R14.reuse ;  /* 0x0000000ab5c47223 */ /* 0x180fe2000001080e */
[-CC-:B------:R-:W-:Y:S01]  /*4de0*/  FFMA.FTZ R198, R175, R10.reuse, -R14.reuse ;  /* 0x0000000aafc67223 */ /* 0x180fe2000001080e */
[--C-:B------:R-:W-:Y:S01]  /*4df0*/  FFMA.FTZ R129, R171, R10, -R14.reuse ;  /* 0x0000000aab817223 */ /* 0x100fe2000001080e */
[----:B------:R-:W-:Y:S01]  /*4e00*/  FMNMX.FTZ R20, R139, R20, !PT ;  /* 0x000000148b147209 */ /* 0x000fe20007810000 */
[-CC-:B------:R-:W-:Y:S01]  /*4e10*/  FFMA.FTZ R200, R173, R10.reuse, -R14.reuse ;  /* 0x0000000aadc87223 */ /* 0x180fe2000001080e */
[--C-:B------:R-:W-:Y:S01]  /*4e20*/  FFMA.FTZ R131, R165, R10, -R14.reuse ;  /* 0x0000000aa5837223 */ /* 0x100fe2000001080e */
[----:B------:R-:W4:Y:S01]  /*4e30*/  MUFU.EX2 R69, R69 ;  /* 0x0000004500457308 */ /* 0x000f220000000800 */
[----:B------:R-:W-:Y:S01]  /*4e40*/  FMNMX.FTZ R20, R135, R20, !PT ;  /* 0x0000001487147209 */ /* 0x000fe20007810000 */
[-CC-:B------:R-:W-:Y:S01]  /*4e50*/  FFMA.FTZ R202, R159, R10.reuse, -R14.reuse ;  /* 0x0000000a9fca7223 */ /* 0x180fe2000001080e */
[-CC-:B------:R-:W-:Y:S01]  /*4e60*/  FFMA.FTZ R133, R157, R10.reuse, -R14.reuse ;  /* 0x0000000a9d857223 */ /* 0x180fe2000001080e */
[--C-:B------:R-:W-:Y:S01]  /*4e70*/  FFMA.FTZ R210, R163, R10, -R14.reuse ;  /* 0x0000000aa3d27223 */ /* 0x100fe2000001080e */
[----:B------:R-:W-:Y:S01]  /*4e80*/  FMNMX.FTZ R20, R145, R20, !PT ;  /* 0x0000001491147209 */ /* 0x000fe20007810000 */
[-CC-:B------:R-:W-:Y:S01]  /*4e90*/  FFMA.FTZ R141, R179, R10.reuse, -R14.reuse ;  /* 0x0000000ab38d7223 */ /* 0x180fe2000001080e */
[--C-:B------:R-:W-:Y:S01]  /*4ea0*/  FFMA.FTZ R212, R183, R10, -R14.reuse ;  /* 0x0000000ab7d47223 */ /* 0x100fe2000001080e */
[----:B------:R-:W5:Y:S01]  /*4eb0*/  MUFU.EX2 R182, R182 ;  /* 0x000000b600b67308 */ /* 0x000f620000000800 */
[----:B------:R-:W-:Y:S01]  /*4ec0*/  FMNMX.FTZ R20, R151, R20, !PT ;  /* 0x0000001497147209 */ /* 0x000fe20007810000 */
[-CC-:B------:R-:W-:Y:S01]  /*4ed0*/  FFMA.FTZ R143, R185, R10.reuse, -R14.reuse ;  /* 0x0000000ab98f7223 */ /* 0x180fe2000001080e */
[-CC-:B------:R-:W-:Y:S01]  /*4ee0*/  FFMA.FTZ R214, R187, R10.reuse, -R14.reuse ;  /* 0x0000000abbd67223 */ /* 0x180fe2000001080e */
[-CC-:B------:R-:W-:Y:S01]  /*4ef0*/  FFMA.FTZ R147, R189, R10.reuse, -R14.reuse ;  /* 0x0000000abd937223 */ /* 0x180fe2000001080e */
[-CC-:B------:R-:W-:Y:S01]  /*4f00*/  FFMA.FTZ R216, R191, R10.reuse, -R14.reuse ;  /* 0x0000000abfd87223 */ /* 0x180fe2000001080e */
[----:B------:R-:W0:Y:S01]  /*4f10*/  SHFL.BFLY PT, R89, R20, 0x2, 0x1f ;  /* 0x0c401f0014597f89 */ /* 0x000e2200000e0000 */
[-CC-:B------:R-:W-:Y:S01]  /*4f20*/  FFMA.FTZ R149, R195, R10.reuse, -R14.reuse ;  /* 0x0000000ac3957223 */ /* 0x180fe2000001080e */
[----:B------:R1:W-:Y:S01]  /*4f30*/  MUFU.EX2 R39, R153 ;  /* 0x0000009900277308 */ /* 0x0003e20000000800 */
[----:B------:R-:W-:Y:S01]  /*4f40*/  FFMA.FTZ R218, R193, R10, -R14 ;  /* 0x0000000ac1da7223 */ /* 0x000fe2000001080e */
[----:B------:R-:W-:Y:S01]  /*4f50*/  ISETP.NE.AND P1, PT, R82, RZ, PT ;  /* 0x000000ff5200720c */ /* 0x000fe20003f25270 */
[----:B------:R-:W-:-:S05]  /*4f60*/  IMAD.MOV.U32 R82, RZ, RZ, R87 ;  /* 0x000000ffff527224 */ /* 0x000fca00078e0057 */
[----:B------:R-:W5:Y:S01]  /*4f70*/  MUFU.EX2 R105, R105 ;  /* 0x0000006900697308 */ /* 0x000f620000000800 */
[----:B-1----:R-:W-:-:S06]  /*4f80*/  FFMA.FTZ R153, R197, R10, -R14 ;  /* 0x0000000ac5997223 */ /* 0x002fcc000001080e */
[----:B------:R-:W-:Y:S01]  /*4f90*/  @!P1 VIADD R12, R12, 0x34840 ;  /* 0x000348400c0c9836 */ /* 0x000fe20000000000 */
[----:B------:R-:W1:Y:S01]  /*4fa0*/  MUFU.EX2 R184, R184 ;  /* 0x000000b800b87308 */ /* 0x000e620000000800 */
[----:B0-----:R-:W-:-:S07]  /*4fb0*/  FMNMX.FTZ R24, R20, R89, !PT ;  /* 0x0000005914187209 */ /* 0x001fce0007810000 */
[----:B------:R-:W-:Y:S01]  /*4fc0*/  MUFU.EX2 R109, R109 ;  /* 0x0000006d006d7308 */ /* 0x000fe20000000800 */
[----:B------:R-:W0:Y:S07]  /*4fd0*/  SHFL.BFLY PT, R89, R24, 0x1, 0x1f ;  /* 0x0c201f0018597f89 */ /* 0x000e2e00000e0000 */
[----:B------:R-:W-:Y:S08]  /*4fe0*/  MUFU.EX2 R186, R186 ;  /* 0x000000ba00ba7308 */ /* 0x000ff00000000800 */
[----:B------:R-:W-:Y:S08]  /*4ff0*/  MUFU.EX2 R113, R113 ;  /* 0x0000007100717308 */ /* 0x000ff00000000800 */
[----:B------:R-:W-:Y:S01]  /*5000*/  MUFU.EX2 R188, R188 ;  /* 0x000000bc00bc7308 */ /* 0x000fe20000000800 */
[----:B0-----:R-:W-:-:S04]  /*5010*/  FMNMX.FTZ R89, R24, R89, !PT ;  /* 0x0000005918597209 */ /* 0x001fc80007810000 */
[C---:B------:R-:W-:Y:S01]  /*5020*/  FSETP.NEU.FTZ.AND P2, PT, R89.reuse, -INF , PT ;  /* 0xff8000005900780b */ /* 0x040fe20003f5d000 */
[-C--:B------:R-:W-:Y:S02]  /*5030*/  FMUL.FTZ R40, R89, R10.reuse ;  /* 0x0000000a59287220 */ /* 0x080fe40000410000 */
[----:B------:R-:W-:Y:S03]  /*5040*/  MUFU.EX2 R117, R117 ;  /* 0x0000007500757308 */ /* 0x000fe60000000800 */
[----:B------:R-:W-:Y:S02]  /*5050*/  FSEL R40, R40, RZ, P2 ;  /* 0x000000ff28287208 */ /* 0x000fe40001000000 */
[----:B------:R-:W-:Y:S01]  /*5060*/  ISETP.GE.AND P2, PT, R80, 0xb1, PT ;  /* 0x000000b15000780c */ /* 0x000fe20003f46270 */
[----:B------:R-:W-:Y:S02]  /*5070*/  IMAD.MOV.U32 R80, RZ, RZ, R87 ;  /* 0x000000ffff507224 */ /* 0x000fe400078e0057 */
[----:B------:R-:W-:Y:S01]  /*5080*/  MUFU.EX2 R190, R190 ;  /* 0x000000be00be7308 */ /* 0x000fe20000000800 */
[-CC-:B------:R-:W-:Y:S01]  /*5090*/  FFMA.FTZ R177, R13, R10.reuse, -R40.reuse ;  /* 0x0000000a0db17223 */ /* 0x180fe20000010828 */
[----:B------:R-:W-:Y:S01]  /*50a0*/  FADD.FTZ R13, R176, R37 ;  /* 0x00000025b00d7221 */ /* 0x000fe20000010000 */
[-CC-:B------:R-:W-:Y:S01]  /*50b0*/  FFMA.FTZ R14, R115, R10.reuse, -R40.reuse ;  /* 0x0000000a730e7223 */ /* 0x180fe20000010828 */
[-CC-:B------:R-:W-:Y:S01]  /*50c0*/  FFMA.FTZ R179, R15, R10.reuse, -R40.reuse ;  /* 0x0000000a0fb37223 */ /* 0x180fe20000010828 */
[-CC-:B------:R-:W-:Y:S01]  /*50d0*/  FFMA.FTZ R20, R119, R10.reuse, -R40.reuse ;  /* 0x0000000a77147223 */ /* 0x180fe20000010828 */
[----:B------:R-:W-:Y:S01]  /*50e0*/  FADD.FTZ R44, R178, R13 ;  /* 0x0000000db22c7221 */ /* 0x000fe20000010000 */
[-CC-:B------:R-:W-:Y:S01]  /*50f0*/  FFMA.FTZ R181, R21, R10.reuse, -R40.reuse ;  /* 0x0000000a15b57223 */ /* 0x180fe20000010828 */
[----:B------:R-:W-:Y:S01]  /*5100*/  MUFU.EX2 R177, R177 ;  /* 0x000000b100b17308 */ /* 0x000fe20000000800 */
[-C--:B------:R-:W-:Y:S01]  /*5110*/  FFMA.FTZ R24, R107, R10.reuse, -R40 ;  /* 0x0000000a6b187223 */ /* 0x080fe20000010828 */
[----:B--2---:R-:W-:Y:S01]  /*5120*/  FADD.FTZ R13, R61, R44 ;  /* 0x0000002c3d0d7221 */ /* 0x004fe20000010000 */
[-CC-:B------:R-:W-:Y:S01]  /*5130*/  FFMA.FTZ R183, R81, R10.reuse, -R40.reuse ;  /* 0x0000000a51b77223 */ /* 0x180fe20000010828 */
[-CC-:B------:R-:W-:Y:S01]  /*5140*/  FFMA.FTZ R26, R111, R10.reuse, -R40.reuse ;  /* 0x0000000a6f1a7223 */ /* 0x180fe20000010828 */
[-CC-:B------:R-:W-:Y:S01]  /*5150*/  FFMA.FTZ R185, R83, R10.reuse, -R40.reuse ;  /* 0x0000000a53b97223 */ /* 0x180fe20000010828 */
[----:B---3--:R-:W-:Y:S01]  /*5160*/  FADD.FTZ R44, R180, R13 ;  /* 0x0000000db42c7221 */ /* 0x008fe20000010000 */
[-CC-:B------:R-:W-:Y:S01]  /*5170*/  FFMA.FTZ R28, R99, R10.reuse, -R40.reuse ;  /* 0x0000000a631c7223 */ /* 0x180fe20000010828 */
[----:B------:R-:W0:Y:S01]  /*5180*/  MUFU.EX2 R14, R14 ;  /* 0x0000000e000e7308 */ /* 0x000e220000000800 */
[-C--:B------:R-:W-:Y:S01]  /*5190*/  FFMA.FTZ R187, R85, R10.reuse, -R40 ;  /* 0x0000000a55bb7223 */ /* 0x080fe20000010828 */
[----:B----4-:R-:W-:Y:S01]  /*51a0*/  FADD.FTZ R13, R69, R44 ;  /* 0x0000002c450d7221 */ /* 0x010fe20000010000 */
[-CC-:B------:R-:W-:Y:S01]  /*51b0*/  FFMA.FTZ R30, R103, R10.reuse, -R40.reuse ;  /* 0x0000000a671e7223 */ /* 0x180fe20000010828 */
[-CC-:B------:R-:W-:Y:S01]  /*51c0*/  FFMA.FTZ R189, R97, R10.reuse, -R40.reuse ;  /* 0x0000000a61bd7223 */ /* 0x180fe20000010828 */
[-CC-:B------:R-:W-:Y:S01]  /*51d0*/  FFMA.FTZ R32, R91, R10.reuse, -R40.reuse ;  /* 0x0000000a5b207223 */ /* 0x180fe20000010828 */
[----:B-----5:R-:W-:Y:S01]  /*51e0*/  FADD.FTZ R46, R182, R13 ;  /* 0x0000000db62e7221 */ /* 0x020fe20000010000 */
[-CC-:B------:R-:W-:Y:S01]  /*51f0*/  FFMA.FTZ R191, R101, R10.reuse, -R40.reuse ;  /* 0x0000000a65bf7223 */ /* 0x180fe20000010828 */
[----:B------:R-:W2:Y:S01]  /*5200*/  MUFU.EX2 R179, R179 ;  /* 0x000000b300b37308 */ /* 0x000ea20000000800 */
[-C--:B------:R-:W-:Y:S01]  /*5210*/  FFMA.FTZ R34, R95, R10.reuse, -R40 ;  /* 0x0000000a5f227223 */ /* 0x080fe20000010828 */
[----:B------:R-:W-:Y:S01]  /*5220*/  FADD.FTZ R13, R105, R46 ;  /* 0x0000002e690d7221 */ /* 0x000fe20000010000 */
[-CC-:B------:R-:W-:Y:S01]  /*5230*/  FFMA.FTZ R193, R93, R10.reuse, -R40.reuse ;  /* 0x0000000a5dc17223 */ /* 0x180fe20000010828 */
[-CC-:B------:R-:W-:Y:S01]  /*5240*/  FFMA.FTZ R36, R75, R10.reuse, -R40.reuse ;  /* 0x0000000a4b247223 */ /* 0x180fe20000010828 */
[-CC-:B------:R-:W-:Y:S01]  /*5250*/  FFMA.FTZ R195, R73, R10.reuse, -R40.reuse ;  /* 0x0000000a49c37223 */ /* 0x180fe20000010828 */
[----:B-1----:R-:W-:Y:S01]  /*5260*/  FADD.FTZ R46, R184, R13 ;  /* 0x0000000db82e7221 */ /* 0x002fe20000010000 */
[-C--:B------:R-:W-:Y:S01]  /*5270*/  FFMA.FTZ R38, R79, R10.reuse, -R40 ;  /* 0x0000000a4f267223 */ /* 0x080fe20000010828 */
[----:B------:R-:W1:Y:S01]  /*5280*/  MUFU.EX2 R20, R20 ;  /* 0x0000001400147308 */ /* 0x000e620000000800 */
[----:B0-----:R-:W-:Y:S01]  /*5290*/  FADD.FTZ R48, R177, R14 ;  /* 0x0000000eb1307221 */ /* 0x001fe20000010000 */
[----:B------:R-:W-:Y:S01]  /*52a0*/  FADD.FTZ R15, R109, R46 ;  /* 0x0000002e6d0f7221 */ /* 0x000fe20000010000 */
[-CC-:B------:R-:W-:Y:S01]  /*52b0*/  FFMA.FTZ R197, R77, R10.reuse, -R40.reuse ;  /* 0x0000000a4dc57223 */ /* 0x180fe20000010828 */
[-CC-:B------:R-:W-:Y:S01]  /*52c0*/  FFMA.FTZ R42, R67, R10.reuse, -R40.reuse ;  /* 0x0000000a432a7223 */ /* 0x180fe20000010828 */
[-CC-:B------:R-:W-:Y:S01]  /*52d0*/  FFMA.FTZ R199, R65, R10.reuse, -R40.reuse ;  /* 0x0000000a41c77223 */ /* 0x180fe20000010828 */
[----:B------:R-:W-:Y:S01]  /*52e0*/  FADD.FTZ R50, R186, R15 ;  /* 0x0000000fba327221 */ /* 0x000fe20000010000 */
[-C--:B------:R-:W-:Y:S01]  /*52f0*/  FFMA.FTZ R44, R71, R10.reuse, -R40 ;  /* 0x0000000a472c7223 */ /* 0x080fe20000010828 */
[----:B------:R-:W0:Y:S01]  /*5300*/  MUFU.EX2 R181, R181 ;  /* 0x000000b500b57308 */ /* 0x000e220000000800 */
        /* <DEDUP_REMOVED lines=16> */
[----:B0-----:R-:W-:Y:S01]  /*5410*/  FADD.FTZ R13, R181, R48 ;  /* 0x00000030b50d7221 */ /* 0x001fe20000010000 */
[----:B------:R-:W-:Y:S01]  /*5420*/  FADD.FTZ R48, R188, R15 ;  /* 0x0000000fbc307221 */ /* 0x000fe20000010000 */
[-CC-:B------:R-:W-:Y:S01]  /*5430*/  FFMA.FTZ R25, R25, R10.reuse, -R40.reuse ;  /* 0x0000000a19197223 */ /* 0x180fe20000010828 */
[-CC-:B------:R-:W-:Y:S01]  /*5440*/  FFMA.FTZ R35, R35, R10.reuse, -R40.reuse ;  /* 0x0000000a23237223 */ /* 0x180fe20000010828 */
[-C--:B------:R-:W-:Y:S01]  /*5450*/  FFMA.FTZ R29, R29, R10.reuse, -R40 ;  /* 0x0000000a1d1d7223 */ /* 0x080fe20000010828 */
[----:B------:R-:W-:Y:S01]  /*5460*/  FADD.FTZ R15, R117, R48 ;  /* 0x00000030750f7221 */ /* 0x000fe20000010000 */
[-CC-:B------:R-:W-:Y:S01]  /*5470*/  FFMA.FTZ R48, R63, R10.reuse, -R40.reuse ;  /* 0x0000000a3f307223 */ /* 0x180fe20000010828 */
[----:B------:R-:W0:Y:S01]  /*5480*/  MUFU.EX2 R26, R26 ;  /* 0x0000001a001a7308 */ /* 0x000e220000000800 */
[----:B--2---:R-:W-:Y:S01]  /*5490*/  FADD.FTZ R50, R24, R13 ;  /* 0x0000000d18327221 */ /* 0x004fe20000010000 */
[----:B------:R-:W-:Y:S01]  /*54a0*/  FADD.FTZ R52, R190, R15 ;  /* 0x0000000fbe347221 */ /* 0x000fe20000010000 */
[-CC-:B------:R-:W-:Y:S01]  /*54b0*/  FFMA.FTZ R137, R137, R10.reuse, -R40.reuse ;  /* 0x0000000a89897223 */ /* 0x180fe20000010828 */
[-CC-:B------:R-:W-:Y:S01]  /*54c0*/  FFMA.FTZ R139, R139, R10.reuse, -R40.reuse ;  /* 0x0000000a8b8b7223 */ /* 0x180fe20000010828 */
[-CC-:B------:R-:W-:Y:S01]  /*54d0*/  FFMA.FTZ R135, R135, R10.reuse, -R40.reuse ;  /* 0x0000000a87877223 */ /* 0x180fe20000010828 */
[-CC-:B------:R-:W-:Y:S01]  /*54e0*/  FFMA.FTZ R145, R145, R10.reuse, -R40.reuse ;  /* 0x0000000a91917223 */ /* 0x180fe20000010828 */
[----:B------:R-:W-:Y:S01]  /*54f0*/  FFMA.FTZ R151, R151, R10, -R40 ;  /* 0x0000000a97977223 */ /* 0x000fe20000010828 */
[----:B------:R-:W2:Y:S01]  /*5500*/  MUFU.EX2 R121, R121 ;  /* 0x0000007900797308 */ /* 0x000ea20000000800 */
[----:B-1----:R-:W-:Y:S01]  /*5510*/  FADD.FTZ R13, R183, R50 ;  /* 0x00000032b70d7221 */ /* 0x002fe20000010000 */
[----:B------:R-:W-:Y:S01]  /*5520*/  F2FP.BF16.F32.PACK_AB R177, R14, R177 ;  /* 0x000000b10eb1723e */ /* 0x000fe200000010ff */
[--C-:B------:R-:W-:Y:S01]  /*5530*/  IMAD.MOV.U32 R85, RZ, RZ, R87.reuse ;  /* 0x000000ffff557224 */ /* 0x100fe200078e0057 */
[----:B------:R-:W-:Y:S01]  /*5540*/  F2FP.BF16.F32.PACK_AB R179, R20, R179 ;  /* 0x000000b314b3723e */ /* 0x000fe200000010ff */
[--C-:B------:R-:W-:Y:S01]  /*5550*/  IMAD.MOV.U32 R83, RZ, RZ, R87.reuse ;  /* 0x000000ffff537224 */ /* 0x100fe200078e0057 */
[----:B------:R-:W-:Y:S01]  /*5560*/  F2FP.BF16.F32.PACK_AB R176, R37, R176 ;  /* 0x000000b025b0723e */ /* 0x000fe200000010ff */
[----:B------:R-:W-:Y:S01]  /*5570*/  IMAD.MOV.U32 R81, RZ, RZ, R87 ;  /* 0x000000ffff517224 */ /* 0x000fe200078e0057 */
[----:B------:R-:W1:Y:S01]  /*5580*/  MUFU.EX2 R185, R185 ;  /* 0x000000b900b97308 */ /* 0x000e620000000800 */
[----:B0-----:R-:W-:Y:S01]  /*5590*/  FADD.FTZ R50, R26, R13 ;  /* 0x0000000d1a327221 */ /* 0x001fe20000010000 */
[----:B------:R-:W-:Y:S01]  /*55a0*/  F2FP.BF16.F32.PACK_AB R178, R61, R178 ;  /* 0x000000b23db2723e */ /* 0x000fe200000010ff */
[--C-:B------:R-:W-:Y:S01]  /*55b0*/  IMAD.MOV.U32 R79, RZ, RZ, R87.reuse ;  /* 0x000000ffff4f7224 */ /* 0x100fe200078e0057 */
[----:B------:R-:W-:Y:S01]  /*55c0*/  F2FP.BF16.F32.PACK_AB R180, R69, R180 ;  /* 0x000000b445b4723e */ /* 0x000fe200000010ff */
[--C-:B------:R-:W-:Y:S01]  /*55d0*/  IMAD.MOV.U32 R77, RZ, RZ, R87.reuse ;  /* 0x000000ffff4d7224 */ /* 0x100fe200078e0057 */
[----:B------:R-:W-:Y:S01]  /*55e0*/  F2FP.BF16.F32.PACK_AB R181, R24, R181 ;  /* 0x000000b518b5723e */ /* 0x000fe200000010ff */
[--C-:B------:R-:W-:Y:S01]  /*55f0*/  IMAD.MOV.U32 R75, RZ, RZ, R87.reuse ;  /* 0x000000ffff4b7224 */ /* 0x100fe200078e0057 */
[----:B------:R-:W0:Y:S01]  /*5600*/  MUFU.EX2 R192, R192 ;  /* 0x000000c000c07308 */ /* 0x000e220000000800 */
[----:B--2---:R-:W-:Y:S01]  /*5610*/  FADD.FTZ R15, R121, R52 ;  /* 0x00000034790f7221 */ /* 0x004fe20000010000 */
[----:B------:R-:W-:Y:S01]  /*5620*/  F2FP.BF16.F32.PACK_AB R183, R26, R183 ;  /* 0x000000b71ab7723e */ /* 0x000fe200000010ff */
[--C-:B------:R-:W-:Y:S01]  /*5630*/  IMAD.MOV.U32 R73, RZ, RZ, R87.reuse ;  /* 0x000000ffff497224 */ /* 0x100fe200078e0057 */
[----:B------:R-:W-:Y:S01]  /*5640*/  F2FP.BF16.F32.PACK_AB R182, R105, R182 ;  /* 0x000000b669b6723e */ /* 0x000fe200000010ff */
[--C-:B------:R-:W-:Y:S01]  /*5650*/  IMAD.MOV.U32 R71, RZ, RZ, R87.reuse ;  /* 0x000000ffff477224 */ /* 0x100fe200078e0057 */
[----:B------:R-:W-:Y:S01]  /*5660*/  F2FP.BF16.F32.PACK_AB R184, R109, R184 ;  /* 0x000000b86db8723e */ /* 0x000fe200000010ff */
[--C-:B------:R-:W-:Y:S01]  /*5670*/  IMAD.MOV.U32 R69, RZ, RZ, R87.reuse ;  /* 0x000000ffff457224 */ /* 0x100fe200078e0057 */
        /* <DEDUP_REMOVED lines=10> */
[----:B------:R-:W-:-:S02]  /*5720*/  IMAD.MOV.U32 R61, RZ, RZ, R87 ;  /* 0x000000ffff3d7224 */ /* 0x000fc400078e0057 */
[--C-:B------:R-:W-:Y:S02]  /*5730*/  IMAD.MOV.U32 R59, RZ, RZ, R87.reuse ;  /* 0x000000ffff3b7224 */ /* 0x100fe400078e0057 */
[----:B------:R-:W-:Y:S02]  /*5740*/  IMAD.MOV.U32 R57, RZ, RZ, R87 ;  /* 0x000000ffff397224 */ /* 0x000fe400078e0057 */
[----:B------:R-:W0:Y:S01]  /*5750*/  MUFU.EX2 R187, R187 ;  /* 0x000000bb00bb7308 */ /* 0x000e220000000800 */
[C---:B--2---:R-:W-:Y:S01]  /*5760*/  FADD.FTZ R50, R28.reuse, R13 ;  /* 0x0000000d1c327221 */ /* 0x044fe20000010000 */
[----:B------:R-:W-:Y:S01]  /*5770*/  F2FP.BF16.F32.PACK_AB R185, R28, R185 ;  /* 0x000000b91cb9723e */ /* 0x000fe200000010ff */
[--C-:B------:R-:W-:Y:S02]  /*5780*/  IMAD.MOV.U32 R53, RZ, RZ, R87.reuse ;  /* 0x000000ffff357224 */ /* 0x100fe400078e0057 */
[--C-:B------:R-:W-:Y:S02]  /*5790*/  IMAD.MOV.U32 R49, RZ, RZ, R87.reuse ;  /* 0x000000ffff317224 */ /* 0x100fe400078e0057 */
[--C-:B------:R-:W-:Y:S01]  /*57a0*/  IMAD.MOV.U32 R41, RZ, RZ, R87.reuse ;  /* 0x000000ffff297224 */ /* 0x100fe200078e0057 */
[----:B------:R-:W2:Y:S01]  /*57b0*/  MUFU.EX2 R194, R194 ;  /* 0x000000c200c27308 */ /* 0x000ea20000000800 */
[C---:B-1----:R-:W-:Y:S01]  /*57c0*/  FADD.FTZ R13, R123.reuse, R52 ;  /* 0x000000347b0d7221 */ /* 0x042fe20000010000 */
[----:B------:R-:W-:Y:S01]  /*57d0*/  F2FP.BF16.F32.PACK_AB R192, R123, R192 ;  /* 0x000000c07bc0723e */ /* 0x000fe200000010ff */
[----:B------:R-:W-:-:S02]  /*57e0*/  IMAD.MOV.U32 R37, RZ, RZ, R87 ;  /* 0x000000ffff257224 */ /* 0x000fc400078e0057 */
[--C-:B------:R-:W-:Y:S02]  /*57f0*/  IMAD.MOV.U32 R28, RZ, RZ, R87.reuse ;  /* 0x000000ffff1c7224 */ /* 0x100fe400078e0057 */
[--C-:B------:R-:W-:Y:S01]  /*5800*/  IMAD.MOV.U32 R26, RZ, RZ, R87.reuse ;  /* 0x000000ffff1a7224 */ /* 0x100fe200078e0057 */
[----:B------:R-:W1:Y:S01]  /*5810*/  MUFU.EX2 R30, R30 ;  /* 0x0000001e001e7308 */ /* 0x000e620000000800 */
[----:B0-----:R-:W-:Y:S01]  /*5820*/  FADD.FTZ R15, R187, R50 ;  /* 0x00000032bb0f7221 */ /* 0x001fe20000010000 */
[----:B------:R-:W-:-:S06]  /*5830*/  IMAD.MOV.U32 R24, RZ, RZ, R87 ;  /* 0x000000ffff187224 */ /* 0x000fcc00078e0057 */
[----:B------:R-:W0:Y:S01]  /*5840*/  MUFU.EX2 R189, R189 ;  /* 0x000000bd00bd7308 */ /* 0x000e220000000800 */
[----:B--2---:R-:W-:Y:S01]  /*5850*/  FADD.FTZ R52, R194, R13 ;  /* 0x0000000dc2347221 */ /* 0x004fe20000010000 */
[----:B------:R-:W-:-:S04]  /*5860*/  @!P1 PRMT R13, RZ, 0x654, R12 ;  /* 0x00000654ff0d9816 */ /* 0x000fc8000000000c */
[----:B------:R0:W-:Y:S02]  /*5870*/  @!P1 SYNCS.ARRIVE.TRANS64.RED.A1T0 RZ, [R13+URZ], RZ ;  /* 0x000000ff0dff99a7 */ /* 0x0001e4000810043f */
[----:B------:R-:W2:Y:S01]  /*5880*/  MUFU.EX2 R125, R125 ;  /* 0x0000007d007d7308 */ /* 0x000ea20000000800 */
[C---:B-1----:R-:W-:Y:S01]  /*5890*/  FADD.FTZ R50, R30.reuse, R15 ;  /* 0x0000000f1e327221 */ /* 0x042fe20000010000 */
[----:B------:R-:W-:Y:S01]  /*58a0*/  F2FP.BF16.F32.PACK_AB R187, R30, R187 ;  /* 0x000000bb1ebb723e */ /* 0x000fe200000010ff */
[----:B------:R-:W-:-:S05]  /*58b0*/  IMAD.MOV.U32 R30, RZ, RZ, R87 ;  /* 0x000000ffff1e7224 */ /* 0x000fca00078e0057 */
[----:B------:R-:W1:Y:S01]  /*58c0*/  MUFU.EX2 R32, R32 ;  /* 0x0000002000207308 */ /* 0x000e620000000800 */
[----:B0-----:R-:W-:-:S07]  /*58d0*/  FADD.FTZ R13, R189, R50 ;  /* 0x00000032bd0d7221 */ /* 0x001fce0000010000 */
[----:B------:R-:W0:Y:S01]  /*58e0*/  MUFU.EX2 R196, R196 ;  /* 0x000000c400c47308 */ /* 0x000e220000000800 */
[C---:B--2---:R-:W-:Y:S01]  /*58f0*/  FADD.FTZ R15, R125.reuse, R52 ;  /* 0x000000347d0f7221 */ /* 0x044fe20000010000 */
[----:B------:R-:W-:-:S06]  /*5900*/  F2FP.BF16.F32.PACK_AB R194, R125, R194 ;  /* 0x000000c27dc2723e */ /* 0x000fcc00000010ff */
[----:B------:R-:W2:Y:S01]  /*5910*/  MUFU.EX2 R191, R191 ;  /* 0x000000bf00bf7308 */ /* 0x000ea20000000800 */
[C---:B-1----:R-:W-:Y:S01]  /*5920*/  FADD.FTZ R50, R32.reuse, R13 ;  /* 0x0000000d20327221 */ /* 0x042fe20000010000 */
[----:B------:R-:W-:Y:S01]  /*5930*/  F2FP.BF16.F32.PACK_AB R189, R32, R189 ;  /* 0x000000bd20bd723e */ /* 0x000fe200000010ff */
[----:B------:R-:W-:-:S05]  /*5940*/  IMAD.MOV.U32 R32, RZ, RZ, R87 ;  /* 0x000000ffff207224 */ /* 0x000fca00078e0057 */
[----:B------:R-:W1:Y:S01]  /*5950*/  MUFU.EX2 R127, R127 ;  /* 0x0000007f007f7308 */ /* 0x000e620000000800 */
[----:B0-----:R-:W-:-:S07]  /*5960*/  FADD.FTZ R52, R196, R15 ;  /* 0x0000000fc4347221 */ /* 0x001fce0000010000 */
[----:B------:R-:W0:Y:S01]  /*5970*/  MUFU.EX2 R34, R34 ;  /* 0x0000002200227308 */ /* 0x000e220000000800 */
[----:B--2---:R-:W-:-:S07]  /*5980*/  FADD.FTZ R13, R191, R50 ;  /* 0x00000032bf0d7221 */ /* 0x004fce0000010000 */
[----:B------:R-:W2:Y:S01]  /*5990*/  MUFU.EX2 R198, R198 ;  /* 0x000000c600c67308 */ /* 0x000ea20000000800 */
[C---:B-1----:R-:W-:Y:S01]  /*59a0*/  FADD.FTZ R15, R127.reuse, R52 ;  /* 0x000000347f0f7221 */ /* 0x042fe20000010000 */
[----:B------:R-:W-:-:S06]  /*59b0*/  F2FP.BF16.F32.PACK_AB R196, R127, R196 ;  /* 0x000000c47fc4723e */ /* 0x000fcc00000010ff */
[----:B------:R-:W1:Y:S01]  /*59c0*/  MUFU.EX2 R193, R193 ;  /* 0x000000c100c17308 */ /* 0x000e620000000800 */
[C---:B0-----:R-:W-:Y:S01]  /*59d0*/  FADD.FTZ R52, R34.reuse, R13 ;  /* 0x0000000d22347221 */ /* 0x041fe20000010000 */
[----:B------:R-:W-:Y:S01]  /*59e0*/  F2FP.BF16.F32.PACK_AB R191, R34, R191 ;  /* 0x000000bf22bf723e */ /* 0x000fe200000010ff */
[----:B------:R-:W-:-:S05]  /*59f0*/  IMAD.MOV.U32 R34, RZ, RZ, R87 ;  /* 0x000000ffff227224 */ /* 0x000fca00078e0057 */
[----:B------:R-:W0:Y:S01]  /*5a00*/  MUFU.EX2 R129, R129 ;  /* 0x0000008100817308 */ /* 0x000e220000000800 */
[----:B--2---:R-:W-:-:S07]  /*5a10*/  FADD.FTZ R54, R198, R15 ;  /* 0x0000000fc6367221 */ /* 0x004fce0000010000 */
[----:B------:R-:W2:Y:S01]  /*5a20*/  MUFU.EX2 R36, R36 ;  /* 0x0000002400247308 */ /* 0x000ea20000000800 */
[----:B-1----:R-:W-:-:S07]  /*5a30*/  FADD.FTZ R13, R193, R52 ;  /* 0x00000034c10d7221 */ /* 0x002fce0000010000 */
[----:B------:R-:W1:Y:S01]  /*5a40*/  MUFU.EX2 R200, R200 ;  /* 0x000000c800c87308 */ /* 0x000e620000000800 */
[C---:B0-----:R-:W-:Y:S01]  /*5a50*/  FADD.FTZ R15, R129.reuse, R54 ;  /* 0x00000036810f7221 */ /* 0x041fe20000010000 */
[----:B------:R-:W-:-:S06]  /*5a60*/  F2FP.BF16.F32.PACK_AB R198, R129, R198 ;  /* 0x000000c681c6723e */ /* 0x000fcc00000010ff */
[----:B------:R-:W0:Y:S01]  /*5a70*/  MUFU.EX2 R195, R195 ;  /* 0x000000c300c37308 */ /* 0x000e220000000800 */
[C---:B--2---:R-:W-:Y:S01]  /*5a80*/  FADD.FTZ R52, R36.reuse, R13 ;  /* 0x0000000d24347221 */ /* 0x044fe20000010000 */
[----:B------:R-:W-:Y:S01]  /*5a90*/  F2FP.BF16.F32.PACK_AB R193, R36, R193 ;  /* 0x000000c124c1723e */ /* 0x000fe200000010ff */
[----:B------:R-:W-:-:S05]  /*5aa0*/  IMAD.MOV.U32 R36, RZ, RZ, R87 ;  /* 0x000000ffff247224 */ /* 0x000fca00078e0057 */
[----:B------:R-:W2:Y:S01]  /*5ab0*/  MUFU.EX2 R131, R131 ;  /* 0x0000008300837308 */ /* 0x000ea20000000800 */
[----:B-1----:R-:W-:-:S07]  /*5ac0*/  FADD.FTZ R54, R200, R15 ;  /* 0x0000000fc8367221 */ /* 0x002fce0000010000 */
        /* <DEDUP_REMOVED lines=10> */
[----:B0-----:R-:W-:Y:S01]  /*5b70*/  FADD.FTZ R56, R202, R15 ;  /* 0x0000000fca387221 */ /* 0x001fe20000010000 */
[----:B------:R-:W-:-:S03]  /*5b80*/  F2FP.BF16.F32.PACK_AB R202, R39, R202 ;  /* 0x000000ca27ca723e */ /* 0x000fc600000010ff */
[----:B------:R-:W-:Y:S01]  /*5b90*/  FADD.FTZ R15, R39, R56 ;  /* 0x00000038270f7221 */ /* 0x000fe20000010000 */
[----:B------:R-:W-:Y:S02]  /*5ba0*/  IMAD.MOV.U32 R39, RZ, RZ, R87 ;  /* 0x000000ffff277224 */ /* 0x000fe400078e0057 */
[----:B------:R-:W0:Y:S01]  /*5bb0*/  MUFU.EX2 R204, R204 ;  /* 0x000000cc00cc7308 */ /* 0x000e220000000800 */
[----:B--2---:R-:W-:-:S07]  /*5bc0*/  FADD.FTZ R13, R197, R54 ;  /* 0x00000036c50d7221 */ /* 0x004fce0000010000 */
        /* <DEDUP_REMOVED lines=10> */
[----:B------:R-:W-:Y:S01]  /*5c70*/  F2FP.BF16.F32.PACK_AB R204, R27, R204 ;  /* 0x000000cc1bcc723e */ /* 0x000fe200000010ff */
[----:B------:R-:W-:-:S05]  /*5c80*/  IMAD.MOV.U32 R27, RZ, RZ, R87 ;  /* 0x000000ffff1b7224 */ /* 0x000fca00078e0057 */
        /* <DEDUP_REMOVED lines=10> */
[----:B------:R-:W-:Y:S01]  /*5d30*/  F2FP.BF16.F32.PACK_AB R206, R31, R206 ;  /* 0x000000ce1fce723e */ /* 0x000fe200000010ff */
[----:B------:R-:W-:-:S05]  /*5d40*/  IMAD.MOV.U32 R31, RZ, RZ, R87 ;  /* 0x000000ffff1f7224 */ /* 0x000fca00078e0057 */
        /* <DEDUP_REMOVED lines=17> */
[----:B------:R0:W3:Y:S01]  /*5e60*/  MUFU.EX2 R12, R51 ;  /* 0x00000033000c7308 */ /* 0x0000e20000000800 */
[----:B--2---:R-:W-:-:S07]  /*5e70*/  FADD.FTZ R13, R205, R56 ;  /* 0x00000038cd0d7221 */ /* 0x004fce0000010000 */
[----:B------:R-:W2:Y:S01]  /*5e80*/  MUFU.EX2 R212, R212 ;  /* 0x000000d400d47308 */ /* 0x000ea20000000800 */
[C---:B-1----:R-:W-:Y:S01]  /*5e90*/  FADD.FTZ R15, R141.reuse, R58 ;  /* 0x0000003a8d0f7221 */ /* 0x042fe20000010000 */
[----:B------:R-:W-:Y:S01]  /*5ea0*/  F2FP.BF16.F32.PACK_AB R210, R141, R210 ;  /* 0x000000d28dd2723e */ /* 0x000fe200000010ff */
[----:B0-----:R-:W-:-:S05]  /*5eb0*/  IMAD.MOV.U32 R51, RZ, RZ, R87 ;  /* 0x000000ffff337224 */ /* 0x001fca00078e0057 */
[----:B------:R-:W0:Y:S01]  /*5ec0*/  MUFU.EX2 R207, R207 ;  /* 0x000000cf00cf7308 */ /* 0x000e220000000800 */
[C---:B---3--:R-:W-:Y:S01]  /*5ed0*/  FADD.FTZ R56, R12.reuse, R13 ;  /* 0x0000000d0c387221 */ /* 0x048fe20000010000 */
[----:B------:R-:W-:-:S06]  /*5ee0*/  F2FP.BF16.F32.PACK_AB R205, R12, R205 ;  /* 0x000000cd0ccd723e */ /* 0x000fcc00000010ff */
[----:B------:R-:W1:Y:S01]  /*5ef0*/  MUFU.EX2 R143, R143 ;  /* 0x0000008f008f7308 */ /* 0x000e620000000800 */
[----:B--2---:R-:W-:-:S07]  /*5f00*/  FADD.FTZ R58, R212, R15 ;  /* 0x0000000fd43a7221 */ /* 0x004fce0000010000 */
[----:B------:R2:W3:Y:S01]  /*5f10*/  MUFU.EX2 R50, R55 ;  /* 0x0000003700327308 */ /* 0x0004e20000000800 */
[----:B0-----:R-:W-:-:S07]  /*5f20*/  FADD.FTZ R13, R207, R56 ;  /* 0x00000038cf0d7221 */ /* 0x001fce0000010000 */
[----:B------:R-:W0:Y:S01]  /*5f30*/  MUFU.EX2 R214, R214 ;  /* 0x000000d600d67308 */ /* 0x000e220000000800 */
[C---:B-1----:R-:W-:Y:S01]  /*5f40*/  FADD.FTZ R15, R143.reuse, R58 ;  /* 0x0000003a8f0f7221 */ /* 0x042fe20000010000 */
[----:B------:R-:W-:Y:S01]  /*5f50*/  F2FP.BF16.F32.PACK_AB R212, R143, R212 ;  /* 0x000000d48fd4723e */ /* 0x000fe200000010ff */
[----:B--2---:R-:W-:-:S05]  /*5f60*/  IMAD.MOV.U32 R55, RZ, RZ, R87 ;  /* 0x000000ffff377224 */ /* 0x004fca00078e0057 */
[----:B------:R-:W1:Y:S01]  /*5f70*/  MUFU.EX2 R45, R45 ;  /* 0x0000002d002d7308 */ /* 0x000e620000000800 */
[C---:B---3--:R-:W-:Y:S01]  /*5f80*/  FADD.FTZ R58, R50.reuse, R13 ;  /* 0x0000000d323a7221 */ /* 0x048fe20000010000 */
[----:B------:R-:W-:Y:S01]  /*5f90*/  F2FP.BF16.F32.PACK_AB R207, R50, R207 ;  /* 0x000000cf32cf723e */ /* 0x000fe200000010ff */
[----:B------:R-:W-:-:S05]  /*5fa0*/  IMAD.MOV.U32 R50, RZ, RZ, R87 ;  /* 0x000000ffff327224 */ /* 0x000fca00078e0057 */
[----:B------:R-:W2:Y:S01]  /*5fb0*/  MUFU.EX2 R147, R147 ;  /* 0x0000009300937308 */ /* 0x000ea20000000800 */
[----:B0-----:R-:W-:-:S07]  /*5fc0*/  FADD.FTZ R60, R214, R15 ;  /* 0x0000000fd63c7221 */ /* 0x001fce0000010000 */
[----:B------:R0:W3:Y:S01]  /*5fd0*/  MUFU.EX2 R52, R43 ;  /* 0x0000002b00347308 */ /* 0x0000e20000000800 */
[----:B-1----:R-:W-:-:S07]  /*5fe0*/  FADD.FTZ R13, R45, R58 ;  /* 0x0000003a2d0d7221 */ /* 0x002fce0000010000 */
[----:B------:R-:W1:Y:S01]  /*5ff0*/  MUFU.EX2 R216, R216 ;  /* 0x000000d800d87308 */ /* 0x000e620000000800 */
[C---:B--2---:R-:W-:Y:S01]  /*6000*/  FADD.FTZ R15, R147.reuse, R60 ;  /* 0x0000003c930f7221 */ /* 0x044fe20000010000 */
[----:B------:R-:W-:Y:S01]  /*6010*/  F2FP.BF16.F32.PACK_AB R214, R147, R214 ;  /* 0x000000d693d6723e */ /* 0x000fe200000010ff */
[----:B0-----:R-:W-:-:S05]  /*6020*/  IMAD.MOV.U32 R43, RZ, RZ, R87 ;  /* 0x000000ffff2b7224 */ /* 0x001fca00078e0057 */
[----:B------:R-:W0:Y:S01]  /*6030*/  MUFU.EX2 R33, R33 ;  /* 0x0000002100217308 */ /* 0x000e220000000800 */
[C---:B---3--:R-:W-:Y:S01]  /*6040*/  FADD.FTZ R58, R52.reuse, R13 ;  /* 0x0000000d343a7221 */ /* 0x048fe20000010000 */
[----:B------:R-:W-:Y:S01]  /*6050*/  F2FP.BF16.F32.PACK_AB R209, R52, R45 ;  /* 0x0000002d34d1723e */ /* 0x000fe200000010ff */
[--C-:B------:R-:W-:Y:S02]  /*6060*/  IMAD.MOV.U32 R52, RZ, RZ, R87.reuse ;  /* 0x000000ffff347224 */ /* 0x100fe400078e0057 */
[----:B------:R-:W-:-:S03]  /*6070*/  IMAD.MOV.U32 R45, RZ, RZ, R87 ;  /* 0x000000ffff2d7224 */ /* 0x000fc600078e0057 */
[----:B------:R-:W2:Y:S01]  /*6080*/  MUFU.EX2 R149, R149 ;  /* 0x0000009500957308 */ /* 0x000ea20000000800 */
[----:B-1----:R-:W-:-:S07]  /*6090*/  FADD.FTZ R60, R216, R15 ;  /* 0x0000000fd83c7221 */ /* 0x002fce0000010000 */
[----:B------:R1:W3:Y:S01]  /*60a0*/  MUFU.EX2 R40, R47 ;  /* 0x0000002f00287308 */ /* 0x0002e20000000800 */
[----:B0-----:R-:W-:-:S07]  /*60b0*/  FADD.FTZ R13, R33, R58 ;  /* 0x0000003a210d7221 */ /* 0x001fce0000010000 */
[----:B------:R-:W0:Y:S01]  /*60c0*/  MUFU.EX2 R218, R218 ;  /* 0x000000da00da7308 */ /* 0x000e220000000800 */
[C---:B--2---:R-:W-:Y:S01]  /*60d0*/  FADD.FTZ R15, R149.reuse, R60 ;  /* 0x0000003c950f7221 */ /* 0x044fe20000010000 */
[----:B------:R-:W-:Y:S01]  /*60e0*/  F2FP.BF16.F32.PACK_AB R216, R149, R216 ;  /* 0x000000d895d8723e */ /* 0x000fe200000010ff */
[----:B-1----:R-:W-:-:S05]  /*60f0*/  IMAD.MOV.U32 R47, RZ, RZ, R87 ;  /* 0x000000ffff2f7224 */ /* 0x002fca00078e0057 */
[----:B------:R-:W1:Y:S01]  /*6100*/  MUFU.EX2 R25, R25 ;  /* 0x0000001900197308 */ /* 0x000e620000000800 */
[C---:B---3--:R-:W-:Y:S01]  /*6110*/  FADD.FTZ R60, R40.reuse, R13 ;  /* 0x0000000d283c7221 */ /* 0x048fe20000010000 */
[----:B------:R-:W-:Y:S01]  /*6120*/  F2FP.BF16.F32.PACK_AB R211, R40, R33 ;  /* 0x0000002128d3723e */ /* 0x000fe200000010ff */
[--C-:B------:R-:W-:Y:S02]  /*6130*/  IMAD.MOV.U32 R40, RZ, RZ, R87.reuse ;  /* 0x000000ffff287224 */ /* 0x100fe400078e0057 */
[----:B------:R-:W-:-:S03]  /*6140*/  IMAD.MOV.U32 R33, RZ, RZ, R87 ;  /* 0x000000ffff217224 */ /* 0x000fc600078e0057 */
[----:B------:R2:W3:Y:S01]  /*6150*/  MUFU.EX2 R54, R35 ;  /* 0x0000002300367308 */ /* 0x0004e20000000800 */
[----:B0-----:R-:W-:-:S07]  /*6160*/  FADD.FTZ R62, R218, R15 ;  /* 0x0000000fda3e7221 */ /* 0x001fce0000010000 */
[----:B------:R-:W0:Y:S01]  /*6170*/  MUFU.EX2 R29, R29 ;  /* 0x0000001d001d7308 */ /* 0x000e220000000800 */
[----:B-1----:R-:W-:Y:S01]  /*6180*/  FADD.FTZ R15, R25, R60 ;  /* 0x0000003c190f7221 */ /* 0x002fe20000010000 */
[--C-:B------:R-:W-:Y:S02]  /*6190*/  IMAD.MOV.U32 R60, RZ, RZ, R87.reuse ;  /* 0x000000ffff3c7224 */ /* 0x100fe400078e0057 */
[----:B--2---:R-:W-:-:S04]  /*61a0*/  IMAD.MOV.U32 R35, RZ, RZ, R87 ;  /* 0x000000ffff237224 */ /* 0x004fc800078e0057 */
[----:B------:R-:W1:Y:S01]  /*61b0*/  MUFU.EX2 R56, R137 ;  /* 0x0000008900387308 */ /* 0x000e620000000800 */
[C---:B---3--:R-:W-:Y:S01]  /*61c0*/  FADD.FTZ R14, R54.reuse, R15 ;  /* 0x0000000f360e7221 */ /* 0x048fe20000010000 */
[----:B------:R-:W-:Y:S01]  /*61d0*/  F2FP.BF16.F32.PACK_AB R213, R54, R25 ;  /* 0x0000001936d5723e */ /* 0x000fe200000010ff */
[--C-:B------:R-:W-:Y:S02]  /*61e0*/  IMAD.MOV.U32 R54, RZ, RZ, R87.reuse ;  /* 0x000000ffff367224 */ /* 0x100fe400078e0057 */
[----:B------:R-:W-:-:S03]  /*61f0*/  IMAD.MOV.U32 R25, RZ, RZ, R87 ;  /* 0x000000ffff197224 */ /* 0x000fc600078e0057 */
[----:B------:R-:W2:Y:S01]  /*6200*/  MUFU.EX2 R139, R139 ;  /* 0x0000008b008b7308 */ /* 0x000ea20000000800 */
[----:B0-----:R-:W-:-:S07]  /*6210*/  FADD.FTZ R15, R29, R14 ;  /* 0x0000000e1d0f7221 */ /* 0x001fce0000010000 */
[----:B------:R-:W0:Y:S01]  /*6220*/  MUFU.EX2 R58, R135 ;  /* 0x00000087003a7308 */ /* 0x000e220000000800 */
[C---:B-1----:R-:W-:Y:S01]  /*6230*/  FADD.FTZ R20, R56.reuse, R15 ;  /* 0x0000000f38147221 */ /* 0x042fe20000010000 */
[----:B------:R-:W-:Y:S01]  /*6240*/  F2FP.BF16.F32.PACK_AB R215, R56, R29 ;  /* 0x0000001d38d7723e */ /* 0x000fe200000010ff */
[--C-:B------:R-:W-:Y:S02]  /*6250*/  IMAD.MOV.U32 R56, RZ, RZ, R87.reuse ;  /* 0x000000ffff387224 */ /* 0x100fe400078e0057 */
[----:B------:R-:W-:-:S03]  /*6260*/  IMAD.MOV.U32 R29, RZ, RZ, R87 ;  /* 0x000000ffff1d7224 */ /* 0x000fc600078e0057 */
[----:B------:R-:W1:Y:S01]  /*6270*/  MUFU.EX2 R145, R145 ;  /* 0x0000009100917308 */ /* 0x000e620000000800 */
[----:B--2---:R-:W-:-:S07]  /*6280*/  FADD.FTZ R15, R139, R20 ;  /* 0x000000148b0f7221 */ /* 0x004fce0000010000 */
[----:B------:R-:W2:Y:S01]  /*6290*/  MUFU.EX2 R153, R153 ;  /* 0x0000009900997308 */ /* 0x000ea20000000800 */
[C---:B0-----:R-:W-:Y:S01]  /*62a0*/  FADD.FTZ R12, R58.reuse, R15 ;  /* 0x0000000f3a0c7221 */ /* 0x041fe20000010000 */
[----:B------:R-:W-:Y:S01]  /*62b0*/  F2FP.BF16.F32.PACK_AB R217, R58, R139 ;  /* 0x0000008b3ad9723e */ /* 0x000fe200000010ff */
[----:B------:R-:W-:-:S05]  /*62c0*/  IMAD.MOV.U32 R58, RZ, RZ, R87 ;  /* 0x000000ffff3a7224 */ /* 0x000fca00078e0057 */
[----:B------:R-:W0:Y:S01]  /*62d0*/  MUFU.EX2 R14, R151 ;  /* 0x00000097000e7308 */ /* 0x000e220000000800 */
[----:B-1----:R-:W-:Y:S01]  /*62e0*/  FADD.FTZ R15, R145, R12 ;  /* 0x0000000c910f7221 */ /* 0x002fe20000010000 */
[C---:B--2---:R-:W-:Y:S01]  /*62f0*/  FADD.FTZ R13, R153.reuse, R62 ;  /* 0x0000003e990d7221 */ /* 0x044fe20000010000 */
[----:B------:R-:W-:Y:S01]  /*6300*/  F2FP.BF16.F32.PACK_AB R218, R153, R218 ;  /* 0x000000da99da723e */ /* 0x000fe200000010ff */
[----:B------:R-:W-:Y:S02]  /*6310*/  IMAD.MOV.U32 R62, RZ, RZ, R87 ;  /* 0x000000ffff3e7224 */ /* 0x000fe400078e0057 */
[C---:B0-----:R-:W-:Y:S01]  /*6320*/  FADD.FTZ R12, R14.reuse, R15 ;  /* 0x0000000f0e0c7221 */ /* 0x041fe20000010000 */
[----:B------:R-:W-:Y:S01]  /*6330*/  F2FP.BF16.F32.PACK_AB R219, R14, R145 ;  /* 0x000000910edb723e */ /* 0x000fe200000010ff */
[----:B------:R-:W-:Y:S06]  /*6340*/  @!P2 BRA `(.L_x_264) ;  /* 0x0000004c0080a947 */ /* 0x000fec0003800000 */
[----:B------:R-:W-:Y:S01]  /*6350*/  R2UR UR7, R2 ;  /* 0x00000000020772ca */ /* 0x000fe200000e0000 */
[----:B------:R-:W-:Y:S01]  /*6360*/  VIADD R14, R120, 0xfffffffe ;  /* 0xfffffffe780e7836 */ /* 0x000fe20000000000 */
[----:B------:R-:W-:Y:S01]  /*6370*/  CS2R R86, SRZ ;  /* 0x0000000000567805 */ /* 0x000fe2000001ff00 */
[----:B------:R-:W-:Y:S01]  /*6380*/  IMAD.MOV.U32 R15, RZ, RZ, R89 ;  /* 0x000000ffff0f7224 */ /* 0x000fe200078e0059 */
[----:B------:R-:W-:Y:S01]  /*6390*/  CS2R R84, SRZ ;  /* 0x0000000000547805 */ /* 0x000fe2000001ff00 */
[----:B------:R-:W-:Y:S01]  /*63a0*/  IMAD.MOV.U32 R20, RZ, RZ, R11 ;  /* 0x000000ffff147224 */ /* 0x000fe200078e000b */
[----:B------:R-:W-:Y:S01]  /*63b0*/  CS2R R82, SRZ ;  /* 0x0000000000527805 */ /* 0x000fe2000001ff00 */
[----:B------:R-:W-:Y:S01]  /*63c0*/  IMAD.MOV.U32 R21, RZ, RZ, R16 ;  /* 0x000000ffff157224 */ /* 0x000fe200078e0010 */
        /* <DEDUP_REMOVED lines=28> */
[----:B------:R-:W-:-:S07]  /*6590*/  CS2R R24, SRZ ;  /* 0x0000000000187805 */ /* 0x000fce000001ff00 */
.L_x_273:
[----:B------:R-:W-:Y:S01]  /*65a0*/  R2UR UR11, R22 ;  /* 0x00000000160b72ca */ /* 0x000fe200000e0000 */
[----:B------:R-:W-:-:S04]  /*65b0*/  UIADD3 UR6, UR7, 0x1, URZ ;  /* 0x0000000107067890 */ /* 0x000fc8000fffe03f */
[----:B------:R-:W-:-:S04]  /*65c0*/  UISETP.NE.AND UP0, UPT, UR6, 0x2, UPT ;  /* 0x000000020600788c */ /* 0x000fc8000bf05270 */
[----:B------:R-:W-:Y:S02]  /*65d0*/  USEL UR10, URZ, 0x1, UP0 ;  /* 0x000000013f0a7887 */ /* 0x000fe40008000000 */
[----:B------:R-:W-:Y:S02]  /*65e0*/  USEL UR6, UR6, URZ, UP0 ;  /* 0x0000003f06067287 */ /* 0x000fe40008000000 */
[----:B------:R-:W-:Y:S02]  /*65f0*/  ISETP.NE.AND P3, PT, RZ, UR11, PT ;  /* 0x0000000bff007c0c */ /* 0x000fe4000bf65270 */
[----:B------:R-:W-:Y:S02]  /*6600*/  LOP3.LUT R16, R21, UR10, RZ, 0x3c, !PT ;  /* 0x0000000a15107c12 */ /* 0x000fe4000f8e3cff */
[----:B------:R-:W-:-:S09]  /*6610*/  IMAD.U32 R2, RZ, RZ, UR6 ;  /* 0x00000006ff027e24 */ /* 0x000fd2000f8e00ff */
[----:B------:R-:W-:Y:S05]  /*6620*/  @P3 BRA `(.L_x_265) ;  /* 0x0000000000343947 */ /* 0x000fea0003800000 */
[----:B------:R-:W-:Y:S05]  /*6630*/  @!P0 BRA `(.L_x_266) ;  /* 0x0000000000048947 */ /* 0x000fea0003800000 */
[----:B------:R-:W-:Y:S01]  /*6640*/  BPT.TRAP 0x1 ;  /* 0x000000040000795c */ /* 0x000fe20000300000 */
.L_x_266:
[----:B------:R-:W0:Y:S01]  /*6650*/  S2UR UR10, SR_CgaCtaId ;  /* 0x00000000000a79c3 */ /* 0x000e220000008800 */
[----:B------:R-:W-:Y:S01]  /*6660*/  UMOV UR6, 0x400 ;  /* 0x0000040000067882 */ /* 0x000fe20000000000 */
[----:B------:R-:W-:Y:S01]  /*6670*/  SHF.L.U32 R11, R16, 0x1f, RZ ;  /* 0x0000001f100b7819 */ /* 0x000fe200000006ff */
[----:B0-----:R-:W-:-:S06]  /*6680*/  ULEA UR6, UR10, UR6, 0x18 ;  /* 0x000000060a067291 */ /* 0x001fcc000f8ec03f */
[----:B------:R-:W-:-:S04]  /*6690*/  LEA R0, R2, UR6, 0x3 ;  /* 0x0000000602007c11 */ /* 0x000fc8000f8e18ff */
[----:B------:R0:W1:Y:S01]  /*66a0*/  SYNCS.PHASECHK.TRANS64.TRYWAIT P2, [R0+URZ+0x34830], R11 ;  /* 0x0348300b000075a7 */ /* 0x000062000804017f */
[----:B------:R-:W-:Y:S05]  /*66b0*/  @!P0 BRA `(.L_x_267) ;  /* 0x0000000000048947 */ /* 0x000fea0003800000 */
[----:B------:R-:W-:Y:S01]  /*66c0*/  BPT.TRAP 0x1 ;  /* 0x000000040000795c */ /* 0x000fe20000300000 */
.L_x_267:
[----:B-1----:R-:W-:Y:S05]  /*66d0*/  @P2 BRA `(.L_x_265) ;  /* 0x0000000000082947 */ /* 0x002fea0003800000 */
[----:B------:R-:W1:Y:S02]  /*66e0*/  SYNCS.PHASECHK.TRANS64.TRYWAIT P2, [R0+URZ+0x34830], R11 ;  /* 0x0348300b000075a7 */ /* 0x000e64000804017f */
[----:B-1----:R-:W-:Y:S05]  /*66f0*/  @!P2 BRA `(.L_x_268) ;  /* 0x000000bc00a0a947 */ /* 0x002fea0003800000 */
.L_x_265:
[----:B------:R-:W2:Y:S01]  /*6700*/  S2R R10, SR_TID.X ;  /* 0x00000000000a7919 */ /* 0x000ea20000002100 */
[----:B01----:R-:W-:Y:S01]  /*6710*/  IMAD R0, R2, 0xb00, R3 ;  /* 0x00000b0002007824 */ /* 0x003fe200078e0203 */
        /* <DEDUP_REMOVED lines=13> */
[----:B------:R-:W-:Y:S01]  /*67f0*/  UMOV UR56, UR14 ;  /* 0x0000000e00387c82 */ /* 0x000fe20008000000 */
[----:B------:R-:W-:Y:S01]  /*6800*/  UMOV UR24, UR14 ;  /* 0x0000000e00187c82 */ /* 0x000fe20008000000 */
[----:B------:R-:W-:Y:S01]  /*6810*/  UMOV UR57, UR15 ;  /* 0x0000000f00397c82 */ /* 0x000fe20008000000 */
[----:B------:R-:W-:Y:S01]  /*6820*/  UMOV UR25, UR15 ;  /* 0x0000000f00197c82 */ /* 0x000fe20008000000 */
[----:B------:R-:W-:Y:S01]  /*6830*/  UMOV UR58, UR6 ;  /* 0x00000006003a7c82 */ /* 0x000fe20008000000 */
[----:B------:R-:W-:Y:S01]  /*6840*/  UIADD3 UR26, UR6, 0x80, URZ ;  /* 0x00000080061a7890 */ /* 0x000fe2000fffe03f */
[----:B------:R-:W-:Y:S01]  /*6850*/  R2UR UR19, R7 ;  /* 0x00000000071372ca */ /* 0x000fe200000e0000 */
        /* <DEDUP_REMOVED lines=11> */
[----:B------:R-:W-:Y:S01]  /*6910*/  VIADD R0, R10, 0x8 ;  /* 0x000000080a007836 */ /* 0x000fe20000000000 */
        /* <DEDUP_REMOVED lines=14> */
[----:B------:R-:W-:Y:S01]  /*6a00*/  UIADD3 UR22, UR6, 0x586, URZ ;  /* 0x0000058606167890 */ /* 0x000fe2000fffe03f */
        /* <DEDUP_REMOVED lines=563> */
[----:B0-----:R-:W-:Y:S05]  /*8d40*/  @P3 BRA `(.L_x_269) ;  /* 0x0000000000343947 */ /* 0x001fea0003800000 */
[----:B------:R-:W-:Y:S05]  /*8d50*/  @!P0 BRA `(.L_x_270) ;  /* 0x0000000000048947 */ /* 0x000fea0003800000 */
[----:B------:R-:W-:Y:S01]  /*8d60*/  BPT.TRAP 0x1 ;  /* 0x000000040000795c */ /* 0x000fe20000300000 */
.L_x_270:
[----:B------:R-:W0:Y:S01]  /*8d70*/  S2UR UR10, SR_CgaCtaId ;  /* 0x00000000000a79c3 */ /* 0x000e220000008800 */
[----:B------:R-:W-:Y:S01]  /*8d80*/  UMOV UR6, 0x400 ;  /* 0x0000040000067882 */ /* 0x000fe20000000000 */
[----:B------:R-:W-:Y:S01]  /*8d90*/  SHF.L.U32 R0, R21, 0x1f, RZ ;  /* 0x0000001f15007819 */ /* 0x000fe200000006ff */
[----:B0-----:R-:W-:-:S04]  /*8da0*/  ULEA UR6, UR10, UR6, 0x18 ;  /* 0x000000060a067291 */ /* 0x001fc8000f8ec03f */
[----:B------:R-:W-:-:S09]  /*8db0*/  ULEA UR6, UR7, UR6, 0x3 ;  /* 0x0000000607067291 */ /* 0x000fd2000f8e183f */
[----:B------:R0:W1:Y:S01]  /*8dc0*/  SYNCS.PHASECHK.TRANS64.TRYWAIT P2, [UR6+0x34850], R0 ;  /* 0x03485000ff0075a7 */ /* 0x0000620008040146 */
[----:B------:R-:W-:Y:S05]  /*8dd0*/  @!P0 BRA `(.L_x_271) ;  /* 0x0000000000048947 */ /* 0x000fea0003800000 */
[----:B------:R-:W-:Y:S01]  /*8de0*/  BPT.TRAP 0x1 ;  /* 0x000000040000795c */ /* 0x000fe20000300000 */
.L_x_271:
[----:B-1----:R-:W-:Y:S05]  /*8df0*/  @P2 BRA `(.L_x_269) ;  /* 0x0000000000082947 */ /* 0x002fea0003800000 */
[----:B------:R-:W1:Y:S02]  /*8e00*/  SYNCS.PHASECHK.TRANS64.TRYWAIT P2, [UR6+0x34850], R0 ;  /* 0x03485000ff0075a7 */ /* 0x000e640008040146 */
[----:B-1----:R-:W-:Y:S05]  /*8e10*/  @!P2 BRA `(.L_x_272) ;  /* 0x0000009400eca947 */ /* 0x002fea0003800000 */
.L_x_269:
[----:B------:R-:W2:Y:S01]  /*8e20*/  S2UR UR10, SR_CgaCtaId ;  /* 0x00000000000a79c3 */ /* 0x000ea20000008800 */
[----:B------:R-:W-:Y:S01]  /*8e30*/  UMOV UR6, 0x400 ;  /* 0x0000040000067882 */ /* 0x000fe20000000000 */
[----:B------:R-:W-:Y:S01]  /*8e40*/  WARPGROUP.ARRIVE ;  /* 0x00000000000079c5 */ /* 0x000fe20000000000 */
[----:B------:R-:W-:Y:S01]  /*8e50*/  UMOV UR11, 0x40000040 ;  /* 0x40000040000b7882 */ /* 0x000fe20000000000 */
[----:B------:R-:W-:-:S04]  /*8e60*/  FMNMX.FTZ R10, R168, R20, !PT ;  /* 0x00000014a80a7209 */ /* 0x000fc80007810000 */
[----:B------:R-:W3:Y:S01]  /*8e70*/  S2R R231, SR_TID.X ;  /* 0x0000000000e77919 */ /* 0x000ee20000002100 */
[C---:B------:R-:W-:Y:S01]  /*8e80*/  ISETP.GT.AND P2, PT, R14.reuse, RZ, PT ;  /* 0x000000ff0e00720c */ /* 0x040fe20003f44270 */
[----:B------:R-:W-:Y:S01]  /*8e90*/  VIADD R14, R14, 0xffffffff ;  /* 0xffffffff0e0e7836 */ /* 0x000fe20000000000 */
[----:B-1----:R-:W-:-:S04]  /*8ea0*/  FMNMX.FTZ R11, R169, R10, !PT ;  /* 0x0000000aa90b7209 */ /* 0x002fc80007810000 */
[----:B------:R-:W-:-:S04]  /*8eb0*/  FMNMX.FTZ R10, R172, R11, !PT ;  /* 0x0000000bac0a7209 */ /* 0x000fc80007810000 */
[----:B------:R-:W-:-:S04]  /*8ec0*/  FMNMX.FTZ R11, R173, R10, !PT ;  /* 0x0000000aad0b7209 */ /* 0x000fc80007810000 */
[----:B------:R-:W-:Y:S01]  /*8ed0*/  FMNMX.FTZ R10, R160, R11, !PT ;  /* 0x0000000ba00a7209 */ /* 0x000fe20007810000 */
[----:B--2---:R-:W-:-:S03]  /*8ee0*/  ULEA UR6, UR10, UR6, 0x18 ;  /* 0x000000060a067291 */ /* 0x004fc6000f8ec03f */
[----:B------:R-:W-:-:S04]  /*8ef0*/  FMNMX.FTZ R11, R161, R10, !PT ;  /* 0x0000000aa10b7209 */ /* 0x000fc80007810000 */
[----:B------:R-:W-:Y:S01]  /*8f00*/  FMNMX.FTZ R10, R164, R11, !PT ;  /* 0x0000000ba40a7209 */ /* 0x000fe20007810000 */
[----:B0-----:R-:W-:-:S03]  /*8f10*/  IMAD.U32 R0, RZ, RZ, UR6 ;  /* 0x00000006ff007e24 */ /* 0x001fc6000f8e00ff */
[----:B------:R-:W-:Y:S02]  /*8f20*/  FMNMX.FTZ R11, R165, R10, !PT ;  /* 0x0000000aa50b7209 */ /* 0x000fe40007810000 */
[----:B------:R-:W-:Y:S02]  /*8f30*/  R2UR UR6, R0 ;  /* 0x00000000000672ca */ /* 0x000fe400000e0000 */
[----:B------:R-:W-:Y:S02]  /*8f40*/  FMNMX.FTZ R10, R152, R11, !PT ;  /* 0x0000000b980a7209 */ /* 0x000fe40007810000 */
[----:B---3--:R-:W-:Y:S02]  /*8f50*/  SHF.R.U32.HI R231, RZ, 0x7, R231 ;  /* 0x00000007ffe77819 */ /* 0x008fe400000116e7 */
[----:B------:R-:W-:-:S04]  /*8f60*/  FMNMX.FTZ R11, R153, R10, !PT ;  /* 0x0000000a990b7209 */ /* 0x000fc80007810000 */
[----:B------:R-:W-:-:S03]  /*8f70*/  FMNMX.FTZ R10, R156, R11, !PT ;  /* 0x0000000b9c0a7209 */ /* 0x000fc60007810000 */
[----:B------:R-:W-:Y:S01]  /*8f80*/  UIADD3 UR6, UR6, 0x400, URZ ;  /* 0x0000040006067890 */ /* 0x000fe2000fffe03f */
[----:B------:R-:W-:-:S03]  /*8f90*/  FMNMX.FTZ R11, R157, R10, !PT ;  /* 0x0000000a9d0b7209 */ /* 0x000fc60007810000 */
[----:B------:R-:W-:Y:S01]  /*8fa0*/  USHF.R.U32.HI UR6, URZ, 0x4, UR6 ;  /* 0x000000043f067899 */ /* 0x000fe20008011606 */
[----:B------:R-:W-:-:S03]  /*8fb0*/  FMNMX.FTZ R10, R144, R11, !PT ;  /* 0x0000000b900a7209 */ /* 0x000fc60007810000 */
        /* <DEDUP_REMOVED lines=39> */
[----:B------:R-:W-:Y:S02]  /*9230*/  FMNMX.FTZ R176, R93, R10, !PT ;  /* 0x0000000a5db07209 */ /* 0x000fe40007810000 */
[----:B------:R-:W0:Y:S03]  /*9240*/  LDC R10, c[0x0][0x988] ;  /* 0x00026200ff0a7b82 */ /* 0x000e260000000800 */
[----:B------:R-:W-:Y:S01]  /*9250*/  HGMMA.64x128x16.F32.BF16 R24, R180, gdesc[UR8].tnspB, R24, gsb0 ;  /* 0x41e00008b4187df0 */ /* 0x000fe20008001818 */
[----:B------:R-:W-:Y:S01]  /*9260*/  UIADD3 UR10, UR6, 0x100, URZ ;  /* 0x00000100060a7890 */ /* 0x000fe2000fffe03f */
[----:B------:R-:W1:Y:S01]  /*9270*/  SHFL.BFLY PT, R11, R176, 0x2, 0x1f ;  /* 0x0c401f00b00b7f89 */ /* 0x000e6200000e0000 */
[----:B------:R-:W-:Y:S01]  /*9280*/  UMOV UR11, 0x40000040 ;  /* 0x40000040000b7882 */ /* 0x000fe20000000000 */
[----:B-1----:R-:W-:-:S05]  /*9290*/  FMNMX.FTZ R178, R176, R11, !PT ;  /* 0x0000000bb0b27209 */ /* 0x002fca0007810000 */
[----:B------:R-:W1:Y:S02]  /*92a0*/  SHFL.BFLY PT, R11, R178, 0x1, 0x1f ;  /* 0x0c201f00b20b7f89 */ /* 0x000e6400000e0000 */
[----:B-1----:R-:W-:-:S05]  /*92b0*/  FMNMX.FTZ R11, R178, R11, !PT ;  /* 0x0000000bb20b7209 */ /* 0x002fca0007810000 */
[----:B------:R-:W-:-:S04]  /*92c0*/  FADD.FTZ R21, -R11, R20 ;  /* 0x000000140b157221 */ /* 0x000fc80000010100 */
[-C--:B0-----:R-:W-:Y:S01]  /*92d0*/  FMUL.FTZ R20, R21, R10.reuse ;  /* 0x0000000a15147220 */ /* 0x081fe20000410000 */
[----:B------:R-:W-:-:S04]  /*92e0*/  FMUL.FTZ R21, R11, R10 ;  /* 0x0000000a0b157220 */ /* 0x000fc80000410000 */
        /* <DEDUP_REMOVED lines=22> */
[----:B------:R-:W-:Y:S01]  /*9450*/  FFMA.FTZ R92, R92, R10, -R21 ;  /* 0x0000000a5c5c7223 */ /* 0x000fe20000010815 */
[----:B------:R-:W-:Y:S08]  /*9460*/  MUFU.EX2 R20, R20 ;  /* 0x0000001400147308 */ /* 0x000ff00000000800 */
[----:B------:R-:W0:Y:S08]  /*9470*/  MUFU.EX2 R177, R177 ;  /* 0x000000b100b17308 */ /* 0x000e300000000800 */
[----:B------:R-:W1:Y:S08]  /*9480*/  MUFU.EX2 R176, R176 ;  /* 0x000000b000b07308 */ /* 0x000e700000000800 */
[----:B------:R-:W-:Y:S01]  /*9490*/  MUFU.EX2 R178, R178 ;  /* 0x000000b200b27308 */ /* 0x000fe20000000800 */
[----:B0-----:R-:W-:-:S07]  /*94a0*/  FFMA.FTZ R13, R20, R13, R177 ;  /* 0x0000000d140d7223 */ /* 0x001fce00000100b1 */
[----:B------:R-:W-:Y:S01]  /*94b0*/  MUFU.EX2 R169, R169 ;  /* 0x000000a900a97308 */ /* 0x000fe20000000800 */
[C---:B-1----:R-:W-:Y:S01]  /*94c0*/  FADD.FTZ R13, R176.reuse, R13 ;  /* 0x0000000db00d7221 */ /* 0x042fe20000010000 */
[----:B------:R-:W-:-:S06]  /*94d0*/  F2FP.BF16.F32.PACK_AB R176, R176, R177 ;  /* 0x000000b1b0b0723e */ /* 0x000fcc00000010ff */
[----:B------:R-:W-:Y:S08]  /*94e0*/  MUFU.EX2 R173, R173 ;  /* 0x000000ad00ad7308 */ /* 0x000ff00000000800 */
        /* <DEDUP_REMOVED lines=28> */
[-CC-:B------:R-:W-:Y:S01]  /*96b0*/  FFMA.FTZ R184, R152, R10.reuse, -R21.reuse ;  /* 0x0000000a98b87223 */ /* 0x180fe20000010815 */
        /* <DEDUP_REMOVED lines=17> */
[-CC-:B------:R-:W-:Y:S01]  /*97d0*/  FFMA.FTZ R188, R144, R10.reuse, -R21.reuse ;  /* 0x0000000a90bc7223 */ /* 0x180fe20000010815 */
        /* <DEDUP_REMOVED lines=78> */
[----:B------:R-:W-:Y:S01]  /*9cc0*/  UIADD3 UR6, UR6, 0x500, URZ ;  /* 0x0000050006067890 */ /* 0x000fe2000fffe03f */
[----:B------:R-:W-:Y:S01]  /*9cd0*/  MUFU.EX2 R204, R204 ;  /* 0x000000cc00cc7308 */ /* 0x000fe20000000800 */
[----:B------:R-:W-:-:S04]  /*9ce0*/  FMNMX.FTZ R112, R90, R133, !PT ;  /* 0x000000855a707209 */ /* 0x000fc80007810000 */
[----:B------:R-:W-:-:S03]  /*9cf0*/  FMNMX.FTZ R133, R91, R112, !PT ;  /* 0x000000705b857209 */ /* 0x000fc60007810000 */
[----:B------:R-:W-:Y:S01]  /*9d00*/  MUFU.EX2 R206, R206 ;  /* 0x000000ce00ce7308 */ /* 0x000fe20000000800 */
[----:B------:R-:W-:-:S04]  /*9d10*/  FMNMX.FTZ R112, R94, R133, !PT ;  /* 0x000000855e707209 */ /* 0x000fc80007810000 */
[----:B------:R-:W-:-:S05]  /*9d20*/  FMNMX.FTZ R112, R95, R112, !PT ;  /* 0x000000705f707209 */ /* 0x000fca0007810000 */
[----:B------:R-:W0:Y:S01]  /*9d30*/  SHFL.BFLY PT, R133, R112, 0x2, 0x1f ;  /* 0x0c401f0070857f89 */ /* 0x000e2200000e0000 */
[----:B------:R-:W-:Y:S02]  /*9d40*/  WARPGROUP.DEPBAR.LE gsb0, 0x0 ;  /* 0x00008000000079c5 */ /* 0x000fe40000010000 */
[----:B------:R-:W-:Y:S01]  /*9d50*/  WARPGROUP.ARRIVE ;  /* 0x00000000000079c5 */ /* 0x000fe20000000000 */
[-CC-:B------:R-:W-:Y:S01]  /*9d60*/  FFMA.FTZ R208, R104, R10.reuse, -R21.reuse ;  /* 0x0000000a68d07223 */ /* 0x180fe20000010815 */
[----:B0-----:R-:W-:Y:S01]  /*9d70*/  FMNMX.FTZ R104, R112, R133, !PT ;  /* 0x0000008570687209 */ /* 0x001fe20007810000 */
[-CC-:B------:R-:W-:Y:S01]  /*9d80*/  FFMA.FTZ R133, R89, R10.reuse, -R21.reuse ;  /* 0x0000000a59857223 */ /* 0x180fe20000010815 */
[-CC-:B------:R-:W-:Y:S01]  /*9d90*/  FFMA.FTZ R210, R108, R10.reuse, -R21.reuse ;  /* 0x0000000a6cd27223 */ /* 0x180fe20000010815 */
[----:B------:R-:W-:Y:S01]  /*9da0*/  FFMA.FTZ R108, R93, R10, -R21 ;  /* 0x0000000a5d6c7223 */ /* 0x000fe20000010815 */
[----:B------:R-:W-:Y:S01]  /*9db0*/  HGMMA.64x128x16.F32.BF16 R24, R212, gdesc[UR8].tnspB, R24, gsb0 ;  /* 0x41e00008d4187df0 */ /* 0x000fe20008001818 */
[----:B------:R-:W-:Y:S01]  /*9dc0*/  UMOV UR10, UR6 ;  /* 0x00000006000a7c82 */ /* 0x000fe20008000000 */
[----:B------:R-:W-:Y:S01]  /*9dd0*/  UMOV UR11, 0x40000040 ;  /* 0x40000040000b7882 */ /* 0x000fe20000000000 */
[----:B------:R-:W0:Y:S01]  /*9de0*/  SHFL.BFLY PT, R179, R104, 0x1, 0x1f ;  /* 0x0c201f0068b37f89 */ /* 0x000e2200000e0000 */
[----:B------:R-:W-:Y:S08]  /*9df0*/  MUFU.EX2 R208, R208 ;  /* 0x000000d000d07308 */ /* 0x000ff00000000800 */
[----:B------:R-:W-:Y:S08]  /*9e00*/  MUFU.EX2 R210, R210 ;  /* 0x000000d200d27308 */ /* 0x000ff00000000800 */
[----:B------:R-:W-:Y:S01]  /*9e10*/  MUFU.EX2 R133, R133 ;  /* 0x0000008500857308 */ /* 0x000fe20000000800 */
[----:B0-----:R-:W-:-:S05]  /*9e20*/  FMNMX.FTZ R89, R104, R179, !PT ;  /* 0x000000b368597209 */ /* 0x001fca0007810000 */
[C---:B------:R-:W-:Y:S01]  /*9e30*/  FADD.FTZ R21, -R89.reuse, R15 ;  /* 0x0000000f59157221 */ /* 0x040fe20000010100 */
[-C--:B------:R-:W-:Y:S01]  /*9e40*/  FMUL.FTZ R181, R89, R10.reuse ;  /* 0x0000000a59b57220 */ /* 0x080fe20000410000 */
[----:B------:R0:W-:Y:S02]  /*9e50*/  MUFU.EX2 R15, R108 ;  /* 0x0000006c000f7308 */ /* 0x0001e40000000800 */
[-C--:B------:R-:W-:Y:S01]  /*9e60*/  FMUL.FTZ R21, R21, R10.reuse ;  /* 0x0000000a15157220 */ /* 0x080fe20000410000 */
[-CC-:B------:R-:W-:Y:S01]  /*9e70*/  FFMA.FTZ R104, R170, R10.reuse, -R181.reuse ;  /* 0x0000000aaa687223 */ /* 0x180fe200000108b5 */
[-CC-:B------:R-:W-:Y:S01]  /*9e80*/  FFMA.FTZ R93, R171, R10.reuse, -R181.reuse ;  /* 0x0000000aab5d7223 */ /* 0x180fe200000108b5 */
[-CC-:B------:R-:W-:Y:S01]  /*9e90*/  FFMA.FTZ R179, R174, R10.reuse, -R181.reuse ;  /* 0x0000000aaeb37223 */ /* 0x180fe200000108b5 */
[-CC-:B------:R-:W-:Y:S01]  /*9ea0*/  FFMA.FTZ R197, R130, R10.reuse, -R181.reuse ;  /* 0x0000000a82c57223 */ /* 0x180fe200000108b5 */
[----:B------:R-:W-:Y:S01]  /*9eb0*/  @!P1 IMAD R130, R2, 0x8, R0 ;  /* 0x0000000802829824 */ /* 0x000fe200078e0200 */
[----:B------:R-:W-:Y:S01]  /*9ec0*/  MUFU.EX2 R21, R21 ;  /* 0x0000001500157308 */ /* 0x000fe20000000800 */
[-CC-:B------:R-:W-:Y:S01]  /*9ed0*/  FFMA.FTZ R140, R175, R10.reuse, -R181.reuse ;  /* 0x0000000aaf8c7223 */ /* 0x180fe200000108b5 */
[----:B------:R-:W-:Y:S01]  /*9ee0*/  FFMA.FTZ R136, R162, R10, -R181 ;  /* 0x0000000aa2887223 */ /* 0x000fe200000108b5 */
[----:B------:R-:W-:-:S02]  /*9ef0*/  @!P1 VIADD R130, R130, 0x34840 ;  /* 0x0003484082829836 */ /* 0x000fc40000000000 */
[-CC-:B------:R-:W-:Y:S01]  /*9f00*/  FFMA.FTZ R120, R131, R10.reuse, -R181.reuse ;  /* 0x0000000a83787223 */ /* 0x180fe200000108b5 */
[----:B------:R-:W-:Y:S01]  /*9f10*/  IADD3 R131, -R231, 0xb, RZ ;  /* 0x0000000be7837810 */ /* 0x000fe20007ffe1ff */
[-CC-:B------:R-:W-:Y:S01]  /*9f20*/  FFMA.FTZ R199, R134, R10.reuse, -R181.reuse ;  /* 0x0000000a86c77223 */ /* 0x180fe200000108b5 */
[-CC-:B------:R-:W-:Y:S01]  /*9f30*/  FFMA.FTZ R163, R163, R10.reuse, -R181.reuse ;  /* 0x0000000aa3a37223 */ /* 0x180fe200000108b5 */
[----:B------:R-:W1:Y:S01]  /*9f40*/  MUFU.EX2 R104, R104 ;  /* 0x0000006800687308 */ /* 0x000e620000000800 */
[-CC-:B------:R-:W-:Y:S01]  /*9f50*/  FFMA.FTZ R116, R139, R10.reuse, -R181.reuse ;  /* 0x0000000a8b747223 */ /* 0x180fe200000108b5 */
[----:B------:R-:W-:Y:S01]  /*9f60*/  @!P1 PRMT R134, RZ, 0x654, R130 ;  /* 0x00000654ff869816 */ /* 0x000fe20000000082 */
[----:B------:R-:W-:Y:S02]  /*9f70*/  IMAD.U32 R139, RZ, RZ, UR7 ;  /* 0x00000007ff8b7e24 */ /* 0x000fe4000f8e00ff */
        /* <DEDUP_REMOVED lines=8> */
[-CC-:B0-----:R-:W-:Y:S01]  /*a000*/  FFMA.FTZ R108, R159, R10.reuse, -R181.reuse ;  /* 0x0000000a9f6c7223 */ /* 0x181fe200000108b5 */
[-CC-:B------:R-:W-:Y:S01]  /*a010*/  FFMA.FTZ R205, R114, R10.reuse, -R181.reuse ;  /* 0x0000000a72cd7223 */ /* 0x180fe200000108b5 */
[-CC-:B------:R-:W-:Y:S01]  /*a020*/  FFMA.FTZ R189, R146, R10.reuse, -R181.reuse ;  /* 0x0000000a92bd7223 */ /* 0x180fe200000108b5 */
[--C-:B------:R-:W-:Y:S01]  /*a030*/  FFMA.FTZ R207, R118, R10, -R181.reuse ;  /* 0x0000000a76cf7223 */ /* 0x100fe200000108b5 */
[----:B------:R-:W0:Y:S01]  /*a040*/  MUFU.EX2 R179, R179 ;  /* 0x000000b300b37308 */ /* 0x000e220000000800 */
[----:B-1----:R-:W-:Y:S01]  /*a050*/  FFMA.FTZ R12, R21, R12, R104 ;  /* 0x0000000c150c7223 */ /* 0x002fe20000010068 */
[-CC-:B------:R-:W-:Y:S01]  /*a060*/  FFMA.FTZ R128, R147, R10.reuse, -R181.reuse ;  /* 0x0000000a93807223 */ /* 0x180fe200000108b5 */
[-CC-:B------:R-:W-:Y:S01]  /*a070*/  FFMA.FTZ R191, R150, R10.reuse, -R181.reuse ;  /* 0x0000000a96bf7223 */ /* 0x180fe200000108b5 */
[-CC-:B------:R-:W-:Y:S01]  /*a080*/  FFMA.FTZ R209, R106, R10.reuse, -R181.reuse ;  /* 0x0000000a6ad17223 */ /* 0x180fe200000108b5 */
[-CC-:B------:R-:W-:Y:S01]  /*a090*/  FFMA.FTZ R112, R151, R10.reuse, -R181.reuse ;  /* 0x0000000a97707223 */ /* 0x180fe200000108b5 */
[-CC-:B------:R-:W-:Y:S01]  /*a0a0*/  FFMA.FTZ R127, R127, R10.reuse, -R181.reuse ;  /* 0x0000000a7f7f7223 */ /* 0x180fe200000108b5 */
[-CC-:B------:R-:W-:Y:S01]  /*a0b0*/  FFMA.FTZ R211, R110, R10.reuse, -R181.reuse ;  /* 0x0000000a6ed37223 */ /* 0x180fe200000108b5 */
[----:B------:R-:W1:Y:S01]  /*a0c0*/  MUFU.EX2 R140, R140 ;  /* 0x0000008c008c7308 */ /* 0x000e620000000800 */
[----:B--2---:R-:W-:Y:S01]  /*a0d0*/  FADD.FTZ R122, R93, R12 ;  /* 0x0000000c5d7a7221 */ /* 0x004fe20000010000 */
[-CC-:B------:R-:W-:Y:S01]  /*a0e0*/  FFMA.FTZ R12, R123, R10.reuse, -R181.reuse ;  /* 0x0000000a7b0c7223 */ /* 0x180fe200000108b5 */
[-CC-:B------:R-:W-:Y:S01]  /*a0f0*/  FFMA.FTZ R193, R138, R10.reuse, -R181.reuse ;  /* 0x0000000a8ac17223 */ /* 0x180fe200000108b5 */
[-CC-:B------:R-:W-:Y:S01]  /*a100*/  FFMA.FTZ R195, R142, R10.reuse, -R181.reuse ;  /* 0x0000000a8ec37223 */ /* 0x180fe200000108b5 */
[-CC-:B------:R-:W-:Y:S01]  /*a110*/  FFMA.FTZ R115, R115, R10.reuse, -R181.reuse ;  /* 0x0000000a73737223 */ /* 0x180fe200000108b5 */
[-CC-:B------:R-:W-:Y:S01]  /*a120*/  FFMA.FTZ R124, R143, R10.reuse, -R181.reuse ;  /* 0x0000000a8f7c7223 */ /* 0x180fe200000108b5 */
[--C-:B------:R-:W-:Y:S01]  /*a130*/  FFMA.FTZ R135, R135, R10, -R181.reuse ;  /* 0x0000000a87877223 */ /* 0x100fe200000108b5 */
[----:B------:R-:W2:Y:S01]  /*a140*/  MUFU.EX2 R136, R136 ;  /* 0x0000008800887308 */ /* 0x000ea20000000800 */
[----:B------:R-:W-:Y:S01]  /*a150*/  F2FP.BF16.F32.PACK_AB R177, R93, R104 ;  /* 0x000000685db1723e */ /* 0x000fe200000010ff */
        /* <DEDUP_REMOVED lines=10> */
[----:B------:R-:W-:Y:S01]  /*a200*/  FFMA.FTZ R95, R95, R10, -R181 ;  /* 0x0000000a5f5f7223 */ /* 0x000fe200000108b5 */
[----:B------:R-:W-:-:S03]  /*a210*/  R2UR UR7, R2 ;  /* 0x00000000020772ca */ /* 0x000fc600000e0000 */
[----:B------:R-:W4:Y:S08]  /*a220*/  MUFU.EX2 R183, R183 ;  /* 0x000000b700b77308 */ /* 0x000f300000000800 */
[----:B------:R-:W5:Y:S08]  /*a230*/  MUFU.EX2 R144, R144 ;  /* 0x0000009000907308 */ /* 0x000f700000000800 */
[----:B------:R-:W5:Y:S08]  /*a240*/  MUFU.EX2 R185, R185 ;  /* 0x000000b900b97308 */ /* 0x000f700000000800 */
[----:B------:R-:W5:Y:S08]  /*a250*/  MUFU.EX2 R132, R132 ;  /* 0x0000008400847308 */ /* 0x000f700000000800 */
[----:B------:R-:W5:Y:S08]  /*a260*/  MUFU.EX2 R187, R187 ;  /* 0x000000bb00bb7308 */ /* 0x000f700000000800 */
[----:B------:R-:W5:Y:S01]  /*a270*/  MUFU.EX2 R108, R108 ;  /* 0x0000006c006c7308 */ /* 0x000f620000000800 */
[----:B------:R-:W-:-:S02]  /*a280*/  WARPGROUP.DEPBAR.LE gsb0, 0x0 ;  /* 0x00008000000079c5 */ /* 0x000fc40000010000 */
[----:B------:R-:W-:Y:S01]  /*a290*/  WARPGROUP.ARRIVE ;  /* 0x00000000000079c5 */ /* 0x000fe20000000000 */
[----:B------:R-:W-:-:S04]  /*a2a0*/  F2FP.BF16.F32.PACK_AB R212, R97, R96 ;  /* 0x0000006061d4723e */ /* 0x000fc800000010ff */
[----:B------:R-:W5:Y:S01]  /*a2b0*/  MUFU.EX2 R189, R189 ;  /* 0x000000bd00bd7308 */ /* 0x000f620000000800 */
[----:B------:R-:W-:Y:S01]  /*a2c0*/  F2FP.BF16.F32.PACK_AB R214, R101, R100 ;  /* 0x0000006465d6723e */ /* 0x000fe200000010ff */
[----:B------:R-:W-:Y:S06]  /*a2d0*/  HGMMA.64x128x16.F32.BF16 R24, R216, gdesc[UR8].tnspB, R24, gsb0 ;  /* 0x41e00008d8187df0 */ /* 0x000fec0008001818 */
[----:B------:R-:W5:Y:S08]  /*a2e0*/  MUFU.EX2 R128, R128 ;  /* 0x0000008000807308 */ /* 0x000f700000000800 */
        /* <DEDUP_REMOVED lines=13> */
[----:B------:R-:W-:Y:S08]  /*a3c0*/  MUFU.EX2 R104, R107 ;  /* 0x0000006b00687308 */ /* 0x000ff00000000800 */
[----:B------:R-:W-:Y:S08]  /*a3d0*/  MUFU.EX2 R205, R205 ;  /* 0x000000cd00cd7308 */ /* 0x000ff00000000800 */
[----:B------:R-:W-:Y:S08]  /*a3e0*/  MUFU.EX2 R207, R207 ;  /* 0x000000cf00cf7308 */ /* 0x000ff00000000800 */
[----:B------:R-:W-:Y:S01]  /*a3f0*/  MUFU.EX2 R209, R209 ;  /* 0x000000d100d17308 */ /* 0x000fe20000000800 */
[----:B------:R-:W-:-:S02]  /*a400*/  WARPGROUP.DEPBAR.LE gsb0, 0x0 ;  /* 0x00008000000079c5 */ /* 0x000fc40000010000 */
[----:B------:R0:W-:Y:S06]  /*a410*/  BAR.ARV R131, 0x100 ;  /* 0x000400830000751d */ /* 0x0001ec0000002000 */
[----:B------:R1:W-:Y:S01]  /*a420*/  @!P1 SYNCS.ARRIVE.TRANS64.RED.A1T0 RZ, [R134+URZ], RZ ;  /* 0x000000ff86ff99a7 */ /* 0x0003e2000810043f */
[----:B------:R-:W-:Y:S01]  /*a430*/  MUFU.EX2 R211, R211 ;  /* 0x000000d300d37308 */ /* 0x000fe20000000800 */
[----:B------:R-:W-:Y:S01]  /*a440*/  F2FP.BF16.F32.PACK_AB R216, R133, R88 ;  /* 0x0000005885d8723e */ /* 0x000fe200000010ff */
[----:B------:R-:W-:Y:S01]  /*a450*/  FMUL.FTZ R24, R24, R20 ;  /* 0x0000001418187220 */ /* 0x000fe20000410000 */
[----:B------:R-:W-:Y:S01]  /*a460*/  F2FP.BF16.F32.PACK_AB R218, R15, R92 ;  /* 0x0000005c0fda723e */ /* 0x000fe200000010ff */
[-C--:B------:R-:W-:Y:S01]  /*a470*/  FMUL.FTZ R25, R25, R20.reuse ;  /* 0x0000001419197220 */ /* 0x080fe20000410000 */
[-C--:B------:R-:W-:Y:S01]  /*a480*/  FMUL.FTZ R28, R28, R20.reuse ;  /* 0x000000141c1c7220 */ /* 0x080fe20000410000 */
[-C--:B------:R-:W-:Y:S01]  /*a490*/  FMUL.FTZ R29, R29, R20.reuse ;  /* 0x000000141d1d7220 */ /* 0x080fe20000410000 */
[----:B-1----:R-:W-:Y:S01]  /*a4a0*/  @!P1 IMAD R134, R139, 0x8, R0 ;  /* 0x000000088b869824 */ /* 0x002fe200078e0200 */
[----:B------:R-:W-:Y:S01]  /*a4b0*/  MUFU.EX2 R99, R99 ;  /* 0x0000006300637308 */ /* 0x000fe20000000800 */
[-C--:B------:R-:W-:Y:S01]  /*a4c0*/  FMUL.FTZ R32, R32, R20.reuse ;  /* 0x0000001420207220 */ /* 0x080fe20000410000 */
[----:B------:R-:W-:Y:S01]  /*a4d0*/  FMUL.FTZ R33, R33, R20 ;  /* 0x0000001421217220 */ /* 0x000fe20000410000 */
[----:B0-----:R-:W-:-:S02]  /*a4e0*/  @!P1 VIADD R131, R134, 0x34860 ;  /* 0x0003486086839836 */ /* 0x001fc40000000000 */
[----:B------:R-:W-:Y:S01]  /*a4f0*/  FADD.FTZ R134, R178, R13 ;  /* 0x0000000db2867221 */ /* 0x000fe20000010000 */
[----:B------:R-:W-:Y:S01]  /*a500*/  FADD.FTZ R13, R179, R122 ;  /* 0x0000007ab30d7221 */ /* 0x000fe20000010000 */
[-C--:B------:R-:W-:Y:S01]  /*a510*/  FMUL.FTZ R36, R36, R20.reuse ;  /* 0x0000001424247220 */ /* 0x080fe20000410000 */
[-C--:B------:R-:W-:Y:S01]  /*a520*/  FMUL.FTZ R37, R37, R20.reuse ;  /* 0x0000001425257220 */ /* 0x080fe20000410000 */
[----:B------:R-:W-:Y:S01]  /*a530*/  FADD.FTZ R123, R169, R134 ;  /* 0x00000086a97b7221 */ /* 0x000fe20000010000 */
[----:B------:R-:W-:Y:S01]  /*a540*/  FADD.FTZ R13, R140, R13 ;  /* 0x0000000d8c0d7221 */ /* 0x000fe20000010000 */
[----:B------:R-:W-:Y:S01]  /*a550*/  MUFU.EX2 R103, R103 ;  /* 0x0000006700677308 */ /* 0x000fe20000000800 */
[----:B------:R-:W-:Y:S01]  /*a560*/  @!P1 PRMT R131, RZ, 0x654, R131 ;  /* 0x00000654ff839816 */ /* 0x000fe20000000083 */
[----:B------:R-:W-:Y:S01]  /*a570*/  FADD.FTZ R122, R180, R123 ;  /* 0x0000007bb47a7221 */ /* 0x000fe20000010000 */
[----:B--2---:R-:W-:Y:S01]  /*a580*/  FADD.FTZ R126, R136, R13 ;  /* 0x0000000d887e7221 */ /* 0x004fe20000010000 */
[-C--:B------:R-:W-:Y:S01]  /*a590*/  FMUL.FTZ R40, R40, R20.reuse ;  /* 0x0000001428287220 */ /* 0x080fe20000410000 */
[----:B------:R0:W-:Y:S01]  /*a5a0*/  @!P1 SYNCS.ARRIVE.TRANS64.RED.A1T0 RZ, [R131+URZ], RZ ;  /* 0x000000ff83ff99a7 */ /* 0x0001e2000810043f */
[----:B------:R-:W-:Y:S01]  /*a5b0*/  FADD.FTZ R13, R173, R122 ;  /* 0x0000007aad0d7221 */ /* 0x000fe20000010000 */
[----:B---3--:R-:W-:Y:S01]  /*a5c0*/  FADD.FTZ R126, R163, R126 ;  /* 0x0000007ea37e7221 */ /* 0x008fe20000010000 */
[----:B------:R-:W-:Y:S01]  /*a5d0*/  MUFU.EX2 R90, R90 ;  /* 0x0000005a005a7308 */ /* 0x000fe20000000800 */
[-C--:B------:R-:W-:Y:S01]  /*a5e0*/  FMUL.FTZ R41, R41, R20.reuse ;  /* 0x0000001429297220 */ /* 0x080fe20000410000 */
[----:B------:R-:W-:Y:S01]  /*a5f0*/  FADD.FTZ R114, R182, R13 ;  /* 0x0000000db6727221 */ /* 0x000fe20000010000 */
[----:B----4-:R-:W-:Y:S01]  /*a600*/  FADD.FTZ R13, R183, R126 ;  /* 0x0000007eb70d7221 */ /* 0x010fe20000010000 */
[-C--:B------:R-:W-:Y:S01]  /*a610*/  FMUL.FTZ R44, R44, R20.reuse ;  /* 0x000000142c2c7220 */ /* 0x080fe20000410000 */
[-C--:B------:R-:W-:Y:S01]  /*a620*/  FMUL.FTZ R45, R45, R20.reuse ;  /* 0x000000142d2d7220 */ /* 0x080fe20000410000 */
[----:B------:R-:W-:Y:S01]  /*a630*/  FADD.FTZ R123, R161, R114 ;  /* 0x00000072a17b7221 */ /* 0x000fe20000010000 */
[----:B-----5:R-:W-:Y:S01]  /*a640*/  FADD.FTZ R118, R144, R13 ;  /* 0x0000000d90767221 */ /* 0x020fe20000010000 */
[----:B------:R1:W2:Y:S01]  /*a650*/  MUFU.EX2 R114, R127 ;  /* 0x0000007f00727308 */ /* 0x0002a20000000800 */
[-C--:B------:R-:W-:Y:S01]  /*a660*/  FMUL.FTZ R48, R48, R20.reuse ;  /* 0x0000001430307220 */ /* 0x080fe20000410000 */
[----:B------:R-:W-:Y:S01]  /*a670*/  FADD.FTZ R122, R184, R123 ;  /* 0x0000007bb87a7221 */ /* 0x000fe20000010000 */
[----:B------:R-:W-:Y:S01]  /*a680*/  FADD.FTZ R13, R185, R118 ;  /* 0x00000076b90d7221 */ /* 0x000fe20000010000 */
[-C--:B------:R-:W-:Y:S01]  /*a690*/  FMUL.FTZ R49, R49, R20.reuse ;  /* 0x0000001431317220 */ /* 0x080fe20000410000 */
[----:B------:R-:W-:Y:S01]  /*a6a0*/  FMUL.FTZ R52, R52, R20 ;  /* 0x0000001434347220 */ /* 0x000fe20000410000 */
[----:B------:R-:W-:Y:S01]  /*a6b0*/  FADD.FTZ R123, R165, R122 ;  /* 0x0000007aa57b7221 */ /* 0x000fe20000010000 */
[----:B------:R-:W-:Y:S01]  /*a6c0*/  FADD.FTZ R106, R132, R13 ;  /* 0x0000000d846a7221 */ /* 0x000fe20000010000 */
[----:B------:R-:W-:Y:S01]  /*a6d0*/  FFMA.FTZ R13, R98, R10, -R181 ;  /* 0x0000000a620d7223 */ /* 0x000fe200000108b5 */
[----:B------:R-:W-:Y:S01]  /*a6e0*/  MUFU.EX2 R217, R91 ;  /* 0x0000005b00d97308 */ /* 0x000fe20000000800 */
[----:B------:R-:W-:Y:S01]  /*a6f0*/  FADD.FTZ R110, R186, R123 ;  /* 0x0000007bba6e7221 */ /* 0x000fe20000010000 */
[----:B------:R-:W-:Y:S01]  /*a700*/  FADD.FTZ R123, R187, R106 ;  /* 0x0000006abb7b7221 */ /* 0x000fe20000010000 */
[C---:B------:R-:W-:Y:S01]  /*a710*/  F2FP.BF16.F32.PACK_AB R187, R108.reuse, R187 ;  /* 0x000000bb6cbb723e */ /* 0x040fe200000010ff */
[-C--:B------:R-:W-:Y:S01]  /*a720*/  FMUL.FTZ R53, R53, R20.reuse ;  /* 0x0000001435357220 */ /* 0x080fe20000410000 */
[----:B-1----:R-:W-:Y:S01]  /*a730*/  FADD.FTZ R127, R153, R110 ;  /* 0x0000006e997f7221 */ /* 0x002fe20000010000 */
[----:B------:R-:W-:Y:S01]  /*a740*/  FADD.FTZ R106, R108, R123 ;  /* 0x0000007b6c6a7221 */ /* 0x000fe20000010000 */
[-C--:B------:R-:W-:Y:S01]  /*a750*/  FMUL.FTZ R56, R56, R20.reuse ;  /* 0x0000001438387220 */ /* 0x080fe20000410000 */
[----:B------:R1:W3:Y:S01]  /*a760*/  MUFU.EX2 R98, R115 ;  /* 0x0000007300627308 */ /* 0x0002e20000000800 */
[----:B------:R-:W-:Y:S01]  /*a770*/  FADD.FTZ R110, R188, R127 ;  /* 0x0000007fbc6e7221 */ /* 0x000fe20000010000 */
[----:B------:R-:W-:Y:S01]  /*a780*/  FADD.FTZ R123, R189, R106 ;  /* 0x0000006abd7b7221 */ /* 0x000fe20000010000 */
[-C--:B------:R-:W-:Y:S01]  /*a790*/  FMUL.FTZ R57, R57, R20.reuse ;  /* 0x0000001439397220 */ /* 0x080fe20000410000 */
[-C--:B------:R-:W-:Y:S01]  /*a7a0*/  FMUL.FTZ R60, R60, R20.reuse ;  /* 0x000000143c3c7220 */ /* 0x080fe20000410000 */
[----:B------:R-:W-:Y:S01]  /*a7b0*/  FADD.FTZ R127, R145, R110 ;  /* 0x0000006e917f7221 */ /* 0x000fe20000010000 */
[----:B------:R-:W-:Y:S01]  /*a7c0*/  FADD.FTZ R106, R128, R123 ;  /* 0x0000007b806a7221 */ /* 0x000fe20000010000 */
[-C--:B------:R-:W-:Y:S01]  /*a7d0*/  FMUL.FTZ R61, R61, R20.reuse ;  /* 0x000000143d3d7220 */ /* 0x080fe20000410000 */
[----:B------:R4:W-:Y:S01]  /*a7e0*/  MUFU.EX2 R122, R13 ;  /* 0x0000000d007a7308 */ /* 0x0009e20000000800 */
[----:B------:R-:W-:Y:S01]  /*a7f0*/  FADD.FTZ R110, R190, R127 ;  /* 0x0000007fbe6e7221 */ /* 0x000fe20000010000 */
[----:B-1----:R-:W-:Y:S01]  /*a800*/  FADD.FTZ R115, R191, R106 ;  /* 0x0000006abf737221 */ /* 0x002fe20000010000 */
[----:B------:R-:W-:Y:S01]  /*a810*/  F2FP.BF16.F32.PACK_AB R191, R112, R191 ;  /* 0x000000bf70bf723e */ /* 0x000fe200000010ff */
[-C--:B------:R-:W-:Y:S01]  /*a820*/  FMUL.FTZ R64, R64, R20.reuse ;  /* 0x0000001440407220 */ /* 0x080fe20000410000 */
[----:B------:R-:W-:Y:S01]  /*a830*/  FADD.FTZ R123, R149, R110 ;  /* 0x0000006e957b7221 */ /* 0x000fe20000010000 */
[----:B------:R-:W-:Y:S01]  /*a840*/  FADD.FTZ R110, R112, R115 ;  /* 0x00000073706e7221 */ /* 0x000fe20000010000 */
[-C--:B------:R-:W-:Y:S01]  /*a850*/  FMUL.FTZ R65, R65, R20.reuse ;  /* 0x0000001441417220 */ /* 0x080fe20000410000 */
[----:B------:R-:W1:Y:S01]  /*a860*/  MUFU.EX2 R106, R119 ;  /* 0x00000077006a7308 */ /* 0x000e620000000800 */
[----:B------:R-:W-:Y:S01]  /*a870*/  FADD.FTZ R118, R192, R123 ;  /* 0x0000007bc0767221 */ /* 0x000fe20000010000 */
[----:B------:R-:W-:Y:S01]  /*a880*/  FADD.FTZ R115, R193, R110 ;  /* 0x0000006ec1737221 */ /* 0x000fe20000010000 */
[----:B------:R-:W-:Y:S01]  /*a890*/  F2FP.BF16.F32.PACK_AB R193, R116, R193 ;  /* 0x000000c174c1723e */ /* 0x000fe200000010ff */
[-C--:B------:R-:W-:Y:S01]  /*a8a0*/  FMUL.FTZ R68, R68, R20.reuse ;  /* 0x0000001444447220 */ /* 0x080fe20000410000 */
[----:B------:R-:W-:Y:S01]  /*a8b0*/  FADD.FTZ R123, R137, R118 ;  /* 0x00000076897b7221 */ /* 0x000fe20000010000 */
[----:B------:R-:W-:Y:S01]  /*a8c0*/  FADD.FTZ R110, R116, R115 ;  /* 0x00000073746e7221 */ /* 0x000fe20000010000 */
[-C--:B------:R-:W-:Y:S01]  /*a8d0*/  FMUL.FTZ R69, R69, R20.reuse ;  /* 0x0000001445457220 */ /* 0x080fe20000410000 */
[----:B------:R5:W-:Y:S01]  /*a8e0*/  MUFU.EX2 R116, R102 ;  /* 0x0000006600747308 */ /* 0x000be20000000800 */
[----:B------:R-:W-:Y:S01]  /*a8f0*/  FADD.FTZ R118, R194, R123 ;  /* 0x0000007bc2767221 */ /* 0x000fe20000010000 */
[----:B------:R-:W-:Y:S01]  /*a900*/  FADD.FTZ R93, R195, R110 ;  /* 0x0000006ec35d7221 */ /* 0x000fe20000010000 */
[-C--:B------:R-:W-:Y:S01]  /*a910*/  FMUL.FTZ R72, R72, R20.reuse ;  /* 0x0000001448487220 */ /* 0x080fe20000410000 */
[-C--:B------:R-:W-:Y:S01]  /*a920*/  FMUL.FTZ R73, R73, R20.reuse ;  /* 0x0000001449497220 */ /* 0x080fe20000410000 */
[----:B------:R-:W-:Y:S01]  /*a930*/  FADD.FTZ R115, R141, R118 ;  /* 0x000000768d737221 */ /* 0x000fe20000010000 */
[----:B------:R-:W-:Y:S01]  /*a940*/  FADD.FTZ R110, R124, R93 ;  /* 0x0000005d7c6e7221 */ /* 0x000fe20000010000 */
[-C--:B------:R-:W-:Y:S01]  /*a950*/  FMUL.FTZ R76, R76, R20.reuse ;  /* 0x000000144c4c7220 */ /* 0x080fe20000410000 */
[----:B------:R-:W-:Y:S01]  /*a960*/  MUFU.EX2 R94, R94 ;  /* 0x0000005e005e7308 */ /* 0x000fe20000000800 */
        /* <DEDUP_REMOVED lines=11> */
[----:B------:R-:W-:Y:S01]  /*aa20*/  FMUL.FTZ R85, R85, R20 ;  /* 0x0000001455557220 */ /* 0x000fe20000410000 */
[----:B------:R-:W-:Y:S01]  /*aa30*/  FADD.FTZ R107, R129, R118 ;  /* 0x00000076816b7221 */ /* 0x000fe20000010000 */
[----:B------:R-:W-:Y:S01]  /*aa40*/  FADD.FTZ R118, R130, R93 ;  /* 0x0000005d82767221 */ /* 0x000fe20000010000 */
[----:B------:R-:W-:Y:S01]  /*aa50*/  FMUL.FTZ R26, R26, R21 ;  /* 0x000000151a1a7220 */ /* 0x000fe20000410000 */
[----:B------:R-:W0:Y:S01]  /*aa60*/  MUFU.EX2 R110, R111 ;  /* 0x0000006f006e7308 */ /* 0x000e220000000800 */
[----:B------:R-:W-:Y:S01]  /*aa70*/  FADD.FTZ R108, R200, R107 ;  /* 0x0000006bc86c7221 */ /* 0x000fe20000010000 */
[----:B------:R-:W-:Y:S01]  /*aa80*/  FADD.FTZ R93, R201, R118 ;  /* 0x00000076c95d7221 */ /* 0x000fe20000010000 */
[C---:B------:R-:W-:Y:S01]  /*aa90*/  F2FP.BF16.F32.PACK_AB R201, R12.reuse, R201 ;  /* 0x000000c90cc9723e */ /* 0x040fe200000010ff */
[-C--:B------:R-:W-:Y:S01]  /*aaa0*/  FMUL.FTZ R27, R27, R21.reuse ;  /* 0x000000151b1b7220 */ /* 0x080fe20000410000 */
[----:B------:R-:W-:Y:S01]  /*aab0*/  FADD.FTZ R107, R121, R108 ;  /* 0x0000006c796b7221 */ /* 0x000fe20000010000 */
[----:B------:R-:W-:Y:S01]  /*aac0*/  FADD.FTZ R108, R12, R93 ;  /* 0x0000005d0c6c7221 */ /* 0x000fe20000010000 */
[-C--:B------:R-:W-:Y:S01]  /*aad0*/  FMUL.FTZ R30, R30, R21.reuse ;  /* 0x000000151e1e7220 */ /* 0x080fe20000410000 */
[-C--:B------:R-:W-:Y:S01]  /*aae0*/  FMUL.FTZ R31, R31, R21.reuse ;  /* 0x000000151f1f7220 */ /* 0x080fe20000410000 */
[----:B------:R-:W-:Y:S01]  /*aaf0*/  FADD.FTZ R118, R202, R107 ;  /* 0x0000006bca767221 */ /* 0x000fe20000010000 */
[----:B------:R-:W-:Y:S01]  /*ab00*/  FADD.FTZ R93, R203, R108 ;  /* 0x0000006ccb5d7221 */ /* 0x000fe20000010000 */
[-C--:B------:R-:W-:Y:S01]  /*ab10*/  FMUL.FTZ R34, R34, R21.reuse ;  /* 0x0000001522227220 */ /* 0x080fe20000410000 */
[-C--:B------:R-:W-:Y:S01]  /*ab20*/  FMUL.FTZ R35, R35, R21.reuse ;  /* 0x0000001523237220 */ /* 0x080fe20000410000 */
[----:B------:R-:W-:Y:S01]  /*ab30*/  FADD.FTZ R107, R125, R118 ;  /* 0x000000767d6b7221 */ /* 0x000fe20000010000 */
[----:B--2---:R-:W-:Y:S01]  /*ab40*/  FADD.FTZ R108, R114, R93 ;  /* 0x0000005d726c7221 */ /* 0x004fe20000010000 */
[-C--:B------:R-:W-:Y:S01]  /*ab50*/  FMUL.FTZ R38, R38, R21.reuse ;  /* 0x0000001526267220 */ /* 0x080fe20000410000 */
[-C--:B------:R-:W-:Y:S01]  /*ab60*/  FMUL.FTZ R39, R39, R21.reuse ;  /* 0x0000001527277220 */ /* 0x080fe20000410000 */
[----:B------:R-:W-:Y:S01]  /*ab70*/  FADD.FTZ R112, R204, R107 ;  /* 0x0000006bcc707221 */ /* 0x000fe20000010000 */
[----:B----4-:R-:W-:Y:S01]  /*ab80*/  FADD.FTZ R13, R205, R108 ;  /* 0x0000006ccd0d7221 */ /* 0x010fe20000010000 */
[-C--:B------:R-:W-:Y:S01]  /*ab90*/  FMUL.FTZ R42, R42, R21.reuse ;  /* 0x000000152a2a7220 */ /* 0x080fe20000410000 */
[-C--:B------:R-:W-:Y:S01]  /*aba0*/  FMUL.FTZ R43, R43, R21.reuse ;  /* 0x000000152b2b7220 */ /* 0x080fe20000410000 */
[----:B------:R-:W-:Y:S01]  /*abb0*/  FADD.FTZ R93, R113, R112 ;  /* 0x00000070715d7221 */ /* 0x000fe20000010000 */
[----:B---3--:R-:W-:Y:S01]  /*abc0*/  FADD.FTZ R108, R98, R13 ;  /* 0x0000000d626c7221 */ /* 0x008fe20000010000 */
[-C--:B------:R-:W-:Y:S01]  /*abd0*/  FMUL.FTZ R46, R46, R21.reuse ;  /* 0x000000152e2e7220 */ /* 0x080fe20000410000 */
[-C--:B------:R-:W-:Y:S01]  /*abe0*/  FMUL.FTZ R47, R47, R21.reuse ;  /* 0x000000152f2f7220 */ /* 0x080fe20000410000 */
[----:B------:R-:W-:Y:S01]  /*abf0*/  FADD.FTZ R112, R206, R93 ;  /* 0x0000005dce707221 */ /* 0x000fe20000010000 */
[----:B------:R-:W-:Y:S01]  /*ac00*/  FADD.FTZ R13, R207, R108 ;  /* 0x0000006ccf0d7221 */ /* 0x000fe20000010000 */
[-C--:B------:R-:W-:Y:S01]  /*ac10*/  FMUL.FTZ R50, R50, R21.reuse ;  /* 0x0000001532327220 */ /* 0x080fe20000410000 */
[-C--:B------:R-:W-:Y:S01]  /*ac20*/  FMUL.FTZ R51, R51, R21.reuse ;  /* 0x0000001533337220 */ /* 0x080fe20000410000 */
[----:B------:R-:W-:Y:S01]  /*ac30*/  FADD.FTZ R93, R117, R112 ;  /* 0x00000070755d7221 */ /* 0x000fe20000010000 */
[----:B-1----:R-:W-:Y:S01]  /*ac40*/  FADD.FTZ R108, R106, R13 ;  /* 0x0000000d6a6c7221 */ /* 0x002fe20000010000 */
[-C--:B------:R-:W-:Y:S01]  /*ac50*/  FMUL.FTZ R54, R54, R21.reuse ;  /* 0x0000001536367220 */ /* 0x080fe20000410000 */
[-C--:B------:R-:W-:Y:S01]  /*ac60*/  FMUL.FTZ R55, R55, R21.reuse ;  /* 0x0000001537377220 */ /* 0x080fe20000410000 */
[----:B-----5:R-:W-:Y:S01]  /*ac70*/  FADD.FTZ R102, R208, R93 ;  /* 0x0000005dd0667221 */ /* 0x020fe20000010000 */
        /* <DEDUP_REMOVED lines=12> */
[----:B0-----:R-:W-:Y:S01]  /*ad40*/  FADD.FTZ R13, R110, R13 ;  /* 0x0000000d6e0d7221 */ /* 0x001fe20000010000 */
        /* <DEDUP_REMOVED lines=17> */
[----:B------:R-:W-:Y:S01]  /*ae60*/  FMUL.FTZ R87, R87, R21 ;  /* 0x0000001557577220 */ /* 0x000fe20000410000 */
[----:B------:R-:W-:Y:S01]  /*ae70*/  FADD.FTZ R12, R88, R91 ;  /* 0x0000005b580c7221 */ /* 0x000fe20000010000 */
[----:B------:R-:W-:Y:S01]  /*ae80*/  FADD.FTZ R13, R90, R13 ;  /* 0x0000000d5a0d7221 */ /* 0x000fe20000010000 */
[----:B------:R-:W-:Y:S01]  /*ae90*/  F2FP.BF16.F32.PACK_AB R178, R169, R178 ;  /* 0x000000b2a9b2723e */ /* 0x000fe200000010ff */
[----:B------:R-:W-:-:S02]  /*aea0*/  IMAD.MOV.U32 R21, RZ, RZ, R16 ;  /* 0x000000ffff157224 */ /* 0x000fc400078e0010 */
[----:B------:R-:W-:Y:S01]  /*aeb0*/  FADD.FTZ R91, R133, R12 ;  /* 0x0000000c855b7221 */ /* 0x000fe20000010000 */
[----:B------:R-:W-:Y:S01]  /*aec0*/  FADD.FTZ R13, R217, R13 ;  /* 0x0000000dd90d7221 */ /* 0x000fe20000010000 */
[----:B------:R-:W-:Y:S01]  /*aed0*/  F2FP.BF16.F32.PACK_AB R180, R173, R180 ;  /* 0x000000b4adb4723e */ /* 0x000fe200000010ff */
[----:B------:R-:W-:Y:S02]  /*aee0*/  IMAD.MOV.U32 R20, RZ, RZ, R11 ;  /* 0x000000ffff147224 */ /* 0x000fe400078e000b */
[----:B------:R-:W-:Y:S01]  /*aef0*/  FADD.FTZ R12, R92, R91 ;  /* 0x0000005b5c0c7221 */ /* 0x000fe20000010000 */
[----:B------:R-:W-:Y:S01]  /*af00*/  FADD.FTZ R88, R94, R13 ;  /* 0x0000000d5e587221 */ /* 0x000fe20000010000 */
[----:B------:R-:W-:Y:S02]  /*af10*/  F2FP.BF16.F32.PACK_AB R179, R140, R179 ;  /* 0x000000b38cb3723e */ /* 0x000fe400000010ff */
[----:B------:R-:W-:Y:S01]  /*af20*/  FADD.FTZ R13, R15, R12 ;  /* 0x0000000c0f0d7221 */ /* 0x000fe20000010000 */
[----:B------:R-:W-:Y:S01]  /*af30*/  F2FP.BF16.F32.PACK_AB R181, R163, R136 ;  /* 0x00000088a3b5723e */ /* 0x000fe200000010ff */
[----:B------:R-:W-:Y:S01]  /*af40*/  FADD.FTZ R12, R95, R88 ;  /* 0x000000585f0c7221 */ /* 0x000fe20000010000 */
        /* <DEDUP_REMOVED lines=30> */
[----:B------:R-:W-:Y:S01]  /*b130*/  F2FP.BF16.F32.PACK_AB R219, R95, R94 ;  /* 0x0000005e5fdb723e */ /* 0x000fe200000010ff */
[----:B------:R-:W-:Y:S06]  /*b140*/  @P2 BRA `(.L_x_273) ;  /* 0xffffffb400142947 */ /* 0x000fec000383ffff */
.L_x_264:
[----:B------:R-:W-:Y:S06]  /*b150*/  BAR.ARV 0x8, 0x120 ;  /* 0x0204800000007b1d */ /* 0x000fec0000002000 */
[----:B------:R-:W-:Y:S05]  /*b160*/  @!P0 BRA `(.L_x_274) ;  /* 0x0000000000048947 */ /* 0x000fea0003800000 */
[----:B------:R-:W-:Y:S01]  /*b170*/  BPT.TRAP 0x1 ;  /* 0x000000040000795c */ /* 0x000fe20000300000 */
.L_x_274:
[----:B------:R-:W-:Y:S01]  /*b180*/  IMAD R8, R2, 0x8, R0 ;  /* 0x0000000802087824 */ /* 0x000fe200078e0200 */
[----:B------:R-:W-:-:S04]  /*b190*/  SHF.L.U32 R3, R16, 0x1f, RZ ;  /* 0x0000001f10037819 */ /* 0x000fc800000006ff */
[----:B------:R0:W1:Y:S01]  /*b1a0*/  SYNCS.PHASECHK.TRANS64.TRYWAIT P2, [R8+URZ+0x34850], R3 ;  /* 0x03485003080075a7 */ /* 0x000062000804017f */
[----:B------:R-:W-:Y:S05]  /*b1b0*/  @!P0 BRA `(.L_x_275) ;  /* 0x0000000000048947 */ /* 0x000fea0003800000 */
[----:B------:R-:W-:Y:S01]  /*b1c0*/  BPT.TRAP 0x1 ;  /* 0x000000040000795c */ /* 0x000fe20000300000 */
.L_x_275:
[----:B-1----:R-:W-:Y:S05]  /*b1d0*/  @P2 BRA `(.L_x_276) ;  /* 0x0000000000082947 */ /* 0x002fea0003800000 */
[----:B------:R-:W1:Y:S02]  /*b1e0*/  SYNCS.PHASECHK.TRANS64.TRYWAIT P0, [R8+URZ+0x34850], R3 ;  /* 0x03485003080075a7 */ /* 0x000e64000800017f */
[----:B-1----:R-:W-:Y:S05]  /*b1f0*/  @!P0 BRA `(.L_x_277) ;  /* 0x00000074000c8947 */ /* 0x002fea0003800000 */
.L_x_276:
[----:B------:R-:W-:Y:S05]  /*b200*/  WARPSYNC.ALL ;  /* 0x0000000000007948 */ /* 0x000fea0003800000 */
[----:B------:R-:W-:Y:S01]  /*b210*/  VIADD R0, R0, 0x400 ;  /* 0x0000040000007836 */ /* 0x000fe20000000000 */
[----:B------:R-:W-:Y:S01]  /*b220*/  WARPGROUP.ARRIVE ;  /* 0x00000000000079c5 */ /* 0x000fe20000000000 */
[----:B------:R-:W-:Y:S01]  /*b230*/  IMAD.MOV.U32 R7, RZ, RZ, 0x40000040 ;  /* 0x40000040ff077424 */ /* 0x000fe200078e00ff */
[----:B01----:R-:W-:Y:S01]  /*b240*/  SHFL.BFLY PT, R3, R12, 0x2, 0x1f ;  /* 0x0c401f000c037f89 */ /* 0x003fe200000e0000 */
[----:B------:R-:W-:Y:S01]  /*b250*/  IMAD.MOV.U32 R9, RZ, RZ, RZ ;  /* 0x000000ffff097224 */ /* 0x000fe200078e00ff */
[----:B------:R-:W-:Y:S01]  /*b260*/  SHF.R.U32.HI R0, RZ, 0x4, R0 ;  /* 0x00000004ff007819 */ /* 0x000fe20000011600 */
[----:B------:R-:W-:-:S03]  /*b270*/  VIADD R224, R224, 0x1 ;  /* 0x00000001e0e07836 */ /* 0x000fc60000000000 */
[----:B------:R-:W-:-:S04]  /*b280*/  LOP3.LUT R0, R0, 0x3fff, RZ, 0xc0, !PT ;  /* 0x00003fff00007812 */ /* 0x000fc800078ec0ff */
[----:B------:R-:W-:Y:S02]  /*b290*/  LOP3.LUT R5, R0, 0x5800000, RZ, 0xfc, !PT ;  /* 0x0580000000057812 */ /* 0x000fe400078efcff */
[----:B------:R-:W0:Y:S03]  /*b2a0*/  SHFL.BFLY PT, R0, R13, 0x2, 0x1f ;  /* 0x0c401f000d007f89 */ /* 0x000e2600000e0000 */
[----:B------:R-:W-:Y:S02]  /*b2b0*/  IMAD R4, R2, 0xb00, R5 ;  /* 0x00000b0002047824 */ /* 0x000fe400078e0205 */
[----:B------:R-:W-:Y:S02]  /*b2c0*/  IMAD.MOV.U32 R5, RZ, RZ, 0x40000040 ;  /* 0x40000040ff057424 */ /* 0x000fe400078e00ff */
[C---:B------:R-:W-:Y:S01]  /*b2d0*/  VIADD R6, R4.reuse, 0x80 ;  /* 0x0000008004067836 */ /* 0x040fe20000000000 */
[----:B------:R-:W-:-:S02]  /*b2e0*/  R2UR UR6, R4 ;  /* 0x00000000040672ca */ /* 0x000fc400000e0000 */
[----:B------:R-:W-:Y:S01]  /*b2f0*/  R2UR UR7, R5 ;  /* 0x00000000050772ca */ /* 0x000fe200000e0000 */
[----:B------:R-:W-:-:S12]  /*b300*/  IMAD.MOV.U32 R5, RZ, RZ, 0x40000040 ;  /* 0x40000040ff057424 */ /* 0x000fd800078e00ff */
[----:B------:R-:W-:Y:S01]  /*b310*/  HGMMA.64x128x16.F32.BF16 R24, R176, gdesc[UR4].tnspB, R24, gsb0 ;  /* 0x41e00004b0187df0 */ /* 0x000fe20008001818 */
[----:B------:R-:W-:Y:S01]  /*b320*/  R2UR UR6, R6 ;  /* 0x00000000060672ca */ /* 0x000fe200000e0000 */
[----:B------:R-:W-:Y:S01]  /*b330*/  VIADD R6, R4, 0x100 ;  /* 0x0000010004067836 */ /* 0x000fe20000000000 */
[----:B------:R-:W-:Y:S01]  /*b340*/  R2UR UR7, R7 ;  /* 0x00000000070772ca */ /* 0x000fe200000e0000 */
[----:B------:R-:W-:Y:S02]  /*b350*/  IMAD.MOV.U32 R7, RZ, RZ, 0x40000040 ;  /* 0x40000040ff077424 */ /* 0x000fe400078e00ff */
[----:B0-----:R-:W-:Y:S01]  /*b360*/  FADD.FTZ R0, R0, R13 ;  /* 0x0000000d00007221 */ /* 0x001fe20000010000 */
[----:B------:R-:W-:Y:S02]  /*b370*/  VIADD R13, R2, 0x1 ;  /* 0x00000001020d7836 */ /* 0x000fe40000000000 */
[----:B------:R-:W-:-:S03]  /*b380*/  IMAD.MOV.U32 R2, RZ, RZ, RZ ;  /* 0x000000ffff027224 */ /* 0x000fc600078e00ff */
[----:B------:R-:W-:Y:S01]  /*b390*/  ISETP.NE.AND P2, PT, R13, 0x2, PT ;  /* 0x000000020d00780c */ /* 0x000fe20003f45270 */
[----:B------:R-:W-:Y:S02]  /*b3a0*/  WARPGROUP.DEPBAR.LE gsb0, 0x0 ;  /* 0x00008000000079c5 */ /* 0x000fe40000010000 */
[----:B------:R-:W-:-:S06]  /*b3b0*/  WARPGROUP.ARRIVE ;  /* 0x00000000000079c5 */ /* 0x000fcc0000000000 */
[----:B------:R-:W-:Y:S01]  /*b3c0*/  HGMMA.64x128x16.F32.BF16 R24, R180, gdesc[UR4].tnspB, R24, gsb0 ;  /* 0x41e00004b4187df0 */ /* 0x000fe20008001818 */
[----:B------:R-:W-:Y:S01]  /*b3d0*/  R2UR UR6, R6 ;  /* 0x00000000060672ca */ /* 0x000fe200000e0000 */
[----:B------:R-:W-:Y:S01]  /*b3e0*/  VIADD R6, R4, 0x180 ;  /* 0x0000018004067836 */ /* 0x000fe20000000000 */
[----:B------:R-:W-:Y:S01]  /*b3f0*/  R2UR UR7, R7 ;  /* 0x00000000070772ca */ /* 0x000fe200000e0000 */
[----:B------:R-:W-:Y:S01]  /*b400*/  IMAD.MOV.U32 R7, RZ, RZ, 0x40000040 ;  /* 0x40000040ff077424 */ /* 0x000fe200078e00ff */
[----:B------:R-:W-:Y:S02]  /*b410*/  WARPGROUP.DEPBAR.LE gsb0, 0x0 ;  /* 0x00008000000079c5 */ /* 0x000fe40000010000 */
[----:B------:R-:W-:-:S09]  /*b420*/  WARPGROUP.ARRIVE ;  /* 0x00000000000079c5 */ /* 0x000fd20000000000 */
        /* <DEDUP_REMOVED lines=37> */
[C---:B------:R-:W-:Y:S01]  /*b680*/  VIADD R6, R4.reuse, 0x480 ;  /* 0x0000048004067836 */ /* 0x040fe20000000000 */
[----:B------:R-:W-:Y:S01]  /*b690*/  R2UR UR7, R7 ;  /* 0x00000000070772ca */ /* 0x000fe200000e0000 */
[----:B------:R-:W-:Y:S02]  /*b6a0*/  IMAD.MOV.U32 R7, RZ, RZ, 0x40000040 ;  /* 0x40000040ff077424 */ /* 0x000fe400078e00ff */
[----:B------:R-:W-:Y:S01]  /*b6b0*/  VIADD R4, R4, 0x500 ;  /* 0x0000050004047836 */ /* 0x000fe20000000000 */
[----:B------:R-:W-:Y:S02]  /*b6c0*/  WARPGROUP.DEPBAR.LE gsb0, 0x0 ;  /* 0x00008000000079c5 */ /* 0x000fe40000010000 */
[----:B------:R-:W-:-:S07]  /*b6d0*/  WARPGROUP.ARRIVE ;  /* 0x00000000000079c5 */ /* 0x000fce0000000000 */
[----:B------:R-:W-:Y:S01]  /*b6e0*/  HGMMA.64x128x16.F32.BF16 R24, R208, gdesc[UR4].tnspB, R24, gsb0 ;  /* 0x41e00004d0187df0 */ /* 0x000fe20008001818 */
[----:B------:R-:W-:Y:S02]  /*b6f0*/  R2UR UR6, R6 ;  /* 0x00000000060672ca */ /* 0x000fe400000e0000 */
[----:B------:R-:W-:Y:S01]  /*b700*/  R2UR UR7, R7 ;  /* 0x00000000070772ca */ /* 0x000fe200000e0000 */
[----:B------:R-:W-:-:S05]  /*b710*/  @!P1 VIADD R7, R8, 0x34860 ;  /* 0x0003486008079836 */ /* 0x000fca0000000000 */
[----:B------:R-:W-:Y:S01]  /*b720*/  @!P1 PRMT R7, RZ, 0x654, R7 ;  /* 0x00000654ff079816 */ /* 0x000fe20000000007 */
[----:B------:R-:W-:Y:S02]  /*b730*/  WARPGROUP.DEPBAR.LE gsb0, 0x0 ;  /* 0x00008000000079c5 */ /* 0x000fe40000010000 */
[----:B------:R-:W-:-:S06]  /*b740*/  WARPGROUP.ARRIVE ;  /* 0x00000000000079c5 */ /* 0x000fcc0000000000 */
[----:B------:R-:W-:Y:S01]  /*b750*/  HGMMA.64x128x16.F32.BF16 R24, R212, gdesc[UR4].tnspB, R24, gsb0 ;  /* 0x41e00004d4187df0 */ /* 0x000fe20008001818 */
[----:B------:R-:W-:Y:S01]  /*b760*/  R2UR UR6, R4 ;  /* 0x00000000040672ca */ /* 0x000fe200000e0000 */
[----:B------:R-:W-:Y:S01]  /*b770*/  FADD.FTZ R4, R3, R12 ;  /* 0x0000000c03047221 */ /* 0x000fe20000010000 */
[----:B------:R-:W-:Y:S01]  /*b780*/  R2UR UR7, R5 ;  /* 0x00000000050772ca */ /* 0x000fe200000e0000 */
[----:B------:R-:W0:Y:S04]  /*b790*/  SHFL.BFLY PT, R3, R0, 0x1, 0x1f ;  /* 0x0c201f0000037f89 */ /* 0x000e2800000e0000 */
[----:B------:R-:W1:Y:S01]  /*b7a0*/  SHFL.BFLY PT, R5, R4, 0x1, 0x1f ;  /* 0x0c201f0004057f89 */ /* 0x000e6200000e0000 */
[----:B0-----:R-:W-:Y:S01]  /*b7b0*/  FADD.FTZ R14, R0, R3 ;  /* 0x00000003000e7221 */ /* 0x001fe20000010000 */
[----:B------:R-:W-:Y:S01]  /*b7c0*/  SEL R3, RZ, 0x1, P2 ;  /* 0x00000001ff037807 */ /* 0x000fe20001000000 */
[----:B------:R-:W-:-:S02]  /*b7d0*/  IMAD.MOV.U32 R0, RZ, RZ, -0x800000 ;  /* 0xff800000ff007424 */ /* 0x000fc400078e00ff */
[----:B-1----:R-:W-:Y:S01]  /*b7e0*/  FADD.FTZ R15, R4, R5 ;  /* 0x00000005040f7221 */ /* 0x002fe20000010000 */
[----:B------:R-:W-:Y:S02]  /*b7f0*/  FSETP.NE.FTZ.AND P0, PT, R14, RZ, PT ;  /* 0x000000ff0e00720b */ /* 0x000fe40003f15000 */
[----:B------:R-:W-:Y:S01]  /*b800*/  LOP3.LUT R16, R16, R3, RZ, 0x3c, !PT ;  /* 0x0000000310107212 */ /* 0x000fe200078e3cff */
[----:B------:R-:W-:Y:S01]  /*b810*/  IMAD.MOV.U32 R3, RZ, RZ, -0x800000 ;  /* 0xff800000ff037424 */ /* 0x000fe200078e00ff */
[----:B------:R-:W-:-:S09]  /*b820*/  FSETP.NE.FTZ.AND P3, PT, R15, RZ, PT ;  /* 0x000000ff0f00720b */ /* 0x000fd20003f75000 */
[----:B------:R-:W0:Y:S01]  /*b830*/  @P0 MUFU.LG2 R5, R14 ;  /* 0x0000000e00050308 */ /* 0x000e220000000c00 */
[----:B------:R-:W-:-:S03]  /*b840*/  @P0 FMUL.FTZ R4, R10, 0.69314718246459960938 ;  /* 0x3f3172180a040820 */ /* 0x000fc60000410000 */
[----:B------:R-:W-:-:S04]  /*b850*/  @P3 FMUL.FTZ R21, R10, 0.69314718246459960938 ;  /* 0x3f3172180a153820 */ /* 0x000fc80000410000 */
[----:B------:R-:W1:Y:S08]  /*b860*/  @P3 MUFU.LG2 R6, R15 ;  /* 0x0000000f00063308 */ /* 0x000e700000000c00 */
[----:B------:R-:W2:Y:S01]  /*b870*/  @P0 MUFU.RCP R2, R14 ;  /* 0x0000000e00020308 */ /* 0x000ea20000001000 */
[----:B0-----:R-:W-:-:S04]  /*b880*/  @P0 FMUL.FTZ R5, R5, 0.69314718246459960938 ;  /* 0x3f31721805050820 */ /* 0x001fc80000410000 */
[----:B------:R-:W-:Y:S01]  /*b890*/  @P0 FFMA.FTZ R0, R4, R11, R5 ;  /* 0x0000000b04000223 */ /* 0x000fe20000010005 */
[----:B------:R-:W-:Y:S02]  /*b8a0*/  PLOP3.LUT P0, PT, PT, PT, PT, 0x8, 0x0 ;  /* 0x000000000000781c */ /* 0x000fe40003f0e170 */
[----:B------:R-:W0:Y:S01]  /*b8b0*/  @P3 MUFU.RCP R9, R15 ;  /* 0x0000000f00093308 */ /* 0x000e220000001000 */
[----:B-1----:R-:W-:-:S04]  /*b8c0*/  @P3 FMUL.FTZ R6, R6, 0.69314718246459960938 ;  /* 0x3f31721806063820 */ /* 0x002fc80000410000 */
[----:B------:R-:W-:Y:S01]  /*b8d0*/  @P3 FFMA.FTZ R3, R21, R89, R6 ;  /* 0x0000005915033223 */ /* 0x000fe20000010006 */
[----:B------:R-:W-:Y:S02]  /*b8e0*/  WARPGROUP.DEPBAR.LE gsb0, 0x0 ;  /* 0x00008000000079c5 */ /* 0x000fe40000010000 */
[----:B------:R-:W-:-:S06]  /*b8f0*/  WARPGROUP.ARRIVE ;  /* 0x00000000000079c5 */ /* 0x000fcc0000000000 */
[----:B------:R-:W-:Y:S03]  /*b900*/  HGMMA.64x128x16.F32.BF16 R24, R216, gdesc[UR4].tnspB, R24, gsb0 ;  /* 0x41e00004d8187df0 */ /* 0x000fe60008001818 */
[----:B------:R-:W-:Y:S02]  /*b910*/  WARPGROUP.DEPBAR.LE gsb0, 0x0 ;  /* 0x00008000000079c5 */ /* 0x000fe40000010000 */
        /* <DEDUP_REMOVED lines=33> */
[-C--:B0-----:R-:W-:Y:S01]  /*bb30*/  FMUL.FTZ R8, R30, R9.reuse ;  /* 0x000000091e087220 */ /* 0x081fe20000410000 */
[-C--:B-1----:R-:W-:Y:S01]  /*bb40*/  FMUL.FTZ R7, R31, R9.reuse ;  /* 0x000000091f077220 */ /* 0x082fe20000410000 */
        /* <DEDUP_REMOVED lines=30> */
[----:B------:R-:W-:-:S07]  /*bd30*/  SEL R2, R13, RZ, P2 ;  /* 0x000000ff0d027207 */ /* 0x000fce0001000000 */
.L_x_256:
[----:B0-----:R-:W0:Y:S01]  /*bd40*/  S2R R5, SR_CgaCtaId ;  /* 0x0000000000057919 */ /* 0x001e220000008800 */
[----:B------:R-:W-:Y:S01]  /*bd50*/  MOV R22, 0x400 ;  /* 0x0000040000167802 */ /* 0x000fe20000000f00 */
[----:B------:R-:W-:Y:S01]  /*bd60*/  BSSY B0, `(.L_x_278) ;  /* 0x00001d8000007945 */ /* 0x000fe20003800000 */
[----:B------:R-:W-:Y:S02]  /*bd70*/  BAR.SYNC.DEFER_BLOCKING 0x5, 0x120 ;  /* 0x0144800000007b1d */ /* 0x000fe40000010000 */
[----:B0-----:R-:W-:-:S05]  /*bd80*/  LEA R22, R5, R22, 0x18 ;  /* 0x0000001605167211 */ /* 0x001fca00078ec0ff */
[----:B------:R0:W1:Y:S01]  /*bd90*/  LDS.128 R48, [R22+0x348d0] ;  /* 0x0348d00016307984 */ /* 0x0000620000000c00 */
[----:B------:R-:W-:Y:S06]  /*bda0*/  BAR.ARV 0x4, 0x120 ;  /* 0x0104800000007b1d */ /* 0x000fec0000002000 */
[----:B------:R-:W-:Y:S05]  /*bdb0*/  @P0 BRA `(.L_x_279) ;  /* 0x0000001000c80947 */ /* 0x000fea0003800000 */
[----:B------:R-:W2:Y:S01]  /*bdc0*/  S2R R5, SR_SWINHI ;  /* 0x0000000000057919 */ /* 0x000ea20000002f00 */
[----:B------:R-:W-:Y:S01]  /*bdd0*/  F2FP.BF16.F32.PACK_AB R7, R7, R8 ;  /* 0x000000080707723e */ /* 0x000fe200000010ff */
[----:B------:R-:W-:Y:S01]  /*bde0*/  ULDC.64 UR4, c[0x0][0xbe0] ;  /* 0x0002f80000047ab9 */ /* 0x000fe20000000a00 */
        /* <DEDUP_REMOVED lines=10> */
[----:B------:R-:W-:-:S02]  /*be90*/  MOV R20, R22 ;  /* 0x0000001600147202 */ /* 0x000fc40000000f00 */
[----:B--2---:R-:W-:-:S03]  /*bea0*/  MOV R21, R5 ;  /* 0x0000000500157202 */ /* 0x004fc60000000f00 */
[----:B------:R-:W-:-:S03]  /*beb0*/  IMAD.WIDE R4, R229, 0x2, R20 ;  /* 0x00000002e5047825 */ /* 0x000fc600078e0214 */
[C---:B------:R-:W-:Y:S02]  /*bec0*/  IADD3 R67, P5, R4.reuse, 0x40, RZ ;  /* 0x0000004004437810 */ /* 0x040fe40007fbe0ff */
[C---:B------:R-:W-:Y:S02]  /*bed0*/  IADD3 R71, P4, R4.reuse, 0x60, RZ ;  /* 0x0000006004477810 */ /* 0x040fe40007f9e0ff */
[C---:B------:R-:W-:Y:S01]  /*bee0*/  LOP3.LUT R9, R4.reuse, 0x380, RZ, 0xc0, !PT ;  /* 0x0000038004097812 */ /* 0x040fe200078ec0ff */
[--C-:B------:R-:W-:Y:S01]  /*bef0*/  IMAD.X R25, RZ, RZ, R5.reuse, P5 ;  /* 0x000000ffff197224 */ /* 0x100fe200028e0605 */
[C---:B------:R-:W-:Y:S01]  /*bf00*/  IADD3 R63, P6, R4.reuse, 0x20, RZ ;  /* 0x00000020043f7810 */ /* 0x040fe20007fde0ff */
[--C-:B------:R-:W-:Y:S01]  /*bf10*/  IMAD.X R15, RZ, RZ, R5.reuse, P4 ;  /* 0x000000ffff0f7224 */ /* 0x100fe200020e0605 */
[----:B------:R-:W-:Y:S02]  /*bf20*/  IADD3 R75, P3, R4, 0x4000, RZ ;  /* 0x00004000044b7810 */ /* 0x000fe40007f7e0ff */
[----:B------:R-:W-:Y:S01]  /*bf30*/  LOP3.LUT R14, R67, 0x380, RZ, 0xc0, !PT ;  /* 0x00000380430e7812 */ /* 0x000fe200078ec0ff */
[--C-:B------:R-:W-:Y:S01]  /*bf40*/  IMAD.X R27, RZ, RZ, R5.reuse, P6 ;  /* 0x000000ffff1b7224 */ /* 0x100fe200030e0605 */
[----:B------:R-:W-:Y:S01]  /*bf50*/  LOP3.LUT R28, R71, 0x380, RZ, 0xc0, !PT ;  /* 0x00000380471c7812 */ /* 0x000fe200078ec0ff */
[----:B------:R-:W-:Y:S01]  /*bf60*/  IMAD.X R13, RZ, RZ, R5, P3 ;  /* 0x000000ffff0d7224 */ /* 0x000fe200018e0605 */
[----:B------:R-:W-:-:S02]  /*bf70*/  SHF.R.U64 R9, R9, 0x3, RZ ;  /* 0x0000000309097819 */ /* 0x000fc400000012ff */
[----:B------:R-:W-:Y:S02]  /*bf80*/  LOP3.LUT R12, R63, 0x380, RZ, 0xc0, !PT ;  /* 0x000003803f0c7812 */ /* 0x000fe400078ec0ff */
[----:B-1----:R-:W-:Y:S02]  /*bf90*/  LOP3.LUT R48, R75, 0x380, RZ, 0xc0, !PT ;  /* 0x000003804b307812 */ /* 0x002fe400078ec0ff */
[----:B------:R-:W-:Y:S01]  /*bfa0*/  SHF.R.U64 R14, R14, 0x3, RZ ;  /* 0x000000030e0e7819 */ /* 0x000fe200000012ff */
[----:B------:R-:W-:Y:S01]  /*bfb0*/  BAR.SYNC.DEFER_BLOCKING 0x1, 0x100 ;  /* 0x0044000000007b1d */ /* 0x000fe20000010000 */
[C---:B------:R-:W-:Y:S02]  /*bfc0*/  IADD3 R79, P2, R4.reuse, 0x4020, RZ ;  /* 0x00004020044f7810 */ /* 0x040fe40007f5e0ff */
[C---:B------:R-:W-:Y:S02]  /*bfd0*/  IADD3 R83, P1, R4.reuse, 0x4040, RZ ;  /* 0x0000404004537810 */ /* 0x040fe40007f3e0ff */
[----:B------:R-:W-:Y:S01]  /*bfe0*/  IADD3 R109, P0, R4, 0x4060, RZ ;  /* 0x00004060046d7810 */ /* 0x000fe20007f1e0ff */
[----:B------:R-:W-:Y:S01]  /*bff0*/  IMAD.X R11, RZ, RZ, R5, P2 ;  /* 0x000000ffff0b7224 */ /* 0x000fe200010e0605 */
[----:B------:R-:W-:-:S02]  /*c000*/  SHF.R.U64 R28, R28, 0x3, RZ ;  /* 0x000000031c1c7819 */ /* 0x000fc400000012ff */
[----:B------:R-:W-:Y:S01]  /*c010*/  LOP3.LUT R4, R9, R4, RZ, 0x3c, !PT ;  /* 0x0000000409047212 */ /* 0x000fe200078e3cff */
[--C-:B------:R-:W-:Y:S01]  /*c020*/  IMAD.X R9, RZ, RZ, R5.reuse, P1 ;  /* 0x000000ffff097224 */ /* 0x100fe200008e0605 */
[----:B------:R-:W-:Y:S01]  /*c030*/  SHF.R.U64 R12, R12, 0x3, RZ ;  /* 0x000000030c0c7819 */ /* 0x000fe200000012ff */
[----:B------:R-:W-:Y:S01]  /*c040*/  IMAD.X R29, RZ, RZ, R5, P0 ;  /* 0x000000ffff1d7224 */ /* 0x000fe200000e0605 */
[----:B------:R-:W-:Y:S02]  /*c050*/  SHF.R.U64 R48, R48, 0x3, RZ ;  /* 0x0000000330307819 */ /* 0x000fe400000012ff */
[----:B------:R-:W-:Y:S02]  /*c060*/  LOP3.LUT R24, R14, R67, RZ, 0x3c, !PT ;  /* 0x000000430e187212 */ /* 0x000fe400078e3cff */
[----:B------:R-:W-:Y:S02]  /*c070*/  LOP3.LUT R14, R28, R71, RZ, 0x3c, !PT ;  /* 0x000000471c0e7212 */ /* 0x000fe400078e3cff */
[----:B------:R-:W-:-:S02]  /*c080*/  MOV R71, R4 ;  /* 0x0000000400477202 */ /* 0x000fc40000000f00 */
[----:B------:R-:W-:Y:S02]  /*c090*/  LOP3.LUT R26, R12, R63, RZ, 0x3c, !PT ;  /* 0x0000003f0c1a7212 */ /* 0x000fe400078e3cff */
[----:B------:R-:W-:Y:S02]  /*c0a0*/  F2FP.BF16.F32.PACK_AB R5, R10, R85 ;  /* 0x000000550a05723e */ /* 0x000fe400000010ff */
[----:B------:R-:W-:Y:S02]  /*c0b0*/  LOP3.LUT R12, R48, R75, RZ, 0x3c, !PT ;  /* 0x0000004b300c7212 */ /* 0x000fe400078e3cff */
[----:B------:R-:W-:Y:S01]  /*c0c0*/  LOP3.LUT R10, R79, 0x380, RZ, 0xc0, !PT ;  /* 0x000003804f0a7812 */ /* 0x000fe200078ec0ff */
[----:B------:R-:W1:Y:S01]  /*c0d0*/  LDC.64 R74, c[0x0][0xbd8] ;  /* 0x0002f600ff4a7b82 */ /* 0x000e620000000a00 */
[----:B------:R-:W-:Y:S02]  /*c0e0*/  LOP3.LUT R28, R83, 0x380, RZ, 0xc0, !PT ;  /* 0x00000380531c7812 */ /* 0x000fe400078ec0ff */
[----:B------:R-:W-:-:S02]  /*c0f0*/  LOP3.LUT R48, R109, 0x380, RZ, 0xc0, !PT ;  /* 0x000003806d307812 */ /* 0x000fc400078ec0ff */
[----:B------:R-:W-:Y:S02]  /*c100*/  SHF.R.U64 R10, R10, 0x3, RZ ;  /* 0x000000030a0a7819 */ /* 0x000fe400000012ff */
[----:B------:R-:W-:Y:S02]  /*c110*/  SHF.R.U64 R28, R28, 0x3, RZ ;  /* 0x000000031c1c7819 */ /* 0x000fe400000012ff */
[----:B------:R-:W-:Y:S02]  /*c120*/  SHF.R.U64 R48, R48, 0x3, RZ ;  /* 0x0000000330307819 */ /* 0x000fe400000012ff */
[----:B------:R-:W-:Y:S02]  /*c130*/  F2FP.BF16.F32.PACK_AB R4, R106, R107 ;  /* 0x0000006b6a04723e */ /* 0x000fe400000010ff */
[----:B------:R-:W-:Y:S02]  /*c140*/  LOP3.LUT R10, R10, R79, RZ, 0x3c, !PT ;  /* 0x0000004f0a0a7212 */ /* 0x000fe400078e3cff */
[----:B------:R-:W-:Y:S01]  /*c150*/  LOP3.LUT R8, R28, R83, RZ, 0x3c, !PT ;  /* 0x000000531c087212 */ /* 0x000fe200078e3cff */
[----:B------:R2:W-:Y:S01]  /*c160*/  STSM.16.M88.4 [R71], R4 ;  /* 0x0000000447007844 */ /* 0x0005e20000000200 */
[----:B------:R-:W-:-:S02]  /*c170*/  LOP3.LUT R28, R48, R109, RZ, 0x3c, !PT ;  /* 0x0000006d301c7212 */ /* 0x000fc400078e3cff */
[----:B------:R-:W-:Y:S02]  /*c180*/  MOV R62, R10 ;  /* 0x0000000a003e7202 */ /* 0x000fe40000000f00 */
[----:B------:R-:W-:Y:S02]  /*c190*/  MOV R48, R8 ;  /* 0x0000000800307202 */ /* 0x000fe40000000f00 */
[----:B------:R-:W-:Y:S02]  /*c1a0*/  MOV R70, R26 ;  /* 0x0000001a00467202 */ /* 0x000fe40000000f00 */
[----:B------:R-:W-:Y:S02]  /*c1b0*/  F2FP.BF16.F32.PACK_AB R8, R103, R104 ;  /* 0x000000686708723e */ /* 0x000fe400000010ff */
[----:B------:R-:W-:Y:S02]  /*c1c0*/  F2FP.BF16.F32.PACK_AB R9, R81, R102 ;  /* 0x000000665109723e */ /* 0x000fe400000010ff */
[----:B------:R-:W-:-:S02]  /*c1d0*/  F2FP.BF16.F32.PACK_AB R10, R100, R101 ;  /* 0x00000065640a723e */ /* 0x000fc400000010ff */
[----:B------:R-:W-:Y:S02]  /*c1e0*/  F2FP.BF16.F32.PACK_AB R11, R77, R98 ;  /* 0x000000624d0b723e */ /* 0x000fe400000010ff */
[----:B------:R-:W-:Y:S02]  /*c1f0*/  MOV R67, R24 ;  /* 0x0000001800437202 */ /* 0x000fe40000000f00 */
[----:B--2---:R-:W-:Y:S01]  /*c200*/  F2FP.BF16.F32.PACK_AB R4, R96, R99 ;  /* 0x000000636004723e */ /* 0x004fe200000010ff */
[----:B------:R-:W-:Y:S01]  /*c210*/  STSM.16.M88.4 [R70], R8 ;  /* 0x0000000846007844 */ /* 0x000fe20000000200 */
[----:B------:R-:W-:Y:S02]  /*c220*/  F2FP.BF16.F32.PACK_AB R5, R73, R84 ;  /* 0x000000544905723e */ /* 0x000fe400000010ff */
[----:B------:R-:W-:Y:S02]  /*c230*/  F2FP.BF16.F32.PACK_AB R6, R94, R97 ;  /* 0x000000615e06723e */ /* 0x000fe400000010ff */
[----:B------:R-:W-:-:S02]  /*c240*/  F2FP.BF16.F32.PACK_AB R7, R69, R76 ;  /* 0x0000004c4507723e */ /* 0x000fc400000010ff */
[----:B------:R-:W-:Y:S02]  /*c250*/  MOV R66, R14 ;  /* 0x0000000e00427202 */ /* 0x000fe40000000f00 */
[----:B------:R-:W-:Y:S01]  /*c260*/  MOV R63, R12 ;  /* 0x0000000c003f7202 */ /* 0x000fe20000000f00 */
[----:B------:R2:W-:Y:S01]  /*c270*/  STSM.16.M88.4 [R67], R4 ;  /* 0x0000000443007844 */ /* 0x0005e20000000200 */
[----:B------:R-:W-:Y:S02]  /*c280*/  F2FP.BF16.F32.PACK_AB R12, R92, R95 ;  /* 0x0000005f5c0c723e */ /* 0x000fe400000010ff */
[----:B------:R-:W-:Y:S02]  /*c290*/  F2FP.BF16.F32.PACK_AB R13, R65, R72 ;  /* 0x00000048410d723e */ /* 0x000fe400000010ff */
[----:B------:R-:W-:Y:S02]  /*c2a0*/  F2FP.BF16.F32.PACK_AB R14, R90, R93 ;  /* 0x0000005d5a0e723e */ /* 0x000fe400000010ff */
[----:B------:R-:W-:Y:S01]  /*c2b0*/  F2FP.BF16.F32.PACK_AB R15, R61, R68 ;  /* 0x000000443d0f723e */ /* 0x000fe200000010ff */
[----:B------:R-:W-:Y:S01]  /*c2c0*/  IMAD.MOV.U32 R61, RZ, RZ, RZ ;  /* 0x000000ffff3d7224 */ /* 0x000fe200078e00ff */
[----:B------:R-:W-:-:S02]  /*c2d0*/  F2FP.BF16.F32.PACK_AB R24, R88, R91 ;  /* 0x0000005b5818723e */ /* 0x000fc400000010ff */
[----:B------:R-:W-:Y:S01]  /*c2e0*/  F2FP.BF16.F32.PACK_AB R25, R59, R64 ;  /* 0x000000403b19723e */ /* 0x000fe200000010ff */
[----:B------:R3:W-:Y:S01]  /*c2f0*/  STSM.16.M88.4 [R66], R12 ;  /* 0x0000000c42007844 */ /* 0x0007e20000000200 */
[----:B------:R-:W-:Y:S02]  /*c300*/  F2FP.BF16.F32.PACK_AB R26, R60, R89 ;  /* 0x000000593c1a723e */ /* 0x000fe400000010ff */
[----:B------:R-:W-:Y:S01]  /*c310*/  F2FP.BF16.F32.PACK_AB R27, R55, R58 ;  /* 0x0000003a371b723e */ /* 0x000fe200000010ff */
[----:B--2---:R-:W-:Y:S01]  /*c320*/  IMAD.SHL.U32 R5, R220, 0x4, RZ ;  /* 0x00000004dc057824 */ /* 0x004fe200078e00ff */
[----:B------:R-:W-:Y:S02]  /*c330*/  F2FP.BF16.F32.PACK_AB R58, R52, R53 ;  /* 0x00000035343a723e */ /* 0x000fe400000010ff */
[----:B------:R-:W-:Y:S01]  /*c340*/  F2FP.BF16.F32.PACK_AB R59, R43, R46 ;  /* 0x0000002e2b3b723e */ /* 0x000fe200000010ff */
[----:B------:R3:W-:Y:S01]  /*c350*/  STSM.16.M88.4 [R63], R24 ;  /* 0x000000183f007844 */ /* 0x0007e20000000200 */
[----:B------:R-:W-:-:S02]  /*c360*/  SHF.L.U64.HI R8, R220, 0x2, R223 ;  /* 0x00000002dc087819 */ /* 0x000fc400000102df */
[----:B-1----:R-:W-:Y:S01]  /*c370*/  IADD3 R6, P1, R5, R74, RZ ;  /* 0x0000004a05067210 */ /* 0x002fe20007f3e0ff */
[----:B------:R3:W-:Y:S01]  /*c380*/  STSM.16.M88.4 [R62], R56 ;  /* 0x000000383e007844 */ /* 0x0007e20000000200 */
[----:B------:R-:W-:Y:S02]  /*c390*/  F2FP.BF16.F32.PACK_AB R46, R40, R41 ;  /* 0x00000029282e723e */ /* 0x000fe400000010ff */
[----:B------:R-:W-:Y:S01]  /*c3a0*/  MOV R28, R28 ;  /* 0x0000001c001c7202 */ /* 0x000fe20000000f00 */
[----:B------:R-:W-:Y:S01]  /*c3b0*/  IMAD.X R7, R8, 0x1, R75, P1 ;  /* 0x0000000108077824 */ /* 0x000fe200008e064b */
[----:B------:R-:W-:Y:S01]  /*c3c0*/  ISETP.NE.U32.AND P1, PT, RZ, UR4, PT ;  /* 0x00000004ff007c0c */ /* 0x000fe2000bf25070 */
[----:B------:R3:W-:Y:S01]  /*c3d0*/  STSM.16.M88.4 [R48], R44 ;  /* 0x0000002c30007844 */ /* 0x0007e20000000200 */
[----:B------:R-:W1:Y:S01]  /*c3e0*/  LDC R55, c[0x0][0xa88] ;  /* 0x0002a200ff377b82 */ /* 0x000e620000000800 */
[----:B------:R-:W-:Y:S02]  /*c3f0*/  ISETP.NE.U32.AND P0, PT, R74, RZ, PT ;  /* 0x000000ff4a00720c */ /* 0x000fe40003f05070 */
[----:B------:R3:W-:Y:S05]  /*c400*/  STSM.16.M88.4 [R28], R36 ;  /* 0x000000241c007844 */ /* 0x0007ea0000000200 */
[----:B------:R-:W-:Y:S01]  /*c410*/  BAR.SYNC.DEFER_BLOCKING 0x1, 0x100 ;  /* 0x0044000000007b1d */ /* 0x000fe20000010000 */
[----:B------:R-:W-:-:S02]  /*c420*/  ISETP.NE.AND.EX P1, PT, RZ, UR5, PT, P1 ;  /* 0x00000005ff007c0c */ /* 0x000fc4000bf25310 */
[----:B------:R-:W-:-:S11]  /*c430*/  ISETP.NE.AND.EX P0, PT, R75, RZ, PT, P0 ;  /* 0x000000ff4b00720c */ /* 0x000fd60003f05300 */
[----:B------:R-:W-:-:S04]  /*c440*/  @P1 IADD3 R4, P2, R5, UR4, RZ ;  /* 0x0000000405041c10 */ /* 0x000fc8000ff5e0ff */
[----:B------:R-:W-:Y:S01]  /*c450*/  @P1 IADD3.X R5, R8, UR5, RZ, P2, !PT ;  /* 0x0000000508051c10 */ /* 0x000fe200097fe4ff */
[----:B------:R3:W5:Y:S01]  /*c460*/  @P0 LDG.E R61, desc[UR60][R6.64] ;  /* 0x0000003c063d0981 */ /* 0x000762000c1e1900 */
[----:B------:R-:W-:-:S03]  /*c470*/  IMAD R9, R18, 0x40, R17 ;  /* 0x0000004012097824 */ /* 0x000fc600078e0211 */
[----:B-1----:R3:W5:Y:S01]  /*c480*/  @P1 LDG.E R55, desc[UR60][R4.64] ;  /* 0x0000003c04371981 */ /* 0x002762000c1e1900 */
[----:B------:R-:W-:Y:S01]  /*c490*/  IMAD.WIDE R20, R9, 0x2, R20 ;  /* 0x0000000209147825 */ /* 0x000fe200078e0214 */
[----:B------:R-:W-:Y:S06]  /*c4a0*/  @P1 BRA `(.L_x_280) ;  /* 0x0000000000101947 */ /* 0x000fec0003800000 */
[----:B------:R-:W-:Y:S05]  /*c4b0*/  @!P0 BRA `(.L_x_280) ;  /* 0x00000000000c8947 */ /* 0x000fea0003800000 */
[----:B---3--:R-:W2:Y:S04]  /*c4c0*/  LDG.E R4, desc[UR60][R6.64] ;  /* 0x0000003c06047981 */ /* 0x008ea8000c1e1900 */
[----:B-----5:R-:W2:Y:S02]  /*c4d0*/  LDG.E R55, desc[UR60][R6.64+0x4] ;  /* 0x0000043c06377981 */ /* 0x020ea4000c1e1900 */
[----:B--2---:R-:W-:-:S07]  /*c4e0*/  IMAD.IADD R55, R55, 0x1, -R4 ;  /* 0x0000000137377824 */ /* 0x004fce00078e0a04 */
.L_x_280:
[----:B------:R-:W-:Y:S01]  /*c4f0*/  SHF.R.S32.HI R19, RZ, 0x1f, R221 ;  /* 0x0000001fff137819 */ /* 0x000fe200000114dd */
[----:B------:R-:W-:Y:S01]  /*c500*/  ULDC.64 UR4, c[0x0][0xb70] ;  /* 0x0002dc0000047ab9 */ /* 0x000fe20000000a00 */
[--C-:B---3-5:R-:W-:Y:S01]  /*c510*/  SHF.R.S32.HI R45, RZ, 0x1f, R61.reuse ;  /* 0x0000001fff2d7819 */ /* 0x128fe2000001143d */
[----:B------:R-:W-:Y:S01]  /*c520*/  IMAD.MOV.U32 R44, RZ, RZ, R61 ;  /* 0x000000ffff2c7224 */ /* 0x000fe200078e003d */
[----:B------:R-:W-:Y:S01]  /*c530*/  SEL R223, R223, RZ, !P0 ;  /* 0x000000ffdfdf7207 */ /* 0x000fe20004000000 */
[----:B------:R-:W-:Y:S01]  /*c540*/  IMAD R4, R19, UR4, RZ ;  /* 0x0000000413047c24 */ /* 0x000fe2000f8e02ff */
[----:B------:R-:W-:Y:S01]  /*c550*/  SEL R57, R220, RZ, !P0 ;  /* 0x000000ffdc397207 */ /* 0x000fe20004000000 */
[----:B------:R-:W-:Y:S01]  /*c560*/  IMAD R11, R222, 0x80, R228 ;  /* 0x00000080de0b7824 */ /* 0x000fe200078e02e4 */
[C---:B------:R-:W-:Y:S01]  /*c570*/  IADD3 R9, P1, R20.reuse, 0x3000, RZ ;  /* 0x0000300014097810 */ /* 0x040fe20007f3e0ff */
[C---:B------:R-:W-:Y:S01]  /*c580*/  IMAD R7, R221.reuse, UR5, R4 ;  /* 0x00000005dd077c24 */ /* 0x040fe2000f8e0204 */
[C---:B------:R-:W-:Y:S01]  /*c590*/  IADD3 R13, P2, R20.reuse, 0x2000, RZ ;  /* 0x00002000140d7810 */ /* 0x040fe20007f5e0ff */
[----:B------:R-:W-:Y:S01]  /*c5a0*/  IMAD.WIDE.U32 R4, R221, UR4, R44 ;  /* 0x00000004dd047c25 */ /* 0x000fe2000f8e002c */
[----:B------:R-:W-:Y:S01]  /*c5b0*/  ULDC.64 UR4, c[0x0][0xb78] ;  /* 0x0002de0000047ab9 */ /* 0x000fe20000000a00 */
[----:B------:R-:W-:-:S02]  /*c5c0*/  IADD3 R29, P3, R20, 0x1000, RZ ;  /* 0x00001000141d7810 */ /* 0x000fc40007f7e0ff */
[----:B------:R-:W-:Y:S01]  /*c5d0*/  IMAD.IADD R5, R5, 0x1, R7 ;  /* 0x0000000105057824 */ /* 0x000fe200078e0207 */
[----:B------:R-:W-:Y:S01]  /*c5e0*/  LOP3.LUT R6, R9, 0x380, RZ, 0xc0, !PT ;  /* 0x0000038009067812 */ /* 0x000fe200078ec0ff */
[----:B------:R-:W-:Y:S01]  /*c5f0*/  IMAD R7, R223, UR4, RZ ;  /* 0x00000004df077c24 */ /* 0x000fe2000f8e02ff */
[----:B------:R-:W-:Y:S01]  /*c600*/  LOP3.LUT R12, R13, 0x380, RZ, 0xc0, !PT ;  /* 0x000003800d0c7812 */ /* 0x000fe200078ec0ff */
[----:B------:R-:W-:Y:S01]  /*c610*/  IMAD.WIDE.U32 R4, R57, UR4, R4 ;  /* 0x0000000439047c25 */ /* 0x000fe2000f8e0004 */
[----:B------:R-:W-:Y:S02]  /*c620*/  LOP3.LUT R28, R29, 0x380, RZ, 0xc0, !PT ;  /* 0x000003801d1c7812 */ /* 0x000fe400078ec0ff */
[----:B------:R-:W-:Y:S01]  /*c630*/  SHF.R.U64 R6, R6, 0x3, RZ ;  /* 0x0000000306067819 */ /* 0x000fe200000012ff */
[----:B------:R-:W-:Y:S01]  /*c640*/  IMAD R10, R57, UR5, R7 ;  /* 0x00000005390a7c24 */ /* 0x000fe2000f8e0207 */
[----:B------:R-:W-:Y:S01]  /*c650*/  SHF.R.S32.HI R7, RZ, 0x1f, R11 ;  /* 0x0000001fff077819 */ /* 0x000fe2000001140b */
[----:B------:R-:W-:Y:S01]  /*c660*/  ULDC.64 UR4, c[0x0][0xb40] ;  /* 0x0002d00000047ab9 */ /* 0x000fe20000000a00 */
[----:B------:R-:W-:-:S02]  /*c670*/  IADD3 R8, P0, R11, R4, RZ ;  /* 0x000000040b087210 */ /* 0x000fc40007f1e0ff */
[----:B------:R-:W-:Y:S02]  /*c680*/  SHF.R.U64 R12, R12, 0x3, RZ ;  /* 0x000000030c0c7819 */ /* 0x000fe400000012ff */
[----:B------:R-:W-:Y:S01]  /*c690*/  IADD3.X R7, R7, R5, R10, P0, !PT ;  /* 0x0000000507077210 */ /* 0x000fe200007fe40a */
[----:B------:R-:W-:Y:S01]  /*c6a0*/  IMAD.X R5, RZ, RZ, R21, P1 ;  /* 0x000000ffff057224 */ /* 0x000fe200008e0615 */
[----:B------:R-:W-:Y:S02]  /*c6b0*/  LEA R52, P0, R8, UR4, 0x2 ;  /* 0x0000000408347c11 */ /* 0x000fe4000f8010ff */
[----:B------:R-:W-:Y:S02]  /*c6c0*/  SHF.R.U64 R28, R28, 0x3, RZ ;  /* 0x000000031c1c7819 */ /* 0x000fe400000012ff */
[----:B------:R-:W-:Y:S01]  /*c6d0*/  LOP3.LUT R4, R6, R9, RZ, 0x3c, !PT ;  /* 0x0000000906047212 */ /* 0x000fe200078e3cff */
[----:B------:R-:W-:Y:S01]  /*c6e0*/  VIADD R6, R11, 0x8 ;  /* 0x000000080b067836 */ /* 0x000fe20000000000 */
[----:B------:R-:W-:Y:S01]  /*c6f0*/  LEA.HI.X R53, R8, UR5, R7, 0x2, P0 ;  /* 0x0000000508357c11 */ /* 0x000fe200080f1407 */
[----:B------:R-:W-:Y:S01]  /*c700*/  ULDC.64 UR4, c[0x0][0xaa0] ;  /* 0x0002a80000047ab9 */ /* 0x000fe20000000a00 */
[----:B------:R-:W-:Y:S01]  /*c710*/  LOP3.LUT R12, R12, R13, RZ, 0x3c, !PT ;  /* 0x0000000d0c0c7212 */ /* 0x000fe200078e3cff */
[----:B------:R-:W-:Y:S01]  /*c720*/  IMAD.X R13, RZ, RZ, R21, P2 ;  /* 0x000000ffff0d7224 */ /* 0x000fe200010e0615 */
[----:B------:R-:W-:-:S02]  /*c730*/  LOP3.LUT P0, RZ, R225, 0x3, RZ, 0xc0, !PT ;  /* 0x00000003e1ff7812 */ /* 0x000fc4000780c0ff */
[C---:B------:R-:W-:Y:S02]  /*c740*/  IADD3 R41, P6, R20.reuse, 0x4000, RZ ;  /* 0x0000400014297810 */ /* 0x040fe40007fde0ff */
[C---:B------:R-:W-:Y:S02]  /*c750*/  IADD3 R33, P5, R20.reuse, 0x5000, RZ ;  /* 0x0000500014217810 */ /* 0x040fe40007fbe0ff */
[----:B------:R-:W-:Y:S02]  /*c760*/  IADD3 R25, P4, R20, 0x6000, RZ ;  /* 0x0000600014197810 */ /* 0x000fe40007f9e0ff */
[----:B------:R-:W-:Y:S01]  /*c770*/  LOP3.LUT R28, R28, R29, RZ, 0x3c, !PT ;  /* 0x0000001d1c1c7212 */ /* 0x000fe200078e3cff */
[----:B------:R-:W-:Y:S01]  /*c780*/  IMAD.X R29, RZ, RZ, R21, P3 ;  /* 0x000000ffff1d7224 */ /* 0x000fe200018e0615 */
[----:B------:R-:W-:Y:S02]  /*c790*/  IADD3 R7, P2, R20, 0x7000, RZ ;  /* 0x0000700014077810 */ /* 0x000fe40007f5e0ff */
[----:B------:R-:W-:-:S02]  /*c7a0*/  ISETP.GE.OR P3, PT, R11, R55, P0 ;  /* 0x000000370b00720c */ /* 0x000fc40000766670 */
[----:B------:R-:W-:Y:S02]  /*c7b0*/  LOP3.LUT R40, R41, 0x380, RZ, 0xc0, !PT ;  /* 0x0000038029287812 */ /* 0x000fe400078ec0ff */
[----:B------:R-:W-:Y:S02]  /*c7c0*/  LOP3.LUT R32, R33, 0x380, RZ, 0xc0, !PT ;  /* 0x0000038021207812 */ /* 0x000fe400078ec0ff */
[----:B------:R-:W-:Y:S02]  /*c7d0*/  LOP3.LUT R24, R25, 0x380, RZ, 0xc0, !PT ;  /* 0x0000038019187812 */ /* 0x000fe400078ec0ff */
[----:B------:R-:W-:Y:S02]  /*c7e0*/  LOP3.LUT R9, R20, 0x380, RZ, 0xc0, !PT ;  /* 0x0000038014097812 */ /* 0x000fe400078ec0ff */
[----:B------:R-:W-:Y:S02]  /*c7f0*/  ISETP.GE.OR P0, PT, R6, R55, P0 ;  /* 0x000000370600720c */ /* 0x000fe40000706670 */
[----:B------:R-:W-:Y:S01]  /*c800*/  LOP3.LUT R6, R7, 0x380, RZ, 0xc0, !PT ;  /* 0x0000038007067812 */ /* 0x000fe200078ec0ff */
[----:B------:R1:W-:Y:S01]  /*c810*/  @!P3 STG.E desc[UR60][R52.64], R0 ;  /* 0x000000003400b986 */ /* 0x0003e2000c10193c */
[----:B------:R-:W-:-:S02]  /*c820*/  SHF.R.U64 R40, R40, 0x3, RZ ;  /* 0x0000000328287819 */ /* 0x000fc400000012ff */
[----:B------:R-:W-:Y:S02]  /*c830*/  SHF.R.U64 R32, R32, 0x3, RZ ;  /* 0x0000000320207819 */ /* 0x000fe400000012ff */
[----:B------:R-:W-:Y:S02]  /*c840*/  SHF.R.U64 R24, R24, 0x3, RZ ;  /* 0x0000000318187819 */ /* 0x000fe400000012ff */
[----:B------:R-:W-:Y:S02]  /*c850*/  SHF.R.U64 R9, R9, 0x3, RZ ;  /* 0x0000000309097819 */ /* 0x000fe400000012ff */
[----:B------:R-:W-:Y:S01]  /*c860*/  SHF.R.U64 R6, R6, 0x3, RZ ;  /* 0x0000000306067819 */ /* 0x000fe200000012ff */
[----:B------:R2:W-:Y:S01]  /*c870*/  @!P0 STG.E desc[UR60][R52.64+0x20], R3 ;  /* 0x0000200334008986 */ /* 0x0005e2000c10193c */
[----:B------:R-:W-:Y:S01]  /*c880*/  LOP3.LUT R40, R40, R41, RZ, 0x3c, !PT ;  /* 0x0000002928287212 */ /* 0x000fe200078e3cff */
[--C-:B------:R-:W-:Y:S01]  /*c890*/  IMAD.X R41, RZ, RZ, R21.reuse, P6 ;  /* 0x000000ffff297224 */ /* 0x100fe200030e0615 */
[----:B------:R-:W-:Y:S01]  /*c8a0*/  LOP3.LUT R32, R32, R33, RZ, 0x3c, !PT ;  /* 0x0000002120207212 */ /* 0x000fe200078e3cff */
[--C-:B------:R-:W-:Y:S01]  /*c8b0*/  IMAD.X R33, RZ, RZ, R21.reuse, P5 ;  /* 0x000000ffff217224 */ /* 0x100fe200028e0615 */
[----:B------:R-:W-:Y:S01]  /*c8c0*/  LOP3.LUT R24, R24, R25, RZ, 0x3c, !PT ;  /* 0x0000001918187212 */ /* 0x000fe200078e3cff */
[--C-:B------:R-:W-:Y:S01]  /*c8d0*/  IMAD.X R25, RZ, RZ, R21.reuse, P4 ;  /* 0x000000ffff197224 */ /* 0x100fe200020e0615 */
[----:B------:R-:W-:Y:S01]  /*c8e0*/  LOP3.LUT R20, R9, R20, RZ, 0x3c, !PT ;  /* 0x0000001409147212 */ /* 0x000fe200078e3cff */
[----:B------:R-:W-:Y:S01]  /*c8f0*/  IMAD.X R9, RZ, RZ, R21, P2 ;  /* 0x000000ffff097224 */ /* 0x000fe200010e0615 */
[----:B------:R-:W-:Y:S01]  /*c900*/  LOP3.LUT R8, R6, R7, RZ, 0x3c, !PT ;  /* 0x0000000706087212 */ /* 0x000fe200078e3cff */
[----:B------:R-:W5:Y:S01]  /*c910*/  LD.E.128 R28, desc[UR60][R28.64] ;  /* 0x0000003c1c1c7980 */ /* 0x000f62000c101d00 */
[----:B------:R-:W-:-:S03]  /*c920*/  SHF.R.S32.HI R47, RZ, 0x1f, R17 ;  /* 0x0000001fff2f7819 */ /* 0x000fc60000011411 */
[----:B------:R3:W5:Y:S01]  /*c930*/  LD.E.128 R36, desc[UR60][R20.64] ;  /* 0x0000003c14247980 */ /* 0x000762000c101d00 */
[----:B------:R-:W-:-:S03]  /*c940*/  IMAD.MOV.U32 R46, RZ, RZ, R17 ;  /* 0x000000ffff2e7224 */ /* 0x000fc600078e0011 */
[----:B------:R-:W5:Y:S04]  /*c950*/  LD.E.128 R12, desc[UR60][R12.64] ;  /* 0x0000003c0c0c7980 */ /* 0x000f68000c101d00 */
[----:B------:R-:W5:Y:S04]  /*c960*/  LD.E.128 R4, desc[UR60][R4.64] ;  /* 0x0000003c04047980 */ /* 0x000f68000c101d00 */
[----:B------:R-:W5:Y:S04]  /*c970*/  LD.E.128 R40, desc[UR60][R40.64] ;  /* 0x0000003c28287980 */ /* 0x000f68000c101d00 */
[----:B------:R-:W5:Y:S04]  /*c980*/  LD.E.128 R32, desc[UR60][R32.64] ;  /* 0x0000003c20207980 */ /* 0x000f68000c101d00 */
[----:B------:R-:W5:Y:S04]  /*c990*/  LD.E.128 R24, desc[UR60][R24.64] ;  /* 0x0000003c18187980 */ /* 0x000f68000c101d00 */
[----:B------:R-:W5:Y:S01]  /*c9a0*/  LD.E.128 R8, desc[UR60][R8.64] ;  /* 0x0000003c08087980 */ /* 0x000f62000c101d00 */
[----:B-1----:R-:W-:Y:S01]  /*c9b0*/  IMAD R0, R45, UR4, RZ ;  /* 0x000000042d007c24 */ /* 0x002fe2000f8e02ff */
[----:B------:R-:W-:Y:S01]  /*c9c0*/  @!PT LDS RZ, [RZ] ;  /* 0x00000000fffff984 */ /* 0x000fe20000000800 */
[----:B------:R-:W-:Y:S01]  /*c9d0*/  @!PT LDS RZ, [RZ] ;  /* 0x00000000fffff984 */ /* 0x000fe20000000800 */
[----:B------:R-:W-:Y:S01]  /*c9e0*/  @!PT LDS RZ, [RZ] ;  /* 0x00000000fffff984 */ /* 0x000fe20000000800 */
[----:B------:R-:W-:Y:S01]  /*c9f0*/  @!PT LDS RZ, [RZ] ;  /* 0x00000000fffff984 */ /* 0x000fe20000000800 */
[----:B------:R1:W-:Y:S06]  /*ca00*/  MEMBAR.ALL.CTA ;  /* 0x0000000000007992 */ /* 0x0003ec0000008000 */
[----:B-1----:R-:W1:Y:S01]  /*ca10*/  FENCE.VIEW.ASYNC.S ;  /* 0x00000000000073c6 */ /* 0x002e620000000000 */
[----:B---3--:R-:W-:-:S04]  /*ca20*/  IMAD.WIDE.U32 R20, R61, UR4, R46 ;  /* 0x000000043d147c25 */ /* 0x008fc8000f8e002e */
[----:B------:R-:W-:Y:S01]  /*ca30*/  IMAD R61, R61, UR5, R0 ;  /* 0x000000053d3d7c24 */ /* 0x000fe2000f8e0200 */
[----:B------:R-:W-:Y:S01]  /*ca40*/  ULDC.64 UR4, c[0x0][0xae0] ;  /* 0x0002b80000047ab9 */ /* 0x000fe20000000a00 */
[----:B------:R-:W-:Y:S02]  /*ca50*/  IMAD R55, R222, -0x80, R55 ;  /* 0xffffff80de377824 */ /* 0x000fe400078e0237 */
[----:B------:R-:W-:Y:S02]  /*ca60*/  IMAD.IADD R21, R21, 0x1, R61 ;  /* 0x0000000115157824 */ /* 0x000fe400078e023d */
[----:B------:R-:W-:Y:S01]  /*ca70*/  IMAD R44, R19, UR4, RZ ;  /* 0x00000004132c7c24 */ /* 0x000fe2000f8e02ff */
[C---:B------:R-:W-:Y:S01]  /*ca80*/  ISETP.GE.AND P2, PT, R18.reuse, R55, PT ;  /* 0x000000371200720c */ /* 0x040fe20003f46270 */
[----:B------:R-:W-:Y:S02]  /*ca90*/  VIADD R0, R18, 0x20 ;  /* 0x0000002012007836 */ /* 0x000fe40000000000 */
[----:B------:R-:W-:-:S02]  /*caa0*/  IMAD R45, R221, UR5, R44 ;  /* 0x00000005dd2d7c24 */ /* 0x000fc4000f8e022c */
[----:B------:R-:W-:Y:S01]  /*cab0*/  IMAD.WIDE.U32 R20, R221, UR4, R20 ;  /* 0x00000004dd147c25 */ /* 0x000fe2000f8e0014 */
[----:B------:R-:W-:-:S03]  /*cac0*/  ULDC.64 UR4, c[0x0][0xae8] ;  /* 0x0002ba0000047ab9 */ /* 0x000fc60000000a00 */
[----:B0-----:R-:W-:Y:S02]  /*cad0*/  VIADD R22, R22, 0x34820 ;  /* 0x0003482016167836 */ /* 0x001fe40000000000 */
[----:B------:R-:W-:Y:S01]  /*cae0*/  VIADD R19, R18, 0x60 ;  /* 0x0000006012137836 */ /* 0x000fe20000000000 */
[-C--:B------:R-:W-:Y:S01]  /*caf0*/  ISETP.GE.AND P4, PT, R0, R55.reuse, PT ;  /* 0x000000370000720c */ /* 0x080fe20003f86270 */
[----:B--2---:R-:W-:Y:S01]  /*cb00*/  VIADD R3, R18, 0x40 ;  /* 0x0000004012037836 */ /* 0x004fe20000000000 */
[----:B------:R-:W-:Y:S01]  /*cb10*/  PRMT R22, RZ, 0x654, R22 ;  /* 0x00000654ff167816 */ /* 0x000fe20000000016 */
[----:B------:R-:W-:Y:S02]  /*cb20*/  IMAD.IADD R21, R21, 0x1, R45 ;  /* 0x0000000115157824 */ /* 0x000fe400078e022d */
[----:B------:R-:W-:Y:S01]  /*cb30*/  IMAD R0, R223, UR4, RZ ;  /* 0x00000004df007c24 */ /* 0x000fe2000f8e02ff */
[-C--:B------:R-:W-:Y:S01]  /*cb40*/  ISETP.GE.AND P1, PT, R19, R55.reuse, PT ;  /* 0x000000371300720c */ /* 0x080fe20003f26270 */
[----:B------:R-:W-:Y:S01]  /*cb50*/  IMAD.WIDE.U32 R46, R57, UR4, R20 ;  /* 0x00000004392e7c25 */ /* 0x000fe2000f8e0014 */
[----:B------:R-:W-:Y:S01]  /*cb60*/  ISETP.GE.AND P0, PT, R3, R55, PT ;  /* 0x000000370300720c */ /* 0x000fe20003f06270 */
[----:B-1----:R0:W-:Y:S01]  /*cb70*/  SYNCS.ARRIVE.TRANS64.RED.A1T0 RZ, [R22+URZ], RZ ;  /* 0x000000ff16ff79a7 */ /* 0x0021e2000810043f */
[----:B------:R-:W-:Y:S01]  /*cb80*/  SHF.R.S32.HI R19, RZ, 0x1f, R18 ;  /* 0x0000001fff137819 */ /* 0x000fe20000011412 */
[----:B------:R-:W-:Y:S01]  /*cb90*/  IMAD R3, R57, UR5, R0 ;  /* 0x0000000539037c24 */ /* 0x000fe2000f8e0200 */
[----:B------:R-:W-:Y:S01]  /*cba0*/  BSSY B1, `(.L_x_281) ;  /* 0x0000014000017945 */ /* 0x000fe20003800000 */
[----:B------:R-:W-:-:S04]  /*cbb0*/  IMAD.WIDE R44, R222, 0x80, R18 ;  /* 0x00000080de2c7825 */ /* 0x000fc800078e0212 */
[----:B------:R-:W-:Y:S01]  /*cbc0*/  IMAD.IADD R55, R47, 0x1, R3 ;  /* 0x000000012f377824 */ /* 0x000fe200078e0203 */
[----:B0-----:R-:W-:Y:S06]  /*cbd0*/  @P2 BRA `(.L_x_282) ;  /* 0x0000000000402947 */ /* 0x001fec0003800000 */
[----:B------:R-:W-:Y:S01]  /*cbe0*/  ULDC.64 UR4, c[0x0][0xad8] ;  /* 0x0002b60000047ab9 */ /* 0x000fe20000000a00 */
[----:B------:R-:W-:Y:S01]  /*cbf0*/  IMAD.MOV.U32 R20, RZ, RZ, R46 ;  /* 0x000000ffff147224 */ /* 0x000fe200078e002e */
[----:B------:R-:W-:Y:S01]  /*cc00*/  ULDC.64 UR6, c[0x0][0xa80] ;  /* 0x0002a00000067ab9 */ /* 0x000fe20000000a00 */
[----:B------:R-:W-:Y:S02]  /*cc10*/  IMAD.MOV.U32 R21, RZ, RZ, R55 ;  /* 0x000000ffff157224 */ /* 0x000fe400078e0037 */
[----:B------:R-:W-:Y:S02]  /*cc20*/  IMAD R3, R45, UR4, RZ ;  /* 0x000000042d037c24 */ /* 0x000fe4000f8e02ff */
[----:B------:R-:W-:Y:S02]  /*cc30*/  VIADD R0, R17, 0x40 ;  /* 0x0000004011007836 */ /* 0x000fe40000000000 */
[----:B------:R-:W-:Y:S01]  /*cc40*/  IMAD.WIDE.U32 R20, R44, UR4, R20 ;  /* 0x000000042c147c25 */ /* 0x000fe2000f8e0014 */
[----:B------:R-:W-:-:S02]  /*cc50*/  ULDC UR4, c[0x0][0xa8c] ;  /* 0x0002a30000047ab9 */ /* 0x000fc40000000800 */
[----:B------:R-:W-:Y:S01]  /*cc60*/  ISETP.GE.AND P2, PT, R17, UR4, PT ;  /* 0x0000000411007c0c */ /* 0x000fe2000bf46270 */
[----:B------:R-:W-:Y:S01]  /*cc70*/  IMAD R3, R44, UR5, R3 ;  /* 0x000000052c037c24 */ /* 0x000fe2000f8e0203 */
[----:B------:R-:W-:Y:S02]  /*cc80*/  ISETP.GE.AND P3, PT, R0, UR4, PT ;  /* 0x0000000400007c0c */ /* 0x000fe4000bf66270 */
[----:B------:R-:W-:Y:S01]  /*cc90*/  LEA R52, P5, R20, UR6, 0x1 ;  /* 0x0000000614347c11 */ /* 0x000fe2000f8a08ff */
[----:B------:R-:W-:-:S05]  /*cca0*/  IMAD.IADD R3, R21, 0x1, R3 ;  /* 0x0000000115037824 */ /* 0x000fca00078e0203 */
[----:B------:R-:W-:-:S05]  /*ccb0*/  LEA.HI.X R53, R20, UR7, R3, 0x1, P5 ;  /* 0x0000000714357c11 */ /* 0x000fca000a8f0c03 */
[----:B-----5:R0:W-:Y:S04]  /*ccc0*/  @!P2 STG.E.128 desc[UR60][R52.64], R36 ;  /* 0x000000243400a986 */ /* 0x0201e8000c101d3c */
[----:B------:R0:W-:Y:S02]  /*ccd0*/  @!P3 STG.E.128 desc[UR60][R52.64+0x80], R40 ;  /* 0x000080283400b986 */ /* 0x0001e4000c101d3c */
.L_x_282:
[----:B------:R-:W-:Y:S05]  /*cce0*/  BSYNC B1 ;  /* 0x0000000000017941 */ /* 0x000fea0003800000 */
.L_x_281:
[----:B------:R-:W-:Y:S04]  /*ccf0*/  BSSY B1, `(.L_x_283) ;  /* 0x0000014000017945 */ /* 0x000fe80003800000 */
[----:B------:R-:W-:Y:S05]  /*cd00*/  @P4 BRA `(.L_x_284) ;  /* 0x0000000000484947 */ /* 0x000fea0003800000 */
[----:B------:R-:W-:Y:S01]  /*cd10*/  IADD3 R3, P2, R44, 0x20, RZ ;  /* 0x000000202c037810 */ /* 0x000fe20007f5e0ff */
[----:B------:R-:W-:Y:S01]  /*cd20*/  ULDC.64 UR4, c[0x0][0xad8] ;  /* 0x0002b60000047ab9 */ /* 0x000fe20000000a00 */
[----:B------:R-:W-:Y:S01]  /*cd30*/  IMAD.MOV.U32 R20, RZ, RZ, R46 ;  /* 0x000000ffff147224 */ /* 0x000fe200078e002e */
[----:B------:R-:W-:Y:S01]  /*cd40*/  ULDC.64 UR6, c[0x0][0xa80] ;  /* 0x0002a00000067ab9 */ /* 0x000fe20000000a00 */
[----:B------:R-:W-:Y:S02]  /*cd50*/  IMAD.MOV.U32 R21, RZ, RZ, R55 ;  /* 0x000000ffff157224 */ /* 0x000fe400078e0037 */
[----:B------:R-:W-:Y:S02]  /*cd60*/  IMAD.X R0, RZ, RZ, R45, P2 ;  /* 0x000000ffff007224 */ /* 0x000fe400010e062d */
[----:B------:R-:W-:Y:S02]  /*cd70*/  VIADD R22, R17, 0x40 ;  /* 0x0000004011167836 */ /* 0x000fe40000000000 */
[----:B------:R-:W-:-:S02]  /*cd80*/  IMAD R0, R0, UR4, RZ ;  /* 0x0000000400007c24 */ /* 0x000fc4000f8e02ff */
[----:B------:R-:W-:Y:S01]  /*cd90*/  IMAD.WIDE.U32 R20, R3, UR4, R20 ;  /* 0x0000000403147c25 */ /* 0x000fe2000f8e0014 */
[----:B------:R-:W-:Y:S02]  /*cda0*/  ULDC UR4, c[0x0][0xa8c] ;  /* 0x0002a30000047ab9 */ /* 0x000fe40000000800 */
[----:B------:R-:W-:Y:S01]  /*cdb0*/  ISETP.GE.AND P3, PT, R17, UR4, PT ;  /* 0x0000000411007c0c */ /* 0x000fe2000bf66270 */
[----:B------:R-:W-:Y:S01]  /*cdc0*/  IMAD R3, R3, UR5, R0 ;  /* 0x0000000503037c24 */ /* 0x000fe2000f8e0200 */
[----:B------:R-:W-:Y:S02]  /*cdd0*/  ISETP.GE.AND P4, PT, R22, UR4, PT ;  /* 0x0000000416007c0c */ /* 0x000fe4000bf86270 */
[----:B0----5:R-:W-:Y:S01]  /*cde0*/  LEA R36, P2, R20, UR6, 0x1 ;  /* 0x0000000614247c11 */ /* 0x021fe2000f8408ff */
[----:B------:R-:W-:-:S05]  /*cdf0*/  IMAD.IADD R3, R21, 0x1, R3 ;  /* 0x0000000115037824 */ /* 0x000fca00078e0203 */
[----:B------:R-:W-:-:S05]  /*ce00*/  LEA.HI.X R37, R20, UR7, R3, 0x1, P2 ;  /* 0x0000000714257c11 */ /* 0x000fca00090f0c03 */
[----:B------:R1:W-:Y:S04]  /*ce10*/  @!P3 STG.E.128 desc[UR60][R36.64], R28 ;  /* 0x0000001c2400b986 */ /* 0x0003e8000c101d3c */
[----:B------:R1:W-:Y:S02]  /*ce20*/  @!P4 STG.E.128 desc[UR60][R36.64+0x80], R32 ;  /* 0x000080202400c986 */ /* 0x0003e4000c101d3c */
.L_x_284:
[----:B------:R-:W-:Y:S05]  /*ce30*/  BSYNC B1 ;  /* 0x0000000000017941 */ /* 0x000fea0003800000 */
.L_x_283:
        /* <DEDUP_REMOVED lines=15> */
[----:B-1---5:R-:W-:Y:S01]  /*cf30*/  LEA R28, P0, R20, UR6, 0x1 ;  /* 0x00000006141c7c11 */ /* 0x022fe2000f8008ff */
[----:B------:R-:W-:-:S05]  /*cf40*/  IMAD.IADD R3, R21, 0x1, R3 ;  /* 0x0000000115037824 */ /* 0x000fca00078e0203 */
[----:B------:R-:W-:-:S05]  /*cf50*/  LEA.HI.X R29, R20, UR7, R3, 0x1, P0 ;  /* 0x00000007141d7c11 */ /* 0x000fca00080f0c03 */
[----:B------:R2:W-:Y:S04]  /*cf60*/  @!P2 STG.E.128 desc[UR60][R28.64], R12 ;  /* 0x0000000c1c00a986 */ /* 0x0005e8000c101d3c */
[----:B------:R2:W-:Y:S02]  /*cf70*/  @!P3 STG.E.128 desc[UR60][R28.64+0x80], R24 ;  /* 0x000080181c00b986 */ /* 0x0005e4000c101d3c */
.L_x_286:
[----:B------:R-:W-:Y:S05]  /*cf80*/  BSYNC B1 ;  /* 0x0000000000017941 */ /* 0x000fea0003800000 */
.L_x_285:
[----:B------:R-:W-:Y:S05]  /*cf90*/  @P1 BRA `(.L_x_287) ;  /* 0x0000000800d01947 */ /* 0x000fea0003800000 */
[----:B------:R-:W-:Y:S01]  /*cfa0*/  IADD3 R3, P0, R44, 0x60, RZ ;  /* 0x000000602c037810 */ /* 0x000fe20007f1e0ff */
[----:B------:R-:W-:Y:S01]  /*cfb0*/  ULDC.64 UR6, c[0x0][0xad8] ;  /* 0x0002b60000067ab9 */ /* 0x000fe20000000a00 */
[----:B--2--5:R-:W-:Y:S01]  /*cfc0*/  IMAD.MOV.U32 R12, RZ, RZ, R46 ;  /* 0x000000ffff0c7224 */ /* 0x024fe200078e002e */
[----:B------:R-:W-:Y:S01]  /*cfd0*/  ULDC UR4, c[0x0][0xa8c] ;  /* 0x0002a30000047ab9 */ /* 0x000fe20000000800 */
[----:B------:R-:W-:Y:S01]  /*cfe0*/  IMAD.MOV.U32 R13, RZ, RZ, R55 ;  /* 0x000000ffff0d7224 */ /* 0x000fe200078e0037 */
[----:B------:R-:W-:Y:S01]  /*cff0*/  ISETP.GE.AND P1, PT, R17, UR4, PT ;  /* 0x0000000411007c0c */ /* 0x000fe2000bf26270 */
[----:B------:R-:W-:Y:S02]  /*d000*/  IMAD.X R44, RZ, RZ, R45, P0 ;  /* 0x000000ffff2c7224 */ /* 0x000fe400000e062d */
[----:B------:R-:W-:-:S04]  /*d010*/  IMAD.WIDE.U32 R12, R3, UR6, R12 ;  /* 0x00000006030c7c25 */ /* 0x000fc8000f8e000c */
[----:B------:R-:W-:Y:S02]  /*d020*/  IMAD R44, R44, UR6, RZ ;  /* 0x000000062c2c7c24 */ /* 0x000fe4000f8e02ff */
[----:B------:R-:W-:Y:S02]  /*d030*/  VIADD R0, R17, 0x40 ;  /* 0x0000004011007836 */ /* 0x000fe40000000000 */
[----:B------:R-:W-:Y:S01]  /*d040*/  IMAD R3, R3, UR7, R44 ;  /* 0x0000000703037c24 */ /* 0x000fe2000f8e022c */
[----:B------:R-:W-:Y:S02]  /*d050*/  ULDC.64 UR6, c[0x0][0xa80] ;  /* 0x0002a00000067ab9 */ /* 0x000fe40000000a00 */
[----:B------:R-:W-:Y:S01]  /*d060*/  LEA R14, P0, R12, UR6, 0x1 ;  /* 0x000000060c0e7c11 */ /* 0x000fe2000f8008ff */
[----:B------:R-:W-:-:S05]  /*d070*/  IMAD.IADD R3, R13, 0x1, R3 ;  /* 0x000000010d037824 */ /* 0x000fca00078e0203 */
[----:B------:R-:W-:Y:S02]  /*d080*/  LEA.HI.X R15, R12, UR7, R3, 0x1, P0 ;  /* 0x000000070c0f7c11 */ /* 0x000fe400080f0c03 */
[----:B------:R-:W-:-:S03]  /*d090*/  ISETP.GE.AND P0, PT, R0, UR4, PT ;  /* 0x0000000400007c0c */ /* 0x000fc6000bf06270 */
[----:B------:R3:W-:Y:S10]  /*d0a0*/  @!P1 STG.E.128 desc[UR60][R14.64], R4 ;  /* 0x000000040e009986 */ /* 0x0007f4000c101d3c */
[----:B------:R-:W-:Y:S05]  /*d0b0*/  @P0 BRA `(.L_x_287) ;  /* 0x0000000800880947 */ /* 0x000fea0003800000 */
[----:B------:R4:W-:Y:S01]  /*d0c0*/  STG.E.128 desc[UR60][R14.64+0x80], R8 ;  /* 0x000080080e007986 */ /* 0x0009e2000c101d3c */
[----:B------:R-:W-:Y:S05]  /*d0d0*/  BRA `(.L_x_287) ;  /* 0x0000000800807947 */ /* 0x000fea0003800000 */
.L_x_279:
[----:B------:R-:W2:Y:S01]  /*d0e0*/  LDC.64 R6, c[0x0][0xbd8] ;  /* 0x0002f600ff067b82 */ /* 0x000ea20000000a00 */
[C---:B------:R-:W-:Y:S01]  /*d0f0*/  IMAD.SHL.U32 R5, R220.reuse, 0x4, RZ ;  /* 0x00000004dc057824 */ /* 0x040fe200078e00ff */
[----:B------:R-:W-:Y:S01]  /*d100*/  SHF.L.U64.HI R0, R220, 0x2, R223 ;  /* 0x00000002dc007819 */ /* 0x000fe200000102df */
[----:B------:R-:W-:Y:S01]  /*d110*/  ULDC.64 UR4, c[0x0][0xbe0] ;  /* 0x0002f80000047ab9 */ /* 0x000fe20000000a00 */
[----:B------:R-:W-:-:S04]  /*d120*/  IMAD.MOV.U32 R9, RZ, RZ, RZ ;  /* 0x000000ffff097224 */ /* 0x000fc800078e00ff */
[----:B------:R-:W3:Y:S01]  /*d130*/  LDC R3, c[0x0][0xa88] ;  /* 0x0002a200ff037b82 */ /* 0x000ee20000000800 */
[----:B--2---:R-:W-:Y:S02]  /*d140*/  ISETP.NE.U32.AND P0, PT, R6, RZ, PT ;  /* 0x000000ff0600720c */ /* 0x004fe40003f05070 */
[----:B------:R-:W-:Y:S02]  /*d150*/  IADD3 R6, P1, R5, R6, RZ ;  /* 0x0000000605067210 */ /* 0x000fe40007f3e0ff */
[----:B------:R-:W-:-:S03]  /*d160*/  ISETP.NE.AND.EX P0, PT, R7, RZ, PT, P0 ;  /* 0x000000ff0700720c */ /* 0x000fc60003f05300 */
[----:B------:R-:W-:Y:S01]  /*d170*/  IMAD.X R7, R0, 0x1, R7, P1 ;  /* 0x0000000100077824 */ /* 0x000fe200008e0607 */
[----:B------:R-:W-:-:S04]  /*d180*/  ISETP.NE.U32.AND P1, PT, RZ, UR4, PT ;  /* 0x00000004ff007c0c */ /* 0x000fc8000bf25070 */
[----:B------:R-:W-:-:S05]  /*d190*/  ISETP.NE.AND.EX P1, PT, RZ, UR5, PT, P1 ;  /* 0x00000005ff007c0c */ /* 0x000fca000bf25310 */
[----:B------:R2:W5:Y:S08]  /*d1a0*/  @P0 LDG.E R9, desc[UR60][R6.64] ;  /* 0x0000003c06090981 */ /* 0x000570000c1e1900 */
[----:B------:R-:W-:-:S04]  /*d1b0*/  @P1 IADD3 R4, P2, R5, UR4, RZ ;  /* 0x0000000405041c10 */ /* 0x000fc8000ff5e0ff */
[----:B------:R-:W-:-:S05]  /*d1c0*/  @P1 IADD3.X R5, R0, UR5, RZ, P2, !PT ;  /* 0x0000000500051c10 */ /* 0x000fca00097fe4ff */
[----:B---3--:R2:W5:Y:S01]  /*d1d0*/  @P1 LDG.E R3, desc[UR60][R4.64] ;  /* 0x0000003c04031981 */ /* 0x008562000c1e1900 */
[----:B------:R-:W-:Y:S01]  /*d1e0*/  ISETP.GE.AND P2, PT, R230, 0x80, PT ;  /* 0x00000080e600780c */ /* 0x000fe20003f46270 */
[----:B------:R-:W-:-:S12]  /*d1f0*/  @P1 BRA `(.L_x_288) ;  /* 0x0000000000101947 */ /* 0x000fd80003800000 */
[----:B------:R-:W-:Y:S05]  /*d200*/  @!P0 BRA `(.L_x_288) ;  /* 0x00000000000c8947 */ /* 0x000fea0003800000 */
[----:B------:R-:W3:Y:S04]  /*d210*/  LDG.E R0, desc[UR60][R6.64] ;  /* 0x0000003c06007981 */ /* 0x000ee8000c1e1900 */
[----:B-----5:R-:W3:Y:S02]  /*d220*/  LDG.E R3, desc[UR60][R6.64+0x4] ;  /* 0x0000043c06037981 */ /* 0x020ee4000c1e1900 */
[----:B---3--:R-:W-:-:S07]  /*d230*/  IMAD.IADD R3, R3, 0x1, -R0 ;  /* 0x0000000103037824 */ /* 0x008fce00078e0a00 */
.L_x_288:
[----:B------:R-:W-:Y:S01]  /*d240*/  BSSY B1, `(.L_x_289) ;  /* 0x000001d000017945 */ /* 0x000fe20003800000 */
[----:B------:R-:W-:Y:S02]  /*d250*/  SHF.R.S32.HI R10, RZ, 0x1f, R221 ;  /* 0x0000001fff0a7819 */ /* 0x000fe400000114dd */
[----:B------:R-:W-:Y:S02]  /*d260*/  SHF.R.S32.HI R12, RZ, 0x1f, R17 ;  /* 0x0000001fff0c7819 */ /* 0x000fe40000011411 */
[----:B------:R-:W-:Y:S02]  /*d270*/  SEL R11, R220, RZ, !P0 ;  /* 0x000000ffdc0b7207 */ /* 0x000fe40004000000 */
[----:B------:R-:W-:Y:S02]  /*d280*/  SEL R223, R223, RZ, !P0 ;  /* 0x000000ffdfdf7207 */ /* 0x000fe40004000000 */
[----:B-----5:R-:W-:Y:S01]  /*d290*/  SHF.R.S32.HI R8, RZ, 0x1f, R9 ;  /* 0x0000001fff087819 */ /* 0x020fe20000011409 */
[----:B------:R-:W-:Y:S06]  /*d2a0*/  @P2 BRA `(.L_x_290) ;  /* 0x0000000000582947 */ /* 0x000fec0003800000 */
[----:B------:R-:W3:Y:S02]  /*d2b0*/  S2R R0, SR_TID.X ;  /* 0x0000000000007919 */ /* 0x000ee40000002100 */
[----:B---3--:R-:W-:-:S04]  /*d2c0*/  IMAD R0, R222, 0x80, R0 ;  /* 0x00000080de007824 */ /* 0x008fc800078e0200 */
[----:B------:R-:W-:-:S05]  /*d2d0*/  VIADD R0, R0, 0xffffff80 ;  /* 0xffffff8000007836 */ /* 0x000fca0000000000 */
[----:B------:R-:W-:-:S13]  /*d2e0*/  ISETP.GE.AND P0, PT, R0, R3, PT ;  /* 0x000000030000720c */ /* 0x000fda0003f06270 */
[----:B------:R-:W-:Y:S05]  /*d2f0*/  @P0 BRA `(.L_x_290) ;  /* 0x0000000000440947 */ /* 0x000fea0003800000 */
[----:B--2---:R-:W-:Y:S01]  /*d300*/  IADD3 R4, P0, R0, R9, RZ ;  /* 0x0000000900047210 */ /* 0x004fe20007f1e0ff */
[----:B------:R-:W-:-:S03]  /*d310*/  ULDC.64 UR4, c[0x0][0xb70] ;  /* 0x0002dc0000047ab9 */ /* 0x000fc60000000a00 */
[----:B------:R-:W-:Y:S01]  /*d320*/  LEA.HI.X.SX32 R5, R0, R8, 0x1, P0 ;  /* 0x0000000800057211 */ /* 0x000fe200000f0eff */
[----:B------:R-:W-:-:S04]  /*d330*/  IMAD R0, R10, UR4, RZ ;  /* 0x000000040a007c24 */ /* 0x000fc8000f8e02ff */
[C---:B------:R-:W-:Y:S02]  /*d340*/  IMAD R7, R221.reuse, UR5, R0 ;  /* 0x00000005dd077c24 */ /* 0x040fe4000f8e0200 */
[----:B------:R-:W-:Y:S01]  /*d350*/  IMAD.WIDE.U32 R4, R221, UR4, R4 ;  /* 0x00000004dd047c25 */ /* 0x000fe2000f8e0004 */
[----:B------:R-:W-:-:S03]  /*d360*/  ULDC.64 UR4, c[0x0][0xb78] ;  /* 0x0002de0000047ab9 */ /* 0x000fc60000000a00 */
[----:B------:R-:W-:Y:S02]  /*d370*/  IMAD R0, R223, UR4, RZ ;  /* 0x00000004df007c24 */ /* 0x000fe4000f8e02ff */
[----:B------:R-:W-:Y:S02]  /*d380*/  IMAD.IADD R5, R5, 0x1, R7 ;  /* 0x0000000105057824 */ /* 0x000fe400078e0207 */
[C---:B------:R-:W-:Y:S02]  /*d390*/  IMAD R7, R11.reuse, UR5, R0 ;  /* 0x000000050b077c24 */ /* 0x040fe4000f8e0200 */
[----:B------:R-:W-:Y:S01]  /*d3a0*/  IMAD.WIDE.U32 R4, R11, UR4, R4 ;  /* 0x000000040b047c25 */ /* 0x000fe2000f8e0004 */
[----:B------:R-:W-:-:S03]  /*d3b0*/  ULDC.64 UR4, c[0x0][0xb40] ;  /* 0x0002d00000047ab9 */ /* 0x000fc60000000a00 */
[----:B------:R-:W-:Y:S01]  /*d3c0*/  IMAD.IADD R5, R5, 0x1, R7 ;  /* 0x0000000105057824 */ /* 0x000fe200078e0207 */
[----:B------:R-:W-:-:S04]  /*d3d0*/  LEA R6, P0, R4, UR4, 0x2 ;  /* 0x0000000404067c11 */ /* 0x000fc8000f8010ff */
[----:B------:R-:W-:Y:S01]  /*d3e0*/  LEA.HI.X R7, R4, UR5, R5, 0x2, P0 ;  /* 0x0000000504077c11 */ /* 0x000fe200080f1405 */
[----:B------:R-:W-:-:S05]  /*d3f0*/  IMAD.MOV.U32 R5, RZ, RZ, -0x800000 ;  /* 0xff800000ff057424 */ /* 0x000fca00078e00ff */
[----:B------:R3:W-:Y:S03]  /*d400*/  STG.E desc[UR60][R6.64], R5 ;  /* 0x0000000506007986 */ /* 0x0007e6000c10193c */
.L_x_290:
[----:B------:R-:W-:Y:S05]  /*d410*/  BSYNC B1 ;  /* 0x0000000000017941 */ /* 0x000fea0003800000 */
.L_x_289:
[----:B------:R-:W-:Y:S01]  /*d420*/  ULDC.64 UR4, c[0x0][0xaa0] ;  /* 0x0002a80000047ab9 */ /* 0x000fe20000000a00 */
[----:B--2---:R-:W-:Y:S01]  /*d430*/  IMAD.MOV.U32 R4, RZ, RZ, R17 ;  /* 0x000000ffff047224 */ /* 0x004fe200078e0011 */
[----:B------:R-:W-:Y:S01]  /*d440*/  BSSY B1, `(.L_x_291) ;  /* 0x000002c000017945 */ /* 0x000fe20003800000 */
[----:B---3--:R-:W-:Y:S02]  /*d450*/  IMAD.MOV.U32 R5, RZ, RZ, R12 ;  /* 0x000000ffff057224 */ /* 0x008fe400078e000c */
[----:B------:R-:W-:Y:S02]  /*d460*/  IMAD R0, R8, UR4, RZ ;  /* 0x0000000408007c24 */ /* 0x000fe4000f8e02ff */
[----:B------:R-:W-:-:S04]  /*d470*/  IMAD.WIDE.U32 R4, R9, UR4, R4 ;  /* 0x0000000409047c25 */ /* 0x000fc8000f8e0004 */
[----:B------:R-:W-:Y:S01]  /*d480*/  IMAD R9, R9, UR5, R0 ;  /* 0x0000000509097c24 */ /* 0x000fe2000f8e0200 */
[----:B------:R-:W-:Y:S01]  /*d490*/  ULDC.64 UR4, c[0x0][0xae0] ;  /* 0x0002b80000047ab9 */ /* 0x000fe20000000a00 */
[----:B------:R-:W-:Y:S02]  /*d4a0*/  IMAD R7, R222, -0x80, R3 ;  /* 0xffffff80de077824 */ /* 0x000fe400078e0203 */
[----:B------:R-:W-:Y:S02]  /*d4b0*/  IMAD R0, R10, UR4, RZ ;  /* 0x000000040a007c24 */ /* 0x000fe4000f8e02ff */
[----:B------:R-:W-:Y:S01]  /*d4c0*/  IMAD.IADD R5, R5, 0x1, R9 ;  /* 0x0000000105057824 */ /* 0x000fe200078e0209 */
[C---:B------:R-:W-:Y:S01]  /*d4d0*/  ISETP.GE.AND P2, PT, R18.reuse, R7, PT ;  /* 0x000000071200720c */ /* 0x040fe20003f46270 */
[----:B------:R-:W-:Y:S01]  /*d4e0*/  VIADD R6, R18, 0x20 ;  /* 0x0000002012067836 */ /* 0x000fe20000000000 */
[----:B------:R-:W-:Y:S01]  /*d4f0*/  SHF.R.S32.HI R9, RZ, 0x1f, R18 ;  /* 0x0000001fff097819 */ /* 0x000fe20000011412 */
[----:B------:R-:W-:-:S02]  /*d500*/  IMAD R3, R221, UR5, R0 ;  /* 0x00000005dd037c24 */ /* 0x000fc4000f8e0200 */
[----:B------:R-:W-:Y:S01]  /*d510*/  VIADD R0, R18, 0x40 ;  /* 0x0000004012007836 */ /* 0x000fe20000000000 */
[-C--:B------:R-:W-:Y:S01]  /*d520*/  ISETP.GE.AND P3, PT, R6, R7.reuse, PT ;  /* 0x000000070600720c */ /* 0x080fe20003f66270 */
[----:B------:R-:W-:Y:S01]  /*d530*/  IMAD.WIDE.U32 R4, R221, UR4, R4 ;  /* 0x00000004dd047c25 */ /* 0x000fe2000f8e0004 */
[----:B------:R-:W-:Y:S02]  /*d540*/  ULDC.64 UR4, c[0x0][0xae8] ;  /* 0x0002ba0000047ab9 */ /* 0x000fe40000000a00 */
[-C--:B------:R-:W-:Y:S01]  /*d550*/  ISETP.GE.AND P1, PT, R0, R7.reuse, PT ;  /* 0x000000070000720c */ /* 0x080fe20003f26270 */
[----:B------:R-:W-:Y:S02]  /*d560*/  VIADD R6, R18, 0x60 ;  /* 0x0000006012067836 */ /* 0x000fe40000000000 */
[----:B------:R-:W-:Y:S02]  /*d570*/  IMAD.IADD R5, R5, 0x1, R3 ;  /* 0x0000000105057824 */ /* 0x000fe400078e0203 */
[----:B------:R-:W-:Y:S01]  /*d580*/  IMAD R0, R223, UR4, RZ ;  /* 0x00000004df007c24 */ /* 0x000fe2000f8e02ff */
[----:B------:R-:W-:Y:S01]  /*d590*/  ISETP.GE.AND P0, PT, R6, R7, PT ;  /* 0x000000070600720c */ /* 0x000fe20003f06270 */
[----:B------:R-:W-:-:S04]  /*d5a0*/  IMAD.WIDE.U32 R6, R11, UR4, R4 ;  /* 0x000000040b067c25 */ /* 0x000fc8000f8e0004 */
[----:B------:R-:W-:Y:S02]  /*d5b0*/  IMAD R3, R11, UR5, R0 ;  /* 0x000000050b037c24 */ /* 0x000fe4000f8e0200 */
[----:B------:R-:W-:Y:S02]  /*d5c0*/  IMAD.MOV.U32 R8, RZ, RZ, R18 ;  /* 0x000000ffff087224 */ /* 0x000fe400078e0012 */
[----:B------:R-:W-:Y:S02]  /*d5d0*/  IMAD.IADD R11, R7, 0x1, R3 ;  /* 0x00000001070b7824 */ /* 0x000fe400078e0203 */
[----:B------:R-:W-:Y:S01]  /*d5e0*/  IMAD.WIDE R8, R222, 0x80, R8 ;  /* 0x00000080de087825 */ /* 0x000fe200078e0208 */
[----:B------:R-:W-:Y:S06]  /*d5f0*/  @P2 BRA `(.L_x_292) ;  /* 0x0000000000402947 */ /* 0x000fec0003800000 */
        /* <DEDUP_REMOVED lines=14> */
[----:B------:R2:W-:Y:S04]  /*d6e0*/  @!P4 STG.E.128 desc[UR60][R12.64], RZ ;  /* 0x000000ff0c00c986 */ /* 0x0005e8000c101d3c */
[----:B------:R2:W-:Y:S02]  /*d6f0*/  @!P5 STG.E.128 desc[UR60][R12.64+0x80], RZ ;  /* 0x000080ff0c00d986 */ /* 0x0005e4000c101d3c */
.L_x_292:
[----:B------:R-:W-:Y:S05]  /*d700*/  BSYNC B1 ;  /* 0x0000000000017941 */ /* 0x000fea0003800000 */
.L_x_291:
        /* <DEDUP_REMOVED lines=15> */
[----:B--2---:R-:W-:Y:S01]  /*d800*/  LEA R12, P2, R4, UR6, 0x1 ;  /* 0x00000006040c7c11 */ /* 0x004fe2000f8408ff */
[----:B------:R-:W-:-:S05]  /*d810*/  IMAD.IADD R3, R5, 0x1, R3 ;  /* 0x0000000105037824 */ /* 0x000fca00078e0203 */
[----:B------:R-:W-:-:S05]  /*d820*/  LEA.HI.X R13, R4, UR7, R3, 0x1, P2 ;  /* 0x00000007040d7c11 */ /* 0x000fca00090f0c03 */
[----:B------:R3:W-:Y:S04]  /*d830*/  @!P3 STG.E.128 desc[UR60][R12.64], RZ ;  /* 0x000000ff0c00b986 */ /* 0x0007e8000c101d3c */
[----:B------:R3:W-:Y:S02]  /*d840*/  @!P4 STG.E.128 desc[UR60][R12.64+0x80], RZ ;  /* 0x000080ff0c00c986 */ /* 0x0007e4000c101d3c */
.L_x_294:
[----:B------:R-:W-:Y:S05]  /*d850*/  BSYNC B1 ;  /* 0x0000000000017941 */ /* 0x000fea0003800000 */
.L_x_293:
        /* <DEDUP_REMOVED lines=15> */
[----:B--23--:R-:W-:Y:S01]  /*d950*/  LEA R12, P1, R4, UR6, 0x1 ;  /* 0x00000006040c7c11 */ /* 0x00cfe2000f8208ff */
[----:B------:R-:W-:-:S05]  /*d960*/  IMAD.IADD R3, R5, 0x1, R3 ;  /* 0x0000000105037824 */ /* 0x000fca00078e0203 */
[----:B------:R-:W-:-:S05]  /*d970*/  LEA.HI.X R13, R4, UR7, R3, 0x1, P1 ;  /* 0x00000007040d7c11 */ /* 0x000fca00088f0c03 */
[----:B------:R4:W-:Y:S04]  /*d980*/  @!P2 STG.E.128 desc[UR60][R12.64], RZ ;  /* 0x000000ff0c00a986 */ /* 0x0009e8000c101d3c */
[----:B------:R4:W-:Y:S02]  /*d990*/  @!P3 STG.E.128 desc[UR60][R12.64+0x80], RZ ;  /* 0x000080ff0c00b986 */ /* 0x0009e4000c101d3c */
.L_x_296:
[----:B------:R-:W-:Y:S05]  /*d9a0*/  BSYNC B1 ;  /* 0x0000000000017941 */ /* 0x000fea0003800000 */
.L_x_295:
        /* <DEDUP_REMOVED lines=19> */
.L_x_287:
[----:B------:R-:W-:Y:S05]  /*dae0*/  BSYNC B0 ;  /* 0x0000000000007941 */ /* 0x000fea0003800000 */
.L_x_278:
[----:B------:R-:W-:Y:S02]  /*daf0*/  ULDC UR4, c[0x0][0xc14] ;  /* 0x0003050000047ab9 */ /* 0x000fe40000000800 */
[----:B-1----:R-:W-:-:S13]  /*db00*/  ISETP.GE.AND P0, PT, R51, UR4, PT ;  /* 0x0000000433007c0c */ /* 0x002fda000bf06270 */
[----:B------:R-:W-:Y:S05]  /*db10*/  @!P0 BRA `(.L_x_297) ;  /* 0xffffff30009c8947 */ /* 0x000fea000383ffff */
[----:B------:R-:W-:Y:S05]  /*db20*/  EXIT ;  /* 0x000000000000794d */ /* 0x000fea0003800000 */
.L_x_253:
[----:B------:R-:W-:-:S08]  /*db30*/  NOP ;  /* 0x0000000000007918 */ /* 0x000fd00000000000 */
[----:B--2---:R-:W0:-:S00]  /*db40*/  USETMAXREG.DEALLOC.CTAPOOL 0x18 ;  /* 0x00000018000079c8 */ /* 0x004e0000080e0500 */
[----:B0-----:R-:W-:-:S06]  /*db50*/  LOP3.LUT R0, R0, 0x3, RZ, 0xc0, !PT ;  /* 0x0000000300007812 */ /* 0x001fcc00078ec0ff */
[----:B------:R-:W0:Y:S02]  /*db60*/  SHFL.IDX PT, R0, R0, RZ, 0x1f ;  /* 0x00001fff00007589 */ /* 0x000e2400000e0000 */
[----:B0-----:R-:W-:-:S13]  /*db70*/  ISETP.NE.AND P0, PT, R0, RZ, PT ;  /* 0x000000ff0000720c */ /* 0x001fda0003f05270 */
[----:B------:R-:W-:Y:S05]  /*db80*/  @P0 EXIT ;  /* 0x000000000000094d */ /* 0x000fea0003800000 */
[----:B------:R-:W0:Y:S01]  /*db90*/  S2R R2, SR_TID.X ;  /* 0x0000000000027919 */ /* 0x000e220000002100 */
[----:B------:R-:W-:Y:S01]  /*dba0*/  LOP3.LUT R4, R4, 0xffffffdf, RZ, 0xc0, !PT ;  /* 0xffffffdf04047812 */ /* 0x000fe200078ec0ff */
[----:B------:R-:W-:Y:S01]  /*dbb0*/  ULDC UR5, c[0x0][0xc14] ;  /* 0x0003050000057ab9 */ /* 0x000fe20000000800 */
[----:B------:R-:W-:Y:S01]  /*dbc0*/  IMAD.MOV.U32 R0, RZ, RZ, RZ ;  /* 0x000000ffff007224 */ /* 0x000fe200078e00ff */
[----:B------:R-:W1:Y:S01]  /*dbd0*/  S2UR UR6, SR_CTAID.X ;  /* 0x00000000000679c3 */ /* 0x000e620000002500 */
[----:B------:R-:W-:Y:S01]  /*dbe0*/  ULDC UR4, c[0x0][0xc10] ;  /* 0x0003040000047ab9 */ /* 0x000fe20000000800 */
[----:B0-----:R-:W-:-:S04]  /*dbf0*/  LOP3.LUT R8, R2, 0x1f, RZ, 0xc0, !PT ;  /* 0x0000001f02087812 */ /* 0x001fc800078ec0ff */
[----:B------:R-:W-:-:S13]  /*dc00*/  ISETP.NE.AND P0, PT, R8, 0x1f, PT ;  /* 0x0000001f0800780c */ /* 0x000fda0003f05270 */
[----:B------:R-:W-:Y:S02]  /*dc10*/  @P0 LOP3.LUT R4, R4, 0x20, RZ, 0xfc, !PT ;  /* 0x0000002004040812 */ /* 0x000fe400078efcff */
[----:B------:R-:W-:-:S13]  /*dc20*/  ISETP.GE.OR P0, PT, R8, UR5, !P0 ;  /* 0x0000000508007c0c */ /* 0x000fda000c706670 */
[----:B------:R-:W0:Y:S02]  /*dc30*/  @!P0 LDC.64 R2, c[0x0][0xc58] ;  /* 0x00031600ff028b82 */ /* 0x000e240000000a00 */
[----:B0-----:R-:W-:-:S05]  /*dc40*/  @!P0 IMAD.WIDE.U32 R2, R8, 0x4, R2 ;  /* 0x0000000408028825 */ /* 0x001fca00078e0002 */
[----:B------:R-:W2:Y:S01]  /*dc50*/  @!P0 LDG.E R0, desc[UR60][R2.64] ;  /* 0x0000003c02008981 */ /* 0x000ea2000c1e1900 */
[C---:B------:R-:W-:Y:S01]  /*dc60*/  ISETP.NE.AND P1, PT, R8.reuse, RZ, PT ;  /* 0x000000ff0800720c */ /* 0x040fe20003f25270 */
[----:B------:R-:W-:Y:S01]  /*dc70*/  IMAD.MOV.U32 R16, RZ, RZ, RZ ;  /* 0x000000ffff107224 */ /* 0x000fe200078e00ff */
[----:B------:R-:W-:Y:S01]  /*dc80*/  ISETP.GE.U32.AND P0, PT, R8, 0x2, PT ;  /* 0x000000020800780c */ /* 0x000fe20003f06070 */
[----:B------:R-:W-:Y:S01]  /*dc90*/  IMAD.MOV.U32 R19, RZ, RZ, RZ ;  /* 0x000000ffff137224 */ /* 0x000fe200078e00ff */
[----:B------:R-:W-:-:S09]  /*dca0*/  LOP3.LUT R4, R4, 0xfffffffe, RZ, 0xc0, !PT ;  /* 0xfffffffe04047812 */ /* 0x000fd200078ec0ff */
[----:B------:R-:W-:-:S04]  /*dcb0*/  @P1 LOP3.LUT R4, R4, 0x1, RZ, 0xfc, !PT ;  /* 0x0000000104041812 */ /* 0x000fc800078efcff */
[----:B------:R-:W-:-:S04]  /*dcc0*/  LOP3.LUT R4, R4, 0xffffffef, RZ, 0xc0, !PT ;  /* 0xffffffef04047812 */ /* 0x000fc800078ec0ff */
[----:B------:R-:W-:-:S04]  /*dcd0*/  @P0 LOP3.LUT R4, R4, 0x10, RZ, 0xfc, !PT ;  /* 0x0000001004040812 */ /* 0x000fc800078efcff */
[----:B------:R-:W-:Y:S01]  /*dce0*/  LOP3.LUT R4, R4, 0xfffffff7, RZ, 0xc0, !PT ;  /* 0xfffffff704047812 */ /* 0x000fe200078ec0ff */
[----:B--2---:R-:W0:Y:S02]  /*dcf0*/  SHFL.UP PT, R5, R0, 0x1, RZ ;  /* 0x0420000000057989 */ /* 0x004e2400000e00ff */
[----:B0-----:R-:W-:-:S05]  /*dd00*/  SEL R5, R5, RZ, P1 ;  /* 0x000000ff05057207 */ /* 0x001fca0000800000 */
[----:B------:R-:W-:-:S05]  /*dd10*/  IMAD.IADD R5, R0, 0x1, R5 ;  /* 0x0000000100057824 */ /* 0x000fca00078e0205 */
[----:B------:R-:W0:Y:S02]  /*dd20*/  SHFL.UP PT, R6, R5, 0x2, RZ ;  /* 0x0440000005067989 */ /* 0x000e2400000e00ff */
[----:B0-----:R-:W-:Y:S02]  /*dd30*/  SEL R6, R6, RZ, P0 ;  /* 0x000000ff06067207 */ /* 0x001fe40000000000 */
[----:B------:R-:W-:-:S03]  /*dd40*/  ISETP.GE.U32.AND P0, PT, R8, 0x4, PT ;  /* 0x000000040800780c */ /* 0x000fc60003f06070 */
[----:B------:R-:W-:-:S05]  /*dd50*/  IMAD.IADD R6, R5, 0x1, R6 ;  /* 0x0000000105067824 */ /* 0x000fca00078e0206 */
[----:B------:R-:W0:Y:S05]  /*dd60*/  SHFL.UP PT, R7, R6, 0x4, RZ ;  /* 0x0480000006077989 */ /* 0x000e2a00000e00ff */
[----:B------:R-:W-:-:S04]  /*dd70*/  @P0 LOP3.LUT R4, R4, 0x8, RZ, 0xfc, !PT ;  /* 0x0000000804040812 */ /* 0x000fc800078efcff */
[----:B------:R-:W-:Y:S02]  /*dd80*/  LOP3.LUT R4, R4, 0xfffffffb, RZ, 0xc0, !PT ;  /* 0xfffffffb04047812 */ /* 0x000fe400078ec0ff */
        /* <DEDUP_REMOVED lines=10> */
[----:B------:R-:W-:Y:S02]  /*de30*/  @P0 LOP3.LUT R4, R4, 0x2, RZ, 0xfc, !PT ;  /* 0x0000000204040812 */ /* 0x000fe400078efcff */
[----:B0-----:R-:W-:-:S05]  /*de40*/  SEL R2, R2, RZ, P0 ;  /* 0x000000ff02027207 */ /* 0x001fca0000000000 */
[----:B------:R-:W-:-:S05]  /*de50*/  IMAD.IADD R2, R3, 0x1, R2 ;  /* 0x0000000103027824 */ /* 0x000fca00078e0202 */
[----:B------:R-:W0:Y:S02]  /*de60*/  SHFL.IDX PT, R5, R2, 0x1f, 0x1f ;  /* 0x03e01f0002057f89 */ /* 0x000e2400000e0000 */
[----:B0-----:R-:W-:-:S04]  /*de70*/  IMAD R5, R5, UR4, RZ ;  /* 0x0000000405057c24 */ /* 0x001fc8000f8e02ff */
[----:B------:R-:W-:Y:S01]  /*de80*/  IMAD.MOV.U32 R6, RZ, RZ, R5 ;  /* 0x000000ffff067224 */ /* 0x000fe200078e0005 */
[----:B-1----:R-:W-:-:S13]  /*de90*/  ISETP.GT.AND P0, PT, R5, UR6, PT ;  /* 0x0000000605007c0c */ /* 0x002fda000bf04270 */
[----:B------:R-:W-:Y:S05]  /*dea0*/  @P0 BRA `(.L_x_298) ;  /* 0x0000000000c00947 */ /* 0x000fea0003800000 */
[----:B------:R-:W-:Y:S01]  /*deb0*/  IMAD.MOV.U32 R5, RZ, RZ, R6 ;  /* 0x000000ffff057224 */ /* 0x000fe200078e0006 */
[----:B------:R-:W-:Y:S01]  /*dec0*/  ULDC UR5, c[0x0][0xc14] ;  /* 0x0003050000057ab9 */ /* 0x000fe20000000800 */
[----:B------:R-:W-:Y:S01]  /*ded0*/  IMAD.MOV.U32 R19, RZ, RZ, RZ ;  /* 0x000000ffff137224 */ /* 0x000fe200078e00ff */
[----:B------:R-:W-:Y:S01]  /*dee0*/  ULDC UR7, c[0x0][0xc14] ;  /* 0x0003050000077ab9 */ /* 0x000fe20000000800 */
[----:B------:R-:W-:-:S05]  /*def0*/  ULDC UR4, c[0x0][0xc10] ;  /* 0x0003040000047ab9 */ /* 0x000fca0000000800 */
.L_x_302:
[----:B------:R-:W-:Y:S02]  /*df00*/  VIADD R0, R19, 0x1f ;  /* 0x0000001f13007836 */ /* 0x000fe40000000000 */
[----:B------:R-:W-:-:S03]  /*df10*/  IMAD.U32 R19, RZ, RZ, UR7 ;  /* 0x00000007ff137e24 */ /* 0x000fc6000f8e00ff */
[----:B------:R-:W-:-:S13]  /*df20*/  ISETP.GE.AND P0, PT, R0, UR5, PT ;  /* 0x0000000500007c0c */ /* 0x000fda000bf06270 */
[----:B------:R-:W-:Y:S05]  /*df30*/  @P0 BRA `(.L_x_299) ;  /* 0x0000000400400947 */ /* 0x000fea0003800000 */
[----:B------:R-:W0:Y:S01]  /*df40*/  S2R R2, SR_TID.X ;  /* 0x0000000000027919 */ /* 0x000e220000002100 */
[----:B------:R-:W-:Y:S01]  /*df50*/  IMAD.MOV.U32 R19, RZ, RZ, R0 ;  /* 0x000000ffff137224 */ /* 0x000fe200078e0000 */
[----:B------:R-:W-:Y:S01]  /*df60*/  BSSY B0, `(.L_x_300) ;  /* 0x000000a000007945 */ /* 0x000fe20003800000 */
[----:B------:R-:W-:Y:S01]  /*df70*/  IMAD.MOV.U32 R0, RZ, RZ, RZ ;  /* 0x000000ffff007224 */ /* 0x000fe200078e00ff */
[----:B0-----:R-:W-:-:S04]  /*df80*/  LOP3.LUT R8, R2, 0x1f, RZ, 0xc0, !PT ;  /* 0x0000001f02087812 */ /* 0x001fc800078ec0ff */
[C---:B------:R-:W-:Y:S01]  /*df90*/  ISETP.NE.AND P1, PT, R8.reuse, 0x1f, PT ;  /* 0x0000001f0800780c */ /* 0x040fe20003f25270 */
[----:B------:R-:W-:-:S05]  /*dfa0*/  IMAD.IADD R7, R8, 0x1, R19 ;  /* 0x0000000108077824 */ /* 0x000fca00078e0213 */
[----:B------:R-:W-:-:S13]  /*dfb0*/  ISETP.GE.OR P0, PT, R7, UR5, !P1 ;  /* 0x0000000507007c0c */ /* 0x000fda000cf06670 */
[----:B------:R-:W-:Y:S05]  /*dfc0*/  @P0 BRA `(.L_x_301) ;  /* 0x00000000000c0947 */ /* 0x000fea0003800000 */
[----:B------:R-:W0:Y:S02]  /*dfd0*/  LDC.64 R2, c[0x0][0xc58] ;  /* 0x00031600ff027b82 */ /* 0x000e240000000a00 */
[----:B0-----:R-:W-:-:S05]  /*dfe0*/  IMAD.WIDE R2, R7, 0x4, R2 ;  /* 0x0000000407027825 */ /* 0x001fca00078e0202 */
[----:B------:R0:W5:Y:S02]  /*dff0*/  LDG.E R0, desc[UR60][R2.64] ;  /* 0x0000003c02007981 */ /* 0x000164000c1e1900 */
.L_x_301:
[----:B------:R-:W-:Y:S05]  /*e000*/  BSYNC B0 ;  /* 0x0000000000007941 */ /* 0x000fea0003800000 */
.L_x_300:
[----:B0----5:R-:W0:Y:S01]  /*e010*/  SHFL.UP PT, R2, R0, 0x1, RZ ;  /* 0x0420000000027989 */ /* 0x021e2200000e00ff */
[C---:B------:R-:W-:Y:S02]  /*e020*/  ISETP.NE.AND P0, PT, R8.reuse, RZ, PT ;  /* 0x000000ff0800720c */ /* 0x040fe40003f05270 */
[----:B------:R-:W-:Y:S02]  /*e030*/  ISETP.GE.U32.AND P1, PT, R8, 0x2, PT ;  /* 0x000000020800780c */ /* 0x000fe40003f26070 */
[----:B0-----:R-:W-:Y:S02]  /*e040*/  SEL R3, R2, RZ, P0 ;  /* 0x000000ff02037207 */ /* 0x001fe40000000000 */
[----:B------:R-:W-:-:S03]  /*e050*/  ISETP.GE.U32.AND P0, PT, R8, 0x4, PT ;  /* 0x000000040800780c */ /* 0x000fc60003f06070 */
[----:B------:R-:W-:-:S05]  /*e060*/  IMAD.IADD R3, R0, 0x1, R3 ;  /* 0x0000000100037824 */ /* 0x000fca00078e0203 */
[----:B------:R-:W0:Y:S02]  /*e070*/  SHFL.UP PT, R2, R3, 0x2, RZ ;  /* 0x0440000003027989 */ /* 0x000e2400000e00ff */
        /* <DEDUP_REMOVED lines=8> */
[----:B0-----:R-:W-:-:S05]  /*e100*/  SEL R6, R6, RZ, P1 ;  /* 0x000000ff06067207 */ /* 0x001fca0000800000 */
[----:B------:R-:W-:-:S05]  /*e110*/  IMAD.IADD R6, R7, 0x1, R6 ;  /* 0x0000000107067824 */ /* 0x000fca00078e0206 */
[----:B------:R-:W0:Y:S02]  /*e120*/  SHFL.UP PT, R8, R6, 0x10, RZ ;  /* 0x0600000006087989 */ /* 0x000e2400000e00ff */
[----:B0-----:R-:W-:-:S05]  /*e130*/  SEL R9, R8, RZ, P0 ;  /* 0x000000ff08097207 */ /* 0x001fca0000000000 */
[----:B------:R-:W-:-:S05]  /*e140*/  IMAD.IADD R9, R6, 0x1, R9 ;  /* 0x0000000106097824 */ /* 0x000fca00078e0209 */
[----:B------:R-:W0:Y:S02]  /*e150*/  SHFL.IDX PT, R3, R9, 0x1f, 0x1f ;  /* 0x03e01f0009037f89 */ /* 0x000e2400000e0000 */
[----:B0-----:R-:W-:-:S04]  /*e160*/  IMAD R6, R3, UR4, RZ ;  /* 0x0000000403067c24 */ /* 0x001fc8000f8e02ff */
[----:B------:R-:W-:-:S05]  /*e170*/  IMAD.IADD R5, R6, 0x1, R5 ;  /* 0x0000000106057824 */ /* 0x000fca00078e0205 */
[----:B------:R-:W-:-:S13]  /*e180*/  ISETP.GT.AND P0, PT, R5, UR6, PT ;  /* 0x0000000605007c0c */ /* 0x000fda000bf04270 */
[----:B------:R-:W-:Y:S05]  /*e190*/  @!P0 BRA `(.L_x_302) ;  /* 0xfffffffc00588947 */ /* 0x000fea000383ffff */
[----:B------:R-:W-:-:S07]  /*e1a0*/  IMAD.MOV.U32 R2, RZ, RZ, R9 ;  /* 0x000000ffff027224 */ /* 0x000fce00078e0009 */
.L_x_298:
[----:B------:R-:W-:-:S04]  /*e1b0*/  IMAD.IADD R7, R5, 0x1, -R6 ;  /* 0x0000000105077824 */ /* 0x000fc800078e0a06 */
[----:B------:R-:W-:-:S05]  /*e1c0*/  IMAD R3, R2, UR4, R7 ;  /* 0x0000000402037c24 */ /* 0x000fca000f8e0207 */
[----:B------:R-:W-:-:S13]  /*e1d0*/  ISETP.GT.AND P0, PT, R3, UR6, PT ;  /* 0x0000000603007c0c */ /* 0x000fda000bf04270 */
[----:B------:R-:W-:-:S04]  /*e1e0*/  VOTE.ANY R8, PT, !P0 ;  /* 0x0000000000087806 */ /* 0x000fc800040e0100 */
[----:B------:R-:W0:Y:S01]  /*e1f0*/  POPC R5, R8 ;  /* 0x0000000800057309 */ /* 0x000e220000000000 */
[----:B------:R-:W-:Y:S01]  /*e200*/  ISETP.NE.AND P0, PT, R8, RZ, PT ;  /* 0x000000ff0800720c */ /* 0x000fe20003f05270 */
[----:B0-----:R-:W0:Y:S02]  /*e210*/  SHFL.IDX PT, R0, R0, R5, 0x1f ;  /* 0x00001f0500007589 */ /* 0x001e2400000e0000 */
[----:B0-----:R-:W-:-:S04]  /*e220*/  IABS R6, R0 ;  /* 0x0000000000067213 */ /* 0x001fc80000000000 */
[----:B------:R-:W0:Y:S08]  /*e230*/  I2F.RP R9, R6 ;  /* 0x0000000600097306 */ /* 0x000e300000209400 */
[----:B0-----:R-:W0:Y:S02]  /*e240*/  MUFU.RCP R9, R9 ;  /* 0x0000000900097308 */ /* 0x001e240000001000 */
[----:B0-----:R-:W-:-:S06]  /*e250*/  VIADD R3, R9, 0xffffffe ;  /* 0x0ffffffe09037836 */ /* 0x001fcc0000000000 */
[----:B------:R-:W0:Y:S02]  /*e260*/  F2I.FTZ.U32.TRUNC.NTZ R3, R3 ;  /* 0x0000000300037305 */ /* 0x000e24000021f000 */
[----:B0-----:R-:W-:Y:S01]  /*e270*/  IMAD.MOV R11, RZ, RZ, -R3 ;  /* 0x000000ffff0b7224 */ /* 0x001fe200078e0a03 */
[----:B------:R-:W-:Y:S06]  /*e280*/  @!P0 BRA `(.L_x_303) ;  /* 0x0000000000088947 */ /* 0x000fec0003800000 */
[----:B------:R-:W-:-:S05]  /*e290*/  VIADD R9, R5, 0xffffffff ;  /* 0xffffffff05097836 */ /* 0x000fca0000000000 */
[----:B------:R0:W1:Y:S02]  /*e2a0*/  SHFL.IDX PT, R16, R2, R9, 0x1f ;  /* 0x00001f0902107589 */ /* 0x00006400000e0000 */
.L_x_303:
[----:B-1----:R-:W-:Y:S02]  /*e2b0*/  IMAD R16, R16, UR4, R7 ;  /* 0x0000000410107c24 */ /* 0x002fe4000f8e0207 */
[----:B------:R-:W-:Y:S02]  /*e2c0*/  IMAD R7, R11, R6, RZ ;  /* 0x000000060b077224 */ /* 0x000fe400078e02ff */
[----:B0-----:R-:W-:Y:S01]  /*e2d0*/  IMAD.MOV.U32 R2, RZ, RZ, RZ ;  /* 0x000000ffff027224 */ /* 0x001fe200078e00ff */
[----:B------:R-:W-:Y:S01]  /*e2e0*/  IADD3 R17, -R16, UR6, RZ ;  /* 0x0000000610117c10 */ /* 0x000fe2000fffe1ff */
[----:B------:R-:W-:Y:S02]  /*e2f0*/  IMAD.IADD R19, R5, 0x1, R19 ;  /* 0x0000000105137824 */ /* 0x000fe400078e0213 */
[----:B------:R-:W-:Y:S01]  /*e300*/  IMAD.HI.U32 R2, R3, R7, R2 ;  /* 0x0000000703027227 */ /* 0x000fe200078e0002 */
[----:B------:R-:W-:Y:S02]  /*e310*/  IABS R7, R0 ;  /* 0x0000000000077213 */ /* 0x000fe40000000000 */
[----:B------:R-:W-:-:S03]  /*e320*/  IABS R3, R17 ;  /* 0x0000001100037213 */ /* 0x000fc60000000000 */
[----:B------:R-:W-:Y:S02]  /*e330*/  IMAD.MOV R7, RZ, RZ, -R7 ;  /* 0x000000ffff077224 */ /* 0x000fe400078e0a07 */
[----:B------:R-:W-:-:S04]  /*e340*/  IMAD.HI.U32 R2, R2, R3, RZ ;  /* 0x0000000302027227 */ /* 0x000fc800078e00ff */
[----:B------:R-:W-:-:S05]  /*e350*/  IMAD R3, R2, R7, R3 ;  /* 0x0000000702037224 */ /* 0x000fca00078e0203 */
[----:B------:R-:W-:-:S13]  /*e360*/  ISETP.GT.U32.AND P0, PT, R6, R3, PT ;  /* 0x000000030600720c */ /* 0x000fda0003f04070 */
[----:B------:R-:W-:Y:S02]  /*e370*/  @!P0 IMAD.IADD R3, R3, 0x1, -R6 ;  /* 0x0000000103038824 */ /* 0x000fe400078e0a06 */
[----:B------:R-:W-:-:S03]  /*e380*/  @!P0 VIADD R2, R2, 0x1 ;  /* 0x0000000102028836 */ /* 0x000fc60000000000 */
[----:B------:R-:W-:Y:S02]  /*e390*/  ISETP.GE.U32.AND P0, PT, R3, R6, PT ;  /* 0x000000060300720c */ /* 0x000fe40003f06070 */
[----:B------:R-:W-:-:S11]  /*e3a0*/  LOP3.LUT R3, R17, R0, RZ, 0x3c, !PT ;  /* 0x0000000011037212 */ /* 0x000fd600078e3cff */
[----:B------:R-:W-:Y:S01]  /*e3b0*/  @P0 VIADD R2, R2, 0x1 ;  /* 0x0000000102020836 */ /* 0x000fe20000000000 */
[----:B------:R-:W-:-:S13]  /*e3c0*/  ISETP.GE.AND P0, PT, R3, RZ, PT ;  /* 0x000000ff0300720c */ /* 0x000fda0003f06270 */
[----:B------:R-:W-:Y:S01]  /*e3d0*/  @!P0 IMAD.MOV R2, RZ, RZ, -R2 ;  /* 0x000000ffff028224 */ /* 0x000fe200078e0a02 */
[----:B------:R-:W-:-:S13]  /*e3e0*/  ISETP.NE.AND P0, PT, R0, RZ, PT ;  /* 0x000000ff0000720c */ /* 0x000fda0003f05270 */
[----:B------:R-:W-:-:S05]  /*e3f0*/  @!P0 LOP3.LUT R2, RZ, R0, RZ, 0x33, !PT ;  /* 0x00000000ff028212 */ /* 0x000fca00078e33ff */
[--C-:B------:R-:W-:Y:S02]  /*e400*/  IMAD.MOV R3, RZ, RZ, -R2.reuse ;  /* 0x000000ffff037224 */ /* 0x100fe400078e0a02 */
[----:B------:R-:W-:Y:S02]  /*e410*/  IMAD.MOV.U32 R18, RZ, RZ, R2 ;  /* 0x000000ffff127224 */ /* 0x000fe400078e0002 */
[----:B------:R-:W-:Y:S01]  /*e420*/  IMAD R17, R0, R3, R17 ;  /* 0x0000000300117224 */ /* 0x000fe200078e0211 */
[----:B------:R-:W-:Y:S06]  /*e430*/  BRA `(.L_x_304) ;  /* 0x00000000000c7947 */ /* 0x000fec0003800000 */
.L_x_299:
[----:B------:R-:W-:Y:S02]  /*e440*/  IMAD.MOV.U32 R17, RZ, RZ, RZ ;  /* 0x000000ffff117224 */ /* 0x000fe400078e00ff */
[----:B------:R-:W-:Y:S02]  /*e450*/  IMAD.U32 R16, RZ, RZ, UR6 ;  /* 0x00000006ff107e24 */ /* 0x000fe4000f8e00ff */
[----:B------:R-:W-:-:S07]  /*e460*/  IMAD.MOV.U32 R18, RZ, RZ, RZ ;  /* 0x000000ffff127224 */ /* 0x000fce00078e00ff */
.L_x_304:
[----:B------:R-:W0:Y:S01]  /*e470*/  S2R R0, SR_TID.X ;  /* 0x0000000000007919 */ /* 0x000e220000002100 */
[----:B------:R-:W-:Y:S01]  /*e480*/  STL [R1+0x28], RZ ;  /* 0x000028ff01007387 */ /* 0x000fe20000100800 */
[----:B0-----:R-:W-:-:S04]  /*e490*/  LOP3.LUT R0, R0, 0x1f, RZ, 0xc0, !PT ;  /* 0x0000001f00007812 */ /* 0x001fc800078ec0ff */
[----:B------:R-:W-:-:S13]  /*e4a0*/  ISETP.NE.AND P0, PT, R0, RZ, PT ;  /* 0x000000ff0000720c */ /* 0x000fda0003f05270 */
[----:B------:R-:W0:Y:S01]  /*e4b0*/  @!P0 S2R R3, SR_CgaCtaId ;  /* 0x0000000000038919 */ /* 0x000e220000008800 */
[----:B------:R-:W-:-:S04]  /*e4c0*/  @!P0 MOV R0, 0x400 ;  /* 0x0000040000008802 */ /* 0x000fc80000000f00 */
[----:B0-----:R-:W-:-:S05]  /*e4d0*/  @!P0 LEA R0, R3, R0, 0x18 ;  /* 0x0000000003008211 */ /* 0x001fca00078ec0ff */
[----:B------:R0:W-:Y:S01]  /*e4e0*/  @!P0 STS.128 [R0+0x348d0], R16 ;  /* 0x0348d01000008388 */ /* 0x0001e20000000c00 */
[----:B------:R-:W-:Y:S06]  /*e4f0*/  BAR.ARV 0x5, 0x120 ;  /* 0x0144800000007b1d */ /* 0x000fec0000002000 */
[----:B------:R-:W-:Y:S01]  /*e500*/  ISETP.GE.AND P0, PT, R19, UR5, PT ;  /* 0x0000000513007c0c */ /* 0x000fe2000bf06270 */
[----:B0-----:R-:W-:-:S05]  /*e510*/  IMAD.MOV.U32 R0, RZ, RZ, 0x1 ;  /* 0x00000001ff007424 */ /* 0x001fca00078e00ff */
[----:B------:R0:W-:Y:S04]  /*e520*/  STL [R1+0x8], R0 ;  /* 0x0000080001007387 */ /* 0x0001e80000100800 */
[----:B------:R0:W-:Y:S03]  /*e530*/  STL [R1], RZ ;  /* 0x000000ff01007387 */ /* 0x0001e60000100800 */
[----:B------:R-:W-:Y:S05]  /*e540*/  @P0 BRA `(.L_x_305) ;  /* 0x0000003800f00947 */ /* 0x000fea0003800000 */
[----:B0-----:R-:W-:Y:S01]  /*e550*/  IMAD.MOV.U32 R0, RZ, RZ, 0x1 ;  /* 0x00000001ff007424 */ /* 0x001fe200078e00ff */
[----:B------:R0:W-:Y:S01]  /*e560*/  STL [R1], RZ ;  /* 0x000000ff01007387 */ /* 0x0001e20000100800 */
[----:B------:R-:W-:Y:S01]  /*e570*/  ULDC UR38, c[0x0][0xc] ;  /* 0x0000030000267ab9 */ /* 0x000fe20000000800 */
[----:B------:R-:W-:Y:S02]  /*e580*/  ULDC.64 UR36, c[0x0][0x198] ;  /* 0x0000660000247ab9 */ /* 0x000fe40000000a00 */
[----:B------:R0:W-:Y:S04]  /*e590*/  STL [R1+0x8], R0 ;  /* 0x0000080001007387 */ /* 0x0001e80000100800 */
[----:B------:R0:W-:Y:S02]  /*e5a0*/  STL [R1+0x28], RZ ;  /* 0x000028ff01007387 */ /* 0x0001e40000100800 */
.L_x_369:
[----:B-1----:R-:W1:Y:S02]  /*e5b0*/  LDC.64 R2, c[0x0][0xc60] ;  /* 0x00031800ff027b82 */ /* 0x002e640000000a00 */
[----:B-1----:R-:W-:-:S05]  /*e5c0*/  IMAD.WIDE R2, R19, 0x4, R2 ;  /* 0x0000000413027825 */ /* 0x002fca00078e0202 */
[----:B------:R-:W2:Y:S01]  /*e5d0*/  LDG.E R5, desc[UR60][R2.64] ;  /* 0x0000003c02057981 */ /* 0x000ea2000c1e1900 */
[----:B------:R-:W-:Y:S05]  /*e5e0*/  YIELD ;  /* 0x0000000000007946 */ /* 0x000fea0003800000 */
[----:B------:R-:W-:Y:S01]  /*e5f0*/  ULDC.64 UR4, c[0x0][0xa28] ;  /* 0x00028a0000047ab9 */ /* 0x000fe20000000a00 */
[----:B0-----:R-:W-:Y:S01]  /*e600*/  IMAD.MOV.U32 R0, RZ, RZ, RZ ;  /* 0x000000ffff007224 */ /* 0x001fe200078e00ff */
[----:B------:R-:W-:-:S04]  /*e610*/  ISETP.NE.U32.AND P0, PT, RZ, UR4, PT ;  /* 0x00000004ff007c0c */ /* 0x000fc8000bf05070 */
[----:B------:R-:W-:Y:S01]  /*e620*/  ISETP.NE.AND.EX P0, PT, RZ, UR5, PT, P0 ;  /* 0x00000005ff007c0c */ /* 0x000fe2000bf05300 */
[----:B------:R-:W-:Y:S01]  /*e630*/  IMAD.MOV.U32 R6, RZ, RZ, RZ ;  /* 0x000000ffff067224 */ /* 0x000fe200078e00ff */
[----:B--2---:R-:W-:Y:S01]  /*e640*/  SHF.R.S32.HI R4, RZ, 0x1f, R5 ;  /* 0x0000001fff047819 */ /* 0x004fe20000011405 */
[----:B------:R-:W-:-:S10]  /*e650*/  IMAD.SHL.U32 R7, R5, 0x4, RZ ;  /* 0x0000000405077824 */ /* 0x000fd400078e00ff */
[C---:B------:R-:W-:Y:S01]  /*e660*/  @P0 LEA R2, P1, R5.reuse, UR4, 0x2 ;  /* 0x0000000405020c11 */ /* 0x040fe2000f8210ff */
[----:B------:R-:W-:Y:S03]  /*e670*/  STL [R1+0x14], R5 ;  /* 0x0000140501007387 */ /* 0x000fe60000100800 */
[----:B------:R-:W-:Y:S01]  /*e680*/  @P0 LEA.HI.X R3, R5, UR5, R4, 0x2, P1 ;  /* 0x0000000505030c11 */ /* 0x000fe200088f1404 */
[----:B------:R-:W-:-:S04]  /*e690*/  ULDC.64 UR4, c[0x0][0xa00] ;  /* 0x0002800000047ab9 */ /* 0x000fc80000000a00 */
[----:B------:R0:W5:Y:S01]  /*e6a0*/  @P0 LDG.E R0, desc[UR60][R2.64] ;  /* 0x0000003c02000981 */ /* 0x000162000c1e1900 */
[----:B------:R-:W-:-:S04]  /*e6b0*/  ISETP.NE.U32.AND P0, PT, RZ, UR4, PT ;  /* 0x00000004ff007c0c */ /* 0x000fc8000bf05070 */
[----:B------:R-:W-:-:S13]  /*e6c0*/  ISETP.NE.AND.EX P0, PT, RZ, UR5, PT, P0 ;  /* 0x00000005ff007c0c */ /* 0x000fda000bf05300 */
[----:B0-----:R-:W-:-:S04]  /*e6d0*/  @P0 LEA R2, P1, R5, UR4, 0x2 ;  /* 0x0000000405020c11 */ /* 0x001fc8000f8210ff */
[----:B------:R-:W-:Y:S01]  /*e6e0*/  @P0 LEA.HI.X R3, R5, UR5, R4, 0x2, P1 ;  /* 0x0000000505030c11 */ /* 0x000fe200088f1404 */
[----:B------:R-:W-:-:S04]  /*e6f0*/  ULDC.64 UR4, c[0x0][0xa20] ;  /* 0x0002880000047ab9 */ /* 0x000fc80000000a00 */
[----:B------:R-:W2:Y:S01]  /*e700*/  @P0 LDG.E R6, desc[UR60][R2.64] ;  /* 0x0000003c02060981 */ /* 0x000ea2000c1e1900 */
[----:B------:R-:W-:-:S04]  /*e710*/  ISETP.NE.U32.AND P0, PT, RZ, UR4, PT ;  /* 0x00000004ff007c0c */ /* 0x000fc8000bf05070 */
[----:B------:R-:W-:Y:S01]  /*e720*/  ISETP.NE.AND.EX P0, PT, RZ, UR5, PT, P0 ;  /* 0x00000005ff007c0c */ /* 0x000fe2000bf05300 */
[----:B--2---:R0:W-:Y:S04]  /*e730*/  STL [R1+0x2c], R6 ;  /* 0x00002c0601007387 */ /* 0x0041e80000100800 */
[----:B------:R1:W-:Y:S01]  /*e740*/  STL [R1+0x1c], R7 ;  /* 0x00001c0701007387 */ /* 0x0003e20000100800 */
[----:B0-----:R-:W-:-:S07]  /*e750*/  SHF.L.U64.HI R6, R5, 0x2, R4 ;  /* 0x0000000205067819 */ /* 0x001fce0000010204 */
[C---:B------:R-:W-:Y:S01]  /*e760*/  @P0 IADD3 R4, P1, R7.reuse, UR4, RZ ;  /* 0x0000000407040c10 */ /* 0x040fe2000ff3e0ff */
[----:B------:R0:W-:Y:S03]  /*e770*/  STL [R1+0x20], R6 ;  /* 0x0000200601007387 */ /* 0x0001e60000100800 */
[----:B------:R-:W-:Y:S01]  /*e780*/  @P0 IADD3.X R5, R6, UR5, RZ, P1, !PT ;  /* 0x0000000506050c10 */ /* 0x000fe20008ffe4ff */
[----:B------:R-:W-:Y:S02]  /*e790*/  ULDC.64 UR4, c[0x0][0xa08] ;  /* 0x0002820000047ab9 */ /* 0x000fe40000000a00 */
[----:B------:R-:W-:Y:S01]  /*e7a0*/  IADD3 R2, P1, R7, UR4, RZ ;  /* 0x0000000407027c10 */ /* 0x000fe2000ff3e0ff */
[----:B-1----:R-:W-:-:S03]  /*e7b0*/  IMAD.MOV.U32 R7, RZ, RZ, RZ ;  /* 0x000000ffff077224 */ /* 0x002fc600078e00ff */
[----:B------:R-:W-:Y:S02]  /*e7c0*/  IADD3.X R3, R6, UR5, RZ, P1, !PT ;  /* 0x0000000506037c10 */ /* 0x000fe40008ffe4ff */
[----:B------:R-:W-:-:S04]  /*e7d0*/  ISETP.NE.U32.AND P1, PT, RZ, UR4, PT ;  /* 0x00000004ff007c0c */ /* 0x000fc8000bf25070 */
[----:B------:R-:W-:Y:S01]  /*e7e0*/  ISETP.NE.AND.EX P1, PT, RZ, UR5, PT, P1 ;  /* 0x00000005ff007c0c */ /* 0x000fe2000bf25310 */
[----:B------:R-:W-:Y:S02]  /*e7f0*/  ULDC.64 UR4, c[0x0][0x3f8] ;  /* 0x0000fe0000047ab9 */ /* 0x000fe40000000a00 */
[----:B------:R-:W-:-:S03]  /*e800*/  UISETP.NE.U32.AND UP0, UPT, UR4, URZ, UPT ;  /* 0x0000003f0400728c */ /* 0x000fc6000bf05070 */
[----:B------:R-:W-:Y:S01]  /*e810*/  ULDC UR4, c[0x0][0x404] ;  /* 0x0001010000047ab9 */ /* 0x000fe20000000800 */
[----:B------:R-:W-:-:S03]  /*e820*/  UISETP.NE.AND.EX UP0, UPT, UR5, URZ, UPT, UP0 ;  /* 0x0000003f0500728c */ /* 0x000fc6000bf05300 */
[----:B------:R-:W-:Y:S01]  /*e830*/  ULDC UR5, c[0x0][0x2e0] ;  /* 0x0000b80000057ab9 */ /* 0x000fe20000000800 */
[----:B------:R-:W-:Y:S02]  /*e840*/  USEL UR4, UR4, 0x1, UP0 ;  /* 0x0000000104047887 */ /* 0x000fe40008000000 */
[----:B------:R1:W5:Y:S02]  /*e850*/  @P1 LDG.E R7, desc[UR60][R2.64] ;  /* 0x0000003c02071981 */ /* 0x000364000c1e1900 */
[----:B------:R-:W-:-:S06]  /*e860*/  UIMAD UR4, UR4, UR5, URZ ;  /* 0x00000005040472a4 */ /* 0x000fcc000f8e023f */
[----:B0-----:R-:W-:-:S06]  /*e870*/  IMAD.U32 R6, RZ, RZ, UR4 ;  /* 0x00000004ff067e24 */ /* 0x001fcc000f8e00ff */
[----:B------:R1:W5:Y:S01]  /*e880*/  @P0 LDG.E R6, desc[UR60][R4.64] ;  /* 0x0000003c04060981 */ /* 0x000362000c1e1900 */
[----:B------:R-:W-:Y:S05]  /*e890*/  @P0 BRA `(.L_x_306) ;  /* 0x0000000000100947 */ /* 0x000fea0003800000 */
[----:B------:R-:W-:Y:S05]  /*e8a0*/  @!P1 BRA `(.L_x_306) ;  /* 0x00000000000c9947 */ /* 0x000fea0003800000 */
[----:B-----5:R-:W2:Y:S04]  /*e8b0*/  LDG.E R6, desc[UR60][R2.64] ;  /* 0x0000003c02067981 */ /* 0x020ea8000c1e1900 */
[----:B-1----:R-:W2:Y:S02]  /*e8c0*/  LDG.E R5, desc[UR60][R2.64+0x4] ;  /* 0x0000043c02057981 */ /* 0x002ea4000c1e1900 */
[----:B--2---:R-:W-:-:S07]  /*e8d0*/  IMAD.IADD R6, R5, 0x1, -R6 ;  /* 0x0000000105067824 */ /* 0x004fce00078e0a06 */
.L_x_306:
[--C-:B-1---5:R-:W-:Y:S01]  /*e8e0*/  IMAD.IADD R2, R6, 0x1, -R0.reuse ;  /* 0x0000000106027824 */ /* 0x122fe200078e0a00 */
[----:B------:R-:W-:Y:S01]  /*e8f0*/  BSSY B6, `(.L_x_307) ;  /* 0x00002e4000067945 */ /* 0x000fe20003800000 */
[----:B------:R-:W-:Y:S02]  /*e900*/  IMAD.IADD R3, R7, 0x1, R0 ;  /* 0x0000000107037824 */ /* 0x000fe400078e0200 */
[C---:B------:R-:W-:Y:S01]  /*e910*/  VIADD R0, R2.reuse, 0xaf ;  /* 0x000000af02007836 */ /* 0x040fe20000000000 */
[----:B------:R-:W-:Y:S01]  /*e920*/  STL [R1+0x24], R2 ;  /* 0x0000240201007387 */ /* 0x000fe20000100800 */
[----:B------:R-:W-:Y:S02]  /*e930*/  ISETP.GT.AND P0, PT, R2, RZ, PT ;  /* 0x000000ff0200720c */ /* 0x000fe40003f04270 */
[----:B------:R-:W-:Y:S01]  /*e940*/  IMAD.HI R0, R0, 0x2e8ba2e9, RZ ;  /* 0x2e8ba2e900007827 */ /* 0x000fe200078e02ff */
[----:B------:R0:W-:Y:S04]  /*e950*/  STL [R1+0x4], R3 ;  /* 0x0000040301007387 */ /* 0x0001e80000100800 */
[----:B0-----:R-:W-:-:S04]  /*e960*/  SHF.R.U32.HI R3, RZ, 0x1f, R0 ;  /* 0x0000001fff037819 */ /* 0x001fc80000011600 */
[----:B------:R-:W-:-:S05]  /*e970*/  LEA.HI.SX32 R0, R0, R3, 0x1b ;  /* 0x0000000300007211 */ /* 0x000fca00078fdaff */
[----:B------:R0:W-:Y:S01]  /*e980*/  STL [R1+0x18], R0 ;  /* 0x0000180001007387 */ /* 0x0001e20000100800 */
[----:B------:R-:W-:Y:S05]  /*e990*/  @P0 BRA `(.L_x_308) ;  /* 0x0000000000440947 */ /* 0x000fea0003800000 */
[----:B------:R-:W1:Y:S02]  /*e9a0*/  S2R R2, SR_TID.X ;  /* 0x0000000000027919 */ /* 0x000e640000002100 */
[----:B-1----:R-:W-:-:S04]  /*e9b0*/  LOP3.LUT R2, R2, 0x1f, RZ, 0xc0, !PT ;  /* 0x0000001f02027812 */ /* 0x002fc800078ec0ff */
[----:B------:R-:W-:-:S13]  /*e9c0*/  ISETP.NE.AND P1, PT, R2, RZ, PT ;  /* 0x000000ff0200720c */ /* 0x000fda0003f25270 */
[----:B------:R-:W-:Y:S05]  /*e9d0*/  @P1 BRA `(.L_x_309) ;  /* 0x0000002c00541947 */ /* 0x000fea0003800000 */
[----:B------:R-:W1:Y:S01]  /*e9e0*/  S2R R7, SR_LANEID ;  /* 0x0000000000077919 */ /* 0x000e620000000000 */
[----:B------:R-:W-:Y:S01]  /*e9f0*/  VOTEU.ANY UR4, UPT, PT ;  /* 0x0000000000047886 */ /* 0x000fe200038e0100 */
[----:B------:R-:W2:Y:S01]  /*ea00*/  LDC.64 R2, c[0x0][0xc38] ;  /* 0x00030e00ff027b82 */ /* 0x000ea20000000a00 */
[----:B0-----:R-:W1:Y:S08]  /*ea10*/  FLO.U32 R0, UR4 ;  /* 0x0000000400007d00 */ /* 0x001e7000080e0000 */
[----:B------:R-:W2:Y:S01]  /*ea20*/  POPC R5, UR4 ;  /* 0x0000000400057d09 */ /* 0x000ea20008000000 */
[----:B-1----:R-:W-:-:S13]  /*ea30*/  ISETP.EQ.U32.AND P0, PT, R0, R7, PT ;  /* 0x000000070000720c */ /* 0x002fda0003f02070 */
[----:B--2---:R-:W2:Y:S01]  /*ea40*/  @P0 ATOMG.E.ADD.STRONG.GPU PT, R3, desc[UR60][R2.64], R5 ;  /* 0x00000005020309a8 */ /* 0x004ea200081ee1fc */
[----:B------:R-:W0:Y:S02]  /*ea50*/  S2R R4, SR_LTMASK ;  /* 0x0000000000047919 */ /* 0x000e240000003900 */
[----:B0-----:R-:W-:-:S04]  /*ea60*/  LOP3.LUT R4, R4, UR4, RZ, 0xc0, !PT ;  /* 0x0000000404047c12 */ /* 0x001fc8000f8ec0ff */
[----:B------:R-:W0:Y:S01]  /*ea70*/  POPC R7, R4 ;  /* 0x0000000400077309 */ /* 0x000e220000000000 */
[----:B--2---:R-:W0:Y:S02]  /*ea80*/  SHFL.IDX PT, R0, R3, R0, 0x1f ;  /* 0x00001f0003007589 */ /* 0x004e2400000e0000 */
[----:B0-----:R-:W-:Y:S01]  /*ea90*/  IADD3 R16, R0, UR38, R7 ;  /* 0x0000002600107c10 */ /* 0x001fe2000fffe007 */
[----:B------:R-:W-:Y:S06]  /*eaa0*/  BRA `(.L_x_309) ;  /* 0x0000002c00207947 */ /* 0x000fec0003800000 */
.L_x_308:
[----:B------:R-:W1:Y:S01]  /*eab0*/  S2R R3, SR_CgaCtaId ;  /* 0x0000000000037919 */ /* 0x000e620000008800 */
[----:B0-----:R-:W-:-:S04]  /*eac0*/  MOV R0, 0x400 ;  /* 0x0000040000007802 */ /* 0x001fc80000000f00 */
[----:B-1----:R-:W-:-:S05]  /*ead0*/  LEA R2, R3, R0, 0x18 ;  /* 0x0000000003027211 */ /* 0x002fca00078ec0ff */
[----:B------:R0:W-:Y:S01]  /*eae0*/  STL [R1+0x10], R2 ;  /* 0x0000100201007387 */ /* 0x0001e20000100800 */
[----:B------:R-:W-:-:S05]  /*eaf0*/  VIADD R0, R2, 0x1e400 ;  /* 0x0001e40002007836 */ /* 0x000fca0000000000 */
[----:B------:R-:W-:-:S13]  /*eb00*/  LOP3.LUT P0, RZ, R0, 0x3ff, RZ, 0xc0, !PT ;  /* 0x000003ff00ff7812 */ /* 0x000fda000780c0ff */
[----:B0-----:R-:W-:Y:S05]  /*eb10*/  @!P0 BRA `(.L_x_310) ;  /* 0x0000000000408947 */ /* 0x001fea0003800000 */
[----:B------:R-:W-:Y:S01]  /*eb20*/  MOV R2, 0x0 ;  /* 0x0000000000027802 */ /* 0x000fe20000000f00 */
[----:B------:R-:W-:Y:S01]  /*eb30*/  ULDC.64 UR6, c[0x4][0xa0] ;  /* 0x0100280000067ab9 */ /* 0x000fe20000000a00 */
[----:B------:R-:W-:Y:S01]  /*eb40*/  ULDC.64 UR8, c[0x4][0xa8] ;  /* 0x01002a0000087ab9 */ /* 0x000fe20000000a00 */
[----:B------:R-:W-:Y:S01]  /*eb50*/  ULDC.64 UR4, c[0x4][0x28] ;  /* 0x01000a0000047ab9 */ /* 0x000fe20000000a00 */
[----:B------:R-:W-:Y:S02]  /*eb60*/  IMAD.U32 R4, RZ, RZ, UR6 ;  /* 0x00000006ff047e24 */ /* 0x000fe4000f8e00ff */
[----:B------:R-:W0:Y:S01]  /*eb70*/  LDC.64 R2, c[0x4][R2] ;  /* 0x0100000002027b82 */ /* 0x000e220000000a00 */
        /* <DEDUP_REMOVED lines=9> */
[----:B0-----:R-:W-:Y:S05]  /*ec10*/  CALL.ABS.NOINC R2 ;  /* 0x0000000002007343 */ /* 0x001fea0003c00000 */
.L_x_310:
        /* <DEDUP_REMOVED lines=8> */
[----:B------:R0:W1:Y:S01]  /*eca0*/  LDC.64 R2, c[0x4][R0] ;  /* 0x0100000000027b82 */ /* 0x0000620000000a00 */
        /* <DEDUP_REMOVED lines=8> */
[----:B0-----:R-:W-:-:S07]  /*ed30*/  IMAD.MOV.U32 R13, RZ, RZ, RZ ;  /* 0x000000ffff0d7224 */ /* 0x001fce00078e00ff */
[----:B------:R-:W-:-:S07]  /*ed40*/  LEPC R20, `(.L_x_312) ;  /* 0x000000001014794e */ /* 0x000fce0000000000 */
[----:B-1----:R-:W-:Y:S05]  /*ed50*/  CALL.ABS.NOINC R2 ;  /* 0x0000000002007343 */ /* 0x002fea0003c00000 */
.L_x_312:
        /* <DEDUP_REMOVED lines=16> */
.L_x_311:
[----:B------:R-:W2:Y:S01]  /*ee60*/  LDL.LU R2, [R1+0x1c] ;  /* 0x00001c0001027983 */ /* 0x000ea20000300800 */
[----:B------:R-:W-:-:S03]  /*ee70*/  ULDC.64 UR4, c[0x0][0x9f8] ;  /* 0x00027e0000047ab9 */ /* 0x000fc60000000a00 */
[----:B------:R-:W3:Y:S04]  /*ee80*/  LDL.LU R0, [R1+0x20] ;  /* 0x0000200001007983 */ /* 0x000ee80000300800 */
[----:B------:R-:W4:Y:S04]  /*ee90*/  LDL.LU R4, [R1+0x2c] ;  /* 0x00002c0001047983 */ /* 0x000f280000300800 */
[----:B------:R-:W4:Y:S01]  /*eea0*/  LDL.LU R8, [R1+0x14] ;  /* 0x0000140001087983 */ /* 0x000f220000300800 */
[----:B------:R-:W-:-:S04]  /*eeb0*/  ISETP.NE.U32.AND P0, PT, RZ, UR4, PT ;  /* 0x00000004ff007c0c */ /* 0x000fc8000bf05070 */
[----:B------:R-:W-:Y:S01]  /*eec0*/  ISETP.NE.AND.EX P0, PT, RZ, UR5, PT, P0 ;  /* 0x00000005ff007c0c */ /* 0x000fe2000bf05300 */
[----:B------:R-:W0:Y:S02]  /*eed0*/  S2R R9, SR_TID.X ;  /* 0x0000000000097919 */ /* 0x000e240000002100 */
[----:B0-----:R-:W-:-:S04]  /*eee0*/  LOP3.LUT R9, R9, 0x1f, RZ, 0xc0, !PT ;  /* 0x0000001f09097812 */ /* 0x001fc800078ec0ff */
[----:B------:R-:W-:-:S13]  /*eef0*/  ISETP.NE.AND P6, PT, R9, RZ, PT ;  /* 0x000000ff0900720c */ /* 0x000fda0003fc5270 */
[----:B------:R-:W-:-:S05]  /*ef00*/  VOTEU.ALL UP1, P6 ;  /* 0x00000000003f7886 */ /* 0x000fca0003020000 */
[----:B------:R-:W-:-:S04]  /*ef10*/  @!UP1 UIADD3 UR8, UP0, UR36, 0x270, URZ ;  /* 0x0000027024089890 */ /* 0x000fc8000ff1e03f */
[----:B------:R-:W-:-:S03]  /*ef20*/  @!UP1 UIADD3.X UR9, URZ, UR37, URZ, UP0, !UPT ;  /* 0x000000253f099290 */ /* 0x000fc600087fe43f */
[----:B------:R-:W-:Y:S01]  /*ef30*/  VOTEU.ALL UP0, P6 ;  /* 0x00000000003f7886 */ /* 0x000fe20003000000 */
[----:B--2---:R-:W-:-:S04]  /*ef40*/  @P0 IADD3 R2, P1, R2, UR4, RZ ;  /* 0x0000000402020c10 */ /* 0x004fc8000ff3e0ff */
[----:B---3--:R-:W-:Y:S01]  /*ef50*/  @P0 IADD3.X R3, R0, UR5, RZ, P1, !PT ;  /* 0x0000000500030c10 */ /* 0x008fe20008ffe4ff */
[----:B------:R-:W-:Y:S01]  /*ef60*/  ULDC.64 UR4, c[0x0][0xa00] ;  /* 0x0002800000047ab9 */ /* 0x000fe20000000a00 */
[----:B----4-:R-:W-:Y:S02]  /*ef70*/  IMAD R17, R17, 0x80, R4 ;  /* 0x0000008011117824 */ /* 0x010fe400078e0204 */
[----:B------:R-:W0:Y:S01]  /*ef80*/  LDC R4, c[0x0][0x428] ;  /* 0x00010a00ff047b82 */ /* 0x000e220000000800 */
[----:B------:R-:W-:-:S06]  /*ef90*/  IMAD.MOV.U32 R0, RZ, RZ, R8 ;  /* 0x000000ffff007224 */ /* 0x000fcc00078e0008 */
[----:B------:R1:W5:Y:S01]  /*efa0*/  @P0 LDG.E R0, desc[UR60][R2.64] ;  /* 0x0000003c02000981 */ /* 0x000362000c1e1900 */
[----:B------:R-:W-:Y:S02]  /*efb0*/  PLOP3.LUT P1, PT, P6, PT, PT, 0x8, 0x0 ;  /* 0x000000000000781c */ /* 0x000fe4000372e170 */
[----:B0-----:R-:W-:Y:S01]  /*efc0*/  ISETP.NE.AND P0, PT, R4, 0x1, PT ;  /* 0x000000010400780c */ /* 0x001fe20003f05270 */
[----:B------:R-:W-:-:S12]  /*efd0*/  IMAD.MOV.U32 R4, RZ, RZ, R18 ;  /* 0x000000ffff047224 */ /* 0x000fd800078e0012 */
[----:B------:R-:W0:Y:S08]  /*efe0*/  @P0 LDC R7, c[0x0][0x42c] ;  /* 0x00010b00ff070b82 */ /* 0x000e300000000800 */
[----:B------:R-:W2:Y:S01]  /*eff0*/  @P0 LDC R5, c[0x0][0x430] ;  /* 0x00010c00ff050b82 */ /* 0x000ea20000000800 */
[----:B0-----:R-:W-:-:S05]  /*f000*/  @P0 IMAD.HI.U32 R6, R18, R7, RZ ;  /* 0x0000000712060227 */ /* 0x001fca00078e00ff */
[----:B--2---:R-:W-:Y:S02]  /*f010*/  @P0 SHF.R.U32.HI R4, RZ, R5, R6 ;  /* 0x00000005ff040219 */ /* 0x004fe40000011606 */
[----:B------:R-:W-:-:S04]  /*f020*/  ISETP.NE.U32.AND P0, PT, RZ, UR4, PT ;  /* 0x00000004ff007c0c */ /* 0x000fc8000bf05070 */
[----:B------:R-:W-:-:S04]  /*f030*/  ISETP.NE.AND.EX P0, PT, RZ, UR5, PT, P0 ;  /* 0x00000005ff007c0c */ /* 0x000fc8000bf05300 */
[----:B-1----:R-:W-:-:S09]  /*f040*/  SEL R6, R8, RZ, !P0 ;  /* 0x000000ff08067207 */ /* 0x002fd20004000000 */
.L_x_313:
[----:B------:R-:W-:Y:S02]  /*f050*/  PLOP3.LUT P0, PT, P0, P1, PT, 0xa2, 0x0 ;  /* 0x000000000000781c */ /* 0x000fe40000703472 */
[----:B------:R-:W-:Y:S01]  /*f060*/  @P1 R2UR P0, UR7, R6 ;  /* 0x00000000060712ca */ /* 0x000fe20000000000 */
[----:B------:R-:W-:-:S07]  /*f070*/  UMOV UR4, URZ ;  /* 0x0000003f00047c82 */ /* 0x000fce0008000000 */
[----:B------:R-:W-:Y:S02]  /*f080*/  PLOP3.LUT P0, PT, P0, P1, PT, 0xa2, 0x0 ;  /* 0x000000000000781c */ /* 0x000fe40000703472 */
[----:B------:R-:W-:-:S08]  /*f090*/  @P1 R2UR.OR P0, UR6, R18 ;  /* 0x00000000120612ca */ /* 0x000fd00000100000 */
[----:B------:R-:W-:Y:S02]  /*f0a0*/  PLOP3.LUT P0, PT, P0, P1, PT, 0xa2, 0x0 ;  /* 0x000000000000781c */ /* 0x000fe40000703472 */
[----:B------:R-:W-:-:S08]  /*f0b0*/  @P1 R2UR.OR P0, UR5, R17 ;  /* 0x00000000110512ca */ /* 0x000fd00000100000 */
[----:B------:R-:W-:-:S05]  /*f0c0*/  @P1 PLOP3.LUT P1, PT, P0, PT, PT, 0x80, 0x0 ;  /* 0x000000000000181c */ /* 0x000fca000072f070 */
[----:B------:R0:W-:Y:S08]  /*f0d0*/  @!UP0 UTMAPF.L2.4D [UR4], [UR8] ;  /* 0x00000004080085b8 */ /* 0x0001f00008018000 */
[----:B0-----:R-:W-:Y:S05]  /*f0e0*/  @P1 BRA.U.ANY `(.L_x_313) ;  /* 0xfffffffd00d81947 */ /* 0x001fea000393ffff */
[----:B------:R-:W0:Y:S01]  /*f0f0*/  S2R R2, SR_TID.X ;  /* 0x0000000000027919 */ /* 0x000e220000002100 */
[----:B------:R-:W-:Y:S01]  /*f100*/  UMOV UR4, 0x40 ;  /* 0x0000004000047882 */ /* 0x000fe20000000000 */
[----:B0-----:R-:W-:-:S04]  /*f110*/  LOP3.LUT R2, R2, 0x1f, RZ, 0xc0, !PT ;  /* 0x0000001f02027812 */ /* 0x001fc800078ec0ff */
[----:B------:R-:W-:-:S04]  /*f120*/  ISETP.NE.AND P2, PT, R2, RZ, PT ;  /* 0x000000ff0200720c */ /* 0x000fc80003f45270 */
[----:B------:R-:W-:-:S09]  /*f130*/  PLOP3.LUT P1, PT, P2, PT, PT, 0x8, 0x0 ;  /* 0x000000000000781c */ /* 0x000fd2000172e170 */
[----:B------:R-:W-:-:S05]  /*f140*/  VOTEU.ALL UP0, P2 ;  /* 0x00000000003f7886 */ /* 0x000fca0001000000 */
.L_x_314:
[----:B------:R-:W-:Y:S02]  /*f150*/  PLOP3.LUT P0, PT, P0, P1, PT, 0xa2, 0x0 ;  /* 0x000000000000781c */ /* 0x000fe40000703472 */
[----:B------:R-:W-:-:S08]  /*f160*/  @P1 R2UR P0, UR7, R6 ;  /* 0x00000000060712ca */ /* 0x000fd00000000000 */
[----:B------:R-:W-:Y:S02]  /*f170*/  PLOP3.LUT P0, PT, P0, P1, PT, 0xa2, 0x0 ;  /* 0x000000000000781c */ /* 0x000fe40000703472 */
[----:B------:R-:W-:-:S08]  /*f180*/  @P1 R2UR.OR P0, UR6, R18 ;  /* 0x00000000120612ca */ /* 0x000fd00000100000 */
[----:B------:R-:W-:Y:S02]  /*f190*/  PLOP3.LUT P0, PT, P0, P1, PT, 0xa2, 0x0 ;  /* 0x000000000000781c */ /* 0x000fe40000703472 */
[----:B------:R-:W-:-:S08]  /*f1a0*/  @P1 R2UR.OR P0, UR5, R17 ;  /* 0x00000000110512ca */ /* 0x000fd00000100000 */
[----:B------:R-:W-:-:S05]  /*f1b0*/  @P1 PLOP3.LUT P1, PT, P0, PT, PT, 0x80, 0x0 ;  /* 0x000000000000181c */ /* 0x000fca000072f070 */
[----:B------:R0:W-:Y:S08]  /*f1c0*/  @!UP0 UTMAPF.L2.4D [UR4], [UR8] ;  /* 0x00000004080085b8 */ /* 0x0001f00008018000 */
[----:B0-----:R-:W-:Y:S05]  /*f1d0*/  @P1 BRA.U.ANY `(.L_x_314) ;  /* 0xfffffffd00dc1947 */ /* 0x001fea000393ffff */
[----:B------:R-:W0:Y:S01]  /*f1e0*/  LDC.64 R2, c[0x0][0x3f8] ;  /* 0x0000fe00ff027b82 */ /* 0x000e220000000a00 */
[----:B------:R-:W-:Y:S02]  /*f1f0*/  ULDC.64 UR4, c[0x0][0xa08] ;  /* 0x0002820000047ab9 */ /* 0x000fe40000000a00 */
[----:B0-----:R-:W-:Y:S01]  /*f200*/  LOP3.LUT P0, RZ, R2, UR4, RZ, 0xfc, !PT ;  /* 0x0000000402ff7c12 */ /* 0x001fe2000f80fcff */
[----:B------:R-:W-:-:S03]  /*f210*/  UMOV UR4, 0xffffffff ;  /* 0xffffffff00047882 */ /* 0x000fc60000000000 */
[----:B------:R-:W-:-:S04]  /*f220*/  LOP3.LUT P0, RZ, R3, UR5, RZ, 0xfc, P0 ;  /* 0x0000000503ff7c12 */ /* 0x000fc8000800fcff */
[----:B-----5:R-:W-:Y:S01]  /*f230*/  SEL R5, R0, RZ, !P0 ;  /* 0x000000ff00057207 */ /* 0x020fe20004000000 */
[----:B------:R-:W-:Y:S08]  /*f240*/  BRA.DIV UR4, `(.L_x_315) ;  /* 0x00000036040c7947 */ /* 0x000ff0000b800000 */
.L_x_385:
[----:B------:R-:W2:Y:S01]  /*f250*/  LDL R7, [R1+0x18] ;  /* 0x0000180001077983 */ /* 0x000ea20000100800 */
[----:B------:R-:W-:Y:S01]  /*f260*/  UMOV UR4, 0xffffffff ;  /* 0xffffffff00047882 */ /* 0x000fe20000000000 */
[----:B------:R-:W-:Y:S01]  /*f270*/  SHF.R.S32.HI R12, RZ, 0x1f, R0 ;  /* 0x0000001fff0c7819 */ /* 0x000fe20000011400 */
[----:B--2---:R-:W-:Y:S01]  /*f280*/  VIADD R7, R7, 0xffffffff ;  /* 0xffffffff07077836 */ /* 0x004fe20000000000 */
[----:B------:R-:W-:Y:S06]  /*f290*/  BRA.DIV UR4, `(.L_x_316) ;  /* 0x00000036042c7947 */ /* 0x000fec000b800000 */
[----:B------:R-:W-:-:S13]  /*f2a0*/  ELECT P6, URZ, PT ;  /* 0x00000000003f782f */ /* 0x000fda00038c0000 */
.L_x_388:
[----:B------:R-:W-:Y:S05]  /*f2b0*/  @!P6 BRA `(.L_x_317) ;  /* 0x00000004001ce947 */ /* 0x000fea0003800000 */
[----:B------:R0:W-:Y:S01]  /*f2c0*/  STL [R1+0xc], R7 ;  /* 0x00000c0701007387 */ /* 0x0001e20000100800 */
[----:B------:R-:W-:-:S04]  /*f2d0*/  ISETP.NE.U32.AND P0, PT, R2, RZ, PT ;  /* 0x000000ff0200720c */ /* 0x000fc80003f05070 */
[----:B------:R-:W-:-:S13]  /*f2e0*/  ISETP.NE.AND.EX P0, PT, R3, RZ, PT, P0 ;  /* 0x000000ff0300720c */ /* 0x000fda0003f05300 */
[----:B0-----:R-:W-:Y:S05]  /*f2f0*/  @!P0 BRA `(.L_x_318) ;  /* 0x00000000004c8947 */ /* 0x001fea0003800000 */
[----:B------:R-:W0:Y:S01]  /*f300*/  LDC R10, c[0x0][0x41c] ;  /* 0x00010700ff0a7b82 */ /* 0x000e220000000800 */
[----:B------:R-:W-:Y:S01]  /*f310*/  IMAD.MOV.U32 R5, RZ, RZ, R7 ;  /* 0x000000ffff057224 */ /* 0x000fe200078e0007 */
[----:B------:R-:W-:Y:S01]  /*f320*/  ULDC.64 UR4, c[0x0][0x408] ;  /* 0x0001020000047ab9 */ /* 0x000fe20000000a00 */
[----:B0-----:R-:W-:-:S13]  /*f330*/  ISETP.NE.AND P0, PT, R10, 0x1, PT ;  /* 0x000000010a00780c */ /* 0x001fda0003f05270 */
[----:B------:R-:W0:Y:S02]  /*f340*/  @P0 LDC.64 R8, c[0x0][0x420] ;  /* 0x00010800ff080b82 */ /* 0x000e240000000a00 */
[----:B0-----:R-:W-:-:S05]  /*f350*/  @P0 IMAD.HI.U32 R8, R7, R8, RZ ;  /* 0x0000000807080227 */ /* 0x001fca00078e00ff */
[----:B------:R-:W-:-:S05]  /*f360*/  @P0 SHF.R.U32.HI R5, RZ, R9, R8 ;  /* 0x00000009ff050219 */ /* 0x000fca0000011608 */
[----:B------:R-:W-:-:S04]  /*f370*/  IMAD.MOV R8, RZ, RZ, -R5 ;  /* 0x000000ffff087224 */ /* 0x000fc800078e0a05 */
[----:B------:R-:W-:Y:S02]  /*f380*/  IMAD R9, R10, R8, R7 ;  /* 0x000000080a097224 */ /* 0x000fe400078e0207 */
[----:B------:R-:W-:-:S03]  /*f390*/  IMAD R8, R12, UR4, RZ ;  /* 0x000000040c087c24 */ /* 0x000fc6000f8e02ff */
[----:B------:R0:W-:Y:S01]  /*f3a0*/  STL [R1+0xc], R9 ;  /* 0x00000c0901007387 */ /* 0x0001e20000100800 */
[----:B------:R-:W-:Y:S02]  /*f3b0*/  IMAD R10, R0, UR5, R8 ;  /* 0x00000005000a7c24 */ /* 0x000fe4000f8e0208 */
[--C-:B------:R-:W-:Y:S01]  /*f3c0*/  IMAD.MOV.U32 R8, RZ, RZ, R5.reuse ;  /* 0x000000ffff087224 */ /* 0x100fe200078e0005 */
[----:B0-----:R-:W-:-:S03]  /*f3d0*/  SHF.R.S32.HI R9, RZ, 0x1f, R5 ;  /* 0x0000001fff097819 */ /* 0x001fc60000011405 */
[----:B------:R-:W-:-:S04]  /*f3e0*/  IMAD.WIDE.U32 R8, R0, UR4, R8 ;  /* 0x0000000400087c25 */ /* 0x000fc8000f8e0008 */
[----:B------:R-:W-:Y:S01]  /*f3f0*/  IMAD.IADD R5, R9, 0x1, R10 ;  /* 0x0000000109057824 */ /* 0x000fe200078e020a */
[----:B------:R-:W-:-:S04]  /*f400*/  LEA R10, P0, R8, R2, 0x2 ;  /* 0x00000002080a7211 */ /* 0x000fc800078010ff */
[----:B------:R-:W-:-:S05]  /*f410*/  LEA.HI.X R11, R8, R3, R5, 0x2, P0 ;  /* 0x00000003080b7211 */ /* 0x000fca00000f1405 */
[----:B------:R0:W5:Y:S04]  /*f420*/  LDG.E R5, desc[UR60][R10.64] ;  /* 0x0000003c0a057981 */ /* 0x000168000c1e1900 */
.L_x_318:
[----:B------:R-:W2:Y:S01]  /*f430*/  LDL R8, [R1] ;  /* 0x0000000001087983 */ /* 0x000ea20000100800 */
[----:B0-----:R-:W-:-:S03]  /*f440*/  MOV R10, 0x400 ;  /* 0x00000400000a7802 */ /* 0x001fc60000000f00 */
[----:B------:R-:W3:Y:S01]  /*f450*/  LDL R9, [R1+0x8] ;  /* 0x0000080001097983 */ /* 0x000ee20000100800 */
[----:B------:R-:W0:Y:S02]  /*f460*/  S2R R11, SR_CgaCtaId ;  /* 0x00000000000b7919 */ /* 0x000e240000008800 */
[----:B0-----:R-:W-:-:S05]  /*f470*/  LEA R10, R11, R10, 0x18 ;  /* 0x0000000a0b0a7211 */ /* 0x001fca00078ec0ff */
[----:B--2---:R-:W-:Y:S01]  /*f480*/  IMAD R8, R8, 0x8, R10 ;  /* 0x0000000808087824 */ /* 0x004fe200078e020a */
[----:B---3--:R-:W-:-:S04]  /*f490*/  SHF.L.U32 R9, R9, 0x1f, RZ ;  /* 0x0000001f09097819 */ /* 0x008fc800000006ff */
[----:B------:R-:W0:Y:S02]  /*f4a0*/  SYNCS.PHASECHK.TRANS64.TRYWAIT P0, [R8+URZ+0x34840], R9 ;  /* 0x03484009080075a7 */ /* 0x000e24000800017f */
[----:B0-----:R-:W-:Y:S05]  /*f4b0*/  @!P0 BRA `(.L_x_319) ;  /* 0x0000003000c48947 */ /* 0x001fea0003800000 */
.L_x_389:
[----:B------:R-:W1:Y:S02]  /*f4c0*/  S2R R10, SR_TID.X ;  /* 0x00000000000a7919 */ /* 0x000e640000002100 */
[----:B-1----:R-:W-:-:S04]  /*f4d0*/  LOP3.LUT R10, R10, 0x7f, RZ, 0xc0, !PT ;  /* 0x0000007f0a0a7812 */ /* 0x002fc800078ec0ff */
[----:B------:R-:W-:-:S13]  /*f4e0*/  ISETP.NE.AND P0, PT, R10, RZ, PT ;  /* 0x000000ff0a00720c */ /* 0x000fda0003f05270 */
[----:B------:R-:W-:Y:S05]  /*f4f0*/  @P0 BRA `(.L_x_320) ;  /* 0x00000000001c0947 */ /* 0x000fea0003800000 */
[----:B------:R-:W1:Y:S01]  /*f500*/  S2R R10, SR_TID.X ;  /* 0x00000000000a7919 */ /* 0x000e620000002100 */
[----:B0-----:R-:W-:-:S04]  /*f510*/  IMAD.MOV.U32 R9, RZ, RZ, 0xb000 ;  /* 0x0000b000ff097424 */ /* 0x001fc800078e00ff */
[----:B------:R2:W-:Y:S01]  /*f520*/  SYNCS.ARRIVE.TRANS64 RZ, [R8+URZ+0x34830], R9 ;  /* 0x0348300908ff79a7 */ /* 0x0005e2000800003f */
[----:B-1----:R-:W-:-:S04]  /*f530*/  LOP3.LUT R10, R10, 0x1f, RZ, 0xc0, !PT ;  /* 0x0000001f0a0a7812 */ /* 0x002fc800078ec0ff */
[----:B------:R-:W-:-:S13]  /*f540*/  ISETP.NE.AND P1, PT, R10, RZ, PT ;  /* 0x000000ff0a00720c */ /* 0x000fda0003f25270 */
[----:B--2---:R-:W-:Y:S05]  /*f550*/  @!P1 BRA `(.L_x_320) ;  /* 0x0000000000049947 */ /* 0x004fea0003800000 */
[----:B------:R-:W-:Y:S01]  /*f560*/  BPT.TRAP 0x1 ;  /* 0x000000040000795c */ /* 0x000fe20000300000 */
.L_x_320:
[----:B------:R-:W2:Y:S01]  /*f570*/  LDL R11, [R1] ;  /* 0x00000000010b7983 */ /* 0x000ea20000100800 */
[----:B------:R-:W-:-:S03]  /*f580*/  MOV R13, 0x400 ;  /* 0x00000400000d7802 */ /* 0x000fc60000000f00 */
[----:B------:R-:W3:Y:S04]  /*f590*/  LDL R10, [R1+0xc] ;  /* 0x00000c00010a7983 */ /* 0x000ee80000100800 */
[----:B0-----:R-:W4:Y:S01]  /*f5a0*/  LDL R9, [R1+0x4] ;  /* 0x0000040001097983 */ /* 0x001f220000100800 */
[----:B------:R-:W0:Y:S01]  /*f5b0*/  S2R R14, SR_CgaCtaId ;  /* 0x00000000000e7919 */ /* 0x000e220000008800 */
[----:B------:R-:W-:Y:S01]  /*f5c0*/  R2UR UR9, R8 ;  /* 0x00000000080972ca */ /* 0x000fe200000e0000 */
[----:B------:R-:W-:Y:S01]  /*f5d0*/  UIADD3 UR4, UP0, UR36, 0x370, URZ ;  /* 0x0000037024047890 */ /* 0x000fe2000ff1e03f */
[----:B------:R-:W-:Y:S02]  /*f5e0*/  R2UR UR12, R4 ;  /* 0x00000000040c72ca */ /* 0x000fe400000e0000 */
[----:B-----5:R-:W-:-:S02]  /*f5f0*/  R2UR UR13, R5 ;  /* 0x00000000050d72ca */ /* 0x020fc400000e0000 */
[----:B0-----:R-:W-:-:S07]  /*f600*/  LEA R13, R14, R13, 0x18 ;  /* 0x0000000d0e0d7211 */ /* 0x001fce00078ec0ff */
[----:B------:R-:W-:Y:S01]  /*f610*/  UIADD3 UR9, UR9, 0x34830, URZ ;  /* 0x0003483009097890 */ /* 0x000fe2000fffe03f */
[----:B------:R-:W-:Y:S01]  /*f620*/  UMOV UR10, URZ ;  /* 0x0000003f000a7c82 */ /* 0x000fe20008000000 */
[----:B------:R-:W-:Y:S01]  /*f630*/  UMOV UR7, 0x14f00000 ;  /* 0x14f0000000077882 */ /* 0x000fe20000000000 */
[----:B------:R-:W-:Y:S01]  /*f640*/  UMOV UR15, 0x40 ;  /* 0x00000040000f7882 */ /* 0x000fe20000000000 */
[----:B--2---:R-:W-:Y:S01]  /*f650*/  IMAD R8, R11, 0xb000, R13 ;  /* 0x0000b0000b087824 */ /* 0x004fe200078e020d */
[----:B---3--:R-:W-:-:S04]  /*f660*/  R2UR UR11, R10 ;  /* 0x000000000a0b72ca */ /* 0x008fc800000e0000 */
[----:B------:R-:W-:Y:S02]  /*f670*/  R2UR UR6, R8 ;  /* 0x00000000080672ca */ /* 0x000fe400000e0000 */
[----:B----4-:R-:W-:-:S11]  /*f680*/  R2UR UR5, R9 ;  /* 0x00000000090572ca */ /* 0x010fd600000e0000 */
[----:B------:R-:W-:Y:S02]  /*f690*/  UIADD3 UR8, UR6, 0x1e400, URZ ;  /* 0x0001e40006087890 */ /* 0x000fe4000fffe03f */
[----:B------:R-:W-:Y:S02]  /*f6a0*/  UIMAD UR11, UR11, 0xb0, UR5 ;  /* 0x000000b00b0b78a4 */ /* 0x000fe4000f8e0205 */
[----:B------:R-:W-:Y:S02]  /*f6b0*/  UIADD3.X UR5, URZ, UR37, URZ, UP0, !UPT ;  /* 0x000000253f057290 */ /* 0x000fe400087fe43f */
[----:B------:R-:W-:-:S03]  /*f6c0*/  UIADD3 UR14, UR6, 0x23c00, URZ ;  /* 0x00023c00060e7890 */ /* 0x000fc6000fffe03f */
[----:B------:R-:W-:-:S04]  /*f6d0*/  UMOV UR6, 0x0 ;  /* 0x0000000000067882 */ /* 0x000fc80000000000 */
[----:B------:R0:W-:Y:S02]  /*f6e0*/  UTMALDG.4D [UR8], [UR4], desc[UR6] ;  /* 0x00000608040075b4 */ /* 0x0001e40008019000 */
[----:B0-----:R-:W-:Y:S01]  /*f6f0*/  UMOV UR8, UR14 ;  /* 0x0000000e00087c82 */ /* 0x001fe20008000000 */
[----:B------:R-:W-:Y:S02]  /*f700*/  UMOV UR10, UR15 ;  /* 0x0000000f000a7c82 */ /* 0x000fe40008000000 */
[----:B------:R0:W-:Y:S02]  /*f710*/  UTMALDG.4D [UR8], [UR4], desc[UR6] ;  /* 0x00000608040075b4 */ /* 0x0001e40008019000 */
[----:B0-----:R-:W-:Y:S01]  /*f720*/  NOP ;  /* 0x0000000000007918 */ /* 0x001fe20000000000 */
.L_x_317:
[----:B------:R-:W2:Y:S01]  /*f730*/  LDL.LU R11, [R1+0x28] ;  /* 0x00002800010b7983 */ /* 0x000ea20000300800 */
[----:B------:R-:W-:Y:S01]  /*f740*/  MOV R9, 0x400 ;  /* 0x0000040000097802 */ /* 0x000fe20000000f00 */
[----:B------:R-:W-:Y:S05]  /*f750*/  WARPSYNC.ALL ;  /* 0x0000000000007948 */ /* 0x000fea0003800000 */
[----:B------:R-:W0:Y:S01]  /*f760*/  S2R R10, SR_CgaCtaId ;  /* 0x00000000000a7919 */ /* 0x000e220000008800 */
[----:B------:R-:W-:-:S13]  /*f770*/  ELECT P0, URZ, PT ;  /* 0x00000000003f782f */ /* 0x000fda0003800000 */
[----:B------:R-:W-:Y:S01]  /*f780*/  @P0 R2UR UR13, R6 ;  /* 0x00000000060d02ca */ /* 0x000fe200000e0000 */
[----:B------:R-:W-:Y:S01]  /*f790*/  UIADD3 UR4, UP0, UR36, 0x270, URZ ;  /* 0x0000027024047890 */ /* 0x000fe2000ff1e03f */
[----:B------:R-:W-:Y:S01]  /*f7a0*/  @P0 R2UR UR12, R18 ;  /* 0x00000000120c02ca */ /* 0x000fe200000e0000 */
[----:B------:R-:W-:Y:S01]  /*f7b0*/  UMOV UR6, 0x0 ;  /* 0x0000000000067882 */ /* 0x000fe20000000000 */
[----:B------:R-:W-:Y:S01]  /*f7c0*/  @P0 R2UR UR11, R17 ;  /* 0x00000000110b02ca */ /* 0x000fe200000e0000 */
[----:B------:R-:W-:Y:S01]  /*f7d0*/  UIADD3.X UR5, URZ, UR37, URZ, UP0, !UPT ;  /* 0x000000253f057290 */ /* 0x000fe200087fe43f */
[----:B------:R-:W-:Y:S01]  /*f7e0*/  BSSY B0, `(.L_x_321) ;  /* 0x000001b000007945 */ /* 0x000fe20003800000 */
[----:B------:R-:W-:Y:S01]  /*f7f0*/  UMOV UR7, 0x12f00000 ;  /* 0x12f0000000077882 */ /* 0x000fe20000000000 */
[----:B------:R-:W-:Y:S01]  /*f800*/  UMOV UR10, URZ ;  /* 0x0000003f000a7c82 */ /* 0x000fe20008000000 */
[----:B------:R-:W-:Y:S01]  /*f810*/  UMOV UR14, 0x0 ;  /* 0x00000000000e7882 */ /* 0x000fe20000000000 */
[----:B------:R-:W-:Y:S01]  /*f820*/  UMOV UR15, 0x12f00000 ;  /* 0x12f00000000f7882 */ /* 0x000fe20000000000 */
[----:B------:R-:W-:Y:S01]  /*f830*/  @P0 IMAD.MOV.U32 R8, RZ, RZ, 0x8000 ;  /* 0x00008000ff080424 */ /* 0x000fe200078e00ff */
[----:B0-----:R-:W-:Y:S01]  /*f840*/  LEA R9, R10, R9, 0x18 ;  /* 0x000000090a097211 */ /* 0x001fe200078ec0ff */
[----:B------:R-:W-:Y:S03]  /*f850*/  BAR.SYNC.DEFER_BLOCKING 0x8, 0x120 ;  /* 0x0204800000007b1d */ /* 0x000fe60000010000 */
[----:B------:R-:W-:-:S13]  /*f860*/  R2UR UR16, R9 ;  /* 0x00000000091072ca */ /* 0x000fda00000e0000 */
[----:B------:R-:W-:Y:S02]  /*f870*/  UIADD3 UR8, UR16, 0x16400, URZ ;  /* 0x0001640010087890 */ /* 0x000fe4000fffe03f */
[----:B------:R-:W-:Y:S01]  /*f880*/  UIADD3 UR9, UR16, 0x34800, URZ ;  /* 0x0003480010097890 */ /* 0x000fe2000fffe03f */
[----:B------:R0:W-:Y:S08]  /*f890*/  @P0 SYNCS.ARRIVE.TRANS64 RZ, [R9+URZ+0x34800], R8 ;  /* 0x0348000809ff09a7 */ /* 0x0001f0000800003f */
[----:B------:R1:W-:Y:S02]  /*f8a0*/  UTMALDG.4D [UR8], [UR4], desc[UR6] ;  /* 0x00000608040075b4 */ /* 0x0003e40008019000 */
[----:B-1----:R-:W-:Y:S01]  /*f8b0*/  @P0 R2UR UR13, R6 ;  /* 0x00000000060d02ca */ /* 0x002fe200000e0000 */
[----:B------:R-:W-:Y:S01]  /*f8c0*/  UIADD3 UR8, UR16, 0x1a400, URZ ;  /* 0x0001a40010087890 */ /* 0x000fe2000fffe03f */
[----:B------:R-:W-:Y:S01]  /*f8d0*/  @P0 R2UR UR12, R18 ;  /* 0x00000000120c02ca */ /* 0x000fe200000e0000 */
[----:B------:R-:W-:Y:S01]  /*f8e0*/  UMOV UR10, 0x40 ;  /* 0x00000040000a7882 */ /* 0x000fe20000000000 */
[----:B------:R-:W-:-:S13]  /*f8f0*/  @P0 R2UR UR11, R17 ;  /* 0x00000000110b02ca */ /* 0x000fda00000e0000 */
[----:B------:R0:W-:Y:S01]  /*f900*/  UTMALDG.4D [UR8], [UR4], desc[UR14] ;  /* 0x00000e08040075b4 */ /* 0x0001e20008019000 */
[----:B--2---:R-:W-:-:S05]  /*f910*/  VIADD R11, R11, 0x1 ;  /* 0x000000010b0b7836 */ /* 0x004fca0000000000 */
[----:B------:R-:W-:Y:S01]  /*f920*/  LEA.HI R6, R11, R11, RZ, 0x1 ;  /* 0x0000000b0b067211 */ /* 0x000fe200078f08ff */
[----:B------:R0:W-:Y:S03]  /*f930*/  STL [R1+0x28], R11 ;  /* 0x0000280b01007387 */ /* 0x0001e60000100800 */
[----:B------:R-:W-:-:S05]  /*f940*/  LOP3.LUT R6, R6, 0xfffffffe, RZ, 0xc0, !PT ;  /* 0xfffffffe06067812 */ /* 0x000fca00078ec0ff */
[----:B------:R-:W-:-:S05]  /*f950*/  IMAD.IADD R6, R11, 0x1, -R6 ;  /* 0x000000010b067824 */ /* 0x000fca00078e0a06 */
[----:B------:R-:W-:-:S04]  /*f960*/  SHF.L.U32 R6, R6, 0x1f, RZ ;  /* 0x0000001f06067819 */ /* 0x000fc800000006ff */
[----:B------:R-:W1:Y:S02]  /*f970*/  SYNCS.PHASECHK.TRANS64.TRYWAIT P0, [R9+URZ+0x34820], R6 ;  /* 0x03482006090075a7 */ /* 0x000e64000800017f */
[----:B01----:R-:W-:Y:S05]  /*f980*/  @!P0 BRA `(.L_x_322) ;  /* 0x0000002c00a48947 */ /* 0x003fea0003800000 */
.L_x_390:
[----:B------:R-:W-:Y:S05]  /*f990*/  BSYNC B0 ;  /* 0x0000000000007941 */ /* 0x000fea0003800000 */
.L_x_321:
[----:B0-----:R-:W2:Y:S01]  /*f9a0*/  LDL.LU R8, [R1+0x24] ;  /* 0x0000240001087983 */ /* 0x001ea20000300800 */
[----:B------:R-:W-:Y:S01]  /*f9b0*/  BSSY B0, `(.L_x_323) ;  /* 0x0000189000007945 */ /* 0x000fe20003800000 */
[----:B--2---:R-:W-:-:S13]  /*f9c0*/  ISETP.GE.AND P0, PT, R8, 0xb1, PT ;  /* 0x000000b10800780c */ /* 0x004fda0003f06270 */
[----:B------:R-:W-:Y:S05]  /*f9d0*/  @!P0 BRA `(.L_x_324) ;  /* 0x0000001800188947 */ /* 0x000fea0003800000 */
[----:B------:R-:W2:Y:S01]  /*f9e0*/  LDL R8, [R1+0x18] ;  /* 0x0000180001087983 */ /* 0x000ea20000100800 */
[----:B------:R-:W-:Y:S01]  /*f9f0*/  IMAD.MOV.U32 R6, RZ, RZ, 0x1 ;  /* 0x00000001ff067424 */ /* 0x000fe200078e00ff */
[----:B------:R-:W-:Y:S01]  /*fa00*/  BSSY B1, `(.L_x_325) ;  /* 0x000008a000017945 */ /* 0x000fe20003800000 */
[----:B--2---:R-:W-:-:S05]  /*fa10*/  IMAD.MOV R14, RZ, RZ, -R8 ;  /* 0x000000ffff0e7224 */ /* 0x004fca00078e0a08 */
[----:B------:R-:W-:-:S05]  /*fa20*/  VIADDMNMX R14, R14, R6, 0xffffffff, !PT ;  /* 0xffffffff0e0e7446 */ /* 0x000fca0007800106 */
[----:B------:R-:W-:-:S05]  /*fa30*/  IMAD.IADD R6, R8, 0x1, R14 ;  /* 0x0000000108067824 */ /* 0x000fca00078e020e */
[----:B------:R-:W-:-:S04]  /*fa40*/  LOP3.LUT R6, R6, 0x1, RZ, 0xc0, !PT ;  /* 0x0000000106067812 */ /* 0x000fc800078ec0ff */
[----:B------:R-:W-:Y:S01]  /*fa50*/  ISETP.NE.U32.AND P0, PT, R6, 0x1, PT ;  /* 0x000000010600780c */ /* 0x000fe20003f05070 */
[----:B------:R-:W-:-:S12]  /*fa60*/  VIADD R6, R8, 0xfffffffe ;  /* 0xfffffffe08067836 */ /* 0x000fd80000000000 */
[----:B------:R-:W-:Y:S05]  /*fa70*/  @P0 BRA `(.L_x_326) ;  /* 0x0000000800080947 */ /* 0x000fea0003800000 */
[----:B------:R-:W2:Y:S04]  /*fa80*/  LDL R9, [R1] ;  /* 0x0000000001097983 */ /* 0x000ea80000100800 */
[----:B------:R-:W3:Y:S01]  /*fa90*/  LDL R8, [R1+0x8] ;  /* 0x0000080001087983 */ /* 0x000ee20000100800 */
[----:B------:R-:W-:Y:S01]  /*faa0*/  BSSY B2, `(.L_x_327) ;  /* 0x000007b000027945 */ /* 0x000fe20003800000 */
[----:B--2---:R-:W-:-:S05]  /*fab0*/  VIADD R13, R9, 0x1 ;  /* 0x00000001090d7836 */ /* 0x004fca0000000000 */
[----:B------:R-:W-:-:S04]  /*fac0*/  ISETP.NE.AND P0, PT, R13, 0x2, PT ;  /* 0x000000020d00780c */ /* 0x000fc80003f05270 */
[----:B------:R-:W-:Y:S02]  /*fad0*/  SEL R15, RZ, 0x1, P0 ;  /* 0x00000001ff0f7807 */ /* 0x000fe40000000000 */
[----:B------:R-:W-:Y:S02]  /*fae0*/  SEL R13, R13, RZ, P0 ;  /* 0x000000ff0d0d7207 */ /* 0x000fe40000000000 */
[----:B---3--:R-:W-:Y:S01]  /*faf0*/  LOP3.LUT R15, R8, R15, RZ, 0x3c, !PT ;  /* 0x0000000f080f7212 */ /* 0x008fe200078e3cff */
[----:B------:R-:W-:Y:S06]  /*fb00*/  @!P6 BRA `(.L_x_328) ;  /* 0x0000000400d0e947 */ /* 0x000fec0003800000 */
[----:B------:R-:W-:Y:S01]  /*fb10*/  ISETP.NE.U32.AND P0, PT, R2, RZ, PT ;  /* 0x000000ff0200720c */ /* 0x000fe20003f05070 */
[----:B------:R-:W-:-:S03]  /*fb20*/  IMAD.MOV.U32 R8, RZ, RZ, R5 ;  /* 0x000000ffff087224 */ /* 0x000fc600078e0005 */
[----:B------:R-:W-:-:S13]  /*fb30*/  ISETP.NE.AND.EX P0, PT, R3, RZ, PT, P0 ;  /* 0x000000ff0300720c */ /* 0x000fda0003f05300 */
[----:B------:R-:W-:Y:S05]  /*fb40*/  @!P0 BRA `(.L_x_329) ;  /* 0x0000000000448947 */ /* 0x000fea0003800000 */
[----:B------:R-:W0:Y:S01]  /*fb50*/  LDC R18, c[0x0][0x41c] ;  /* 0x00010700ff127b82 */ /* 0x000e220000000800 */
[----:B------:R-:W-:Y:S01]  /*fb60*/  ULDC.64 UR4, c[0x0][0x408] ;  /* 0x0001020000047ab9 */ /* 0x000fe20000000a00 */
[----:B0-----:R-:W-:-:S13]  /*fb70*/  ISETP.NE.AND P0, PT, R18, 0x1, PT ;  /* 0x000000011200780c */ /* 0x001fda0003f05270 */
[----:B------:R-:W0:Y:S02]  /*fb80*/  @P0 LDC.64 R8, c[0x0][0x420] ;  /* 0x00010800ff080b82 */ /* 0x000e240000000a00 */
[----:B0-----:R-:W-:-:S04]  /*fb90*/  @P0 IMAD.HI.U32 R10, R6, R8, RZ ;  /* 0x00000008060a0227 */ /* 0x001fc800078e00ff */
[----:B------:R-:W-:Y:S01]  /*fba0*/  IMAD.MOV.U32 R8, RZ, RZ, R6 ;  /* 0x000000ffff087224 */ /* 0x000fe200078e0006 */
[----:B------:R-:W-:Y:S01]  /*fbb0*/  @P0 SHF.R.U32.HI R8, RZ, R9, R10 ;  /* 0x00000009ff080219 */ /* 0x000fe2000001160a */
[----:B------:R-:W-:-:S03]  /*fbc0*/  IMAD R10, R12, UR4, RZ ;  /* 0x000000040c0a7c24 */ /* 0x000fc6000f8e02ff */
[----:B------:R-:W-:Y:S01]  /*fbd0*/  SHF.R.S32.HI R9, RZ, 0x1f, R8 ;  /* 0x0000001fff097819 */ /* 0x000fe20000011408 */
[C---:B------:R-:W-:Y:S02]  /*fbe0*/  IMAD R17, R0.reuse, UR5, R10 ;  /* 0x0000000500117c24 */ /* 0x040fe4000f8e020a */
[----:B------:R-:W-:-:S04]  /*fbf0*/  IMAD.WIDE.U32 R10, R0, UR4, R8 ;  /* 0x00000004000a7c25 */ /* 0x000fc8000f8e0008 */
[----:B------:R-:W-:Y:S01]  /*fc00*/  IMAD.IADD R17, R17, 0x1, R11 ;  /* 0x0000000111117824 */ /* 0x000fe200078e020b */
[----:B------:R-:W-:Y:S01]  /*fc10*/  LEA R2, P0, R10, R2, 0x2 ;  /* 0x000000020a027211 */ /* 0x000fe200078010ff */
[----:B------:R-:W-:-:S03]  /*fc20*/  IMAD.MOV R8, RZ, RZ, -R8 ;  /* 0x000000ffff087224 */ /* 0x000fc600078e0a08 */
[----:B------:R-:W-:Y:S01]  /*fc30*/  LEA.HI.X R3, R10, R3, R17, 0x2, P0 ;  /* 0x000000030a037211 */ /* 0x000fe200000f1411 */
[----:B------:R-:W-:-:S04]  /*fc40*/  IMAD R6, R18, R8, R6 ;  /* 0x0000000812067224 */ /* 0x000fc800078e0206 */
[----:B------:R0:W5:Y:S04]  /*fc50*/  LDG.E R8, desc[UR60][R2.64] ;  /* 0x0000003c02087981 */ /* 0x000168000c1e1900 */
.L_x_329:
[----:B0-----:R-:W0:Y:S01]  /*fc60*/  S2R R3, SR_CgaCtaId ;  /* 0x0000000000037919 */ /* 0x001e220000008800 */
[----:B------:R-:W-:-:S04]  /*fc70*/  MOV R2, 0x400 ;  /* 0x0000040000027802 */ /* 0x000fc80000000f00 */
[----:B0-----:R-:W-:Y:S02]  /*fc80*/  LEA R2, R3, R2, 0x18 ;  /* 0x0000000203027211 */ /* 0x001fe400078ec0ff */
[----:B------:R-:W-:-:S03]  /*fc90*/  SHF.L.U32 R3, R15, 0x1f, RZ ;  /* 0x0000001f0f037819 */ /* 0x000fc600000006ff */
[----:B------:R-:W-:-:S04]  /*fca0*/  IMAD R2, R13, 0x8, R2 ;  /* 0x000000080d027824 */ /* 0x000fc800078e0202 */
[----:B------:R-:W0:Y:S02]  /*fcb0*/  SYNCS.PHASECHK.TRANS64.TRYWAIT P0, [R2+URZ+0x34840], R3 ;  /* 0x03484003020075a7 */ /* 0x000e24000800017f */
[----:B0-----:R-:W-:Y:S05]  /*fcc0*/  @!P0 BRA `(.L_x_330) ;  /* 0x0000002800f48947 */ /* 0x001fea0003800000 */
.L_x_391:
        /* <DEDUP_REMOVED lines=11> */
.L_x_331:
[----:B------:R-:W2:Y:S01]  /*fd80*/  LDL R17, [R1+0x4] ;  /* 0x0000040001117983 */ /* 0x000ea20000100800 */
[----:B0-----:R-:W-:-:S03]  /*fd90*/  MOV R3, 0x400 ;  /* 0x0000040000037802 */ /* 0x001fc60000000f00 */
[----:B------:R-:W3:Y:S04]  /*fda0*/  LDL.LU R10, [R1+0x8] ;  /* 0x00000800010a7983 */ /* 0x000ee80000300800 */
[----:B------:R-:W4:Y:S01]  /*fdb0*/  LDL R9, [R1] ;  /* 0x0000000001097983 */ /* 0x000f220000100800 */
[----:B------:R-:W0:Y:S01]  /*fdc0*/  S2R R11, SR_CgaCtaId ;  /* 0x00000000000b7919 */ /* 0x000e220000008800 */
[----:B------:R-:W-:Y:S02]  /*fdd0*/  R2UR UR14, R2 ;  /* 0x00000000020e72ca */ /* 0x000fe400000e0000 */
[----:B------:R-:W-:Y:S01]  /*fde0*/  R2UR UR11, R6 ;  /* 0x00000000060b72ca */ /* 0x000fe200000e0000 */
[----:B------:R-:W-:Y:S01]  /*fdf0*/  UIADD3 UR4, UP0, UR36, 0x370, URZ ;  /* 0x0000037024047890 */ /* 0x000fe2000ff1e03f */
[----:B------:R-:W-:-:S02]  /*fe00*/  R2UR UR12, R4 ;  /* 0x00000000040c72ca */ /* 0x000fc400000e0000 */
[----:B-----5:R-:W-:Y:S01]  /*fe10*/  R2UR UR13, R8 ;  /* 0x00000000080d72ca */ /* 0x020fe200000e0000 */
[----:B------:R-:W-:Y:S01]  /*fe20*/  UIADD3.X UR5, URZ, UR37, URZ, UP0, !UPT ;  /* 0x000000253f057290 */ /* 0x000fe200087fe43f */
[----:B0-----:R-:W-:-:S05]  /*fe30*/  LEA R3, R11, R3, 0x18 ;  /* 0x000000030b037211 */ /* 0x001fca00078ec0ff */
[----:B------:R-:W-:-:S05]  /*fe40*/  IMAD R2, R13, 0xb000, R3 ;  /* 0x0000b0000d027824 */ /* 0x000fca00078e0203 */
[----:B------:R-:W-:Y:S01]  /*fe50*/  R2UR UR8, R2 ;  /* 0x00000000020872ca */ /* 0x000fe200000e0000 */
[----:B------:R-:W-:Y:S01]  /*fe60*/  VIADD R3, R3, 0x34800 ;  /* 0x0003480003037836 */ /* 0x000fe20000000000 */
[----:B------:R-:W-:Y:S01]  /*fe70*/  UMOV UR10, URZ ;  /* 0x0000003f000a7c82 */ /* 0x000fe20008000000 */
[----:B------:R-:W-:Y:S01]  /*fe80*/  UMOV UR6, 0x0 ;  /* 0x0000000000067882 */ /* 0x000fe20000000000 */
[----:B------:R-:W-:Y:S01]  /*fe90*/  UMOV UR7, 0x14f00000 ;  /* 0x14f0000000077882 */ /* 0x000fe20000000000 */
[----:B------:R-:W-:-:S08]  /*fea0*/  UMOV UR16, 0x40 ;  /* 0x0000004000107882 */ /* 0x000fd00000000000 */
[----:B------:R-:W-:Y:S01]  /*feb0*/  UIADD3 UR15, UR8, 0x23c00, URZ ;  /* 0x00023c00080f7890 */ /* 0x000fe2000fffe03f */
[----:B--2---:R-:W-:-:S13]  /*fec0*/  R2UR UR9, R17 ;  /* 0x00000000110972ca */ /* 0x004fda00000e0000 */
[----:B------:R-:W-:Y:S02]  /*fed0*/  UIMAD UR11, UR11, 0xb0, UR9 ;  /* 0x000000b00b0b78a4 */ /* 0x000fe4000f8e0209 */
[----:B------:R-:W-:Y:S02]  /*fee0*/  UIADD3 UR9, UR14, 0x34830, URZ ;  /* 0x000348300e097890 */ /* 0x000fe4000fffe03f */
[----:B------:R-:W-:Y:S01]  /*fef0*/  UIADD3 UR14, UR8, 0x1e400, URZ ;  /* 0x0001e400080e7890 */ /* 0x000fe2000fffe03f */
[----:B---3--:R-:W-:Y:S01]  /*ff00*/  SHF.L.U32 R2, R10, 0x1f, RZ ;  /* 0x0000001f0a027819 */ /* 0x008fe200000006ff */
[----:B----4-:R-:W-:-:S05]  /*ff10*/  IMAD R3, R9, 0x8, R3 ;  /* 0x0000000809037824 */ /* 0x010fca00078e0203 */
[----:B------:R-:W-:Y:S02]  /*ff20*/  UMOV UR8, UR14 ;  /* 0x0000000e00087c82 */ /* 0x000fe40008000000 */
[----:B------:R0:W-:Y:S02]  /*ff30*/  UTMALDG.4D [UR8], [UR4], desc[UR6] ;  /* 0x00000608040075b4 */ /* 0x0001e40008019000 */
[----:B0-----:R-:W-:Y:S01]  /*ff40*/  UMOV UR8, UR15 ;  /* 0x0000000f00087c82 */ /* 0x001fe20008000000 */
[----:B------:R-:W-:Y:S02]  /*ff50*/  UMOV UR10, UR16 ;  /* 0x00000010000a7c82 */ /* 0x000fe40008000000 */
[----:B------:R0:W-:Y:S01]  /*ff60*/  UTMALDG.4D [UR8], [UR4], desc[UR6] ;  /* 0x00000608040075b4 */ /* 0x0001e20008019000 */
[----:B------:R-:W1:Y:S02]  /*ff70*/  SYNCS.PHASECHK.TRANS64.TRYWAIT P0, [R3+URZ+0x60], R2 ;  /* 0x00006002030075a7 */ /* 0x000e64000800017f */
[----:B01----:R-:W-:Y:S05]  /*ff80*/  @!P0 BRA `(.L_x_332) ;  /* 0x0000002800588947 */ /* 0x003fea0003800000 */
.L_x_392:
[----:B------:R-:W-:Y:S05]  /*ff90*/  @P1 BRA `(.L_x_333) ;  /* 0x0000000000301947 */ /* 0x000fea0003800000 */
[----:B------:R-:W1:Y:S01]  /*ffa0*/  S2R R9, SR_TID.X ;  /* 0x0000000000097919 */ /* 0x000e620000002100 */
[----:B------:R-:W-:Y:S01]  /*ffb0*/  MOV R10, 0x400 ;  /* 0x00000400000a7802 */ /* 0x000fe20000000f00 */
[----:B------:R-:W2:Y:S01]  /*ffc0*/  S2R R11, SR_CgaCtaId ;  /* 0x00000000000b7919 */ /* 0x000ea20000008800 */
[----:B-1----:R-:W-:Y:S02]  /*ffd0*/  LOP3.LUT R17, R9, 0x1f, RZ, 0xc0, !PT ;  /* 0x0000001f09117812 */ /* 0x002fe400078ec0ff */
[----:B------:R-:W3:Y:S02]  /*ffe0*/  LDL R9, [R1] ;  /* 0x0000000001097983 */ /* 0x000ee40000100800 */
[----:B------:R-:W-:Y:S02]  /*fff0*/  ISETP.NE.AND P0, PT, R17, RZ, PT ;  /* 0x000000ff1100720c */ /* 0x000fe40003f05270 */
[----:B--2---:R-:W-:Y:S01]  /*10000*/  LEA R10, R11, R10, 0x18 ;  /* 0x0000000a0b0a7211 */ /* 0x004fe200078ec0ff */
[----:B0-----:R-:W-:-:S04]  /*10010*/  IMAD.MOV.U32 R3, RZ, RZ, 0xb000 ;  /* 0x0000b000ff037424 */ /* 0x001fc800078e00ff */
[----:B---3--:R-:W-:-:S04]  /*10020*/  IMAD R2, R9, 0x8, R10 ;  /* 0x0000000809027824 */ /* 0x008fc800078e020a */
[----:B------:R1:W-:Y:S02]  /*10030*/  SYNCS.ARRIVE.TRANS64 RZ, [R2+URZ+0x34850], R3 ;  /* 0x0348500302ff79a7 */ /* 0x0003e4000800003f */
[----:B------:R-:W-:Y:S05]  /*10040*/  @!P0 BRA `(.L_x_333) ;  /* 0x0000000000048947 */ /* 0x000fea0003800000 */
[----:B------:R-:W-:Y:S01]  /*10050*/  BPT.TRAP 0x1 ;  /* 0x000000040000795c */ /* 0x000fe20000300000 */
.L_x_333:
[----:B01----:R-:W2:Y:S01]  /*10060*/  LDL.LU R2, [R1+0xc] ;  /* 0x00000c0001027983 */ /* 0x003ea20000300800 */
[----:B------:R-:W-:-:S03]  /*10070*/  MOV R10, 0x400 ;  /* 0x00000400000a7802 */ /* 0x000fc60000000f00 */
[----:B------:R-:W3:Y:S04]  /*10080*/  LDL.LU R9, [R1] ;  /* 0x0000000001097983 */ /* 0x000ee80000300800 */
[----:B------:R-:W4:Y:S01]  /*10090*/  LDL R3, [R1+0x4] ;  /* 0x0000040001037983 */ /* 0x000f220000100800 */
[----:B------:R-:W0:Y:S01]  /*100a0*/  S2R R11, SR_CgaCtaId ;  /* 0x00000000000b7919 */ /* 0x000e220000008800 */
[----:B------:R-:W-:Y:S01]  /*100b0*/  R2UR UR13, R5 ;  /* 0x00000000050d72ca */ /* 0x000fe200000e0000 */
[----:B------:R-:W-:Y:S01]  /*100c0*/  UIADD3 UR4, UP0, UR36, 0x470, URZ ;  /* 0x0000047024047890 */ /* 0x000fe2000ff1e03f */
[----:B------:R-:W-:Y:S02]  /*100d0*/  R2UR UR12, R4 ;  /* 0x00000000040c72ca */ /* 0x000fe400000e0000 */
[----:B0-----:R-:W-:Y:S01]  /*100e0*/  LEA R10, R11, R10, 0x18 ;  /* 0x0000000a0b0a7211 */ /* 0x001fe200078ec0ff */
[----:B------:R-:W-:Y:S01]  /*100f0*/  UMOV UR10, URZ ;  /* 0x0000003f000a7c82 */ /* 0x000fe20008000000 */
[----:B------:R-:W-:Y:S01]  /*10100*/  UMOV UR6, 0x0 ;  /* 0x0000000000067882 */ /* 0x000fe20000000000 */
[----:B------:R-:W-:Y:S01]  /*10110*/  UMOV UR7, 0x14f00000 ;  /* 0x14f0000000077882 */ /* 0x000fe20000000000 */
[----:B------:R-:W-:Y:S01]  /*10120*/  UMOV UR15, 0x40 ;  /* 0x00000040000f7882 */ /* 0x000fe20000000000 */
[----:B------:R0:W-:Y:S01]  /*10130*/  STL [R1+0xc], R6 ;  /* 0x00000c0601007387 */ /* 0x0001e20000100800 */
[----:B------:R-:W-:Y:S01]  /*10140*/  IMAD.MOV.U32 R5, RZ, RZ, R8 ;  /* 0x000000ffff057224 */ /* 0x000fe200078e0008 */
[----:B--2---:R-:W-:Y:S01]  /*10150*/  R2UR UR11, R2 ;  /* 0x00000000020b72ca */ /* 0x004fe200000e0000 */
[----:B---3--:R-:W-:-:S05]  /*10160*/  IMAD R2, R9, 0x8, R10 ;  /* 0x0000000809027824 */ /* 0x008fca00078e020a */
[----:B------:R-:W-:Y:S01]  /*10170*/  R2UR UR9, R2 ;  /* 0x00000000020972ca */ /* 0x000fe200000e0000 */
[----:B------:R-:W-:Y:S01]  /*10180*/  IMAD R2, R9, 0xb000, R10 ;  /* 0x0000b00009027824 */ /* 0x000fe200078e020a */
[----:B----4-:R-:W-:-:S04]  /*10190*/  R2UR UR5, R3 ;  /* 0x00000000030572ca */ /* 0x010fc800000e0000 */
[----:B------:R-:W-:-:S07]  /*101a0*/  R2UR UR14, R2 ;  /* 0x00000000020e72ca */ /* 0x000fce00000e0000 */
[----:B------:R-:W-:Y:S02]  /*101b0*/  UIADD3 UR9, UR9, 0x34850, URZ ;  /* 0x0003485009097890 */ /* 0x000fe4000fffe03f */
[----:B------:R-:W-:Y:S02]  /*101c0*/  UIMAD UR11, UR11, 0xb0, UR5 ;  /* 0x000000b00b0b78a4 */ /* 0x000fe4000f8e0205 */
[----:B------:R-:W-:Y:S02]  /*101d0*/  UIADD3.X UR5, URZ, UR37, URZ, UP0, !UPT ;  /* 0x000000253f057290 */ /* 0x000fe400087fe43f */
[----:B------:R-:W-:Y:S02]  /*101e0*/  UIADD3 UR8, UR14, 0x400, URZ ;  /* 0x000004000e087890 */ /* 0x000fe4000fffe03f */
[----:B------:R-:W-:-:S07]  /*101f0*/  UIADD3 UR14, UR14, 0x5c00, URZ ;  /* 0x00005c000e0e7890 */ /* 0x000fce000fffe03f */
[----:B------:R1:W-:Y:S02]  /*10200*/  UTMALDG.4D [UR8], [UR4], desc[UR6] ;  /* 0x00000608040075b4 */ /* 0x0003e40008019000 */
[----:B-1----:R-:W-:Y:S01]  /*10210*/  UMOV UR8, UR14 ;  /* 0x0000000e00087c82 */ /* 0x002fe20008000000 */
[----:B------:R-:W-:Y:S02]  /*10220*/  UMOV UR10, UR15 ;  /* 0x0000000f000a7c82 */ /* 0x000fe40008000000 */
[----:B------:R0:W-:Y:S02]  /*10230*/  UTMALDG.4D [UR8], [UR4], desc[UR6] ;  /* 0x00000608040075b4 */ /* 0x0001e40008019000 */
[----:B0-----:R-:W-:Y:S01]  /*10240*/  NOP ;  /* 0x0000000000007918 */ /* 0x001fe20000000000 */
.L_x_328:
[----:B------:R-:W-:Y:S05]  /*10250*/  BSYNC B2 ;  /* 0x0000000000027941 */ /* 0x000fea0003800000 */
.L_x_327:
[----:B------:R-:W2:Y:S04]  /*10260*/  LDL.LU R2, [R1+0x18] ;  /* 0x0000180001027983 */ /* 0x000ea80000300800 */
[----:B------:R0:W-:Y:S04]  /*10270*/  STL [R1], R13 ;  /* 0x0000000d01007387 */ /* 0x0001e80000100800 */
[----:B------:R0:W-:Y:S02]  /*10280*/  STL [R1+0x8], R15 ;  /* 0x0000080f01007387 */ /* 0x0001e40000100800 */
[----:B0-2---:R-:W-:-:S07]  /*10290*/  VIADD R6, R2, 0xfffffffd ;  /* 0xfffffffd02067836 */ /* 0x005fce0000000000 */
.L_x_326:
[----:B------:R-:W-:Y:S05]  /*102a0*/  BSYNC B1 ;  /* 0x0000000000017941 */ /* 0x000fea0003800000 */
.L_x_325:
[----:B------:R-:W-:-:S05]  /*102b0*/  IMAD.MOV R14, RZ, RZ, -R14 ;  /* 0x000000ffff0e7224 */ /* 0x000fca00078e0a0e */
[----:B------:R-:W-:-:S13]  /*102c0*/  ISETP.NE.AND P0, PT, R7, R14, PT ;  /* 0x0000000e0700720c */ /* 0x000fda0003f05270 */
[----:B------:R-:W-:Y:S05]  /*102d0*/  @!P0 BRA `(.L_x_324) ;  /* 0x0000000c00d88947 */ /* 0x000fea0003800000 */
[----:B------:R-:W-:-:S07]  /*102e0*/  IMAD.MOV.U32 R10, RZ, RZ, R5 ;  /* 0x000000ffff0a7224 */ /* 0x000fce00078e0005 */
.L_x_348:
[----:B------:R-:W2:Y:S04]  /*102f0*/  LDL R3, [R1] ;  /* 0x0000000001037983 */ /* 0x000ea80000100800 */
[----:B------:R-:W3:Y:S01]  /*10300*/  LDL R2, [R1+0x8] ;  /* 0x0000080001027983 */ /* 0x000ee20000100800 */
[----:B------:R-:W-:Y:S05]  /*10310*/  YIELD ;  /* 0x0000000000007946 */ /* 0x000fea0003800000 */
[----:B------:R-:W-:Y:S01]  /*10320*/  BSSY B1, `(.L_x_334) ;  /* 0x0000076000017945 */ /* 0x000fe20003800000 */
[----:B--2---:R-:W-:-:S05]  /*10330*/  VIADD R7, R3, 0x1 ;  /* 0x0000000103077836 */ /* 0x004fca0000000000 */
[----:B------:R-:W-:-:S04]  /*10340*/  ISETP.NE.AND P0, PT, R7, 0x2, PT ;  /* 0x000000020700780c */ /* 0x000fc80003f05270 */
[----:B------:R-:W-:Y:S02]  /*10350*/  SEL R8, RZ, 0x1, P0 ;  /* 0x00000001ff087807 */ /* 0x000fe40000000000 */
[----:B------:R-:W-:Y:S02]  /*10360*/  SEL R7, R7, RZ, P0 ;  /* 0x000000ff07077207 */ /* 0x000fe40000000000 */
[----:B---3--:R-:W-:Y:S01]  /*10370*/  LOP3.LUT R8, R2, R8, RZ, 0x3c, !PT ;  /* 0x0000000802087212 */ /* 0x008fe200078e3cff */
[----:B0-----:R-:W-:Y:S06]  /*10380*/  @!P6 BRA `(.L_x_335) ;  /* 0x0000000400bce947 */ /* 0x001fec0003800000 */
[----:B------:R-:W-:Y:S01]  /*10390*/  ULDC.64 UR4, c[0x0][0x3f8] ;  /* 0x0000fe0000047ab9 */ /* 0x000fe20000000a00 */
[----:B------:R-:W-:Y:S01]  /*103a0*/  IMAD.MOV.U32 R9, RZ, RZ, R6 ;  /* 0x000000ffff097224 */ /* 0x000fe200078e0006 */
[----:B------:R-:W-:-:S04]  /*103b0*/  ISETP.NE.U32.AND P0, PT, RZ, UR4, PT ;  /* 0x00000004ff007c0c */ /* 0x000fc8000bf05070 */
[----:B------:R-:W-:-:S13]  /*103c0*/  ISETP.NE.AND.EX P0, PT, RZ, UR5, PT, P0 ;  /* 0x00000005ff007c0c */ /* 0x000fda000bf05300 */
        /* <DEDUP_REMOVED lines=15> */
[----:B------:R-:W-:-:S04]  /*104c0*/  LEA R10, P0, R2, UR4, 0x2 ;  /* 0x00000004020a7c11 */ /* 0x000fc8000f8010ff */
[----:B------:R-:W-:-:S05]  /*104d0*/  LEA.HI.X R11, R2, UR5, R3, 0x2, P0 ;  /* 0x00000005020b7c11 */ /* 0x000fca00080f1403 */
[----:B------:R0:W5:Y:S04]  /*104e0*/  LDG.E R10, desc[UR60][R10.64] ;  /* 0x0000003c0a0a7981 */ /* 0x000168000c1e1900 */
.L_x_336:
[----:B------:R-:W1:Y:S01]  /*104f0*/  S2R R3, SR_CgaCtaId ;  /* 0x0000000000037919 */ /* 0x000e620000008800 */
[----:B------:R-:W-:-:S04]  /*10500*/  MOV R2, 0x400 ;  /* 0x0000040000027802 */ /* 0x000fc80000000f00 */
[----:B-1----:R-:W-:Y:S02]  /*10510*/  LEA R2, R3, R2, 0x18 ;  /* 0x0000000203027211 */ /* 0x002fe400078ec0ff */
[----:B------:R-:W-:-:S03]  /*10520*/  SHF.L.U32 R3, R8, 0x1f, RZ ;  /* 0x0000001f08037819 */ /* 0x000fc600000006ff */
[----:B------:R-:W-:-:S04]  /*10530*/  IMAD R2, R7, 0x8, R2 ;  /* 0x0000000807027824 */ /* 0x000fc800078e0202 */
[----:B------:R-:W1:Y:S02]  /*10540*/  SYNCS.PHASECHK.TRANS64.TRYWAIT P0, [R2+URZ+0x34840], R3 ;  /* 0x03484003020075a7 */ /* 0x000e64000800017f */
[----:B-1----:R-:W-:Y:S05]  /*10550*/  @!P0 BRA `(.L_x_337) ;  /* 0x0000002000f88947 */ /* 0x002fea0003800000 */
.L_x_393:
[----:B0-----:R-:W0:Y:S02]  /*10560*/  S2R R11, SR_TID.X ;  /* 0x00000000000b7919 */ /* 0x001e240000002100 */
[----:B0-----:R-:W-:-:S04]  /*10570*/  LOP3.LUT R11, R11, 0x7f, RZ, 0xc0, !PT ;  /* 0x0000007f0b0b7812 */ /* 0x001fc800078ec0ff */
[----:B------:R-:W-:-:S13]  /*10580*/  ISETP.NE.AND P0, PT, R11, RZ, PT ;  /* 0x000000ff0b00720c */ /* 0x000fda0003f05270 */
[----:B------:R-:W-:Y:S05]  /*10590*/  @P0 BRA `(.L_x_338) ;  /* 0x00000000001c0947 */ /* 0x000fea0003800000 */
[----:B------:R-:W0:Y:S01]  /*105a0*/  S2R R11, SR_TID.X ;  /* 0x00000000000b7919 */ /* 0x000e220000002100 */
[----:B-1----:R-:W-:-:S04]  /*105b0*/  IMAD.MOV.U32 R3, RZ, RZ, 0xb000 ;  /* 0x0000b000ff037424 */ /* 0x002fc800078e00ff */
[----:B------:R2:W-:Y:S01]  /*105c0*/  SYNCS.ARRIVE.TRANS64 RZ, [R2+URZ+0x34830], R3 ;  /* 0x0348300302ff79a7 */ /* 0x0005e2000800003f */
[----:B0-----:R-:W-:-:S04]  /*105d0*/  LOP3.LUT R11, R11, 0x1f, RZ, 0xc0, !PT ;  /* 0x0000001f0b0b7812 */ /* 0x001fc800078ec0ff */
[----:B------:R-:W-:-:S13]  /*105e0*/  ISETP.NE.AND P1, PT, R11, RZ, PT ;  /* 0x000000ff0b00720c */ /* 0x000fda0003f25270 */
[----:B--2---:R-:W-:Y:S05]  /*105f0*/  @!P1 BRA `(.L_x_338) ;  /* 0x0000000000049947 */ /* 0x004fea0003800000 */
[----:B------:R-:W-:Y:S01]  /*10600*/  BPT.TRAP 0x1 ;  /* 0x000000040000795c */ /* 0x000fe20000300000 */
.L_x_338:
[----:B------:R-:W2:Y:S01]  /*10610*/  LDL R15, [R1+0x4] ;  /* 0x00000400010f7983 */ /* 0x000ea20000100800 */
[----:B------:R-:W-:-:S03]  /*10620*/  MOV R13, 0x400 ;  /* 0x00000400000d7802 */ /* 0x000fc60000000f00 */
[----:B-1----:R-:W3:Y:S04]  /*10630*/  LDL.LU R3, [R1+0x8] ;  /* 0x0000080001037983 */ /* 0x002ee80000300800 */
        /* <DEDUP_REMOVED lines=30> */
.L_x_394:
        /* <DEDUP_REMOVED lines=8> */
.L_x_340:
[----:B------:R-:W2:Y:S01]  /*108a0*/  LDL.LU R15, [R1+0xc] ;  /* 0x00000c00010f7983 */ /* 0x000ea20000300800 */
[----:B------:R-:W-:-:S03]  /*108b0*/  MOV R13, 0x400 ;  /* 0x00000400000d7802 */ /* 0x000fc60000000f00 */
[----:B0-----:R-:W3:Y:S04]  /*108c0*/  LDL.LU R3, [R1] ;  /* 0x0000000001037983 */ /* 0x001ee80000300800 */
[----:B------:R-:W4:Y:S01]  /*108d0*/  LDL R11, [R1+0x4] ;  /* 0x00000400010b7983 */ /* 0x000f220000100800 */
[----:B------:R-:W0:Y:S01]  /*108e0*/  S2R R14, SR_CgaCtaId ;  /* 0x00000000000e7919 */ /* 0x000e220000008800 */
[----:B------:R-:W-:Y:S01]  /*108f0*/  R2UR UR9, R2 ;  /* 0x00000000020972ca */ /* 0x000fe200000e0000 */
[----:B------:R-:W-:Y:S01]  /*10900*/  UIADD3 UR4, UP0, UR36, 0x470, URZ ;  /* 0x0000047024047890 */ /* 0x000fe2000ff1e03f */
[----:B------:R-:W-:Y:S02]  /*10910*/  R2UR UR13, R5 ;  /* 0x00000000050d72ca */ /* 0x000fe400000e0000 */
[----:B------:R-:W-:-:S02]  /*10920*/  R2UR UR12, R4 ;  /* 0x00000000040c72ca */ /* 0x000fc400000e0000 */
[----:B0-----:R-:W-:-:S07]  /*10930*/  LEA R13, R14, R13, 0x18 ;  /* 0x0000000d0e0d7211 */ /* 0x001fce00078ec0ff */
[----:B------:R-:W-:Y:S01]  /*10940*/  UIADD3 UR9, UR9, 0x50, URZ ;  /* 0x0000005009097890 */ /* 0x000fe2000fffe03f */
[----:B------:R-:W-:Y:S01]  /*10950*/  UMOV UR10, URZ ;  /* 0x0000003f000a7c82 */ /* 0x000fe20008000000 */
[----:B------:R-:W-:Y:S01]  /*10960*/  UMOV UR7, 0x14f00000 ;  /* 0x14f0000000077882 */ /* 0x000fe20000000000 */
[----:B------:R-:W-:Y:S01]  /*10970*/  UMOV UR15, 0x40 ;  /* 0x00000040000f7882 */ /* 0x000fe20000000000 */
[----:B------:R0:W-:Y:S01]  /*10980*/  STL [R1+0xc], R9 ;  /* 0x00000c0901007387 */ /* 0x0001e20000100800 */
[----:B------:R-:W-:Y:S01]  /*10990*/  IMAD.MOV.U32 R5, RZ, RZ, R10 ;  /* 0x000000ffff057224 */ /* 0x000fe200078e000a */
[----:B--2---:R-:W-:Y:S01]  /*109a0*/  R2UR UR11, R15 ;  /* 0x000000000f0b72ca */ /* 0x004fe200000e0000 */
[----:B---3--:R-:W-:Y:S01]  /*109b0*/  IMAD R3, R3, 0xb000, R13 ;  /* 0x0000b00003037824 */ /* 0x008fe200078e020d */
[----:B----4-:R-:W-:-:S04]  /*109c0*/  R2UR UR5, R11 ;  /* 0x000000000b0572ca */ /* 0x010fc800000e0000 */
[----:B------:R-:W-:-:S09]  /*109d0*/  R2UR UR6, R3 ;  /* 0x00000000030672ca */ /* 0x000fd200000e0000 */
[----:B------:R-:W-:-:S04]  /*109e0*/  UIMAD UR11, UR11, 0xb0, UR5 ;  /* 0x000000b00b0b78a4 */ /* 0x000fc8000f8e0205 */
[----:B------:R-:W-:Y:S02]  /*109f0*/  UIADD3 UR8, UR6, 0x400, URZ ;  /* 0x0000040006087890 */ /* 0x000fe4000fffe03f */
[----:B------:R-:W-:Y:S02]  /*10a00*/  UIADD3.X UR5, URZ, UR37, URZ, UP0, !UPT ;  /* 0x000000253f057290 */ /* 0x000fe400087fe43f */
[----:B------:R-:W-:-:S03]  /*10a10*/  UIADD3 UR14, UR6, 0x5c00, URZ ;  /* 0x00005c00060e7890 */ /* 0x000fc6000fffe03f */
[----:B------:R-:W-:-:S04]  /*10a20*/  UMOV UR6, 0x0 ;  /* 0x0000000000067882 */ /* 0x000fc80000000000 */
[----:B------:R1:W-:Y:S02]  /*10a30*/  UTMALDG.4D [UR8], [UR4], desc[UR6] ;  /* 0x00000608040075b4 */ /* 0x0003e40008019000 */
[----:B-1----:R-:W-:Y:S01]  /*10a40*/  UMOV UR8, UR14 ;  /* 0x0000000e00087c82 */ /* 0x002fe20008000000 */
[----:B------:R-:W-:Y:S02]  /*10a50*/  UMOV UR10, UR15 ;  /* 0x0000000f000a7c82 */ /* 0x000fe40008000000 */
[----:B------:R0:W-:Y:S02]  /*10a60*/  UTMALDG.4D [UR8], [UR4], desc[UR6] ;  /* 0x00000608040075b4 */ /* 0x0001e40008019000 */
[----:B0-----:R-:W-:Y:S01]  /*10a70*/  NOP ;  /* 0x0000000000007918 */ /* 0x001fe20000000000 */
.L_x_335:
[----:B------:R-:W-:Y:S05]  /*10a80*/  BSYNC B1 ;  /* 0x0000000000017941 */ /* 0x000fea0003800000 */
.L_x_334:
[----:B------:R-:W-:Y:S01]  /*10a90*/  VIADD R2, R7, 0x1 ;  /* 0x0000000107027836 */ /* 0x000fe20000000000 */
[----:B------:R-:W-:Y:S04]  /*10aa0*/  BSSY B1, `(.L_x_341) ;  /* 0x0000076000017945 */ /* 0x000fe80003800000 */
[----:B------:R-:W-:-:S04]  /*10ab0*/  ISETP.NE.AND P0, PT, R2, 0x2, PT ;  /* 0x000000020200780c */ /* 0x000fc80003f05270 */
[----:B------:R-:W-:Y:S02]  /*10ac0*/  SEL R3, RZ, 0x1, P0 ;  /* 0x00000001ff037807 */ /* 0x000fe40000000000 */
[----:B------:R-:W-:Y:S02]  /*10ad0*/  SEL R14, R2, RZ, P0 ;  /* 0x000000ff020e7207 */ /* 0x000fe40000000000 */
[----:B------:R-:W-:-:S05]  /*10ae0*/  LOP3.LUT R13, R8, R3, RZ, 0x3c, !PT ;  /* 0x00000003080d7212 */ /* 0x000fca00078e3cff */
[----:B------:R0:W-:Y:S04]  /*10af0*/  STL [R1+0x8], R13 ;  /* 0x0000080d01007387 */ /* 0x0001e80000100800 */
[----:B------:R0:W-:Y:S01]  /*10b00*/  STL [R1], R14 ;  /* 0x0000000e01007387 */ /* 0x0001e20000100800 */
[----:B------:R-:W-:Y:S05]  /*10b10*/  @!P6 BRA `(.L_x_342) ;  /* 0x0000000400b8e947 */ /* 0x000fea0003800000 */
[----:B------:R-:W-:Y:S01]  /*10b20*/  ULDC.64 UR4, c[0x0][0x3f8] ;  /* 0x0000fe0000047ab9 */ /* 0x000fe20000000a00 */
[----:B------:R-:W-:Y:S01]  /*10b30*/  VIADD R9, R6, 0xffffffff ;  /* 0xffffffff06097836 */ /* 0x000fe20000000000 */
[----:B------:R-:W-:-:S04]  /*10b40*/  ISETP.NE.U32.AND P0, PT, RZ, UR4, PT ;  /* 0x00000004ff007c0c */ /* 0x000fc8000bf05070 */
[----:B------:R-:W-:-:S13]  /*10b50*/  ISETP.NE.AND.EX P0, PT, RZ, UR5, PT, P0 ;  /* 0x00000005ff007c0c */ /* 0x000fda000bf05300 */
[----:B------:R-:W-:Y:S05]  /*10b60*/  @!P0 BRA `(.L_x_343) ;  /* 0x0000000000448947 */ /* 0x000fea0003800000 */
[----:B------:R-:W1:Y:S01]  /*10b70*/  LDC R11, c[0x0][0x41c] ;  /* 0x00010700ff0b7b82 */ /* 0x000e620000000800 */
        /* <DEDUP_REMOVED lines=16> */
.L_x_343:
[----:B------:R-:W2:Y:S01]  /*10c80*/  S2R R3, SR_CgaCtaId ;  /* 0x0000000000037919 */ /* 0x000ea20000008800 */
[----:B------:R-:W-:-:S04]  /*10c90*/  MOV R2, 0x400 ;  /* 0x0000040000027802 */ /* 0x000fc80000000f00 */
[----:B--2---:R-:W-:Y:S02]  /*10ca0*/  LEA R2, R3, R2, 0x18 ;  /* 0x0000000203027211 */ /* 0x004fe400078ec0ff */
[----:B------:R-:W-:-:S03]  /*10cb0*/  SHF.L.U32 R3, R13, 0x1f, RZ ;  /* 0x0000001f0d037819 */ /* 0x000fc600000006ff */
[----:B------:R-:W-:-:S04]  /*10cc0*/  IMAD R2, R14, 0x8, R2 ;  /* 0x000000080e027824 */ /* 0x000fc800078e0202 */
[----:B------:R-:W2:Y:S02]  /*10cd0*/  SYNCS.PHASECHK.TRANS64.TRYWAIT P0, [R2+URZ+0x34840], R3 ;  /* 0x03484003020075a7 */ /* 0x000ea4000800017f */
[----:B--2---:R-:W-:Y:S05]  /*10ce0*/  @!P0 BRA `(.L_x_344) ;  /* 0x0000001c003c8947 */ /* 0x004fea0003800000 */
.L_x_395:
        /* <DEDUP_REMOVED lines=11> */
.L_x_345:
[----:B0-----:R-:W3:Y:S01]  /*10da0*/  LDL R13, [R1] ;  /* 0x00000000010d7983 */ /* 0x001ee20000100800 */
[----:B------:R-:W-:-:S03]  /*10db0*/  MOV R14, 0x400 ;  /* 0x00000400000e7802 */ /* 0x000fc60000000f00 */
[----:B------:R-:W4:Y:S01]  /*10dc0*/  LDL R11, [R1+0x4] ;  /* 0x00000400010b7983 */ /* 0x000f220000100800 */
[----:B------:R-:W0:Y:S01]  /*10dd0*/  S2R R15, SR_CgaCtaId ;  /* 0x00000000000f7919 */ /* 0x000e220000008800 */
[----:B------:R-:W-:Y:S01]  /*10de0*/  R2UR UR11, R9 ;  /* 0x00000000090b72ca */ /* 0x000fe200000e0000 */
[----:B------:R-:W-:Y:S01]  /*10df0*/  UIADD3 UR4, UP0, UR36, 0x370, URZ ;  /* 0x0000037024047890 */ /* 0x000fe2000ff1e03f */
[----:B------:R-:W-:Y:S02]  /*10e00*/  R2UR UR12, R4 ;  /* 0x00000000040c72ca */ /* 0x000fe400000e0000 */
[----:B0-----:R-:W-:-:S05]  /*10e10*/  LEA R14, R15, R14, 0x18 ;  /* 0x0000000e0f0e7211 */ /* 0x001fca00078ec0ff */
[----:B--2---:R-:W-:Y:S01]  /*10e20*/  VIADD R2, R14, 0x34800 ;  /* 0x000348000e027836 */ /* 0x004fe20000000000 */
[----:B-----5:R-:W-:Y:S01]  /*10e30*/  R2UR UR13, R10 ;  /* 0x000000000a0d72ca */ /* 0x020fe200000e0000 */
[----:B------:R-:W-:Y:S01]  /*10e40*/  UMOV UR10, URZ ;  /* 0x0000003f000a7c82 */ /* 0x000fe20008000000 */
[----:B------:R-:W-:Y:S01]  /*10e50*/  UMOV UR6, 0x0 ;  /* 0x0000000000067882 */ /* 0x000fe20000000000 */
[----:B------:R-:W-:Y:S01]  /*10e60*/  UMOV UR7, 0x14f00000 ;  /* 0x14f0000000077882 */ /* 0x000fe20000000000 */
[----:B------:R-:W-:Y:S01]  /*10e70*/  UMOV UR16, 0x40 ;  /* 0x0000004000107882 */ /* 0x000fe20000000000 */
[----:B------:R-:W-:Y:S01]  /*10e80*/  SHF.L.U32 R8, R8, 0x1f, RZ ;  /* 0x0000001f08087819 */ /* 0x000fe200000006ff */
        /* <DEDUP_REMOVED lines=9> */
[----:B------:R-:W-:Y:S01]  /*10f20*/  UIADD3 UR15, UR8, 0x23c00, URZ ;  /* 0x00023c00080f7890 */ /* 0x000fe2000fffe03f */
[----:B------:R-:W-:-:S04]  /*10f30*/  IMAD R2, R7, 0x8, R2 ;  /* 0x0000000807027824 */ /* 0x000fc800078e0202 */
[----:B------:R-:W-:Y:S02]  /*10f40*/  UMOV UR8, UR14 ;  /* 0x0000000e00087c82 */ /* 0x000fe40008000000 */
[----:B------:R0:W-:Y:S02]  /*10f50*/  UTMALDG.4D [UR8], [UR4], desc[UR6] ;  /* 0x00000608040075b4 */ /* 0x0001e40008019000 */
[----:B0-----:R-:W-:Y:S01]  /*10f60*/  UMOV UR8, UR15 ;  /* 0x0000000f00087c82 */ /* 0x001fe20008000000 */
[----:B------:R-:W-:Y:S02]  /*10f70*/  UMOV UR10, UR16 ;  /* 0x00000010000a7c82 */ /* 0x000fe40008000000 */
[----:B------:R0:W-:Y:S01]  /*10f80*/  UTMALDG.4D [UR8], [UR4], desc[UR6] ;  /* 0x00000608040075b4 */ /* 0x0001e20008019000 */
[----:B------:R-:W1:Y:S02]  /*10f90*/  SYNCS.PHASECHK.TRANS64.TRYWAIT P1, [R2+URZ+0x60], R8 ;  /* 0x00006008020075a7 */ /* 0x000e64000802017f */
[----:B01----:R-:W-:Y:S05]  /*10fa0*/  @!P1 BRA `(.L_x_346) ;  /* 0x0000001800a09947 */ /* 0x003fea0003800000 */
.L_x_396:
[----:B------:R-:W-:Y:S05]  /*10fb0*/  @P0 BRA `(.L_x_347) ;  /* 0x00000000001c0947 */ /* 0x000fea0003800000 */
[----:B------:R-:W1:Y:S02]  /*10fc0*/  S2R R3, SR_TID.X ;  /* 0x0000000000037919 */ /* 0x000e640000002100 */
[----:B-1----:R-:W-:-:S04]  /*10fd0*/  LOP3.LUT R3, R3, 0x1f, RZ, 0xc0, !PT ;  /* 0x0000001f03037812 */ /* 0x002fc800078ec0ff */
[----:B------:R-:W-:Y:S01]  /*10fe0*/  ISETP.NE.AND P1, PT, R3, RZ, PT ;  /* 0x000000ff0300720c */ /* 0x000fe20003f25270 */
[----:B------:R-:W-:-:S04]  /*10ff0*/  IMAD.MOV.U32 R3, RZ, RZ, 0xb000 ;  /* 0x0000b000ff037424 */ /* 0x000fc800078e00ff */
[----:B------:R1:W-:Y:S08]  /*11000*/  SYNCS.ARRIVE.TRANS64 RZ, [R2+URZ+0x50], R3 ;  /* 0x0000500302ff79a7 */ /* 0x0003f0000800003f */
[----:B------:R-:W-:Y:S05]  /*11010*/  @!P1 BRA `(.L_x_347) ;  /* 0x0000000000049947 */ /* 0x000fea0003800000 */
[----:B------:R-:W-:Y:S01]  /*11020*/  BPT.TRAP 0x1 ;  /* 0x000000040000795c */ /* 0x000fe20000300000 */
.L_x_347:
[----:B------:R-:W2:Y:S01]  /*11030*/  LDL.LU R13, [R1+0xc] ;  /* 0x00000c00010d7983 */ /* 0x000ea20000300800 */
[----:B0-----:R-:W-:-:S03]  /*11040*/  MOV R8, 0x400 ;  /* 0x0000040000087802 */ /* 0x001fc60000000f00 */
[----:B-1----:R-:W3:Y:S01]  /*11050*/  LDL R3, [R1+0x4] ;  /* 0x0000040001037983 */ /* 0x002ee20000100800 */
[----:B------:R-:W0:Y:S01]  /*11060*/  S2R R11, SR_CgaCtaId ;  /* 0x00000000000b7919 */ /* 0x000e220000008800 */
[----:B------:R-:W-:Y:S01]  /*11070*/  R2UR UR9, R2 ;  /* 0x00000000020972ca */ /* 0x000fe200000e0000 */
[----:B------:R-:W-:Y:S01]  /*11080*/  UIADD3 UR4, UP0, UR36, 0x470, URZ ;  /* 0x0000047024047890 */ /* 0x000fe2000ff1e03f */
[----:B------:R-:W-:Y:S02]  /*11090*/  R2UR UR13, R5 ;  /* 0x00000000050d72ca */ /* 0x000fe400000e0000 */
[----:B------:R-:W-:Y:S02]  /*110a0*/  R2UR UR12, R4 ;  /* 0x00000000040c72ca */ /* 0x000fe400000e0000 */
[----:B0-----:R-:W-:-:S05]  /*110b0*/  LEA R8, R11, R8, 0x18 ;  /* 0x000000080b087211 */ /* 0x001fca00078ec0ff */
[----:B------:R-:W-:-:S05]  /*110c0*/  IMAD R7, R7, 0xb000, R8 ;  /* 0x0000b00007077824 */ /* 0x000fca00078e0208 */
[----:B------:R-:W-:Y:S01]  /*110d0*/  R2UR UR14, R7 ;  /* 0x00000000070e72ca */ /* 0x000fe200000e0000 */
[----:B------:R-:W-:Y:S01]  /*110e0*/  UIADD3 UR9, UR9, 0x50, URZ ;  /* 0x0000005009097890 */ /* 0x000fe2000fffe03f */
[----:B------:R-:W-:Y:S01]  /*110f0*/  UMOV UR10, URZ ;  /* 0x0000003f000a7c82 */ /* 0x000fe20008000000 */
[----:B------:R-:W-:Y:S01]  /*11100*/  UMOV UR6, 0x0 ;  /* 0x0000000000067882 */ /* 0x000fe20000000000 */
[----:B------:R-:W-:-:S09]  /*11110*/  UMOV UR7, 0x14f00000 ;  /* 0x14f0000000077882 */ /* 0x000fd20000000000 */
[----:B------:R-:W-:Y:S02]  /*11120*/  UIADD3 UR8, UR14, 0x400, URZ ;  /* 0x000004000e087890 */ /* 0x000fe4000fffe03f */
[----:B------:R-:W-:Y:S01]  /*11130*/  UIADD3 UR14, UR14, 0x5c00, URZ ;  /* 0x00005c000e0e7890 */ /* 0x000fe2000fffe03f */
[----:B------:R-:W-:Y:S01]  /*11140*/  UMOV UR15, 0x40 ;  /* 0x00000040000f7882 */ /* 0x000fe20000000000 */
[----:B------:R1:W-:Y:S01]  /*11150*/  STL [R1+0xc], R9 ;  /* 0x00000c0901007387 */ /* 0x0003e20000100800 */
[----:B------:R-:W-:Y:S01]  /*11160*/  IMAD.MOV.U32 R5, RZ, RZ, R10 ;  /* 0x000000ffff057224 */ /* 0x000fe200078e000a */
[----:B--2---:R-:W-:Y:S02]  /*11170*/  R2UR UR11, R13 ;  /* 0x000000000d0b72ca */ /* 0x004fe400000e0000 */
[----:B---3--:R-:W-:-:S13]  /*11180*/  R2UR UR5, R3 ;  /* 0x00000000030572ca */ /* 0x008fda00000e0000 */
[----:B------:R-:W-:Y:S02]  /*11190*/  UIMAD UR11, UR11, 0xb0, UR5 ;  /* 0x000000b00b0b78a4 */ /* 0x000fe4000f8e0205 */
[----:B------:R-:W-:-:S09]  /*111a0*/  UIADD3.X UR5, URZ, UR37, URZ, UP0, !UPT ;  /* 0x000000253f057290 */ /* 0x000fd200087fe43f */
[----:B------:R0:W-:Y:S02]  /*111b0*/  UTMALDG.4D [UR8], [UR4], desc[UR6] ;  /* 0x00000608040075b4 */ /* 0x0001e40008019000 */
[----:B0-----:R-:W-:Y:S01]  /*111c0*/  UMOV UR8, UR14 ;  /* 0x0000000e00087c82 */ /* 0x001fe20008000000 */
[----:B------:R-:W-:Y:S02]  /*111d0*/  UMOV UR10, UR15 ;  /* 0x0000000f000a7c82 */ /* 0x000fe40008000000 */
[----:B------:R1:W-:Y:S02]  /*111e0*/  UTMALDG.4D [UR8], [UR4], desc[UR6] ;  /* 0x00000608040075b4 */ /* 0x0003e40008019000 */
[----:B-1----:R-:W-:Y:S01]  /*111f0*/  NOP ;  /* 0x0000000000007918 */ /* 0x002fe20000000000 */
.L_x_342:
[----:B------:R-:W-:Y:S05]  /*11200*/  BSYNC B1 ;  /* 0x0000000000017941 */ /* 0x000fea0003800000 */
.L_x_341:
[C---:B------:R-:W-:Y:S01]  /*11210*/  ISETP.GT.AND P0, PT, R6.reuse, 0x1, PT ;  /* 0x000000010600780c */ /* 0x040fe20003f04270 */
[----:B------:R-:W-:-:S12]  /*11220*/  VIADD R6, R6, 0xfffffffe ;  /* 0xfffffffe06067836 */ /* 0x000fd80000000000 */
[----:B------:R-:W-:Y:S05]  /*11230*/  @P0 BRA `(.L_x_348) ;  /* 0xfffffff0002c0947 */ /* 0x000fea000383ffff */
.L_x_324:
[----:B------:R-:W-:Y:S05]  /*11240*/  BSYNC B0 ;  /* 0x0000000000007941 */ /* 0x000fea0003800000 */
.L_x_323:
[----:B------:R-:W1:Y:S01]  /*11250*/  S2R R2, SR_TID.X ;  /* 0x0000000000027919 */ /* 0x000e620000002100 */
[----:B------:R-:W-:Y:S01]  /*11260*/  BSSY B0, `(.L_x_349) ;  /* 0x0000010000007945 */ /* 0x000fe20003800000 */
[----:B-1----:R-:W-:-:S04]  /*11270*/  LOP3.LUT R2, R2, 0x1f, RZ, 0xc0, !PT ;  /* 0x0000001f02027812 */ /* 0x002fc800078ec0ff */
[----:B------:R-:W-:-:S13]  /*11280*/  ISETP.NE.AND P0, PT, R2, RZ, PT ;  /* 0x000000ff0200720c */ /* 0x000fda0003f05270 */
[----:B------:R-:W-:Y:S05]  /*11290*/  @P0 BRA `(.L_x_350) ;  /* 0x0000000000300947 */ /* 0x000fea0003800000 */
[----:B------:R-:W1:Y:S01]  /*112a0*/  S2R R9, SR_LANEID ;  /* 0x0000000000097919 */ /* 0x000e620000000000 */
[----:B------:R-:W-:Y:S01]  /*112b0*/  VOTEU.ANY UR4, UPT, PT ;  /* 0x0000000000047886 */ /* 0x000fe200038e0100 */
[----:B------:R-:W2:Y:S01]  /*112c0*/  LDC.64 R2, c[0x0][0xc38] ;  /* 0x00030e00ff027b82 */ /* 0x000ea20000000a00 */
[----:B------:R-:W1:Y:S08]  /*112d0*/  FLO.U32 R0, UR4 ;  /* 0x0000000400007d00 */ /* 0x000e7000080e0000 */
[----:B------:R-:W2:Y:S01]  /*112e0*/  POPC R7, UR4 ;  /* 0x0000000400077d09 */ /* 0x000ea20008000000 */
[----:B-1----:R-:W-:-:S13]  /*112f0*/  ISETP.EQ.U32.AND P0, PT, R0, R9, PT ;  /* 0x000000090000720c */ /* 0x002fda0003f02070 */
[----:B--2---:R-:W2:Y:S01]  /*11300*/  @P0 ATOMG.E.ADD.STRONG.GPU PT, R3, desc[UR60][R2.64], R7 ;  /* 0x00000007020309a8 */ /* 0x004ea200081ee1fc */
[----:B------:R-:W1:Y:S02]  /*11310*/  S2R R6, SR_LTMASK ;  /* 0x0000000000067919 */ /* 0x000e640000003900 */
[----:B-1----:R-:W-:-:S04]  /*11320*/  LOP3.LUT R6, R6, UR4, RZ, 0xc0, !PT ;  /* 0x0000000406067c12 */ /* 0x002fc8000f8ec0ff */
[----:B------:R-:W1:Y:S01]  /*11330*/  POPC R9, R6 ;  /* 0x0000000600097309 */ /* 0x000e620000000000 */
[----:B--2---:R-:W1:Y:S02]  /*11340*/  SHFL.IDX PT, R0, R3, R0, 0x1f ;  /* 0x00001f0003007589 */ /* 0x004e6400000e0000 */
[----:B-1----:R-:W-:-:S07]  /*11350*/  IADD3 R16, R0, UR38, R9 ;  /* 0x0000002600107c10 */ /* 0x002fce000fffe009 */
.L_x_350:
[----:B------:R-:W-:Y:S05]  /*11360*/  BSYNC B0 ;  /* 0x0000000000007941 */ /* 0x000fea0003800000 */
.L_x_349:
[----:B------:R-:W-:Y:S04]  /*11370*/  BSSY B0, `(.L_x_351) ;  /* 0x0000032000007945 */ /* 0x000fe80003800000 */
[----:B------:R-:W-:Y:S05]  /*11380*/  @!P6 BRA `(.L_x_352) ;  /* 0x0000000000c0e947 */ /* 0x000fea0003800000 */
[----:B------:R-:W2:Y:S01]  /*11390*/  LDL R2, [R1] ;  /* 0x0000000001027983 */ /* 0x000ea20000100800 */
[----:B------:R-:W-:-:S03]  /*113a0*/  MOV R3, 0x400 ;  /* 0x0000040000037802 */ /* 0x000fc60000000f00 */
[----:B------:R-:W3:Y:S01]  /*113b0*/  LDL R0, [R1+0x8] ;  /* 0x0000080001007983 */ /* 0x000ee20000100800 */
[----:B------:R-:W1:Y:S02]  /*113c0*/  S2R R6, SR_CgaCtaId ;  /* 0x0000000000067919 */ /* 0x000e640000008800 */
[----:B-1----:R-:W-:-:S05]  /*113d0*/  LEA R3, R6, R3, 0x18 ;  /* 0x0000000306037211 */ /* 0x002fca00078ec0ff */
[----:B--2---:R-:W-:Y:S01]  /*113e0*/  IMAD R3, R2, 0x8, R3 ;  /* 0x0000000802037824 */ /* 0x004fe200078e0203 */
[----:B---3--:R-:W-:-:S04]  /*113f0*/  SHF.L.U32 R0, R0, 0x1f, RZ ;  /* 0x0000001f00007819 */ /* 0x008fc800000006ff */
[----:B------:R-:W1:Y:S02]  /*11400*/  SYNCS.PHASECHK.TRANS64.TRYWAIT P0, [R3+URZ+0x34860], R0 ;  /* 0x03486000030075a7 */ /* 0x000e64000800017f */
[----:B-1----:R-:W-:Y:S05]  /*11410*/  @!P0 BRA `(.L_x_353) ;  /* 0x0000001400988947 */ /* 0x002fea0003800000 */
.L_x_397:
        /* <DEDUP_REMOVED lines=11> */
.L_x_354:
[----:B-1----:R-:W2:Y:S01]  /*114d0*/  LDL R0, [R1] ;  /* 0x0000000001007983 */ /* 0x002ea20000100800 */
[----:B------:R-:W-:-:S03]  /*114e0*/  MOV R7, 0x400 ;  /* 0x0000040000077802 */ /* 0x000fc60000000f00 */
[----:B------:R-:W3:Y:S04]  /*114f0*/  LDL.LU R6, [R1+0x4] ;  /* 0x0000040001067983 */ /* 0x000ee80000300800 */
[----:B------:R-:W4:Y:S01]  /*11500*/  LDL R2, [R1+0xc] ;  /* 0x00000c0001027983 */ /* 0x000f220000100800 */
[----:B------:R-:W1:Y:S01]  /*11510*/  S2R R8, SR_CgaCtaId ;  /* 0x0000000000087919 */ /* 0x000e620000008800 */
[----:B------:R-:W-:Y:S01]  /*11520*/  R2UR UR9, R3 ;  /* 0x00000000030972ca */ /* 0x000fe200000e0000 */
[----:B------:R-:W-:Y:S01]  /*11530*/  UIADD3 UR4, UP0, UR36, 0x470, URZ ;  /* 0x0000047024047890 */ /* 0x000fe2000ff1e03f */
[----:B------:R-:W-:Y:S02]  /*11540*/  R2UR UR12, R4 ;  /* 0x00000000040c72ca */ /* 0x000fe400000e0000 */
[----:B------:R-:W-:-:S02]  /*11550*/  R2UR UR13, R5 ;  /* 0x00000000050d72ca */ /* 0x000fc400000e0000 */
[----:B-1----:R-:W-:-:S07]  /*11560*/  LEA R7, R8, R7, 0x18 ;  /* 0x0000000708077211 */ /* 0x002fce00078ec0ff */
        /* <DEDUP_REMOVED lines=14> */
[----:B-1----:R-:W-:Y:S01]  /*11650*/  UMOV UR8, UR14 ;  /* 0x0000000e00087c82 */ /* 0x002fe20008000000 */
[----:B------:R-:W-:Y:S02]  /*11660*/  UMOV UR10, UR15 ;  /* 0x0000000f000a7c82 */ /* 0x000fe40008000000 */
[----:B------:R1:W-:Y:S02]  /*11670*/  UTMALDG.4D [UR8], [UR4], desc[UR6] ;  /* 0x00000608040075b4 */ /* 0x0003e40008019000 */
[----:B-1----:R-:W-:Y:S01]  /*11680*/  NOP ;  /* 0x0000000000007918 */ /* 0x002fe20000000000 */
.L_x_352:
[----:B------:R-:W-:Y:S05]  /*11690*/  BSYNC B0 ;  /* 0x0000000000007941 */ /* 0x000fea0003800000 */
.L_x_351:
[----:B------:R-:W2:Y:S04]  /*116a0*/  LDL.LU R0, [R1] ;  /* 0x0000000001007983 */ /* 0x000ea80000300800 */
[----:B------:R-:W3:Y:S01]  /*116b0*/  LDL.LU R3, [R1+0x8] ;  /* 0x0000080001037983 */ /* 0x000ee20000300800 */
[----:B--2---:R-:W-:-:S05]  /*116c0*/  VIADD R0, R0, 0x1 ;  /* 0x0000000100007836 */ /* 0x004fca0000000000 */
[----:B------:R-:W-:-:S04]  /*116d0*/  ISETP.NE.AND P0, PT, R0, 0x2, PT ;  /* 0x000000020000780c */ /* 0x000fc80003f05270 */
[----:B------:R-:W-:Y:S02]  /*116e0*/  SEL R2, RZ, 0x1, P0 ;  /* 0x00000001ff027807 */ /* 0x000fe40000000000 */
[----:B------:R-:W-:Y:S02]  /*116f0*/  SEL R0, R0, RZ, P0 ;  /* 0x000000ff00007207 */ /* 0x000fe40000000000 */
[----:B---3--:R-:W-:-:S05]  /*11700*/  LOP3.LUT R3, R3, R2, RZ, 0x3c, !PT ;  /* 0x0000000203037212 */ /* 0x008fca00078e3cff */
[----:B------:R1:W-:Y:S04]  /*11710*/  STL [R1+0x8], R3 ;  /* 0x0000080301007387 */ /* 0x0003e80000100800 */
[----:B------:R1:W-:Y:S02]  /*11720*/  STL [R1], R0 ;  /* 0x0000000001007387 */ /* 0x0003e40000100800 */
.L_x_309:
[----:B------:R-:W-:Y:S05]  /*11730*/  BSYNC B6 ;  /* 0x0000000000067941 */ /* 0x000fea0003800000 */
.L_x_307:
[----:B------:R-:W-:-:S03]  /*11740*/  UMOV UR4, 0xffffffff ;  /* 0xffffffff00047882 */ /* 0x000fc60000000000 */
[----:B------:R-:W-:Y:S05]  /*11750*/  BRA.DIV UR4, `(.L_x_355) ;  /* 0x0000001204dc7947 */ /* 0x000fea000b800000 */
[----:B------:R2:W3:Y:S04]  /*11760*/  SHFL.IDX PT, R4, R16, RZ, 0x1f ;  /* 0x00001fff10047589 */ /* 0x0004e800000e0000 */
[----:B------:R2:W4:Y:S02]  /*11770*/  SHFL.IDX PT, R5, R16, 0x1, 0x1f ;  /* 0x00201f0010057f89 */ /* 0x00052400000e0000 */
.L_x_401:
[----:B01----:R-:W0:Y:S01]  /*11780*/  S2R R0, SR_TID.X ;  /* 0x0000000000007919 */ /* 0x003e220000002100 */
[----:B------:R-:W-:Y:S01]  /*11790*/  ULDC UR4, c[0x0][0xc14] ;  /* 0x0003050000047ab9 */ /* 0x000fe20000000800 */
[----:B------:R-:W-:Y:S01]  /*117a0*/  BSSY B0, `(.L_x_356) ;  /* 0x000000b000007945 */ /* 0x000fe20003800000 */
[----:B------:R-:W-:Y:S01]  /*117b0*/  IMAD.MOV.U32 R3, RZ, RZ, RZ ;  /* 0x000000ffff037224 */ /* 0x000fe200078e00ff */
[----:B0-----:R-:W-:Y:S01]  /*117c0*/  LOP3.LUT R9, R0, 0x1f, RZ, 0xc0, !PT ;  /* 0x0000001f00097812 */ /* 0x001fe200078ec0ff */
[----:B------:R-:W-:-:S03]  /*117d0*/  IMAD.U32 R0, RZ, RZ, UR4 ;  /* 0x00000004ff007e24 */ /* 0x000fc6000f8e00ff */
[C---:B------:R-:W-:Y:S01]  /*117e0*/  ISETP.NE.AND P0, PT, R9.reuse, 0x1f, PT ;  /* 0x0000001f0900780c */ /* 0x040fe20003f05270 */
[----:B------:R-:W-:-:S05]  /*117f0*/  IMAD.IADD R7, R9, 0x1, R19 ;  /* 0x0000000109077824 */ /* 0x000fca00078e0213 */
[----:B------:R-:W-:-:S13]  /*11800*/  ISETP.GE.OR P0, PT, R7, R0, !P0 ;  /* 0x000000000700720c */ /* 0x000fda0004706670 */
[----:B------:R-:W-:Y:S05]  /*11810*/  @P0 BRA `(.L_x_357) ;  /* 0x00000000000c0947 */ /* 0x000fea0003800000 */
[----:B------:R-:W0:Y:S02]  /*11820*/  LDC.64 R2, c[0x0][0xc58] ;  /* 0x00031600ff027b82 */ /* 0x000e240000000a00 */
[----:B0-----:R-:W-:-:S06]  /*11830*/  IMAD.WIDE R2, R7, 0x4, R2 ;  /* 0x0000000407027825 */ /* 0x001fcc00078e0202 */
[----:B------:R0:W5:Y:S02]  /*11840*/  LDG.E R3, desc[UR60][R2.64] ;  /* 0x0000003c02037981 */ /* 0x000164000c1e1900 */
.L_x_357:
[----:B------:R-:W-:Y:S05]  /*11850*/  BSYNC B0 ;  /* 0x0000000000007941 */ /* 0x000fea0003800000 */
.L_x_356:
[----:B------:R-:W-:-:S03]  /*11860*/  UMOV UR4, 0xffffffff ;  /* 0xffffffff00047882 */ /* 0x000fc60000000000 */
[----:B------:R-:W-:Y:S05]  /*11870*/  BRA.DIV UR4, `(.L_x_358) ;  /* 0x0000001204e07947 */ /* 0x000fea000b800000 */
[----:B-----5:R-:W1:Y:S01]  /*11880*/  SHFL.UP PT, R14, R3, 0x1, RZ ;  /* 0x04200000030e7989 */ /* 0x020e6200000e00ff */
[C---:B------:R-:W-:Y:S02]  /*11890*/  ISETP.NE.AND P0, PT, R9.reuse, RZ, PT ;  /* 0x000000ff0900720c */ /* 0x040fe40003f05270 */
[C---:B------:R-:W-:Y:S02]  /*118a0*/  ISETP.GE.U32.AND P1, PT, R9.reuse, 0x2, PT ;  /* 0x000000020900780c */ /* 0x040fe40003f26070 */
[----:B-1----:R-:W-:Y:S02]  /*118b0*/  SEL R14, R14, RZ, P0 ;  /* 0x000000ff0e0e7207 */ /* 0x002fe40000000000 */
[----:B------:R-:W-:-:S03]  /*118c0*/  ISETP.GE.U32.AND P0, PT, R9, 0x4, PT ;  /* 0x000000040900780c */ /* 0x000fc60003f06070 */
[----:B------:R-:W-:-:S05]  /*118d0*/  IMAD.IADD R13, R3, 0x1, R14 ;  /* 0x00000001030d7824 */ /* 0x000fca00078e020e */
[----:B------:R-:W1:Y:S02]  /*118e0*/  SHFL.UP PT, R14, R13, 0x2, RZ ;  /* 0x044000000d0e7989 */ /* 0x000e6400000e00ff */
        /* <DEDUP_REMOVED lines=8> */
[----:B-1----:R-:W-:-:S05]  /*11970*/  SEL R8, R14, RZ, P1 ;  /* 0x000000ff0e087207 */ /* 0x002fca0000800000 */
[----:B------:R-:W-:-:S05]  /*11980*/  IMAD.IADD R8, R7, 0x1, R8 ;  /* 0x0000000107087824 */ /* 0x000fca00078e0208 */
[----:B------:R-:W1:Y:S02]  /*11990*/  SHFL.UP PT, R14, R8, 0x10, RZ ;  /* 0x06000000080e7989 */ /* 0x000e6400000e00ff */
[----:B-1----:R-:W-:-:S05]  /*119a0*/  SEL R9, R14, RZ, P0 ;  /* 0x000000ff0e097207 */ /* 0x002fca0000000000 */
[----:B0-----:R-:W-:-:S05]  /*119b0*/  IMAD.IADD R2, R8, 0x1, R9 ;  /* 0x0000000108027824 */ /* 0x001fca00078e0209 */
[----:B------:R0:W1:Y:S02]  /*119c0*/  SHFL.IDX PT, R14, R2, 0x1f, 0x1f ;  /* 0x03e01f00020e7f89 */ /* 0x00006400000e0000 */
.L_x_409:
[----:B------:R-:W-:Y:S02]  /*119d0*/  ULDC UR4, c[0x0][0xc10] ;  /* 0x0003040000047ab9 */ /* 0x000fe40000000800 */
[----:B--2---:R-:W-:-:S04]  /*119e0*/  IMAD.U32 R16, RZ, RZ, UR4 ;  /* 0x00000004ff107e24 */ /* 0x004fc8000f8e00ff */
[----:B-1----:R-:W-:-:S04]  /*119f0*/  IMAD R6, R14, R16, RZ ;  /* 0x000000100e067224 */ /* 0x002fc800078e02ff */
[----:B----4-:R-:W-:-:S05]  /*11a00*/  IMAD.IADD R5, R5, 0x1, R6 ;  /* 0x0000000105057824 */ /* 0x010fca00078e0206 */
[----:B---3--:R-:W-:-:S13]  /*11a10*/  ISETP.GT.AND P0, PT, R5, R4, PT ;  /* 0x000000040500720c */ /* 0x008fda0003f04270 */
[----:B------:R-:W-:Y:S05]  /*11a20*/  @P0 BRA `(.L_x_359) ;  /* 0x0000000000b40947 */ /* 0x000fea0003800000 */
[----:B------:R-:W1:Y:S02]  /*11a30*/  LDC R0, c[0x0][0xc14] ;  /* 0x00030500ff007b82 */ /* 0x000e640000000800 */
.L_x_364:
[----:B------:R-:W-:-:S05]  /*11a40*/  VIADD R19, R19, 0x1f ;  /* 0x0000001f13137836 */ /* 0x000fca0000000000 */
[----:B-1----:R-:W-:-:S13]  /*11a50*/  ISETP.GE.AND P0, PT, R19, R0, PT ;  /* 0x000000001300720c */ /* 0x002fda0003f06270 */
[----:B------:R-:W-:Y:S05]  /*11a60*/  @P0 BRA `(.L_x_360) ;  /* 0x00000004005c0947 */ /* 0x000fea0003800000 */
[----:B0-----:R-:W0:Y:S01]  /*11a70*/  S2R R2, SR_TID.X ;  /* 0x0000000000027919 */ /* 0x001e220000002100 */
[----:B------:R-:W-:Y:S01]  /*11a80*/  BSSY B0, `(.L_x_361) ;  /* 0x000000a000007945 */ /* 0x000fe20003800000 */
[----:B------:R-:W-:Y:S01]  /*11a90*/  IMAD.MOV.U32 R3, RZ, RZ, RZ ;  /* 0x000000ffff037224 */ /* 0x000fe200078e00ff */
[----:B0-----:R-:W-:-:S04]  /*11aa0*/  LOP3.LUT R8, R2, 0x1f, RZ, 0xc0, !PT ;  /* 0x0000001f02087812 */ /* 0x001fc800078ec0ff */
[C---:B------:R-:W-:Y:S01]  /*11ab0*/  ISETP.NE.AND P1, PT, R8.reuse, 0x1f, PT ;  /* 0x0000001f0800780c */ /* 0x040fe20003f25270 */
[----:B------:R-:W-:-:S05]  /*11ac0*/  IMAD.IADD R7, R8, 0x1, R19 ;  /* 0x0000000108077824 */ /* 0x000fca00078e0213 */
[----:B------:R-:W-:-:S13]  /*11ad0*/  ISETP.GE.OR P0, PT, R7, R0, !P1 ;  /* 0x000000000700720c */ /* 0x000fda0004f06670 */
[----:B------:R-:W-:Y:S05]  /*11ae0*/  @P0 BRA `(.L_x_362) ;  /* 0x00000000000c0947 */ /* 0x000fea0003800000 */
[----:B------:R-:W0:Y:S02]  /*11af0*/  LDC.64 R2, c[0x0][0xc58] ;  /* 0x00031600ff027b82 */ /* 0x000e240000000a00 */
[----:B0-----:R-:W-:-:S06]  /*11b00*/  IMAD.WIDE R2, R7, 0x4, R2 ;  /* 0x0000000407027825 */ /* 0x001fcc00078e0202 */
[----:B------:R0:W5:Y:S02]  /*11b10*/  LDG.E R3, desc[UR60][R2.64] ;  /* 0x0000003c02037981 */ /* 0x000164000c1e1900 */
.L_x_362:
[----:B------:R-:W-:Y:S05]  /*11b20*/  BSYNC B0 ;  /* 0x0000000000007941 */ /* 0x000fea0003800000 */
.L_x_361:
[----:B------:R-:W-:-:S03]  /*11b30*/  UMOV UR4, 0xffffffff ;  /* 0xffffffff00047882 */ /* 0x000fc60000000000 */
[----:B------:R-:W-:Y:S05]  /*11b40*/  BRA.DIV UR4, `(.L_x_363) ;  /* 0x0000001204fc7947 */ /* 0x000fea000b800000 */
[----:B-----5:R-:W1:Y:S01]  /*11b50*/  SHFL.UP PT, R14, R3, 0x1, RZ ;  /* 0x04200000030e7989 */ /* 0x020e6200000e00ff */
[C---:B------:R-:W-:Y:S02]  /*11b60*/  ISETP.NE.AND P0, PT, R8.reuse, RZ, PT ;  /* 0x000000ff0800720c */ /* 0x040fe40003f05270 */
[----:B------:R-:W-:Y:S02]  /*11b70*/  ISETP.GE.U32.AND P1, PT, R8, 0x2, PT ;  /* 0x000000020800780c */ /* 0x000fe40003f26070 */
[----:B-1----:R-:W-:Y:S02]  /*11b80*/  SEL R14, R14, RZ, P0 ;  /* 0x000000ff0e0e7207 */ /* 0x002fe40000000000 */
        /* <DEDUP_REMOVED lines=16> */
[----:B------:R0:W1:Y:S02]  /*11c90*/  SHFL.IDX PT, R14, R2, 0x1f, 0x1f ;  /* 0x03e01f00020e7f89 */ /* 0x00006400000e0000 */
.L_x_417:
[----:B------:R-:W-:Y:S02]  /*11ca0*/  ULDC UR4, c[0x0][0xc10] ;  /* 0x0003040000047ab9 */ /* 0x000fe40000000800 */
[----:B------:R-:W-:-:S04]  /*11cb0*/  IMAD.U32 R16, RZ, RZ, UR4 ;  /* 0x00000004ff107e24 */ /* 0x000fc8000f8e00ff */
[----:B-1----:R-:W-:-:S04]  /*11cc0*/  IMAD R6, R14, R16, RZ ;  /* 0x000000100e067224 */ /* 0x002fc800078e02ff */
[----:B------:R-:W-:-:S05]  /*11cd0*/  IMAD.IADD R5, R6, 0x1, R5 ;  /* 0x0000000106057824 */ /* 0x000fca00078e0205 */
[----:B------:R-:W-:-:S13]  /*11ce0*/  ISETP.GT.AND P0, PT, R5, R4, PT ;  /* 0x000000040500720c */ /* 0x000fda0003f04270 */
[----:B------:R-:W-:Y:S05]  /*11cf0*/  @!P0 BRA `(.L_x_364) ;  /* 0xfffffffc00508947 */ /* 0x000fea000383ffff */
.L_x_359:
[----:B------:R-:W-:Y:S01]  /*11d00*/  IMAD.IADD R6, R5, 0x1, -R6 ;  /* 0x0000000105067824 */ /* 0x000fe200078e0a06 */
[----:B------:R-:W-:-:S03]  /*11d10*/  UMOV UR4, 0xffffffff ;  /* 0xffffffff00047882 */ /* 0x000fc60000000000 */
[----:B------:R-:W-:-:S05]  /*11d20*/  IMAD R5, R2, R16, R6 ;  /* 0x0000001002057224 */ /* 0x000fca00078e0206 */
[----:B------:R-:W-:Y:S01]  /*11d30*/  ISETP.GT.AND P6, PT, R5, R4, PT ;  /* 0x000000040500720c */ /* 0x000fe20003fc4270 */
[----:B------:R-:W-:-:S12]  /*11d40*/  BRA.DIV UR4, `(.L_x_365) ;  /* 0x00000016044c7947 */ /* 0x000fd8000b800000 */
[----:B------:R-:W-:-:S04]  /*11d50*/  VOTE.ANY R7, PT, !P6 ;  /* 0x0000000000077806 */ /* 0x000fc800070e0100 */
[----:B------:R-:W1:Y:S02]  /*11d60*/  POPC R5, R7 ;  /* 0x0000000700057309 */ /* 0x000e640000000000 */
[----:B-1----:R1:W2:Y:S02]  /*11d70*/  SHFL.IDX PT, R17, R3, R5, 0x1f ;  /* 0x00001f0503117589 */ /* 0x0022a400000e0000 */
.L_x_421:
[----:B------:R-:W-:Y:S01]  /*11d80*/  ISETP.NE.AND P0, PT, R7, RZ, PT ;  /* 0x000000ff0700720c */ /* 0x000fe20003f05270 */
[----:B------:R-:W-:-:S12]  /*11d90*/  IMAD.MOV.U32 R14, RZ, RZ, RZ ;  /* 0x000000ffff0e7224 */ /* 0x000fd800078e00ff */
[----:B------:R-:W-:Y:S05]  /*11da0*/  @!P0 BRA `(.L_x_366) ;  /* 0x0000000000108947 */ /* 0x000fea0003800000 */
[----:B------:R-:W-:Y:S01]  /*11db0*/  UMOV UR4, 0xffffffff ;  /* 0xffffffff00047882 */ /* 0x000fe20000000000 */
[----:B------:R-:W-:Y:S02]  /*11dc0*/  VIADD R12, R5, 0xffffffff ;  /* 0xffffffff050c7836 */ /* 0x000fe40000000000 */
[----:B------:R-:W-:Y:S05]  /*11dd0*/  BRA.DIV UR4, `(.L_x_367) ;  /* 0x0000001604707947 */ /* 0x000fea000b800000 */
[----:B------:R3:W4:Y:S02]  /*11de0*/  SHFL.IDX PT, R14, R2, R12, 0x1f ;  /* 0x00001f0c020e7589 */ /* 0x00072400000e0000 */
.L_x_366:
[-C--:B--2---:R-:W-:Y:S01]  /*11df0*/  IABS R7, R17.reuse ;  /* 0x0000001100077213 */ /* 0x084fe20000000000 */
[----:B----4-:R-:W-:Y:S01]  /*11e00*/  IMAD R16, R14, R16, R6 ;  /* 0x000000100e107224 */ /* 0x010fe200078e0206 */
[----:B------:R-:W-:Y:S01]  /*11e10*/  IABS R6, R17 ;  /* 0x0000001100067213 */ /* 0x000fe20000000000 */
[----:B------:R-:W-:Y:S01]  /*11e20*/  IMAD.IADD R19, R5, 0x1, R19 ;  /* 0x0000000105137824 */ /* 0x000fe200078e0213 */
[----:B------:R-:W2:Y:S03]  /*11e30*/  I2F.RP R8, R7 ;  /* 0x0000000700087306 */ /* 0x000ea60000209400 */
[----:B------:R-:W-:-:S05]  /*11e40*/  IMAD.MOV R6, RZ, RZ, -R6 ;  /* 0x000000ffff067224 */ /* 0x000fca00078e0a06 */
[----:B--2---:R-:W2:Y:S02]  /*11e50*/  MUFU.RCP R8, R8 ;  /* 0x0000000800087308 */ /* 0x004ea40000001000 */
[----:B--2---:R-:W-:-:S06]  /*11e60*/  VIADD R9, R8, 0xffffffe ;  /* 0x0ffffffe08097836 */ /* 0x004fcc0000000000 */
[----:B-1----:R-:W0:Y:S02]  /*11e70*/  F2I.FTZ.U32.TRUNC.NTZ R3, R9 ;  /* 0x0000000900037305 */ /* 0x002e24000021f000 */
[----:B0--3--:R-:W-:-:S04]  /*11e80*/  IMAD.MOV R2, RZ, RZ, -R3 ;  /* 0x000000ffff027224 */ /* 0x009fc800078e0a03 */
[----:B------:R-:W-:Y:S02]  /*11e90*/  IMAD R11, R2, R7, RZ ;  /* 0x00000007020b7224 */ /* 0x000fe400078e02ff */
[----:B------:R-:W-:-:S04]  /*11ea0*/  IMAD.MOV.U32 R2, RZ, RZ, RZ ;  /* 0x000000ffff027224 */ /* 0x000fc800078e00ff */
[----:B------:R-:W-:-:S04]  /*11eb0*/  IMAD.HI.U32 R3, R3, R11, R2 ;  /* 0x0000000b03037227 */ /* 0x000fc800078e0002 */
[----:B------:R-:W-:-:S05]  /*11ec0*/  IMAD.IADD R2, R4, 0x1, -R16 ;  /* 0x0000000104027824 */ /* 0x000fca00078e0a10 */
[----:B------:R-:W-:-:S05]  /*11ed0*/  IABS R4, R2 ;  /* 0x0000000200047213 */ /* 0x000fca0000000000 */
        /* <DEDUP_REMOVED lines=16> */
.L_x_360:
[----:B------:R-:W-:Y:S01]  /*11fe0*/  UMOV UR4, URZ ;  /* 0x0000003f00047c82 */ /* 0x000fe20008000000 */
[----:B------:R-:W-:Y:S01]  /*11ff0*/  UMOV UR5, URZ ;  /* 0x0000003f00057c82 */ /* 0x000fe20008000000 */
[----:B------:R-:W-:Y:S01]  /*12000*/  ULDC UR6, c[0x0][0xc14] ;  /* 0x0003050000067ab9 */ /* 0x000fe20000000800 */
[----:B------:R-:W-:Y:S02]  /*12010*/  IMAD.MOV.U32 R16, RZ, RZ, R4 ;  /* 0x000000ffff107224 */ /* 0x000fe400078e0004 */
[----:B------:R-:W-:Y:S02]  /*12020*/  IMAD.U32 R17, RZ, RZ, UR4 ;  /* 0x00000004ff117e24 */ /* 0x000fe4000f8e00ff */
[----:B------:R-:W-:Y:S02]  /*12030*/  IMAD.U32 R18, RZ, RZ, UR5 ;  /* 0x00000005ff127e24 */ /* 0x000fe4000f8e00ff */
[----:B------:R-:W-:-:S07]  /*12040*/  IMAD.U32 R19, RZ, RZ, UR6 ;  /* 0x00000006ff137e24 */ /* 0x000fce000f8e00ff */
.L_x_368:
[----:B0-----:R-:W0:Y:S01]  /*12050*/  S2R R2, SR_TID.X ;  /* 0x0000000000027919 */ /* 0x001e220000002100 */
[----:B------:R-:W-:Y:S05]  /*12060*/  WARPSYNC.ALL ;  /* 0x0000000000007948 */ /* 0x000fea0003800000 */
[----:B------:R-:W-:Y:S01]  /*12070*/  BAR.SYNC.DEFER_BLOCKING 0x4, 0x120 ;  /* 0x0104800000007b1d */ /* 0x000fe20000010000 */
[----:B0-----:R-:W-:-:S04]  /*12080*/  LOP3.LUT R2, R2, 0x1f, RZ, 0xc0, !PT ;  /* 0x0000001f02027812 */ /* 0x001fc800078ec0ff */
[----:B------:R-:W-:-:S13]  /*12090*/  ISETP.NE.AND P0, PT, R2, RZ, PT ;  /* 0x000000ff0200720c */ /* 0x000fda0003f05270 */
[----:B------:R-:W0:Y:S01]  /*120a0*/  @!P0 S2R R3, SR_CgaCtaId ;  /* 0x0000000000038919 */ /* 0x000e220000008800 */
[----:B------:R-:W-:-:S04]  /*120b0*/  @!P0 MOV R2, 0x400 ;  /* 0x0000040000028802 */ /* 0x000fc80000000f00 */
[----:B0-----:R-:W-:-:S05]  /*120c0*/  @!P0 LEA R2, R3, R2, 0x18 ;  /* 0x0000000203028211 */ /* 0x001fca00078ec0ff */
[----:B------:R1:W-:Y:S01]  /*120d0*/  @!P0 STS.128 [R2+0x348d0], R16 ;  /* 0x0348d01002008388 */ /* 0x0003e20000000c00 */
[----:B------:R-:W-:Y:S06]  /*120e0*/  BAR.ARV 0x5, 0x120 ;  /* 0x0144800000007b1d */ /* 0x000fec0000002000 */
[----:B------:R-:W-:-:S13]  /*120f0*/  ISETP.GE.AND P0, PT, R19, R0, PT ;  /* 0x000000001300720c */ /* 0x000fda0003f06270 */
[----:B------:R-:W-:Y:S05]  /*12100*/  @!P0 BRA `(.L_x_369) ;  /* 0xffffffc400288947 */ /* 0x000fea000383ffff */
.L_x_305:
[----:B0-----:R-:W2:Y:S01]  /*12110*/  LDL.LU R0, [R1+0x28] ;  /* 0x0000280001007983 */ /* 0x001ea20000300800 */
[----:B------:R-:W-:Y:S01]  /*12120*/  BSSY B0, `(.L_x_370) ;  /* 0x000000b000007945 */ /* 0x000fe20003800000 */
[----:B------:R-:W0:Y:S01]  /*12130*/  S2R R5, SR_CgaCtaId ;  /* 0x0000000000057919 */ /* 0x000e220000008800 */
[----:B--2---:R-:W-:-:S05]  /*12140*/  VIADD R0, R0, 0x1 ;  /* 0x0000000100007836 */ /* 0x004fca0000000000 */
[----:B-1----:R-:W-:-:S04]  /*12150*/  LEA.HI R2, R0, R0, RZ, 0x1 ;  /* 0x0000000000027211 */ /* 0x002fc800078f08ff */
[----:B------:R-:W-:-:S05]  /*12160*/  LOP3.LUT R3, R2, 0xfffffffe, RZ, 0xc0, !PT ;  /* 0xfffffffe02037812 */ /* 0x000fca00078ec0ff */
[----:B------:R-:W-:Y:S01]  /*12170*/  IMAD.IADD R3, R0, 0x1, -R3 ;  /* 0x0000000100037824 */ /* 0x000fe200078e0a03 */
[----:B------:R-:W-:-:S04]  /*12180*/  MOV R0, 0x400 ;  /* 0x0000040000007802 */ /* 0x000fc80000000f00 */
[----:B0-----:R-:W-:Y:S02]  /*12190*/  LEA R0, R5, R0, 0x18 ;  /* 0x0000000005007211 */ /* 0x001fe400078ec0ff */
[----:B------:R-:W-:-:S04]  /*121a0*/  SHF.L.U32 R3, R3, 0x1f, RZ ;  /* 0x0000001f03037819 */ /* 0x000fc800000006ff */
[----:B------:R-:W0:Y:S02]  /*121b0*/  SYNCS.PHASECHK.TRANS64.TRYWAIT P0, [R0+URZ+0x34820], R3 ;  /* 0x03482003000075a7 */ /* 0x000e24000800017f */
[----:B0-----:R-:W-:Y:S05]  /*121c0*/  @!P0 BRA `(.L_x_371) ;  /* 0x0000001000988947 */ /* 0x001fea0003800000 */
.L_x_424:
[----:B------:R-:W-:Y:S05]  /*121d0*/  BSYNC B0 ;  /* 0x0000000000007941 */ /* 0x000fea0003800000 */
.L_x_370:
[----:B------:R-:W-:-:S03]  /*121e0*/  UMOV UR4, 0xffffffff ;  /* 0xffffffff00047882 */ /* 0x000fc60000000000 */
[----:B------:R-:W-:Y:S05]  /*121f0*/  BRA.DIV UR4, `(.L_x_372) ;  /* 0x0000001204a07947 */ /* 0x000fea000b800000 */
[----:B------:R-:W1:Y:S02]  /*12200*/  S2R R2, SR_TID.X ;  /* 0x0000000000027919 */ /* 0x000e640000002100 */
[----:B-1----:R-:W-:-:S04]  /*12210*/  SHF.R.U32.HI R2, RZ, 0x5, R2 ;  /* 0x00000005ff027819 */ /* 0x002fc80000011602 */
[----:B------:R-:W-:-:S05]  /*12220*/  LOP3.LUT R2, R2, 0x3, RZ, 0xc0, !PT ;  /* 0x0000000302027812 */ /* 0x000fca00078ec0ff */
[----:B------:R1:W2:Y:S02]  /*12230*/  SHFL.IDX PT, R14, R2, RZ, 0x1f ;  /* 0x00001fff020e7589 */ /* 0x0002a400000e0000 */
.L_x_427:
[----:B--2---:R-:W-:Y:S01]  /*12240*/  ISETP.NE.AND P0, PT, R14, RZ, PT ;  /* 0x000000ff0e00720c */ /* 0x004fe20003f05270 */
[----:B------:R-:W-:-:S12]  /*12250*/  BSSY B0, `(.L_x_373) ;  /* 0x0000027000007945 */ /* 0x000fd80003800000 */
[----:B------:R-:W-:Y:S05]  /*12260*/  @P0 BRA `(.L_x_374) ;  /* 0x0000000000940947 */ /* 0x000fea0003800000 */
[----:B------:R-:W-:-:S03]  /*12270*/  UMOV UR4, 0xffffffff ;  /* 0xffffffff00047882 */ /* 0x000fc60000000000 */
[----:B------:R-:W-:Y:S05]  /*12280*/  BRA.DIV UR4, `(.L_x_375) ;  /* 0x0000001204b07947 */ /* 0x000fea000b800000 */
[----:B------:R-:W-:-:S13]  /*12290*/  ELECT P6, URZ, PT ;  /* 0x00000000003f782f */ /* 0x000fda00038c0000 */
.L_x_430:
[----:B------:R-:W-:Y:S05]  /*122a0*/  @!P6 BRA `(.L_x_374) ;  /* 0x000000000084e947 */ /* 0x000fea0003800000 */
[----:B-1----:R-:W2:Y:S02]  /*122b0*/  LDL.LU R2, [R1+0x30] ;  /* 0x0000300001027983 */ /* 0x002ea40000300800 */
[----:B--2---:R-:W-:-:S04]  /*122c0*/  LOP3.LUT R2, R2, 0x2, RZ, 0xfc, !PT ;  /* 0x0000000202027812 */ /* 0x004fc800078efcff */
[----:B------:R-:W-:-:S13]  /*122d0*/  ISETP.NE.AND P2, PT, R2, 0x3, PT ;  /* 0x000000030200780c */ /* 0x000fda0003f45270 */
[----:B------:R-:W-:Y:S05]  /*122e0*/  @!P2 BRA `(.L_x_376) ;  /* 0x000000000004a947 */ /* 0x000fea0003800000 */
[----:B------:R-:W-:Y:S01]  /*122f0*/  BPT.TRAP 0x1 ;  /* 0x000000040000795c */ /* 0x000fe20000300000 */
.L_x_376:
[----:B0-----:R-:W2:Y:S04]  /*12300*/  LDL R3, [R1] ;  /* 0x0000000001037983 */ /* 0x001ea80000100800 */
[----:B------:R-:W3:Y:S01]  /*12310*/  LDL.LU R7, [R1+0x8] ;  /* 0x0000080001077983 */ /* 0x000ee20000300800 */
[----:B------:R-:W-:-:S04]  /*12320*/  VIADD R2, R0, 0x34840 ;  /* 0x0003484000027836 */ /* 0x000fc80000000000 */
[C---:B--2---:R-:W-:Y:S02]  /*12330*/  IMAD R6, R3.reuse, 0x8, R2 ;  /* 0x0000000803067824 */ /* 0x044fe400078e0202 */
[----:B------:R-:W-:Y:S01]  /*12340*/  VIADD R3, R3, 0x1 ;  /* 0x0000000103037836 */ /* 0x000fe20000000000 */
[----:B---3--:R-:W-:-:S04]  /*12350*/  SHF.L.U32 R5, R7, 0x1f, RZ ;  /* 0x0000001f07057819 */ /* 0x008fc800000006ff */
[C---:B------:R-:W-:Y:S01]  /*12360*/  ISETP.NE.AND P1, PT, R3.reuse, 0x2, PT ;  /* 0x000000020300780c */ /* 0x040fe20003f25270 */
[----:B------:R-:W0:Y:S03]  /*12370*/  SYNCS.PHASECHK.TRANS64.TRYWAIT P0, [R6+URZ], R5 ;  /* 0x00000005060075a7 */ /* 0x000e26000800017f */
[----:B------:R-:W-:Y:S02]  /*12380*/  SEL R4, RZ, 0x1, P1 ;  /* 0x00000001ff047807 */ /* 0x000fe40000800000 */
[----:B------:R-:W-:Y:S02]  /*12390*/  SEL R3, R3, RZ, P1 ;  /* 0x000000ff03037207 */ /* 0x000fe40000800000 */
[----:B------:R-:W-:-:S03]  /*123a0*/  LOP3.LUT R4, R7, R4, RZ, 0x3c, !PT ;  /* 0x0000000407047212 */ /* 0x000fc600078e3cff */
[----:B------:R-:W-:Y:S01]  /*123b0*/  IMAD R7, R3, 0x8, R2 ;  /* 0x0000000803077824 */ /* 0x000fe200078e0202 */
[----:B------:R-:W-:Y:S01]  /*123c0*/  SHF.L.U32 R2, R4, 0x1f, RZ ;  /* 0x0000001f04027819 */ /* 0x000fe200000006ff */
[----:B0-----:R-:W-:Y:S06]  /*123d0*/  @!P0 BRA `(.L_x_377) ;  /* 0x00000010007c8947 */ /* 0x001fec0003800000 */
.L_x_431:
[----:B------:R-:W1:Y:S02]  /*123e0*/  SYNCS.PHASECHK.TRANS64.TRYWAIT P0, [R7+URZ], R2 ;  /* 0x00000002070075a7 */ /* 0x000e64000800017f */
[----:B-1----:R-:W-:Y:S05]  /*123f0*/  @!P0 BRA `(.L_x_378) ;  /* 0x0000001000888947 */ /* 0x002fea0003800000 */
.L_x_432:
[----:B------:R-:W-:Y:S05]  /*12400*/  @!P2 BRA `(.L_x_379) ;  /* 0x000000000004a947 */ /* 0x000fea0003800000 */
[----:B------:R-:W-:Y:S01]  /*12410*/  BPT.TRAP 0x1 ;  /* 0x000000040000795c */ /* 0x000fe20000300000 */
.L_x_379:
[----:B------:R-:W2:Y:S01]  /*12420*/  LDL.LU R4, [R1] ;  /* 0x0000000001047983 */ /* 0x000ea20000300800 */
[----:B------:R-:W-:-:S04]  /*12430*/  VIADD R0, R0, 0x34860 ;  /* 0x0003486000007836 */ /* 0x000fc80000000000 */
[----:B--2---:R-:W-:-:S04]  /*12440*/  IMAD R4, R4, 0x8, R0 ;  /* 0x0000000804047824 */ /* 0x004fc800078e0200 */
[----:B------:R-:W2:Y:S02]  /*12450*/  SYNCS.PHASECHK.TRANS64.TRYWAIT P0, [R4+URZ], R5 ;  /* 0x00000005040075a7 */ /* 0x000ea4000800017f */
[----:B--2---:R-:W-:Y:S05]  /*12460*/  @!P0 BRA `(.L_x_380) ;  /* 0x0000001000808947 */ /* 0x004fea0003800000 */
.L_x_433:
[----:B------:R-:W-:-:S07]  /*12470*/  IMAD R3, R3, 0x8, R0 ;  /* 0x0000000803037824 */ /* 0x000fce00078e0200 */
.L_x_381:
[----:B---3--:R3:W4:Y:S02]  /*12480*/  SYNCS.PHASECHK.TRANS64.TRYWAIT P0, [R3+URZ], R2 ;  /* 0x00000002030075a7 */ /* 0x008724000800017f */
[----:B----4-:R-:W-:Y:S05]  /*12490*/  @!P0 NANOSLEEP.SYNCS 0x989680 ;  /* 0x009896800000895d */ /* 0x010fea0003900000 */
[----:B------:R-:W4:Y:S02]  /*124a0*/  @!P0 SYNCS.PHASECHK.TRANS64 P0, [R3+URZ], R2 ;  /* 0x00000002030085a7 */ /* 0x000f24000800007f */
[----:B----4-:R-:W-:Y:S05]  /*124b0*/  @!P0 BRA `(.L_x_381) ;  /* 0xfffffffc00f08947 */ /* 0x010fea000383ffff */
.L_x_374:
[----:B------:R-:W-:Y:S05]  /*124c0*/  BSYNC B0 ;  /* 0x0000000000007941 */ /* 0x000fea0003800000 */
.L_x_373:
[----:B------:R-:W-:Y:S05]  /*124d0*/  EXIT ;  /* 0x000000000000794d */ /* 0x000fea0003800000 */
.L_x_259:
[----:B-1----:R1:W2:Y:S02]  /*124e0*/  SYNCS.PHASECHK.TRANS64.TRYWAIT P1, [R0+URZ+0x34800], R3 ;  /* 0x03480003000075a7 */ /* 0x0022a4000802017f */
[----:B--2---:R-:W-:Y:S05]  /*124f0*/  @!P1 NANOSLEEP.SYNCS 0x989680 ;  /* 0x009896800000995d */ /* 0x004fea0003900000 */
[----:B------:R-:W2:Y:S02]  /*12500*/  @!P1 SYNCS.PHASECHK.TRANS64 P1, [R0+URZ+0x34800], R3 ;  /* 0x03480003000095a7 */ /* 0x000ea4000802007f */
[----:B--2---:R-:W-:Y:S05]  /*12510*/  @!P1 BRA `(.L_x_259) ;  /* 0xfffffffc00f09947 */ /* 0x004fea000383ffff */
[----:B------:R-:W-:Y:S05]  /*12520*/  BRA `(.L_x_382) ;  /* 0xfffffef0000c7947 */ /* 0x000fea000383ffff */
.L_x_263:
[----:B0-----:R0:W2:Y:S02]  /*12530*/  SYNCS.PHASECHK.TRANS64.TRYWAIT P2, [R12+URZ+0x34830], R3 ;  /* 0x034830030c0075a7 */ /* 0x0010a4000804017f */
[----:B--2---:R-:W-:Y:S05]  /*12540*/  @!P2 NANOSLEEP.SYNCS 0x989680 ;  /* 0x009896800000a95d */ /* 0x004fea0003900000 */
[----:B------:R-:W2:Y:S02]  /*12550*/  @!P2 SYNCS.PHASECHK.TRANS64 P2, [R12+URZ+0x34830], R3 ;  /* 0x034830030c00a5a7 */ /* 0x000ea4000804007f */
[----:B--2---:R-:W-:Y:S05]  /*12560*/  @!P2 BRA `(.L_x_263) ;  /* 0xfffffffc00f0a947 */ /* 0x004fea000383ffff */
[----:B------:R-:W-:Y:S05]  /*12570*/  BRA `(.L_x_262) ;  /* 0xfffffef000307947 */ /* 0x000fea000383ffff */
.L_x_268:
[----:B-1----:R1:W2:Y:S02]  /*12580*/  SYNCS.PHASECHK.TRANS64.TRYWAIT P2, [R0+URZ+0x34830], R11 ;  /* 0x0348300b000075a7 */ /* 0x0022a4000804017f */
[----:B--2---:R-:W-:Y:S05]  /*12590*/  @!P2 NANOSLEEP.SYNCS 0x989680 ;  /* 0x009896800000a95d */ /* 0x004fea0003900000 */
[----:B------:R-:W2:Y:S02]  /*125a0*/  @!P2 SYNCS.PHASECHK.TRANS64 P2, [R0+URZ+0x34830], R11 ;  /* 0x0348300b0000a5a7 */ /* 0x000ea4000804007f */
[----:B--2---:R-:W-:Y:S05]  /*125b0*/  @!P2 BRA `(.L_x_268) ;  /* 0xfffffffc00f0a947 */ /* 0x004fea000383ffff */
[----:B------:R-:W-:Y:S05]  /*125c0*/  BRA `(.L_x_265) ;  /* 0xffffff40004c7947 */ /* 0x000fea000383ffff */
.L_x_272:
[----:B-1----:R-:W-:-:S04]  /*125d0*/  IMAD.U32 R11, RZ, RZ, UR6 ;  /* 0x00000006ff0b7e24 */ /* 0x002fc8000f8e00ff */
[----:B------:R1:W2:Y:S03]  /*125e0*/  SYNCS.PHASECHK.TRANS64.TRYWAIT P2, [R11+URZ+0x34850], R0 ;  /* 0x034850000b0075a7 */ /* 0x0002a6000804017f */
[----:B--2---:R-:W-:Y:S05]  /*125f0*/  @!P2 NANOSLEEP.SYNCS 0x989680 ;  /* 0x009896800000a95d */ /* 0x004fea0003900000 */
[----:B------:R-:W2:Y:S02]  /*12600*/  @!P2 SYNCS.PHASECHK.TRANS64 P2, [R11+URZ+0x34850], R0 ;  /* 0x034850000b00a5a7 */ /* 0x000ea4000804007f */
[----:B--2---:R-:W-:Y:S05]  /*12610*/  @!P2 BRA `(.L_x_272) ;  /* 0xfffffffc00eca947 */ /* 0x004fea000383ffff */
[----:B------:R-:W-:Y:S05]  /*12620*/  BRA `(.L_x_269) ;  /* 0xffffff6400fc7947 */ /* 0x000fea000383ffff */
.L_x_277:
[----:B-1----:R1:W2:Y:S02]  /*12630*/  SYNCS.PHASECHK.TRANS64.TRYWAIT P0, [R8+URZ+0x34850], R3 ;  /* 0x03485003080075a7 */ /* 0x0022a4000800017f */
[----:B--2---:R-:W-:Y:S05]  /*12640*/  @!P0 NANOSLEEP.SYNCS 0x989680 ;  /* 0x009896800000895d */ /* 0x004fea0003900000 */
[----:B------:R-:W2:Y:S02]  /*12650*/  @!P0 SYNCS.PHASECHK.TRANS64 P0, [R8+URZ+0x34850], R3 ;  /* 0x03485003080085a7 */ /* 0x000ea4000800007f */
[----:B--2---:R-:W-:Y:S05]  /*12660*/  @!P0 BRA `(.L_x_277) ;  /* 0xfffffffc00f08947 */ /* 0x004fea000383ffff */
[----:B------:R-:W-:Y:S05]  /*12670*/  BRA `(.L_x_276) ;  /* 0xffffff8800e07947 */ /* 0x000fea000383ffff */
.L_x_315:
[----:B------:R-:W0:Y:S01]  /*12680*/  S2R R7, SR_TID.X ;  /* 0x0000000000077919 */ /* 0x000e220000002100 */
[----:B------:R-:W-:Y:S01]  /*12690*/  BSSY B0, `(.L_x_383) ;  /* 0x000000a000007945 */ /* 0x000fe20003800000 */
[----:B------:R-:W-:Y:S02]  /*126a0*/  IMAD.MOV.U32 R12, RZ, RZ, RZ ;  /* 0x000000ffff0c7224 */ /* 0x000fe400078e00ff */
[----:B------:R-:W-:Y:S02]  /*126b0*/  IMAD.MOV.U32 R11, RZ, RZ, 0x1f ;  /* 0x0000001fff0b7424 */ /* 0x000fe400078e00ff */
[----:B------:R-:W-:Y:S01]  /*126c0*/  IMAD.MOV.U32 R15, RZ, RZ, -0x1 ;  /* 0xffffffffff0f7424 */ /* 0x000fe200078e00ff */
[----:B0-----:R-:W-:-:S04]  /*126d0*/  SHF.R.U32.HI R7, RZ, 0x5, R7 ;  /* 0x00000005ff077819 */ /* 0x001fc80000011607 */
[----:B------:R-:W-:-:S05]  /*126e0*/  LOP3.LUT R7, R7, 0x3, RZ, 0xc0, !PT ;  /* 0x0000000307077812 */ /* 0x000fca00078ec0ff */
[----:B------:R-:W-:-:S07]  /*126f0*/  IMAD.MOV.U32 R13, RZ, RZ, R7 ;  /* 0x000000ffff0d7224 */ /* 0x000fce00078e0007 */
[----:B------:R-:W-:Y:S05]  /*12700*/  WARPSYNC.COLLECTIVE R15, `(.L_x_384) ;  /* 0x000000000f087348 */ /* 0x000fea0003c00000 */
[----:B------:R0:W1:Y:S02]  /*12710*/  SHFL.IDX P6, R14, R13, R12, R11 ;  /* 0x0000000c0d0e7389 */ /* 0x00006400000c000b */
[----:B01----:R-:W-:Y:S01]  /*12720*/  ENDCOLLECTIVE ;  /* 0x000000000000791b */ /* 0x003fe20003800000 */
.L_x_384:
[----:B------:R-:W-:Y:S05]  /*12730*/  BSYNC B0 ;  /* 0x0000000000007941 */ /* 0x000fea0003800000 */
.L_x_383:
[----:B------:R-:W-:Y:S05]  /*12740*/  BRA `(.L_x_385) ;  /* 0xffffffc800c07947 */ /* 0x000fea000383ffff */
.L_x_316:
[----:B------:R-:W-:Y:S01]  /*12750*/  BSSY B0, `(.L_x_386) ;  /* 0x0000006000007945 */ /* 0x000fe20003800000 */
[----:B------:R-:W-:-:S07]  /*12760*/  IMAD.MOV.U32 R15, RZ, RZ, -0x1 ;  /* 0xffffffffff0f7424 */ /* 0x000fce00078e00ff */
[----:B------:R-:W-:Y:S05]  /*12770*/  WARPSYNC.COLLECTIVE R15, `(.L_x_387) ;  /* 0x000000000f0c7348 */ /* 0x000fea0003c00000 */
[----:B------:R-:W-:Y:S02]  /*12780*/  ELECT P6, UR62, PT ;  /* 0x00000000003e782f */ /* 0x000fe400038c0000 */
[----:B------:R-:W-:Y:S01]  /*12790*/  MOV R14, UR62 ;  /* 0x0000003e000e7c02 */ /* 0x000fe20008000f00 */
[----:B------:R-:W-:Y:S10]  /*127a0*/  ENDCOLLECTIVE ;  /* 0x000000000000791b */ /* 0x000ff40003800000 */
.L_x_387:
[----:B------:R-:W-:Y:S05]  /*127b0*/  BSYNC B0 ;  /* 0x0000000000007941 */ /* 0x000fea0003800000 */
.L_x_386:
[----:B------:R-:W-:Y:S05]  /*127c0*/  BRA `(.L_x_388) ;  /* 0xffffffc800b87947 */ /* 0x000fea000383ffff */
.L_x_319:
[----:B0-----:R0:W1:Y:S02]  /*127d0*/  SYNCS.PHASECHK.TRANS64.TRYWAIT P0, [R8+URZ+0x34840], R9 ;  /* 0x03484009080075a7 */ /* 0x001064000800017f */
[----:B-1----:R-:W-:Y:S05]  /*127e0*/  @!P0 NANOSLEEP.SYNCS 0x989680 ;  /* 0x009896800000895d */ /* 0x002fea0003900000 */
[----:B------:R-:W1:Y:S02]  /*127f0*/  @!P0 SYNCS.PHASECHK.TRANS64 P0, [R8+URZ+0x34840], R9 ;  /* 0x03484009080085a7 */ /* 0x000e64000800007f */
[----:B-1----:R-:W-:Y:S05]  /*12800*/  @!P0 BRA `(.L_x_319) ;  /* 0xfffffffc00f08947 */ /* 0x002fea000383ffff */
[----:B------:R-:W-:Y:S05]  /*12810*/  BRA `(.L_x_389) ;  /* 0xffffffcc00287947 */ /* 0x000fea000383ffff */
.L_x_322:
[----:B0-----:R-:W0:Y:S01]  /*12820*/  S2R R9, SR_CgaCtaId ;  /* 0x0000000000097919 */ /* 0x001e220000008800 */
[----:B------:R-:W-:-:S04]  /*12830*/  MOV R8, 0x400 ;  /* 0x0000040000087802 */ /* 0x000fc80000000f00 */
[----:B0-----:R-:W-:-:S04]  /*12840*/  LEA R8, R9, R8, 0x18 ;  /* 0x0000000809087211 */ /* 0x001fc800078ec0ff */
[----:B------:R0:W1:Y:S03]  /*12850*/  SYNCS.PHASECHK.TRANS64.TRYWAIT P0, [R8+URZ+0x34820], R6 ;  /* 0x03482006080075a7 */ /* 0x000066000800017f */
[----:B-1----:R-:W-:Y:S05]  /*12860*/  @!P0 NANOSLEEP.SYNCS 0x989680 ;  /* 0x009896800000895d */ /* 0x002fea0003900000 */
[----:B------:R-:W1:Y:S02]  /*12870*/  @!P0 SYNCS.PHASECHK.TRANS64 P0, [R8+URZ+0x34820], R6 ;  /* 0x03482006080085a7 */ /* 0x000e64000800007f */
[----:B-1----:R-:W-:Y:S05]  /*12880*/  @!P0 BRA `(.L_x_322) ;  /* 0xfffffffc00e48947 */ /* 0x002fea000383ffff */
[----:B------:R-:W-:Y:S05]  /*12890*/  BRA `(.L_x_390) ;  /* 0xffffffd0003c7947 */ /* 0x000fea000383ffff */
.L_x_330:
[----:B0-----:R0:W1:Y:S02]  /*128a0*/  SYNCS.PHASECHK.TRANS64.TRYWAIT P0, [R2+URZ+0x34840], R3 ;  /* 0x03484003020075a7 */ /* 0x001064000800017f */
[----:B-1----:R-:W-:Y:S05]  /*128b0*/  @!P0 NANOSLEEP.SYNCS 0x989680 ;  /* 0x009896800000895d */ /* 0x002fea0003900000 */
[----:B------:R-:W1:Y:S02]  /*128c0*/  @!P0 SYNCS.PHASECHK.TRANS64 P0, [R2+URZ+0x34840], R3 ;  /* 0x03484003020085a7 */ /* 0x000e64000800007f */
[----:B-1----:R-:W-:Y:S05]  /*128d0*/  @!P0 BRA `(.L_x_330) ;  /* 0xfffffffc00f08947 */ /* 0x002fea000383ffff */
[----:B------:R-:W-:Y:S05]  /*128e0*/  BRA `(.L_x_391) ;  /* 0xffffffd000f87947 */ /* 0x000fea000383ffff */
.L_x_332:
[----:B0-----:R0:W1:Y:S02]  /*128f0*/  SYNCS.PHASECHK.TRANS64.TRYWAIT P0, [R3+URZ+0x60], R2 ;  /* 0x00006002030075a7 */ /* 0x001064000800017f */
[----:B-1----:R-:W-:Y:S05]  /*12900*/  @!P0 NANOSLEEP.SYNCS 0x989680 ;  /* 0x009896800000895d */ /* 0x002fea0003900000 */
[----:B------:R-:W1:Y:S02]  /*12910*/  @!P0 SYNCS.PHASECHK.TRANS64 P0, [R3+URZ+0x60], R2 ;  /* 0x00006002030085a7 */ /* 0x000e64000800007f */
[----:B-1----:R-:W-:Y:S05]  /*12920*/  @!P0 BRA `(.L_x_332) ;  /* 0xfffffffc00f08947 */ /* 0x002fea000383ffff */
[----:B------:R-:W-:Y:S05]  /*12930*/  BRA `(.L_x_392) ;  /* 0xffffffd400947947 */ /* 0x000fea000383ffff */
.L_x_337:
[----:B-1----:R1:W2:Y:S02]  /*12940*/  SYNCS.PHASECHK.TRANS64.TRYWAIT P0, [R2+URZ+0x34840], R3 ;  /* 0x03484003020075a7 */ /* 0x0022a4000800017f */
[----:B--2---:R-:W-:Y:S05]  /*12950*/  @!P0 NANOSLEEP.SYNCS 0x989680 ;  /* 0x009896800000895d */ /* 0x004fea0003900000 */
[----:B------:R-:W2:Y:S02]  /*12960*/  @!P0 SYNCS.PHASECHK.TRANS64 P0, [R2+URZ+0x34840], R3 ;  /* 0x03484003020085a7 */ /* 0x000ea4000800007f */
[----:B--2---:R-:W-:Y:S05]  /*12970*/  @!P0 BRA `(.L_x_337) ;  /* 0xfffffffc00f08947 */ /* 0x004fea000383ffff */
[----:B------:R-:W-:Y:S05]  /*12980*/  BRA `(.L_x_393) ;  /* 0xffffffd800f47947 */ /* 0x000fea000383ffff */
.L_x_339:
[----:B0-----:R0:W1:Y:S02]  /*12990*/  SYNCS.PHASECHK.TRANS64.TRYWAIT P1, [R2+URZ+0x60], R3 ;  /* 0x00006003020075a7 */ /* 0x001064000802017f */
[----:B-1----:R-:W-:Y:S05]  /*129a0*/  @!P1 NANOSLEEP.SYNCS 0x989680 ;  /* 0x009896800000995d */ /* 0x002fea0003900000 */
[----:B------:R-:W1:Y:S02]  /*129b0*/  @!P1 SYNCS.PHASECHK.TRANS64 P1, [R2+URZ+0x60], R3 ;  /* 0x00006003020095a7 */ /* 0x000e64000802007f */
[----:B-1----:R-:W-:Y:S05]  /*129c0*/  @!P1 BRA `(.L_x_339) ;  /* 0xfffffffc00f09947 */ /* 0x002fea000383ffff */
[----:B------:R-:W-:Y:S05]  /*129d0*/  BRA `(.L_x_394) ;  /* 0xffffffdc00907947 */ /* 0x000fea000383ffff */
.L_x_344:
[----:B--2---:R2:W3:Y:S02]  /*129e0*/  SYNCS.PHASECHK.TRANS64.TRYWAIT P0, [R2+URZ+0x34840], R3 ;  /* 0x03484003020075a7 */ /* 0x0044e4000800017f */
[----:B---3--:R-:W-:Y:S05]  /*129f0*/  @!P0 NANOSLEEP.SYNCS 0x989680 ;  /* 0x009896800000895d */ /* 0x008fea0003900000 */
[----:B------:R-:W3:Y:S02]  /*12a00*/  @!P0 SYNCS.PHASECHK.TRANS64 P0, [R2+URZ+0x34840], R3 ;  /* 0x03484003020085a7 */ /* 0x000ee4000800007f */
[----:B---3--:R-:W-:Y:S05]  /*12a10*/  @!P0 BRA `(.L_x_344) ;  /* 0xfffffffc00f08947 */ /* 0x008fea000383ffff */
[----:B------:R-:W-:Y:S05]  /*12a20*/  BRA `(.L_x_395) ;  /* 0xffffffe000b07947 */ /* 0x000fea000383ffff */
.L_x_346:
[----:B0-----:R0:W1:Y:S02]  /*12a30*/  SYNCS.PHASECHK.TRANS64.TRYWAIT P1, [R2+URZ+0x60], R8 ;  /* 0x00006008020075a7 */ /* 0x001064000802017f */
[----:B-1----:R-:W-:Y:S05]  /*12a40*/  @!P1 NANOSLEEP.SYNCS 0x989680 ;  /* 0x009896800000995d */ /* 0x002fea0003900000 */
[----:B------:R-:W1:Y:S02]  /*12a50*/  @!P1 SYNCS.PHASECHK.TRANS64 P1, [R2+URZ+0x60], R8 ;  /* 0x00006008020095a7 */ /* 0x000e64000802007f */
[----:B-1----:R-:W-:Y:S05]  /*12a60*/  @!P1 BRA `(.L_x_346) ;  /* 0xfffffffc00f09947 */ /* 0x002fea000383ffff */
[----:B------:R-:W-:Y:S05]  /*12a70*/  BRA `(.L_x_396) ;  /* 0xffffffe4004c7947 */ /* 0x000fea000383ffff */
.L_x_353:
[----:B-1----:R1:W2:Y:S02]  /*12a80*/  SYNCS.PHASECHK.TRANS64.TRYWAIT P0, [R3+URZ+0x34860], R0 ;  /* 0x03486000030075a7 */ /* 0x0022a4000800017f */
[----:B--2---:R-:W-:Y:S05]  /*12a90*/  @!P0 NANOSLEEP.SYNCS 0x989680 ;  /* 0x009896800000895d */ /* 0x004fea0003900000 */
[----:B------:R-:W2:Y:S02]  /*12aa0*/  @!P0 SYNCS.PHASECHK.TRANS64 P0, [R3+URZ+0x34860], R0 ;  /* 0x03486000030085a7 */ /* 0x000ea4000800007f */
[----:B--2---:R-:W-:Y:S05]  /*12ab0*/  @!P0 BRA `(.L_x_353) ;  /* 0xfffffffc00f08947 */ /* 0x004fea000383ffff */
[----:B------:R-:W-:Y:S05]  /*12ac0*/  BRA `(.L_x_397) ;  /* 0xffffffe800547947 */ /* 0x000fea000383ffff */
.L_x_355:
[----:B------:R-:W-:Y:S01]  /*12ad0*/  BSSY B0, `(.L_x_398) ;  /* 0x0000008000007945 */ /* 0x000fe20003800000 */
[----:B0-----:R-:W-:Y:S02]  /*12ae0*/  IMAD.MOV.U32 R13, RZ, RZ, R16 ;  /* 0x000000ffff0d7224 */ /* 0x001fe400078e0010 */
[----:B------:R-:W-:Y:S02]  /*12af0*/  IMAD.MOV.U32 R12, RZ, RZ, RZ ;  /* 0x000000ffff0c7224 */ /* 0x000fe400078e00ff */
[----:B------:R-:W-:Y:S02]  /*12b00*/  IMAD.MOV.U32 R11, RZ, RZ, 0x1f ;  /* 0x0000001fff0b7424 */ /* 0x000fe400078e00ff */
[----:B------:R-:W-:-:S07]  /*12b10*/  IMAD.MOV.U32 R15, RZ, RZ, -0x1 ;  /* 0xffffffffff0f7424 */ /* 0x000fce00078e00ff */
[----:B-1----:R-:W-:Y:S05]  /*12b20*/  WARPSYNC.COLLECTIVE R15, `(.L_x_399) ;  /* 0x000000000f087348 */ /* 0x002fea0003c00000 */
[----:B------:R0:W2:Y:S02]  /*12b30*/  SHFL.IDX P6, R14, R13, R12, R11 ;  /* 0x0000000c0d0e7389 */ /* 0x0000a400000c000b */
[----:B012---:R-:W-:Y:S01]  /*12b40*/  ENDCOLLECTIVE ;  /* 0x000000000000791b */ /* 0x007fe20003800000 */
.L_x_399:
[----:B------:R-:W-:Y:S05]  /*12b50*/  BSYNC B0 ;  /* 0x0000000000007941 */ /* 0x000fea0003800000 */
.L_x_398:
[----:B------:R-:W-:Y:S02]  /*12b60*/  IMAD.MOV.U32 R13, RZ, RZ, R16 ;  /* 0x000000ffff0d7224 */ /* 0x000fe400078e0010 */
[----:B------:R-:W-:Y:S02]  /*12b70*/  IMAD.MOV.U32 R12, RZ, RZ, 0x1 ;  /* 0x00000001ff0c7424 */ /* 0x000fe400078e00ff */
[----:B------:R-:W-:Y:S02]  /*12b80*/  IMAD.MOV.U32 R11, RZ, RZ, 0x1f ;  /* 0x0000001fff0b7424 */ /* 0x000fe400078e00ff */
[----:B------:R-:W-:Y:S02]  /*12b90*/  IMAD.MOV.U32 R15, RZ, RZ, -0x1 ;  /* 0xffffffffff0f7424 */ /* 0x000fe400078e00ff */
[----:B------:R-:W-:-:S07]  /*12ba0*/  IMAD.MOV.U32 R4, RZ, RZ, R14 ;  /* 0x000000ffff047224 */ /* 0x000fce00078e000e */
[----:B------:R-:W-:Y:S05]  /*12bb0*/  WARPSYNC.COLLECTIVE R15, `(.L_x_400) ;  /* 0x000000000f087348 */ /* 0x000fea0003c00000 */
[----:B------:R0:W1:Y:S02]  /*12bc0*/  SHFL.IDX P6, R14, R13, R12, R11 ;  /* 0x0000000c0d0e7389 */ /* 0x00006400000c000b */
[----:B01----:R-:W-:Y:S01]  /*12bd0*/  ENDCOLLECTIVE ;  /* 0x000000000000791b */ /* 0x003fe20003800000 */
.L_x_400:
[----:B------:R-:W-:Y:S01]  /*12be0*/  IMAD.MOV.U32 R5, RZ, RZ, R14 ;  /* 0x000000ffff057224 */ /* 0x000fe200078e000e */
[----:B------:R-:W-:Y:S06]  /*12bf0*/  BRA `(.L_x_401) ;  /* 0xffffffe800e07947 */ /* 0x000fec000383ffff */
.L_x_358:
[----:B------:R-:W-:Y:S01]  /*12c00*/  BSSY B0, `(.L_x_402) ;  /* 0x0000008000007945 */ /* 0x000fe20003800000 */
[----:B-----5:R-:W-:Y:S02]  /*12c10*/  IMAD.MOV.U32 R13, RZ, RZ, R3 ;  /* 0x000000ffff0d7224 */ /* 0x020fe400078e0003 */
[----:B------:R-:W-:Y:S02]  /*12c20*/  IMAD.MOV.U32 R12, RZ, RZ, 0x1 ;  /* 0x00000001ff0c7424 */ /* 0x000fe400078e00ff */
[----:B------:R-:W-:Y:S02]  /*12c30*/  IMAD.MOV.U32 R11, RZ, RZ, RZ ;  /* 0x000000ffff0b7224 */ /* 0x000fe400078e00ff */
[----:B------:R-:W-:-:S07]  /*12c40*/  IMAD.MOV.U32 R15, RZ, RZ, -0x1 ;  /* 0xffffffffff0f7424 */ /* 0x000fce00078e00ff */
[----:B0-234-:R-:W-:Y:S05]  /*12c50*/  WARPSYNC.COLLECTIVE R15, `(.L_x_403) ;  /* 0x000000000f087348 */ /* 0x01dfea0003c00000 */
[----:B------:R1:W0:Y:S02]  /*12c60*/  SHFL.UP P6, R14, R13, R12, R11 ;  /* 0x0400000c0d0e7389 */ /* 0x00022400000c000b */
[----:B01234-:R-:W-:Y:S01]  /*12c70*/  ENDCOLLECTIVE ;  /* 0x000000000000791b */ /* 0x01ffe20003800000 */
.L_x_403:
[----:B------:R-:W-:Y:S05]  /*12c80*/  BSYNC B0 ;  /* 0x0000000000007941 */ /* 0x000fea0003800000 */
.L_x_402:
[C---:B------:R-:W-:Y:S01]  /*12c90*/  ISETP.NE.AND P0, PT, R9.reuse, RZ, PT ;  /* 0x000000ff0900720c */ /* 0x040fe20003f05270 */
[----:B------:R-:W-:Y:S02]  /*12ca0*/  IMAD.MOV.U32 R12, RZ, RZ, 0x2 ;  /* 0x00000002ff0c7424 */ /* 0x000fe400078e00ff */
[----:B------:R-:W-:Y:S01]  /*12cb0*/  IMAD.MOV.U32 R11, RZ, RZ, RZ ;  /* 0x000000ffff0b7224 */ /* 0x000fe200078e00ff */
[----:B------:R-:W-:Y:S01]  /*12cc0*/  SEL R14, R14, RZ, P0 ;  /* 0x000000ff0e0e7207 */ /* 0x000fe20000000000 */
[----:B------:R-:W-:Y:S01]  /*12cd0*/  IMAD.MOV.U32 R15, RZ, RZ, -0x1 ;  /* 0xffffffffff0f7424 */ /* 0x000fe200078e00ff */
[----:B------:R-:W-:-:S03]  /*12ce0*/  ISETP.GE.U32.AND P0, PT, R9, 0x2, PT ;  /* 0x000000020900780c */ /* 0x000fc60003f06070 */
[----:B------:R-:W-:-:S10]  /*12cf0*/  IMAD.IADD R13, R3, 0x1, R14 ;  /* 0x00000001030d7824 */ /* 0x000fd400078e020e */
[----:B------:R-:W-:Y:S05]  /*12d00*/  WARPSYNC.COLLECTIVE R15, `(.L_x_404) ;  /* 0x000000000f087348 */ /* 0x000fea0003c00000 */
[----:B------:R0:W1:Y:S02]  /*12d10*/  SHFL.UP P6, R14, R13, R12, R11 ;  /* 0x0400000c0d0e7389 */ /* 0x00006400000c000b */
[----:B01----:R-:W-:Y:S01]  /*12d20*/  ENDCOLLECTIVE ;  /* 0x000000000000791b */ /* 0x003fe20003800000 */
.L_x_404:
[----:B------:R-:W-:Y:S01]  /*12d30*/  IMAD.MOV.U32 R12, RZ, RZ, 0x4 ;  /* 0x00000004ff0c7424 */ /* 0x000fe200078e00ff */
[----:B------:R-:W-:Y:S02]  /*12d40*/  SEL R6, R14, RZ, P0 ;  /* 0x000000ff0e067207 */ /* 0x000fe40000000000 */
[----:B------:R-:W-:-:S03]  /*12d50*/  ISETP.GE.U32.AND P0, PT, R9, 0x4, PT ;  /* 0x000000040900780c */ /* 0x000fc60003f06070 */
[----:B------:R-:W-:-:S04]  /*12d60*/  IMAD.IADD R6, R13, 0x1, R6 ;  /* 0x000000010d067824 */ /* 0x000fc800078e0206 */
[----:B------:R-:W-:-:S07]  /*12d70*/  IMAD.MOV.U32 R13, RZ, RZ, R6 ;  /* 0x000000ffff0d7224 */ /* 0x000fce00078e0006 */
[----:B------:R-:W-:Y:S05]  /*12d80*/  WARPSYNC.COLLECTIVE R15, `(.L_x_405) ;  /* 0x000000000f087348 */ /* 0x000fea0003c00000 */
[----:B------:R0:W1:Y:S02]  /*12d90*/  SHFL.UP P6, R14, R13, R12, R11 ;  /* 0x0400000c0d0e7389 */ /* 0x00006400000c000b */
[----:B01----:R-:W-:Y:S01]  /*12da0*/  ENDCOLLECTIVE ;  /* 0x000000000000791b */ /* 0x003fe20003800000 */
.L_x_405:
        /* <DEDUP_REMOVED lines=8> */
.L_x_406:
        /* <DEDUP_REMOVED lines=8> */
.L_x_407:
[----:B------:R-:W-:Y:S02]  /*12eb0*/  IMAD.MOV.U32 R12, RZ, RZ, 0x1f ;  /* 0x0000001fff0c7424 */ /* 0x000fe400078e00ff */
[----:B------:R-:W-:Y:S01]  /*12ec0*/  IMAD.MOV.U32 R11, RZ, RZ, 0x1f ;  /* 0x0000001fff0b7424 */ /* 0x000fe200078e00ff */
[----:B------:R-:W-:-:S05]  /*12ed0*/  SEL R7, R14, RZ, P0 ;  /* 0x000000ff0e077207 */ /* 0x000fca0000000000 */
[----:B------:R-:W-:-:S04]  /*12ee0*/  IMAD.IADD R2, R8, 0x1, R7 ;  /* 0x0000000108027824 */ /* 0x000fc800078e0207 */
[----:B------:R-:W-:-:S07]  /*12ef0*/  IMAD.MOV.U32 R13, RZ, RZ, R2 ;  /* 0x000000ffff0d7224 */ /* 0x000fce00078e0002 */
[----:B------:R-:W-:Y:S05]  /*12f00*/  WARPSYNC.COLLECTIVE R15, `(.L_x_408) ;  /* 0x000000000f087348 */ /* 0x000fea0003c00000 */
[----:B------:R0:W1:Y:S02]  /*12f10*/  SHFL.IDX P6, R14, R13, R12, R11 ;  /* 0x0000000c0d0e7389 */ /* 0x00006400000c000b */
[----:B01----:R-:W-:Y:S01]  /*12f20*/  ENDCOLLECTIVE ;  /* 0x000000000000791b */ /* 0x003fe20003800000 */
.L_x_408:
[----:B------:R-:W-:Y:S05]  /*12f30*/  BRA `(.L_x_409) ;  /* 0xffffffe800a47947 */ /* 0x000fea000383ffff */
.L_x_363:
[----:B------:R-:W-:Y:S01]  /*12f40*/  BSSY B0, `(.L_x_410) ;  /* 0x0000008000007945 */ /* 0x000fe20003800000 */
[----:B-----5:R-:W-:Y:S02]  /*12f50*/  IMAD.MOV.U32 R13, RZ, RZ, R3 ;  /* 0x000000ffff0d7224 */ /* 0x020fe400078e0003 */
[----:B------:R-:W-:Y:S02]  /*12f60*/  IMAD.MOV.U32 R12, RZ, RZ, 0x1 ;  /* 0x00000001ff0c7424 */ /* 0x000fe400078e00ff */
[----:B------:R-:W-:Y:S02]  /*12f70*/  IMAD.MOV.U32 R11, RZ, RZ, RZ ;  /* 0x000000ffff0b7224 */ /* 0x000fe400078e00ff */
[----:B------:R-:W-:-:S07]  /*12f80*/  IMAD.MOV.U32 R15, RZ, RZ, -0x1 ;  /* 0xffffffffff0f7424 */ /* 0x000fce00078e00ff */
[----:B0-----:R-:W-:Y:S05]  /*12f90*/  WARPSYNC.COLLECTIVE R15, `(.L_x_411) ;  /* 0x000000000f087348 */ /* 0x001fea0003c00000 */
[----:B------:R1:W2:Y:S02]  /*12fa0*/  SHFL.UP P6, R14, R13, R12, R11 ;  /* 0x0400000c0d0e7389 */ /* 0x0002a400000c000b */
[----:B012---:R-:W-:Y:S01]  /*12fb0*/  ENDCOLLECTIVE ;  /* 0x000000000000791b */ /* 0x007fe20003800000 */
.L_x_411:
[----:B------:R-:W-:Y:S05]  /*12fc0*/  BSYNC B0 ;  /* 0x0000000000007941 */ /* 0x000fea0003800000 */
.L_x_410:
[----:B------:R-:W-:Y:S01]  /*12fd0*/  ISETP.NE.AND P0, PT, R8, RZ, PT ;  /* 0x000000ff0800720c */ /* 0x000fe20003f05270 */
        /* <DEDUP_REMOVED lines=9> */
.L_x_412:
        /* <DEDUP_REMOVED lines=8> */
.L_x_413:
        /* <DEDUP_REMOVED lines=8> */
.L_x_414:
        /* <DEDUP_REMOVED lines=8> */
.L_x_415:
        /* <DEDUP_REMOVED lines=8> */
.L_x_416:
[----:B------:R-:W-:Y:S05]  /*13270*/  BRA `(.L_x_417) ;  /* 0xffffffe800887947 */ /* 0x000fea000383ffff */
.L_x_365:
[----:B------:R-:W-:Y:S01]  /*13280*/  BSSY B0, `(.L_x_418) ;  /* 0x0000006000007945 */ /* 0x000fe20003800000 */
[----:B------:R-:W-:Y:S01]  /*13290*/  PLOP3.LUT P6, PT, P6, PT, PT, 0x8, 0x0 ;  /* 0x000000000000781c */ /* 0x000fe200037ce170 */
[----:B------:R-:W-:-:S12]  /*132a0*/  IMAD.MOV.U32 R15, RZ, RZ, -0x1 ;  /* 0xffffffffff0f7424 */ /* 0x000fd800078e00ff */
[----:B0-----:R-:W-:Y:S05]  /*132b0*/  WARPSYNC.COLLECTIVE R15, `(.L_x_419) ;  /* 0x000000000f087348 */ /* 0x001fea0003c00000 */
[----:B------:R-:W-:Y:S01]  /*132c0*/  VOTE.ANY R14, PT, P6 ;  /* 0x00000000000e7806 */ /* 0x000fe200030e0100 */
[----:B0-----:R-:W-:Y:S06]  /*132d0*/  ENDCOLLECTIVE ;  /* 0x000000000000791b */ /* 0x001fec0003800000 */
.L_x_419:
[----:B------:R-:W-:Y:S05]  /*132e0*/  BSYNC B0 ;  /* 0x0000000000007941 */ /* 0x000fea0003800000 */
.L_x_418:
[----:B------:R-:W-:Y:S02]  /*132f0*/  IMAD.MOV.U32 R7, RZ, RZ, R14 ;  /* 0x000000ffff077224 */ /* 0x000fe400078e000e */
[----:B------:R-:W-:Y:S02]  /*13300*/  IMAD.MOV.U32 R13, RZ, RZ, R3 ;  /* 0x000000ffff0d7224 */ /* 0x000fe400078e0003 */
[----:B------:R-:W0:Y:S01]  /*13310*/  POPC R5, R7 ;  /* 0x0000000700057309 */ /* 0x000e220000000000 */
[----:B------:R-:W-:Y:S02]  /*13320*/  IMAD.MOV.U32 R11, RZ, RZ, 0x1f ;  /* 0x0000001fff0b7424 */ /* 0x000fe400078e00ff */
[----:B------:R-:W-:Y:S02]  /*13330*/  IMAD.MOV.U32 R15, RZ, RZ, -0x1 ;  /* 0xffffffffff0f7424 */ /* 0x000fe400078e00ff */
[----:B0-----:R-:W-:-:S07]  /*13340*/  IMAD.MOV.U32 R12, RZ, RZ, R5 ;  /* 0x000000ffff0c7224 */ /* 0x001fce00078e0005 */
[----:B------:R-:W-:Y:S05]  /*13350*/  WARPSYNC.COLLECTIVE R15, `(.L_x_420) ;  /* 0x000000000f087348 */ /* 0x000fea0003c00000 */
[----:B------:R0:W1:Y:S02]  /*13360*/  SHFL.IDX P6, R14, R13, R12, R11 ;  /* 0x0000000c0d0e7389 */ /* 0x00006400000c000b */
[----:B01----:R-:W-:Y:S01]  /*13370*/  ENDCOLLECTIVE ;  /* 0x000000000000791b */ /* 0x003fe20003800000 */
.L_x_420:
[----:B------:R-:W-:Y:S01]  /*13380*/  IMAD.MOV.U32 R17, RZ, RZ, R14 ;  /* 0x000000ffff117224 */ /* 0x000fe200078e000e */
[----:B------:R-:W-:Y:S06]  /*13390*/  BRA `(.L_x_421) ;  /* 0xffffffe800787947 */ /* 0x000fec000383ffff */
.L_x_367:
[----:B------:R-:W-:Y:S01]  /*133a0*/  BSSY B0, `(.L_x_422) ;  /* 0x0000007000007945 */ /* 0x000fe20003800000 */
[----:B------:R-:W-:Y:S02]  /*133b0*/  IMAD.MOV.U32 R13, RZ, RZ, R2 ;  /* 0x000000ffff0d7224 */ /* 0x000fe400078e0002 */
[----:B------:R-:W-:Y:S02]  /*133c0*/  IMAD.MOV.U32 R11, RZ, RZ, 0x1f ;  /* 0x0000001fff0b7424 */ /* 0x000fe400078e00ff */
[----:B------:R-:W-:-:S07]  /*133d0*/  IMAD.MOV.U32 R15, RZ, RZ, -0x1 ;  /* 0xffffffffff0f7424 */ /* 0x000fce00078e00ff */
[----:B012---:R-:W-:Y:S05]  /*133e0*/  WARPSYNC.COLLECTIVE R15, `(.L_x_423) ;  /* 0x000000000f087348 */ /* 0x007fea0003c00000 */
[----:B------:R3:W4:Y:S02]  /*133f0*/  SHFL.IDX P6, R14, R13, R12, R11 ;  /* 0x0000000c0d0e7389 */ /* 0x00072400000c000b */
[----:B01234-:R-:W-:Y:S01]  /*13400*/  ENDCOLLECTIVE ;  /* 0x000000000000791b */ /* 0x01ffe20003800000 */
.L_x_423:
[----:B------:R-:W-:Y:S05]  /*13410*/  BSYNC B0 ;  /* 0x0000000000007941 */ /* 0x000fea0003800000 */
.L_x_422:
[----:B------:R-:W-:Y:S05]  /*13420*/  BRA `(.L_x_366) ;  /* 0xffffffe800707947 */ /* 0x000fea000383ffff */
.L_x_371:
[----:B0-----:R0:W1:Y:S02]  /*13430*/  SYNCS.PHASECHK.TRANS64.TRYWAIT P0, [R0+URZ+0x34820], R3 ;  /* 0x03482003000075a7 */ /* 0x001064000800017f */
[----:B-1----:R-:W-:Y:S05]  /*13440*/  @!P0 NANOSLEEP.SYNCS 0x989680 ;  /* 0x009896800000895d */ /* 0x002fea0003900000 */
[----:B------:R-:W1:Y:S02]  /*13450*/  @!P0 SYNCS.PHASECHK.TRANS64 P0, [R0+URZ+0x34820], R3 ;  /* 0x03482003000085a7 */ /* 0x000e64000800007f */
[----:B-1----:R-:W-:Y:S05]  /*13460*/  @!P0 BRA `(.L_x_371) ;  /* 0xfffffffc00f08947 */ /* 0x002fea000383ffff */
[----:B------:R-:W-:Y:S05]  /*13470*/  BRA `(.L_x_424) ;  /* 0xffffffec00547947 */ /* 0x000fea000383ffff */
.L_x_372:
        /* <DEDUP_REMOVED lines=8> */
[----:B0-----:R-:W-:Y:S05]  /*13500*/  WARPSYNC.COLLECTIVE R15, `(.L_x_426) ;  /* 0x000000000f087348 */ /* 0x001fea0003c00000 */
[----:B------:R1:W2:Y:S02]  /*13510*/  SHFL.IDX P6, R14, R13, R12, R11 ;  /* 0x0000000c0d0e7389 */ /* 0x0002a400000c000b */
[----:B012---:R-:W-:Y:S01]  /*13520*/  ENDCOLLECTIVE ;  /* 0x000000000000791b */ /* 0x007fe20003800000 */
.L_x_426:
[----:B------:R-:W-:Y:S05]  /*13530*/  BSYNC B0 ;  /* 0x0000000000007941 */ /* 0x000fea0003800000 */
.L_x_425:
[----:B------:R-:W-:Y:S05]  /*13540*/  BRA `(.L_x_427) ;  /* 0xffffffec003c7947 */ /* 0x000fea000383ffff */
.L_x_375:
[----:B------:R-:W-:Y:S01]  /*13550*/  BSSY B1, `(.L_x_428) ;  /* 0x0000006000017945 */ /* 0x000fe20003800000 */
[----:B------:R-:W-:-:S07]  /*13560*/  IMAD.MOV.U32 R15, RZ, RZ, -0x1 ;  /* 0xffffffffff0f7424 */ /* 0x000fce00078e00ff */
[----:B01----:R-:W-:Y:S05]  /*13570*/  WARPSYNC.COLLECTIVE R15, `(.L_x_429) ;  /* 0x000000000f0c7348 */ /* 0x003fea0003c00000 */
[----:B------:R-:W-:Y:S02]  /*13580*/  ELECT P6, UR62, PT ;  /* 0x00000000003e782f */ /* 0x000fe400038c0000 */
[----:B------:R-:W-:Y:S01]  /*13590*/  MOV R14, UR62 ;  /* 0x0000003e000e7c02 */ /* 0x000fe20008000f00 */
[----:B01----:R-:W-:Y:S10]  /*135a0*/  ENDCOLLECTIVE ;  /* 0x000000000000791b */ /* 0x003ff40003800000 */
.L_x_429:
[----:B------:R-:W-:Y:S05]  /*135b0*/  BSYNC B1 ;  /* 0x0000000000017941 */ /* 0x000fea0003800000 */
.L_x_428:
[----:B------:R-:W-:Y:S05]  /*135c0*/  BRA `(.L_x_430) ;  /* 0xffffffec00347947 */ /* 0x000fea000383ffff */
.L_x_377:
[----:B0-----:R0:W1:Y:S02]  /*135d0*/  SYNCS.PHASECHK.TRANS64.TRYWAIT P0, [R6+URZ], R5 ;  /* 0x00000005060075a7 */ /* 0x001064000800017f */
[----:B-1----:R-:W-:Y:S05]  /*135e0*/  @!P0 NANOSLEEP.SYNCS 0x989680 ;  /* 0x009896800000895d */ /* 0x002fea0003900000 */
[----:B------:R-:W1:Y:S02]  /*135f0*/  @!P0 SYNCS.PHASECHK.TRANS64 P0, [R6+URZ], R5 ;  /* 0x00000005060085a7 */ /* 0x000e64000800007f */
[----:B-1----:R-:W-:Y:S05]  /*13600*/  @!P0 BRA `(.L_x_377) ;  /* 0xfffffffc00f08947 */ /* 0x002fea000383ffff */
[----:B------:R-:W-:Y:S05]  /*13610*/  BRA `(.L_x_431) ;  /* 0xffffffec00707947 */ /* 0x000fea000383ffff */
.L_x_378:
[----:B-1----:R1:W2:Y:S02]  /*13620*/  SYNCS.PHASECHK.TRANS64.TRYWAIT P0, [R7+URZ], R2 ;  /* 0x00000002070075a7 */ /* 0x0022a4000800017f */
[----:B--2---:R-:W-:Y:S05]  /*13630*/  @!P0 NANOSLEEP.SYNCS 0x989680 ;  /* 0x009896800000895d */ /* 0x004fea0003900000 */
[----:B------:R-:W2:Y:S02]  /*13640*/  @!P0 SYNCS.PHASECHK.TRANS64 P0, [R7+URZ], R2 ;  /* 0x00000002070085a7 */ /* 0x000ea4000800007f */
[----:B--2---:R-:W-:Y:S05]  /*13650*/  @!P0 BRA `(.L_x_378) ;  /* 0xfffffffc00f08947 */ /* 0x004fea000383ffff */
[----:B------:R-:W-:Y:S05]  /*13660*/  BRA `(.L_x_432) ;  /* 0xffffffec00647947 */ /* 0x000fea000383ffff */
.L_x_380:
[----:B--2---:R2:W3:Y:S02]  /*13670*/  SYNCS.PHASECHK.TRANS64.TRYWAIT P0, [R4+URZ], R5 ;  /* 0x00000005040075a7 */ /* 0x0044e4000800017f */
[----:B---3--:R-:W-:Y:S05]  /*13680*/  @!P0 NANOSLEEP.SYNCS 0x989680 ;  /* 0x009896800000895d */ /* 0x008fea0003900000 */
[----:B------:R-:W3:Y:S02]  /*13690*/  @!P0 SYNCS.PHASECHK.TRANS64 P0, [R4+URZ], R5 ;  /* 0x00000005040085a7 */ /* 0x000ee4000800007f */
[----:B---3--:R-:W-:Y:S05]  /*136a0*/  @!P0 BRA `(.L_x_380) ;  /* 0xfffffffc00f08947 */ /* 0x008fea000383ffff */
[----:B------:R-:W-:Y:S05]  /*136b0*/  BRA `(.L_x_433) ;  /* 0xffffffec006c7947 */ /* 0x000fea000383ffff */
.L_x_434:
        /* <DEDUP_REMOVED lines=12> */
.L_x_2728:


//--------------------- .text._ZN7cutlass13device_kernelIN5flash11enable_sm90INS1_16FlashAttnFwdSm90INS1_25CollectiveMainloopFwdSm90ILi2EN4cute5tupleIJNS5_1CILi1EEES8_S8_EEENS6_IJNS7_ILi128EEENS7_ILi176EEESA_EEELi128ENS_10bfloat16_tEfNS_4arch4Sm90ELb0ELb0ELb0ELb1ELb0ELb1ELb0ELb1ELb1ELb0ELb0ELb0EEENS1_21CollectiveEpilogueFwdINS6_IJSA_SA_SB_EEES9_SD_SF_Li256ELb1ELb0ELb0ELb0EEENS1_36VarlenDynamicPersistentTileSchedulerILi128ELi176ELi256ELi32ELb0ELb0ELb1ELb0ELb1ELb1EEEEEEEEEvNT_6ParamsE --------------------------
	.section	.text._ZN7cutlass13device_kernelIN5flash11enable_sm90INS1_16FlashAttnFwdSm90INS1_25CollectiveMainloopFwdSm90ILi2EN4cute5tupleIJNS5_1CILi1EEES8_S8_EEENS6_IJNS7_ILi128EEENS7_ILi176EEESA_EEELi128ENS_10bfloat16_tEfNS_4arch4Sm90ELb0ELb0ELb0ELb1ELb0ELb1ELb0ELb1ELb1ELb0ELb0ELb0EEENS1_21CollectiveEpilogueFwdINS6_IJSA_SA_SB_EEES9_SD_SF_Li256ELb1ELb0ELb0ELb0EEENS1_36VarlenDynamicPersistentTileSchedulerILi128ELi176ELi256ELi32ELb0ELb0ELb1ELb0ELb1ELb1EEEEEEEEEvNT_6ParamsE,"ax",@progbits
	.align	128
.text._ZN7cutlass13device_kernelIN5flash11enable_sm90INS1_16FlashAttnFwdSm90INS1_25CollectiveMainloopFwdSm90ILi2EN4cute5tupleIJNS5_1CILi1EEES8_S8_EEENS6_IJNS7_ILi128EEENS7_ILi176EEESA_EEELi128ENS_10bfloat16_tEfNS_4arch4Sm90ELb0ELb0ELb0ELb1ELb0ELb1ELb0ELb1ELb1ELb0ELb0ELb0EEENS1_21CollectiveEpilogueFwdINS6_IJSA_SA_SB_EEES9_SD_SF_Li256ELb1ELb0ELb0ELb0EEENS1_36VarlenDynamicPersistentTileSchedulerILi128ELi176ELi256ELi32ELb0ELb0ELb1ELb0ELb1ELb1EEEEEEEEEvNT_6ParamsE:
        .type           _ZN7cutlass13device_kernelIN5flash11enable_sm90INS1_16FlashAttnFwdSm90INS1_25CollectiveMainloopFwdSm90ILi2EN4cute5tupleIJNS5_1CILi1EEES8_S8_EEENS6_IJNS7_ILi128EEENS7_ILi176EEESA_EEELi128ENS_10bfloat16_tEfNS_4arch4Sm90ELb0ELb0ELb0ELb1ELb0ELb1ELb0ELb1ELb1ELb0ELb0ELb0EEENS1_21CollectiveEpilogueFwdINS6_IJSA_SA_SB_EEES9_SD_SF_Li256ELb1ELb0ELb0ELb0EEENS1_36VarlenDynamicPersistentTileSchedulerILi128ELi176ELi256ELi32ELb0ELb0ELb1ELb0ELb1ELb1EEEEEEEEEvNT_6ParamsE,@function
        .size           _ZN7cutlass13device_kernelIN5flash11enable_sm90INS1_16FlashAttnFwdSm90INS1_25CollectiveMainloopFwdSm90ILi2EN4cute5tupleIJNS5_1CILi1EEES8_S8_EEENS6_IJNS7_ILi128EEENS7_ILi176EEESA_EEELi128ENS_10bfloat16_tEfNS_4arch4Sm90ELb0ELb0ELb0ELb1ELb0ELb1ELb0ELb1ELb1ELb0ELb0ELb0EEENS1_21CollectiveEpilogueFwdINS6_IJSA_SA_SB_EEES9_SD_SF_Li256ELb1ELb0ELb0ELb0EEENS1_36VarlenDynamicPersistentTileSchedulerILi128ELi176ELi256ELi32ELb0ELb0ELb1ELb0ELb1ELb1EEEEEEEEEvNT_6ParamsE,(.L_x_2729 - _ZN7cutlass13device_kernelIN5flash11enable_sm90INS1_16FlashAttnFwdSm90INS1_25CollectiveMainloopFwdSm90ILi2EN4cute5tupleIJNS5_1CILi1EEES8_S8_EEENS6_IJNS7_ILi128EEENS7_ILi176EEESA_EEELi128ENS_10bfloat16_tEfNS_4arch4Sm90ELb0ELb0ELb0ELb1ELb0ELb1ELb0ELb1ELb1ELb0ELb0ELb0EEENS1_21CollectiveEpilogueFwdINS6_IJSA_SA_SB_EEES9_SD_SF_Li256ELb1ELb0ELb0ELb0EEENS1_36VarlenDynamicPersistentTileSchedulerILi128ELi176ELi256ELi32ELb0ELb0ELb1ELb0ELb1ELb1EEEEEEEEEvNT_6ParamsE)
        .other          _ZN7cutlass13device_kernelIN5flash11enable_sm90INS1_16FlashAttnFwdSm90INS1_25CollectiveMainloopFwdSm90ILi2EN4cute5tupleIJNS5_1CILi1EEES8_S8_EEENS6_IJNS7_ILi128EEENS7_ILi176EEESA_EEELi128ENS_10bfloat16_tEfNS_4arch4Sm90ELb0ELb0ELb0ELb1ELb0ELb1ELb0ELb1ELb1ELb0ELb0ELb0EEENS1_21CollectiveEpilogueFwdINS6_IJSA_SA_SB_EEES9_SD_SF_Li256ELb1ELb0ELb0ELb0EEENS1_36VarlenDynamicPersistentTileSchedulerILi128ELi176ELi256ELi32ELb0ELb0ELb1ELb0ELb1ELb1EEEEEEEEEvNT_6ParamsE,@"STO_CUDA_ENTRY STV_DEFAULT"
_ZN7cutlass13device_kernelIN5flash11enable_sm90INS1_16FlashAttnFwdSm90INS1_25CollectiveMainloopFwdSm90ILi2EN4cute5tupleIJNS5_1CILi1EEES8_S8_EEENS6_IJNS7_ILi128EEENS7_ILi176EEESA_EEELi128ENS_10bfloat16_tEfNS_4arch4Sm90ELb0ELb0ELb0ELb1ELb0ELb1ELb0ELb1ELb1ELb0ELb0ELb0EEENS1_21CollectiveEpilogueFwdINS6_IJSA_SA_SB_EEES9_SD_SF_Li256ELb1ELb0ELb0ELb0EEENS1_36VarlenDynamicPersistentTileSchedulerILi128ELi176ELi256ELi32ELb0ELb0ELb1ELb0ELb1ELb1EEEEEEEEEvNT_6ParamsE:
[----:B------:R-:W0:Y:S02]  /*0000*/  LDC R1, c[0x0][0x28] ;  /* 0x00000a00ff017b82 */ /* 0x000e240000000800 */
[----:B0-----:R-:W-:Y:S01]  /*0010*/  VIADD R1, R1, 0xffffff68 ;  /* 0xffffff6801017836 */ /* 0x001fe20000000000 */
[----:B------:R-:W0:Y:S01]  /*0020*/  S2R R3, SR_TID.X ;  /* 0x0000000000037919 */ /* 0x000e220000002100 */
[----:B------:R-:W-:Y:S01]  /*0030*/  ELECT P0, URZ, PT ;  /* 0x00000000003f782f */ /* 0x000fe20003800000 */
[----:B------:R-:W-:Y:S01]  /*0040*/  BSSY B0, `(.L_x_435) ;  /* 0x0000017000007945 */ /* 0x000fe20003800000 */
[--C-:B0-----:R-:W-:Y:S02]  /*0050*/  SHF.R.U32.HI R0, RZ, 0x5, R3.reuse ;  /* 0x00000005ff007819 */ /* 0x101fe40000011603 */
[----:B------:R-:W-:-:S03]  /*0060*/  SHF.R.U32.HI R4, RZ, 0x7, R3 ;  /* 0x00000007ff047819 */ /* 0x000fc60000011603 */
[----:B------:R-:W0:Y:S02]  /*0070*/  SHFL.IDX PT, R2, R0, RZ, 0x1f ;  /* 0x00001fff00027589 */ /* 0x000e2400000e0000 */
[----:B0-----:R-:W-:-:S13]  /*0080*/  ISETP.EQ.AND P0, PT, R2, RZ, P0 ;  /* 0x000000ff0200720c */ /* 0x001fda0000702270 */
[----:B------:R-:W-:Y:S05]  /*0090*/  @!P0 BRA `(.L_x_436) ;  /* 0x0000000000448947 */ /* 0x000fea0003800000 */
[----:B------:R-:W-:Y:S02]  /*00a0*/  ULDC.64 UR4, c[0x0][0x198] ;  /* 0x0000660000047ab9 */ /* 0x000fe40000000a00 */
[----:B------:R-:W-:Y:S02]  /*00b0*/  UIADD3 UR6, UP0, UR4, 0x270, URZ ;  /* 0x0000027004067890 */ /* 0x000fe4000ff1e03f */
[----:B------:R-:W-:Y:S02]  /*00c0*/  UIADD3 UR8, UP1, UR4, 0x370, URZ ;  /* 0x0000037004087890 */ /* 0x000fe4000ff3e03f */
[----:B------:R-:W-:Y:S02]  /*00d0*/  UIADD3 UR10, UP2, UR4, 0x470, URZ ;  /* 0x00000470040a7890 */ /* 0x000fe4000ff5e03f */
[----:B------:R-:W-:Y:S02]  /*00e0*/  UIADD3 UR12, UP3, UR4, 0x570, URZ ;  /* 0x00000570040c7890 */ /* 0x000fe4000ff7e03f */
[----:B------:R-:W-:-:S02]  /*00f0*/  UIADD3 UR4, UP4, UR4, 0x670, URZ ;  /* 0x0000067004047890 */ /* 0x000fc4000ff9e03f */
[----:B------:R-:W-:Y:S02]  /*0100*/  UIADD3.X UR7, URZ, UR5, URZ, UP0, !UPT ;  /* 0x000000053f077290 */ /* 0x000fe400087fe43f */
[----:B------:R-:W-:Y:S02]  /*0110*/  UIADD3.X UR9, URZ, UR5, URZ, UP1, !UPT ;  /* 0x000000053f097290 */ /* 0x000fe40008ffe43f */
[----:B------:R-:W-:Y:S02]  /*0120*/  UIADD3.X UR11, URZ, UR5, URZ, UP2, !UPT ;  /* 0x000000053f0b7290 */ /* 0x000fe400097fe43f */
[----:B------:R-:W-:Y:S02]  /*0130*/  UIADD3.X UR13, URZ, UR5, URZ, UP3, !UPT ;  /* 0x000000053f0d7290 */ /* 0x000fe40009ffe43f */
[----:B------:R-:W-:Y:S01]  /*0140*/  UIADD3.X UR5, URZ, UR5, URZ, UP4, !UPT ;  /* 0x000000053f057290 */ /* 0x000fe2000a7fe43f */
[----:B------:R0:W-:Y:S02]  /*0150*/  UTMACCTL.PF [UR6] ;  /* 0x00000000060079b9 */ /* 0x0001e40008040000 */
[----:B------:R0:W-:Y:S02]  /*0160*/  UTMACCTL.PF [UR8] ;  /* 0x00000000080079b9 */ /* 0x0001e40008040000 */
[----:B------:R0:W-:Y:S02]  /*0170*/  UTMACCTL.PF [UR10] ;  /* 0x000000000a0079b9 */ /* 0x0001e40008040000 */
[----:B------:R0:W-:Y:S02]  /*0180*/  UTMACCTL.PF [UR12] ;  /* 0x000000000c0079b9 */ /* 0x0001e40008040000 */
[----:B------:R0:W-:Y:S02]  /*0190*/  UTMACCTL.PF [UR4] ;  /* 0x00000000040079b9 */ /* 0x0001e40008040000 */
[----:B0-----:R-:W-:Y:S01]  /*01a0*/  NOP ;  /* 0x0000000000007918 */ /* 0x001fe20000000000 */
.L_x_436:
[----:B------:R-:W-:Y:S05]  /*01b0*/  BSYNC B0 ;  /* 0x0000000000007941 */ /* 0x000fea0003800000 */
.L_x_435:
[----:B------:R-:W-:Y:S01]  /*01c0*/  VOTEU.ANY UP0, P0 ;  /* 0x00000000003f7886 */ /* 0x000fe20000000100 */
[----:B------:R-:W0:Y:S01]  /*01d0*/  SHFL.IDX PT, R4, R4, RZ, 0x1f ;  /* 0x00001fff04047589 */ /* 0x000e2200000e0000 */
[----:B------:R-:W-:Y:S01]  /*01e0*/  UMOV UR4, 0x1 ;  /* 0x0000000100047882 */ /* 0x000fe20000000000 */
[----:B------:R-:W-:Y:S01]  /*01f0*/  UMOV UR7, 0x100 ;  /* 0x0000010000077882 */ /* 0x000fe20000000000 */
[----:B------:R-:W-:Y:S01]  /*0200*/  VOTEU.ANY UP1, P0 ;  /* 0x00000000003f7886 */ /* 0x000fe20000020100 */
[----:B------:R-:W1:Y:S01]  /*0210*/  @UP0 S2UR UR8, SR_CgaCtaId ;  /* 0x00000000000809c3 */ /* 0x000e620000008800 */
[----:B------:R-:W2:Y:S01]  /*0220*/  SHFL.IDX PT, R2, R0, RZ, 0x1f ;  /* 0x00001fff00027589 */ /* 0x000ea200000e0000 */
[----:B------:R-:W-:Y:S01]  /*0230*/  @UP0 UMOV UR6, 0x400 ;  /* 0x0000040000060882 */ /* 0x000fe20000000000 */
[----:B------:R-:W-:-:S04]  /*0240*/  @UP0 UIADD3 UR4, -UR4, 0x100000, URZ ;  /* 0x0010000004040890 */ /* 0x000fc8000fffe13f */
[----:B------:R-:W-:Y:S02]  /*0250*/  @UP0 USHF.L.U32 UR5, UR4, 0xb, URZ ;  /* 0x0000000b04050899 */ /* 0x000fe4000800063f */
[----:B------:R-:W-:Y:S01]  /*0260*/  @UP0 USHF.L.U32 UR4, UR4, 0x1, URZ ;  /* 0x0000000104040899 */ /* 0x000fe2000800063f */
[----:B------:R-:W-:Y:S01]  /*0270*/  VOTEU.ANY UP2, P0 ;  /* 0x00000000003f7886 */ /* 0x000fe20000040100 */
[----:B0-----:R-:W-:Y:S01]  /*0280*/  R2UR UR9, R4 ;  /* 0x00000000040972ca */ /* 0x001fe200000e0000 */
[----:B-1----:R-:W-:Y:S01]  /*0290*/  @UP0 ULEA UR8, UR8, UR6, 0x18 ;  /* 0x0000000608080291 */ /* 0x002fe2000f8ec03f */
[----:B--2---:R-:W-:Y:S01]  /*02a0*/  ISETP.NE.AND P1, PT, R2, RZ, PT ;  /* 0x000000ff0200720c */ /* 0x004fe20003f25270 */
[----:B------:R-:W-:-:S04]  /*02b0*/  @UP0 UIADD3 UR6, -UR7, 0x100000, URZ ;  /* 0x0010000007060890 */ /* 0x000fc8000fffe13f */
[----:B------:R-:W-:Y:S02]  /*02c0*/  @UP0 USHF.L.U32 UR7, UR6, 0xb, URZ ;  /* 0x0000000b06070899 */ /* 0x000fe4000800063f */
[----:B------:R-:W-:-:S04]  /*02d0*/  @UP0 USHF.L.U32 UR6, UR6, 0x1, URZ ;  /* 0x0000000106060899 */ /* 0x000fc8000800063f */
[----:B------:R-:W-:Y:S01]  /*02e0*/  UISETP.NE.AND UP0, UPT, UR9, URZ, UPT ;  /* 0x0000003f0900728c */ /* 0x000fe2000bf05270 */
[----:B------:R-:W0:Y:S02]  /*02f0*/  FENCE.VIEW.ASYNC.S ;  /* 0x00000000000073c6 */ /* 0x000e240000000000 */
[----:B0-----:R0:W1:Y:S05]  /*0300*/  @UP1 SYNCS.EXCH.64 URZ, [UR8+0x34800], UR4 ;  /* 0x03480004083f15b2 */ /* 0x00106a0008000100 */
[----:B------:R0:W2:Y:S01]  /*0310*/  @UP2 SYNCS.EXCH.64 URZ, [UR8+0x34820], UR6 ;  /* 0x03482006083f25b2 */ /* 0x0000a20008000100 */
[----:B------:R-:W-:Y:S05]  /*0320*/  @P1 BRA `(.L_x_437) ;  /* 0x0000000000481947 */ /* 0x000fea0003800000 */
[----:B0-----:R-:W0:Y:S01]  /*0330*/  S2UR UR5, SR_CgaCtaId ;  /* 0x00000000000579c3 */ /* 0x001e220000008800 */
        /* <DEDUP_REMOVED lines=15> */
[----:B------:R3:W0:Y:S02]  /*0430*/  SYNCS.EXCH.64 URZ, [UR8+0x34848], UR4 ;  /* 0x03484804083f75b2 */ /* 0x0006240008000100 */
[----:B---3--:R-:W-:Y:S01]  /*0440*/  NOP ;  /* 0x0000000000007918 */ /* 0x008fe20000000000 */
.L_x_437:
[----:B------:R-:W3:Y:S01]  /*0450*/  SHFL.IDX PT, R2, R0, RZ, 0x1f ;  /* 0x00001fff00027589 */ /* 0x000ee200000e0000 */
[----:B------:R-:W-:Y:S01]  /*0460*/  NOP ;  /* 0x0000000000007918 */ /* 0x000fe20000000000 */
[----:B---3--:R-:W-:-:S13]  /*0470*/  ISETP.NE.AND P0, PT, R2, RZ, PT ;  /* 0x000000ff0200720c */ /* 0x008fda0003f05270 */
        /* <DEDUP_REMOVED lines=17> */
[----:B------:R3:W0:Y:S02]  /*0590*/  SYNCS.EXCH.64 URZ, [UR8+0x34868], UR6 ;  /* 0x03486806083f75b2 */ /* 0x0006240008000100 */
[----:B---3--:R-:W-:Y:S01]  /*05a0*/  NOP ;  /* 0x0000000000007918 */ /* 0x008fe20000000000 */
.L_x_438:
[----:B------:R-:W3:Y:S01]  /*05b0*/  SHFL.IDX PT, R2, R0, RZ, 0x1f ;  /* 0x00001fff00027589 */ /* 0x000ee200000e0000 */
[----:B------:R-:W-:Y:S01]  /*05c0*/  NOP ;  /* 0x0000000000007918 */ /* 0x000fe20000000000 */
[----:B---3--:R-:W-:-:S13]  /*05d0*/  ISETP.NE.AND P0, PT, R2, RZ, PT ;  /* 0x000000ff0200720c */ /* 0x008fda0003f05270 */
        /* <DEDUP_REMOVED lines=13> */
[----:B------:R3:W0:Y:S02]  /*06b0*/  SYNCS.EXCH.64 URZ, [UR6+0x34888], UR4 ;  /* 0x03488804063f75b2 */ /* 0x0006240008000100 */
[----:B---3--:R-:W-:Y:S01]  /*06c0*/  NOP ;  /* 0x0000000000007918 */ /* 0x008fe20000000000 */
.L_x_439:
        /* <DEDUP_REMOVED lines=22> */
.L_x_440:
        /* <DEDUP_REMOVED lines=22> */
.L_x_441:
[----:B------:R-:W-:Y:S01]  /*0990*/  PLOP3.LUT P0, PT, PT, PT, UP0, 0x80, 0x0 ;  /* 0x000000000000781c */ /* 0x000fe20003f0f008 */
[----:B------:R-:W-:Y:S01]  /*09a0*/  UMOV UR60, 0x1 ;  /* 0x00000001003c7882 */ /* 0x000fe20000000000 */
[----:B------:R-:W-:Y:S01]  /*09b0*/  NOP ;  /* 0x0000000000007918 */ /* 0x000fe20000000000 */
[----:B------:R-:W-:Y:S01]  /*09c0*/  USEL UR60, UR60, 0x2, !UP0 ;  /* 0x000000023c3c7887 */ /* 0x000fe2000c000000 */
[----:B------:R-:W-:Y:S01]  /*09d0*/  BSSY B7, `(.L_x_442) ;  /* 0x0002380000077945 */ /* 0x000fe20003800000 */
[----:B012-4-:R-:W-:Y:S08]  /*09e0*/  BAR.SYNC.DEFER_BLOCKING 0x0 ;  /* 0x0000000000007b1d */ /* 0x017ff00000010000 */
[----:B------:R-:W-:Y:S05]  /*09f0*/  @!P0 BRA `(.L_x_443) ;  /* 0x000001dc00ac8947 */ /* 0x000fea0003800000 */
.L_x_444:
[----:B------:R-:W-:-:S08]  /*0a00*/  NOP ;  /* 0x0000000000007918 */ /* 0x000fd00000000000 */
[----:B------:R-:W0:Y:S02]  /*0a10*/  USETMAXREG.TRY_ALLOC.CTAPOOL UP0, 0xf0 ;  /* 0x000000f0000079c8 */ /* 0x000e240008000600 */
[----:B0-----:R-:W-:-:S13]  /*0a20*/  PLOP3.LUT P0, PT, PT, PT, UP0, 0x80, 0x0 ;  /* 0x000000000000781c */ /* 0x001fda0003f0f008 */
[----:B------:R-:W-:Y:S05]  /*0a30*/  @!P0 BRA `(.L_x_444) ;  /* 0xfffffffc00f08947 */ /* 0x000fea000383ffff */
[----:B------:R-:W2:Y:S01]  /*0a40*/  LDL.LU R0, [R1] ;  /* 0x0000000001007983 */ /* 0x000ea20000300800 */
[----:B------:R-:W-:Y:S01]  /*0a50*/  SHF.R.U32.HI R2, RZ, 0x7, R3 ;  /* 0x00000007ff027819 */ /* 0x000fe20000011603 */
[----:B------:R-:W0:Y:S01]  /*0a60*/  S2UR UR5, SR_CgaCtaId ;  /* 0x00000000000579c3 */ /* 0x000e220000008800 */
[----:B------:R-:W-:-:S07]  /*0a70*/  UMOV UR4, 0x400 ;  /* 0x0000040000047882 */ /* 0x000fce0000000000 */
[----:B------:R-:W-:Y:S06]  /*0a80*/  BAR.ARV 0x8, 0x120 ;  /* 0x0204800000007b1d */ /* 0x000fec0000002000 */
[----:B------:R-:W-:-:S13]  /*0a90*/  ISETP.NE.AND P0, PT, R2, 0x1, PT ;  /* 0x000000010200780c */ /* 0x000fda0003f05270 */
[----:B------:R-:W-:Y:S06]  /*0aa0*/  @!P0 BAR.ARV 0x9, 0x100 ;  /* 0x0244000000008b1d */ /* 0x000fec0000002000 */
[----:B0-----:R-:W-:Y:S02]  /*0ab0*/  ULEA UR4, UR5, UR4, 0x18 ;  /* 0x0000000405047291 */ /* 0x001fe4000f8ec03f */
[----:B------:R-:W-:Y:S04]  /*0ac0*/  BAR.SYNC.DEFER_BLOCKING 0x5, 0x120 ;  /* 0x0144800000007b1d */ /* 0x000fe80000010000 */
[----:B------:R-:W-:-:S02]  /*0ad0*/  IMAD.U32 R2, RZ, RZ, UR4 ;  /* 0x00000004ff027e24 */ /* 0x000fc4000f8e00ff */
[----:B------:R-:W-:-:S03]  /*0ae0*/  ULDC UR4, c[0x0][0xc14] ;  /* 0x0003050000047ab9 */ /* 0x000fc60000000800 */
[----:B------:R-:W0:Y:S01]  /*0af0*/  LDS.128 R156, [R2+0x348d0] ;  /* 0x0348d000029c7984 */ /* 0x000e220000000c00 */
[----:B------:R-:W-:Y:S06]  /*0b00*/  BAR.ARV 0x4, 0x120 ;  /* 0x0104800000007b1d */ /* 0x000fec0000002000 */
[----:B--2---:R-:W-:-:S04]  /*0b10*/  LOP3.LUT R0, R0, 0xffffffdf, RZ, 0xc0, !PT ;  /* 0xffffffdf00007812 */ /* 0x004fc800078ec0ff */
[----:B------:R-:W-:Y:S02]  /*0b20*/  @P0 LOP3.LUT R0, R0, 0x20, RZ, 0xfc, !PT ;  /* 0x0000002000000812 */ /* 0x000fe400078efcff */
[----:B0-----:R-:W-:-:S03]  /*0b30*/  ISETP.GE.AND P0, PT, R159, UR4, PT ;  /* 0x000000049f007c0c */ /* 0x001fc6000bf06270 */
[----:B------:R0:W-:Y:S10]  /*0b40*/  STL [R1], R0 ;  /* 0x0000000001007387 */ /* 0x0001f40000100800 */
[----:B0-----:R-:W-:Y:S05]  /*0b50*/  @P0 BRA `(.L_x_445) ;  /* 0x00000234009c0947 */ /* 0x001fea0003800000 */
[----:B------:R-:W-:Y:S01]  /*0b60*/  VIADD R5, R3, 0xffffff80 ;  /* 0xffffff8003057836 */ /* 0x000fe20000000000 */
[----:B------:R-:W-:Y:S01]  /*0b70*/  R2UR UR4, R2 ;  /* 0x00000000020472ca */ /* 0x000fe200000e0000 */
[----:B------:R-:W-:Y:S01]  /*0b80*/  ULOP3.LUT UR5, UR60, 0x1, URZ, 0xfc, !UPT ;  /* 0x000000013c057892 */ /* 0x000fe2000f8efc3f */
[----:B------:R-:W-:Y:S01]  /*0b90*/  STL [R1+0x84], RZ ;  /* 0x000084ff01007387 */ /* 0x000fe20000100800 */
[----:B------:R-:W-:Y:S02]  /*0ba0*/  CS2R R228, SRZ ;  /* 0x0000000000e47805 */ /* 0x000fe4000001ff00 */
[----:B------:R-:W-:Y:S01]  /*0bb0*/  SHF.R.S32.HI R0, RZ, 0x1f, R5 ;  /* 0x0000001fff007819 */ /* 0x000fe20000011405 */
[----:B------:R-:W-:Y:S01]  /*0bc0*/  IMAD.MOV.U32 R220, RZ, RZ, RZ ;  /* 0x000000ffffdc7224 */ /* 0x000fe200078e00ff */
[----:B------:R-:W-:Y:S01]  /*0bd0*/  STL [R1+0x4], RZ ;  /* 0x000004ff01007387 */ /* 0x000fe20000100800 */
[----:B------:R-:W-:Y:S01]  /*0be0*/  IMAD.U32 R3, RZ, RZ, UR5 ;  /* 0x00000005ff037e24 */ /* 0x000fe2000f8e00ff */
[----:B------:R-:W-:-:S02]  /*0bf0*/  LEA.HI R3, R0, R5, RZ, 0x6 ;  /* 0x0000000500037211 */ /* 0x000fc400078f30ff */
[----:B------:R-:W-:-:S03]  /*0c00*/  LEA.HI R0, R0, R5, RZ, 0x3 ;  /* 0x0000000500007211 */ /* 0x000fc600078f18ff */
[----:B------:R-:W-:Y:S01]  /*0c10*/  IMAD.SHL.U32 R4, R3, 0x8, RZ ;  /* 0x0000000803047824 */ /* 0x000fe200078e00ff */
[----:B------:R-:W-:Y:S01]  /*0c20*/  UIADD3 UR4, UR4, 0x16400, URZ ;  /* 0x0001640004047890 */ /* 0x000fe2000fffe03f */
[----:B------:R-:W-:Y:S02]  /*0c30*/  LOP3.LUT R3, R0, 0xfffffff8, RZ, 0xc0, !PT ;  /* 0xfffffff800037812 */ /* 0x000fe400078ec0ff */
[----:B------:R-:W-:Y:S02]  /*0c40*/  SHF.R.S32.HI R22, RZ, 0x3, R0 ;  /* 0x00000003ff167819 */ /* 0x000fe40000011400 */
[----:B------:R-:W-:Y:S01]  /*0c50*/  LOP3.LUT R14, R4, 0xfffffe00, RZ, 0xc0, !PT ;  /* 0xfffffe00040e7812 */ /* 0x000fe200078ec0ff */
[----:B------:R-:W-:Y:S01]  /*0c60*/  IMAD.U32 R4, RZ, RZ, UR4 ;  /* 0x00000004ff047e24 */ /* 0x000fe2000f8e00ff */
[----:B------:R-:W-:Y:S01]  /*0c70*/  SHF.R.S32.HI R23, RZ, 0x1f, R22 ;  /* 0x0000001fff177819 */ /* 0x000fe20000011416 */
[----:B------:R-:W-:Y:S02]  /*0c80*/  IMAD.IADD R3, R5, 0x1, -R3 ;  /* 0x0000000105037824 */ /* 0x000fe400078e0a03 */
[C---:B------:R-:W-:Y:S01]  /*0c90*/  IMAD.SHL.U32 R0, R22.reuse, 0x40, RZ ;  /* 0x0000004016007824 */ /* 0x040fe200078e00ff */
[----:B------:R-:W-:Y:S01]  /*0ca0*/  STL [R1+0x8c], R4 ;  /* 0x00008c0401007387 */ /* 0x000fe20000100800 */
[----:B------:R-:W-:-:S02]  /*0cb0*/  VIADD R223, R22, 0x20 ;  /* 0x0000002016df7836 */ /* 0x000fc40000000000 */
[----:B------:R-:W-:Y:S01]  /*0cc0*/  VIADD R222, R22, 0x40 ;  /* 0x0000004016de7836 */ /* 0x000fe20000000000 */
[----:B------:R0:W-:Y:S01]  /*0cd0*/  STL [R1+0x3c], R0 ;  /* 0x00003c0001007387 */ /* 0x0001e20000100800 */
[C---:B------:R-:W-:Y:S01]  /*0ce0*/  IMAD.SHL.U32 R16, R3.reuse, 0x8, RZ ;  /* 0x0000000803107824 */ /* 0x040fe200078e00ff */
[--C-:B------:R-:W-:Y:S01]  /*0cf0*/  SHF.R.S32.HI R6, RZ, 0x1f, R223.reuse ;  /* 0x0000001fff067819 */ /* 0x100fe200000114df */
[----:B------:R-:W-:Y:S01]  /*0d00*/  IMAD.SHL.U32 R18, R3, 0x4, RZ ;  /* 0x0000000403127824 */ /* 0x000fe200078e00ff */
[----:B------:R-:W-:Y:S01]  /*0d10*/  LOP3.LUT R3, R0, 0x1c0, RZ, 0xc0, !PT ;  /* 0x000001c000037812 */ /* 0x000fe200078ec0ff */
[C---:B------:R-:W-:Y:S01]  /*0d20*/  VIADD R225, R22.reuse, 0x80 ;  /* 0x0000008016e17836 */ /* 0x040fe20000000000 */
[--C-:B------:R-:W-:Y:S01]  /*0d30*/  SHF.R.S32.HI R15, RZ, 0x1f, R222.reuse ;  /* 0x0000001fff0f7819 */ /* 0x100fe200000114de */
[C---:B------:R-:W-:Y:S01]  /*0d40*/  VIADD R224, R22.reuse, 0x60 ;  /* 0x0000006016e07836 */ /* 0x040fe20000000000 */
[----:B------:R-:W-:Y:S01]  /*0d50*/  SHF.R.S32.HI R7, RZ, 0x1f, R222 ;  /* 0x0000001fff077819 */ /* 0x000fe200000114de */
[----:B------:R-:W-:Y:S01]  /*0d60*/  VIADD R226, R22, 0xa0 ;  /* 0x000000a016e27836 */ /* 0x000fe20000000000 */
[----:B0-----:R-:W-:Y:S01]  /*0d70*/  SHF.R.S32.HI R0, RZ, 0x1f, R223 ;  /* 0x0000001fff007819 */ /* 0x001fe200000114df */
[----:B------:R-:W-:Y:S01]  /*0d80*/  IMAD.SHL.U32 R4, R223, 0x40, RZ ;  /* 0x00000040df047824 */ /* 0x000fe200078e00ff */
[----:B------:R-:W-:Y:S01]  /*0d90*/  SHF.R.S32.HI R20, RZ, 0x1f, R224 ;  /* 0x0000001fff147819 */ /* 0x000fe200000114e0 */
[----:B------:R-:W-:Y:S01]  /*0da0*/  IMAD.SHL.U32 R10, R225, 0x40, RZ ;  /* 0x00000040e10a7824 */ /* 0x000fe200078e00ff */
[----:B------:R-:W-:Y:S01]  /*0db0*/  LEA.HI R6, R6, R223, RZ, 0x3 ;  /* 0x000000df06067211 */ /* 0x000fe200078f18ff */
[----:B------:R-:W-:Y:S01]  /*0dc0*/  IMAD.SHL.U32 R5, R222, 0x40, RZ ;  /* 0x00000040de057824 */ /* 0x000fe200078e00ff */
[----:B------:R0:W-:Y:S01]  /*0dd0*/  STL [R1+0x78], R0 ;  /* 0x0000780001007387 */ /* 0x0001e20000100800 */
[----:B------:R-:W-:Y:S01]  /*0de0*/  IMAD.SHL.U32 R11, R226, 0x40, RZ ;  /* 0x00000040e20b7824 */ /* 0x000fe200078e00ff */
[----:B------:R-:W-:Y:S01]  /*0df0*/  LOP3.LUT R4, R4, 0x1c0, RZ, 0xc0, !PT ;  /* 0x000001c004047812 */ /* 0x000fe200078ec0ff */
[----:B------:R-:W-:Y:S01]  /*0e00*/  IMAD.SHL.U32 R8, R224, 0x40, RZ ;  /* 0x00000040e0087824 */ /* 0x000fe200078e00ff */
[----:B------:R1:W-:Y:S01]  /*0e10*/  STL [R1+0x74], R15 ;  /* 0x0000740f01007387 */ /* 0x0003e20000100800 */
[----:B------:R-:W-:Y:S01]  /*0e20*/  LOP3.LUT R10, R10, 0x1c0, RZ, 0xc0, !PT ;  /* 0x000001c00a0a7812 */ /* 0x000fe200078ec0ff */
[----:B------:R-:W-:Y:S01]  /*0e30*/  IMAD.SHL.U32 R6, R6, 0x40, RZ ;  /* 0x0000004006067824 */ /* 0x000fe200078e00ff */
[----:B------:R-:W-:Y:S01]  /*0e40*/  LOP3.LUT R5, R5, 0x1c0, RZ, 0xc0, !PT ;  /* 0x000001c005057812 */ /* 0x000fe200078ec0ff */
[----:B------:R-:W-:Y:S01]  /*0e50*/  STL [R1+0x70], R20 ;  /* 0x0000701401007387 */ /* 0x000fe20000100800 */
[----:B------:R-:W-:Y:S01]  /*0e60*/  LOP3.LUT R8, R8, 0x1c0, RZ, 0xc0, !PT ;  /* 0x000001c008087812 */ /* 0x000fe200078ec0ff */
[----:B------:R-:W-:Y:S01]  /*0e70*/  VIADD R221, R18, 0x20 ;  /* 0x0000002012dd7836 */ /* 0x000fe20000000000 */
[----:B0-----:R-:W-:Y:S01]  /*0e80*/  LOP3.LUT R0, R3, 0x38, R16, 0xf8, !PT ;  /* 0x0000003803007812 */ /* 0x001fe200078ef810 */
[----:B------:R-:W-:Y:S01]  /*0e90*/  VIADD R227, R16, 0x40 ;  /* 0x0000004010e37836 */ /* 0x000fe20000000000 */
[----:B------:R-:W-:-:S02]  /*0ea0*/  LEA.HI R7, R7, R222, RZ, 0x3 ;  /* 0x000000de07077211 */ /* 0x000fc400078f18ff */
[----:B-1----:R-:W-:Y:S02]  /*0eb0*/  SHF.R.U32.HI R15, RZ, 0x3, R3 ;  /* 0x00000003ff0f7819 */ /* 0x002fe40000011603 */
[----:B------:R-:W-:Y:S01]  /*0ec0*/  LOP3.LUT R3, R11, 0x1c0, RZ, 0xc0, !PT ;  /* 0x000001c00b037812 */ /* 0x000fe200078ec0ff */
[----:B------:R-:W-:Y:S01]  /*0ed0*/  IMAD.SHL.U32 R7, R7, 0x40, RZ ;  /* 0x0000004007077824 */ /* 0x000fe200078e00ff */
[----:B------:R-:W-:Y:S01]  /*0ee0*/  LOP3.LUT R0, R14, R0, R15, 0xf6, !PT ;  /* 0x000000000e007212 */ /* 0x000fe200078ef60f */
[----:B------:R-:W-:Y:S01]  /*0ef0*/  STL [R1+0x64], R15 ;  /* 0x0000640f01007387 */ /* 0x000fe20000100800 */
[----:B------:R-:W-:Y:S02]  /*0f00*/  SHF.R.S32.HI R9, RZ, 0x1f, R224 ;  /* 0x0000001fff097819 */ /* 0x000fe400000114e0 */
[----:B------:R-:W-:Y:S01]  /*0f10*/  SHF.R.S32.HI R13, RZ, 0x1f, R226 ;  /* 0x0000001fff0d7819 */ /* 0x000fe200000114e2 */
[----:B------:R-:W-:Y:S01]  /*0f20*/  STL [R1+0x38], R4 ;  /* 0x0000380401007387 */ /* 0x000fe20000100800 */
[----:B------:R-:W-:-:S02]  /*0f30*/  SHF.R.S32.HI R12, RZ, 0x1f, R225 ;  /* 0x0000001fff0c7819 */ /* 0x000fc400000114e1 */
[----:B------:R-:W-:Y:S01]  /*0f40*/  LEA.HI R9, R9, R224, RZ, 0x3 ;  /* 0x000000e009097211 */ /* 0x000fe200078f18ff */
[----:B------:R-:W-:Y:S01]  /*0f50*/  STL [R1+0x44], R10 ;  /* 0x0000440a01007387 */ /* 0x000fe20000100800 */
[----:B------:R-:W-:Y:S02]  /*0f60*/  LEA.HI R13, R13, R226, RZ, 0x3 ;  /* 0x000000e20d0d7211 */ /* 0x000fe400078f18ff */
[----:B------:R-:W-:Y:S01]  /*0f70*/  LEA.HI R12, R12, R225, RZ, 0x3 ;  /* 0x000000e10c0c7211 */ /* 0x000fe200078f18ff */
[----:B------:R-:W-:Y:S01]  /*0f80*/  STL [R1+0x34], R5 ;  /* 0x0000340501007387 */ /* 0x000fe20000100800 */
[----:B------:R-:W-:Y:S01]  /*0f90*/  IMAD.SHL.U32 R9, R9, 0x40, RZ ;  /* 0x0000004009097824 */ /* 0x000fe200078e00ff */
[----:B------:R-:W-:Y:S01]  /*0fa0*/  SHF.R.S32.HI R17, RZ, 0x1f, R16 ;  /* 0x0000001fff117819 */ /* 0x000fe20000011410 */
[----:B------:R-:W-:Y:S01]  /*0fb0*/  IMAD.SHL.U32 R13, R13, 0x40, RZ ;  /* 0x000000400d0d7824 */ /* 0x000fe200078e00ff */
[----:B------:R0:W-:Y:S01]  /*0fc0*/  STL [R1+0x40], R3 ;  /* 0x0000400301007387 */ /* 0x0001e20000100800 */
[----:B------:R-:W-:-:S03]  /*0fd0*/  IMAD.SHL.U32 R12, R12, 0x40, RZ ;  /* 0x000000400c0c7824 */ /* 0x000fc600078e00ff */
[----:B------:R-:W-:Y:S04]  /*0fe0*/  STL [R1+0x30], R8 ;  /* 0x0000300801007387 */ /* 0x000fe80000100800 */
[----:B------:R1:W-:Y:S01]  /*0ff0*/  STL [R1+0x60], R0 ;  /* 0x0000600001007387 */ /* 0x0003e20000100800 */
[----:B0-----:R-:W-:Y:S02]  /*1000*/  SHF.R.U32.HI R3, RZ, 0x3, R4 ;  /* 0x00000003ff037819 */ /* 0x001fe40000011604 */
[----:B------:R-:W-:-:S03]  /*1010*/  SHF.R.U32.HI R4, RZ, 0x3, R8 ;  /* 0x00000003ff047819 */ /* 0x000fc60000011608 */
[----:B------:R0:W-:Y:S01]  /*1020*/  STL [R1+0x5c], R3 ;  /* 0x00005c0301007387 */ /* 0x0001e20000100800 */
[----:B-1----:R-:W-:-:S05]  /*1030*/  SHF.R.U32.HI R0, RZ, 0x3, R5 ;  /* 0x00000003ff007819 */ /* 0x002fca0000011605 */
[----:B------:R1:W-:Y:S01]  /*1040*/  STL [R1+0x58], R0 ;  /* 0x0000580001007387 */ /* 0x0003e20000100800 */
[----:B0-----:R-:W-:-:S03]  /*1050*/  LOP3.LUT R3, R6, 0xfffffe00, RZ, 0xc0, !PT ;  /* 0xfffffe0006037812 */ /* 0x001fc600078ec0ff */
[----:B------:R0:W-:Y:S04]  /*1060*/  STL [R1+0x50], R4 ;  /* 0x0000500401007387 */ /* 0x0001e80000100800 */
[----:B------:R2:W-:Y:S01]  /*1070*/  STL [R1+0x4c], R3 ;  /* 0x00004c0301007387 */ /* 0x0005e20000100800 */
[----:B-1----:R-:W-:Y:S02]  /*1080*/  LOP3.LUT R0, R7, 0xfffffe00, RZ, 0xc0, !PT ;  /* 0xfffffe0007007812 */ /* 0x002fe400078ec0ff */
[----:B0-----:R-:W-:-:S03]  /*1090*/  LOP3.LUT R4, R9, 0xfffffe00, RZ, 0xc0, !PT ;  /* 0xfffffe0009047812 */ /* 0x001fc600078ec0ff */
[----:B------:R0:W-:Y:S01]  /*10a0*/  STL [R1+0x48], R0 ;  /* 0x0000480001007387 */ /* 0x0001e20000100800 */
[----:B--2---:R-:W-:-:S03]  /*10b0*/  LOP3.LUT R3, R12, 0xfffffe00, RZ, 0xc0, !PT ;  /* 0xfffffe000c037812 */ /* 0x004fc600078ec0ff */
[----:B------:R1:W-:Y:S01]  /*10c0*/  STL [R1+0x54], R4 ;  /* 0x0000540401007387 */ /* 0x0003e20000100800 */
[----:B0-----:R-:W-:-:S05]  /*10d0*/  LOP3.LUT R0, R13, 0xfffffe00, RZ, 0xc0, !PT ;  /* 0xfffffe000d007812 */ /* 0x001fca00078ec0ff */
[----:B------:R1:W-:Y:S04]  /*10e0*/  STL [R1+0x68], R0 ;  /* 0x0000680001007387 */ /* 0x0003e80000100800 */
[----:B------:R1:W-:Y:S02]  /*10f0*/  STL [R1+0x6c], R3 ;  /* 0x00006c0301007387 */ /* 0x0003e40000100800 */
.L_x_663:
[----:B01---5:R-:W0:Y:S01]  /*1100*/  LDC.64 R4, c[0x0][0xc60] ;  /* 0x00031800ff047b82 */ /* 0x023e220000000a00 */
[----:B------:R-:W-:Y:S01]  /*1110*/  ULDC.64 UR4, c[0x0][0x208] ;  /* 0x0000820000047ab9 */ /* 0x000fe20000000a00 */
[----:B0-----:R-:W-:-:S05]  /*1120*/  IMAD.WIDE R4, R159, 0x4, R4 ;  /* 0x000000049f047825 */ /* 0x001fca00078e0204 */
[----:B--2---:R-:W2:Y:S01]  /*1130*/  LDG.E R10, desc[UR4][R4.64] ;  /* 0x00000004040a7981 */ /* 0x004ea2000c1e1900 */
[----:B------:R-:W-:Y:S05]  /*1140*/  YIELD ;  /* 0x0000000000007946 */ /* 0x000fea0003800000 */
[----:B------:R-:W-:Y:S01]  /*1150*/  ULDC.64 UR4, c[0x0][0xa28] ;  /* 0x00028a0000047ab9 */ /* 0x000fe20000000a00 */
[----:B------:R-:W-:Y:S01]  /*1160*/  ULDC.64 UR8, c[0x0][0xa18] ;  /* 0x0002860000087ab9 */ /* 0x000fe20000000a00 */
[----:B------:R-:W-:Y:S01]  /*1170*/  ISETP.NE.U32.AND P1, PT, RZ, UR4, PT ;  /* 0x00000004ff007c0c */ /* 0x000fe2000bf25070 */
[----:B------:R-:W-:Y:S01]  /*1180*/  ULDC.64 UR6, c[0x0][0xa08] ;  /* 0x0002820000067ab9 */ /* 0x000fe20000000a00 */
[----:B------:R-:W-:Y:S01]  /*1190*/  IMAD.MOV.U32 R3, RZ, RZ, RZ ;  /* 0x000000ffff037224 */ /* 0x000fe200078e00ff */
[----:B------:R-:W-:Y:S01]  /*11a0*/  ISETP.NE.U32.AND P0, PT, RZ, UR6, PT ;  /* 0x00000006ff007c0c */ /* 0x000fe2000bf05070 */
[----:B------:R-:W-:Y:S01]  /*11b0*/  ULDC.64 UR10, c[0x0][0x208] ;  /* 0x00008200000a7ab9 */ /* 0x000fe20000000a00 */
[----:B------:R-:W-:Y:S01]  /*11c0*/  ISETP.NE.AND.EX P1, PT, RZ, UR5, PT, P1 ;  /* 0x00000005ff007c0c */ /* 0x000fe2000bf25310 */
[----:B------:R-:W-:Y:S01]  /*11d0*/  IMAD.MOV.U32 R29, RZ, RZ, RZ ;  /* 0x000000ffff1d7224 */ /* 0x000fe200078e00ff */
[----:B------:R-:W-:-:S02]  /*11e0*/  ISETP.NE.AND.EX P0, PT, RZ, UR7, PT, P0 ;  /* 0x00000007ff007c0c */ /* 0x000fc4000bf05300 */
[----:B--2---:R-:W-:Y:S01]  /*11f0*/  SHF.R.S32.HI R0, RZ, 0x1f, R10 ;  /* 0x0000001fff007819 */ /* 0x004fe2000001140a */
[----:B------:R0:W-:Y:S08]  /*1200*/  STL [R1+0x7c], R10 ;  /* 0x00007c0a01007387 */ /* 0x0001f00000100800 */
[C---:B---34-:R-:W-:Y:S01]  /*1210*/  @P1 LEA R6, P2, R10.reuse, UR4, 0x2 ;  /* 0x000000040a061c11 */ /* 0x058fe2000f8410ff */
[C---:B------:R-:W-:Y:S01]  /*1220*/  IMAD.SHL.U32 R28, R10.reuse, 0x4, RZ ;  /* 0x000000040a1c7824 */ /* 0x040fe200078e00ff */
[----:B------:R-:W-:-:S02]  /*1230*/  SHF.L.U64.HI R30, R10, 0x2, R0 ;  /* 0x000000020a1e7819 */ /* 0x000fc40000010200 */
[----:B------:R-:W-:Y:S02]  /*1240*/  @P1 LEA.HI.X R7, R10, UR5, R0, 0x2, P2 ;  /* 0x000000050a071c11 */ /* 0x000fe400090f1400 */
[----:B------:R-:W-:Y:S01]  /*1250*/  ISETP.NE.U32.AND P2, PT, RZ, UR8, PT ;  /* 0x00000008ff007c0c */ /* 0x000fe2000bf45070 */
[----:B------:R-:W-:Y:S01]  /*1260*/  ULDC UR4, c[0x0][0x288] ;  /* 0x0000a20000047ab9 */ /* 0x000fe20000000800 */
[----:B------:R-:W-:Y:S01]  /*1270*/  IADD3 R8, P3, R28, UR6, RZ ;  /* 0x000000061c087c10 */ /* 0x000fe2000ff7e0ff */
[----:B------:R-:W-:Y:S01]  /*1280*/  IMAD.U32 R159, RZ, RZ, UR4 ;  /* 0x00000004ff9f7e24 */ /* 0x000fe2000f8e00ff */
[----:B------:R-:W-:Y:S01]  /*1290*/  ISETP.NE.AND.EX P2, PT, RZ, UR9, PT, P2 ;  /* 0x00000009ff007c0c */ /* 0x000fe2000bf45320 */
[----:B------:R-:W-:Y:S01]  /*12a0*/  ULDC.64 UR4, c[0x0][0x3f8] ;  /* 0x0000fe0000047ab9 */ /* 0x000fe20000000a00 */
[----:B------:R0:W5:Y:S01]  /*12b0*/  @P1 LDG.E R3, desc[UR10][R6.64] ;  /* 0x0000000a06031981 */ /* 0x000162000c1e1900 */
[----:B------:R-:W-:Y:S01]  /*12c0*/  UISETP.NE.U32.AND UP0, UPT, UR4, URZ, UPT ;  /* 0x0000003f0400728c */ /* 0x000fe2000bf05070 */
[----:B------:R-:W-:-:S02]  /*12d0*/  IADD3.X R9, R30, UR7, RZ, P3, !PT ;  /* 0x000000071e097c10 */ /* 0x000fc40009ffe4ff */
[----:B------:R-:W-:Y:S01]  /*12e0*/  ULDC UR4, c[0x0][0x404] ;  /* 0x0001010000047ab9 */ /* 0x000fe20000000800 */
[----:B------:R-:W-:Y:S02]  /*12f0*/  UISETP.NE.AND.EX UP0, UPT, UR5, URZ, UPT, UP0 ;  /* 0x0000003f0500728c */ /* 0x000fe4000bf05300 */
[----:B------:R0:W5:Y:S01]  /*1300*/  @P0 LDG.E R29, desc[UR10][R8.64] ;  /* 0x0000000a081d0981 */ /* 0x000162000c1e1900 */
[----:B------:R-:W-:Y:S01]  /*1310*/  ULDC UR5, c[0x0][0x2e0] ;  /* 0x0000b80000057ab9 */ /* 0x000fe20000000800 */
[----:B------:R-:W-:Y:S02]  /*1320*/  USEL UR4, UR4, 0x1, UP0 ;  /* 0x0000000104047887 */ /* 0x000fe40008000000 */
[----:B------:R-:W-:Y:S02]  /*1330*/  @P2 IADD3 R4, P1, R28, UR8, RZ ;  /* 0x000000081c042c10 */ /* 0x000fe4000ff3e0ff */
[----:B------:R-:W-:Y:S02]  /*1340*/  UIMAD UR4, UR4, UR5, URZ ;  /* 0x00000005040472a4 */ /* 0x000fe4000f8e023f */
[----:B------:R-:W-:Y:S01]  /*1350*/  @P2 IADD3.X R5, R30, UR9, RZ, P1, !PT ;  /* 0x000000091e052c10 */ /* 0x000fe20008ffe4ff */
[----:B------:R-:W-:-:S02]  /*1360*/  ULDC UR5, c[0x0][0x338] ;  /* 0x0000ce0000057ab9 */ /* 0x000fc40000000800 */
[----:B------:R-:W-:Y:S02]  /*1370*/  IMAD.U32 R25, RZ, RZ, UR5 ;  /* 0x00000005ff197e24 */ /* 0x000fe4000f8e00ff */
[----:B------:R0:W5:Y:S01]  /*1380*/  @P2 LDG.E R159, desc[UR10][R4.64] ;  /* 0x0000000a049f2981 */ /* 0x000162000c1e1900 */
[----:B------:R-:W-:Y:S02]  /*1390*/  IMAD.U32 R26, RZ, RZ, UR4 ;  /* 0x00000004ff1a7e24 */ /* 0x000fe4000f8e00ff */
[----:B------:R-:W-:Y:S01]  /*13a0*/  IMAD.MOV.U32 R27, RZ, RZ, R10 ;  /* 0x000000ffff1b7224 */ /* 0x000fe200078e000a */
[----:B------:R-:W-:Y:S06]  /*13b0*/  @P2 BRA `(.L_x_446) ;  /* 0x0000000000282947 */ /* 0x000fec0003800000 */
[----:B------:R-:W-:Y:S02]  /*13c0*/  ULDC.64 UR4, c[0x0][0xa00] ;  /* 0x0002800000047ab9 */ /* 0x000fe40000000a00 */
[----:B------:R-:W-:-:S04]  /*13d0*/  ISETP.NE.U32.AND P1, PT, RZ, UR4, PT ;  /* 0x00000004ff007c0c */ /* 0x000fc8000bf25070 */
[----:B------:R-:W-:-:S13]  /*13e0*/  ISETP.NE.AND.EX P1, PT, RZ, UR5, PT, P1 ;  /* 0x00000005ff007c0c */ /* 0x000fda000bf25310 */
[----:B------:R-:W-:Y:S05]  /*13f0*/  @!P1 BRA `(.L_x_446) ;  /* 0x0000000000189947 */ /* 0x000fea0003800000 */
[----:B0-----:R-:W0:Y:S01]  /*1400*/  LDC.64 R4, c[0x0][0xa00] ;  /* 0x00028000ff047b82 */ /* 0x001e220000000a00 */
[----:B------:R-:W-:Y:S01]  /*1410*/  ULDC.64 UR4, c[0x0][0x208] ;  /* 0x0000820000047ab9 */ /* 0x000fe20000000a00 */
[----:B0-----:R-:W-:-:S05]  /*1420*/  IMAD.WIDE R4, R27, 0x4, R4 ;  /* 0x000000041b047825 */ /* 0x001fca00078e0204 */
[----:B-----5:R-:W2:Y:S04]  /*1430*/  LDG.E R159, desc[UR4][R4.64] ;  /* 0x00000004049f7981 */ /* 0x020ea8000c1e1900 */
[----:B------:R-:W2:Y:S02]  /*1440*/  LDG.E R0, desc[UR4][R4.64+0x4] ;  /* 0x0000040404007981 */ /* 0x000ea4000c1e1900 */
[----:B--2---:R-:W-:-:S07]  /*1450*/  IMAD.IADD R159, R0, 0x1, -R159 ;  /* 0x00000001009f7824 */ /* 0x004fce00078e0a9f */
.L_x_446:
[----:B------:R-:W-:Y:S01]  /*1460*/  ULDC.64 UR4, c[0x0][0xa20] ;  /* 0x0002880000047ab9 */ /* 0x000fe20000000a00 */
[----:B------:R1:W-:Y:S01]  /*1470*/  STL [R1+0x88], R157 ;  /* 0x0000889d01007387 */ /* 0x0003e20000100800 */
[----:B------:R-:W-:-:S03]  /*1480*/  ISETP.NE.U32.AND P1, PT, RZ, UR4, PT ;  /* 0x00000004ff007c0c */ /* 0x000fc6000bf25070 */
[----:B------:R1:W-:Y:S01]  /*1490*/  STL [R1+0x80], R158 ;  /* 0x0000809e01007387 */ /* 0x0003e20000100800 */
[----:B------:R-:W-:-:S13]  /*14a0*/  ISETP.NE.AND.EX P1, PT, RZ, UR5, PT, P1 ;  /* 0x00000005ff007c0c */ /* 0x000fda000bf25310 */
[----:B-1----:R-:W-:Y:S05]  /*14b0*/  @!P1 BRA `(.L_x_447) ;  /* 0x0000000000149947 */ /* 0x002fea0003800000 */
[----:B0-----:R-:W-:Y:S01]  /*14c0*/  IADD3 R4, P0, R28, UR4, RZ ;  /* 0x000000041c047c10 */ /* 0x001fe2000ff1e0ff */
[----:B------:R-:W-:-:S03]  /*14d0*/  ULDC.64 UR6, c[0x0][0x208] ;  /* 0x0000820000067ab9 */ /* 0x000fc60000000a00 */
[----:B------:R-:W-:-:S05]  /*14e0*/  IADD3.X R5, R30, UR5, RZ, P0, !PT ;  /* 0x000000051e057c10 */ /* 0x000fca00087fe4ff */
[----:B------:R1:W5:Y:S01]  /*14f0*/  LDG.E R26, desc[UR6][R4.64] ;  /* 0x00000006041a7981 */ /* 0x000362000c1e1900 */
[----:B------:R-:W-:Y:S05]  /*1500*/  BRA `(.L_x_448) ;  /* 0x0000000000147947 */ /* 0x000fea0003800000 */
.L_x_447:
[----:B------:R-:W-:Y:S05]  /*1510*/  @!P0 BRA `(.L_x_448) ;  /* 0x0000000000108947 */ /* 0x000fea0003800000 */
[----:B------:R-:W-:Y:S02]  /*1520*/  ULDC.64 UR4, c[0x0][0x208] ;  /* 0x0000820000047ab9 */ /* 0x000fe40000000a00 */
[----:B0-----:R-:W2:Y:S04]  /*1530*/  LDG.E R5, desc[UR4][R8.64] ;  /* 0x0000000408057981 */ /* 0x001ea8000c1e1900 */
[----:B------:R-:W2:Y:S02]  /*1540*/  LDG.E R26, desc[UR4][R8.64+0x4] ;  /* 0x00000404081a7981 */ /* 0x000ea4000c1e1900 */
[----:B--2---:R-:W-:-:S07]  /*1550*/  IMAD.IADD R26, R26, 0x1, -R5 ;  /* 0x000000011a1a7824 */ /* 0x004fce00078e0a05 */
.L_x_448:
[----:B------:R-:W-:Y:S01]  /*1560*/  ULDC.64 UR4, c[0x0][0xa10] ;  /* 0x0002840000047ab9 */ /* 0x000fe20000000a00 */
[----:B------:R-:W-:Y:S01]  /*1570*/  ULDC.64 UR6, c[0x0][0x208] ;  /* 0x0000820000067ab9 */ /* 0x000fe20000000a00 */
[----:B------:R-:W-:-:S04]  /*1580*/  ISETP.NE.U32.AND P0, PT, RZ, UR4, PT ;  /* 0x00000004ff007c0c */ /* 0x000fc8000bf05070 */
[----:B------:R-:W-:Y:S01]  /*1590*/  ISETP.NE.AND.EX P0, PT, RZ, UR5, PT, P0 ;  /* 0x00000005ff007c0c */ /* 0x000fe2000bf05300 */
[----:B0----5:R-:W-:Y:S01]  /*15a0*/  IMAD.IADD R8, R26, 0x1, -R3 ;  /* 0x000000011a087824 */ /* 0x021fe200078e0a03 */
[----:B------:R-:W-:-:S11]  /*15b0*/  ULDC.64 UR4, c[0x0][0xa30] ;  /* 0x00028c0000047ab9 */ /* 0x000fd60000000a00 */
[----:B-1----:R-:W0:Y:S02]  /*15c0*/  @P0 LDC.64 R4, c[0x0][0xa10] ;  /* 0x00028400ff040b82 */ /* 0x002e240000000a00 */
[----:B0-----:R-:W-:-:S05]  /*15d0*/  @P0 IMAD.WIDE R4, R27, 0x4, R4 ;  /* 0x000000041b040825 */ /* 0x001fca00078e0204 */
[----:B------:R-:W2:Y:S04]  /*15e0*/  @P0 LDG.E R0, desc[UR6][R4.64] ;  /* 0x0000000604000981 */ /* 0x000ea8000c1e1900 */
[----:B------:R0:W2:Y:S01]  /*15f0*/  @P0 LDG.E R9, desc[UR6][R4.64+0x4] ;  /* 0x0000040604090981 */ /* 0x0000a2000c1e1900 */
[----:B------:R-:W-:Y:S01]  /*1600*/  ISETP.NE.U32.AND P1, PT, RZ, UR4, PT ;  /* 0x00000004ff007c0c */ /* 0x000fe2000bf25070 */
[----:B------:R-:W-:-:S03]  /*1610*/  IMAD.MOV.U32 R155, RZ, RZ, R26 ;  /* 0x000000ffff9b7224 */ /* 0x000fc600078e001a */
[----:B------:R-:W-:Y:S01]  /*1620*/  ISETP.NE.AND.EX P1, PT, RZ, UR5, PT, P1 ;  /* 0x00000005ff007c0c */ /* 0x000fe2000bf25310 */
[----:B0-----:R-:W-:-:S05]  /*1630*/  IMAD.MOV R4, RZ, RZ, -R8 ;  /* 0x000000ffff047224 */ /* 0x001fca00078e0a08 */
[----:B------:R-:W-:-:S07]  /*1640*/  VIMNMX R4, RZ, R4, !PT ;  /* 0x00000004ff047248 */ /* 0x000fce0007fe0100 */
[----:B------:R-:W-:-:S04]  /*1650*/  @P1 IADD3 R6, P2, R28, UR4, RZ ;  /* 0x000000041c061c10 */ /* 0x000fc8000ff5e0ff */
[----:B------:R-:W-:-:S05]  /*1660*/  @P1 IADD3.X R7, R30, UR5, RZ, P2, !PT ;  /* 0x000000051e071c10 */ /* 0x000fca00097fe4ff */
[----:B------:R0:W5:Y:S01]  /*1670*/  @P1 LDG.E R155, desc[UR6][R6.64] ;  /* 0x00000006069b1981 */ /* 0x000162000c1e1900 */
[----:B--2---:R-:W-:-:S04]  /*1680*/  @P0 IMAD.IADD R25, R9, 0x1, -R0 ;  /* 0x0000000109190824 */ /* 0x004fc800078e0a00 */
[----:B------:R-:W-:-:S04]  /*1690*/  IMAD.IADD R162, R8, 0x1, R25 ;  /* 0x0000000108a27824 */ /* 0x000fc800078e0219 */
[----:B------:R-:W-:-:S04]  /*16a0*/  VIADD R0, R162, 0xaf ;  /* 0x000000afa2007836 */ /* 0x000fc80000000000 */
[----:B------:R-:W-:-:S05]  /*16b0*/  IMAD.HI R0, R0, 0x2e8ba2e9, RZ ;  /* 0x2e8ba2e900007827 */ /* 0x000fca00078e02ff */
[----:B------:R-:W-:-:S04]  /*16c0*/  SHF.R.U32.HI R3, RZ, 0x1f, R0 ;  /* 0x0000001fff037819 */ /* 0x000fc80000011600 */
[----:B------:R-:W-:-:S05]  /*16d0*/  LEA.HI.SX32 R164, R0, R3, 0x1b ;  /* 0x0000000300a47211 */ /* 0x000fca00078fdaff */
[----:B------:R-:W-:-:S05]  /*16e0*/  IMAD R0, R164, 0xb0, -R8 ;  /* 0x000000b0a4007824 */ /* 0x000fca00078e0a08 */
[----:B------:R-:W-:-:S04]  /*16f0*/  VIMNMX R3, R0, R25, PT ;  /* 0x0000001900037248 */ /* 0x000fc80003fe0100 */
[----:B------:R-:W-:Y:S01]  /*1700*/  ISETP.GT.AND P0, PT, R3, R4, PT ;  /* 0x000000040300720c */ /* 0x000fe20003f04270 */
[----:B------:R-:W-:-:S05]  /*1710*/  IMAD.WIDE.U32 R4, R4, -0x45d1745d, RZ ;  /* 0xba2e8ba304047825 */ /* 0x000fca00078e00ff */
[----:B------:R-:W-:-:S05]  /*1720*/  SHF.R.U32.HI R129, RZ, 0x7, R5 ;  /* 0x00000007ff817819 */ /* 0x000fca0000011605 */
[----:B------:R-:W-:Y:S02]  /*1730*/  IMAD.MOV.U32 R24, RZ, RZ, R129 ;  /* 0x000000ffff187224 */ /* 0x000fe400078e0081 */
[----:B------:R-:W-:-:S04]  /*1740*/  @P0 VIADD R0, R3, 0xaf ;  /* 0x000000af03000836 */ /* 0x000fc80000000000 */
[----:B------:R-:W-:-:S05]  /*1750*/  @P0 IMAD.HI R0, R0, 0x2e8ba2e9, RZ ;  /* 0x2e8ba2e900000827 */ /* 0x000fca00078e02ff */
[----:B------:R-:W-:-:S04]  /*1760*/  @P0 SHF.R.U32.HI R3, RZ, 0x1f, R0 ;  /* 0x0000001fff030819 */ /* 0x000fc80000011600 */
[----:B------:R-:W-:Y:S02]  /*1770*/  @P0 LEA.HI.SX32 R24, R0, R3, 0x1b ;  /* 0x0000000300180211 */ /* 0x000fe400078fdaff */
[----:B------:R-:W-:Y:S02]  /*1780*/  PLOP3.LUT P0, PT, PT, PT, PT, 0x80, 0x0 ;  /* 0x000000000000781c */ /* 0x000fe40003f0f070 */
[----:B------:R-:W-:-:S13]  /*1790*/  ISETP.GT.AND P1, PT, R24, R129, PT ;  /* 0x000000811800720c */ /* 0x000fda0003f24270 */
[----:B0-----:R-:W-:Y:S05]  /*17a0*/  @!P1 BRA `(.L_x_449) ;  /* 0x000000a800c89947 */ /* 0x001fea0003800000 */
[----:B------:R-:W-:Y:S01]  /*17b0*/  VIADD R0, R2, 0x1e400 ;  /* 0x0001e40002007836 */ /* 0x000fe20000000000 */
[----:B------:R-:W-:Y:S04]  /*17c0*/  BSSY B6, `(.L_x_450) ;  /* 0x0000013000067945 */ /* 0x000fe80003800000 */
[----:B------:R-:W-:-:S13]  /*17d0*/  LOP3.LUT P0, RZ, R0, 0x3ff, RZ, 0xc0, !PT ;  /* 0x000003ff00ff7812 */ /* 0x000fda000780c0ff */
[----:B------:R-:W-:Y:S05]  /*17e0*/  @!P0 BRA `(.L_x_451) ;  /* 0x0000000000408947 */ /* 0x000fea0003800000 */
[----:B------:R-:W-:Y:S01]  /*17f0*/  MOV R0, 0x0 ;  /* 0x0000000000007802 */ /* 0x000fe20000000f00 */
[----:B------:R-:W-:Y:S01]  /*1800*/  ULDC.64 UR4, c[0x4][0xa0] ;  /* 0x0100280000047ab9 */ /* 0x000fe20000000a00 */
[----:B------:R-:W-:Y:S01]  /*1810*/  ULDC.64 UR6, c[0x4][0x38] ;  /* 0x01000e0000067ab9 */ /* 0x000fe20000000a00 */
[----:B------:R-:W-:Y:S01]  /*1820*/  IMAD.U32 R4, RZ, RZ, UR4 ;  /* 0x00000004ff047e24 */ /* 0x000fe2000f8e00ff */
        /* <DEDUP_REMOVED lines=11> */
[----:B-1---5:R-:W-:Y:S05]  /*18e0*/  CALL.ABS.NOINC R14 ;  /* 0x000000000e007343 */ /* 0x022fea0003c00000 */
.L_x_451:
[----:B------:R-:W-:Y:S05]  /*18f0*/  BSYNC B6 ;  /* 0x0000000000067941 */ /* 0x000fea0003800000 */
.L_x_450:
        /* <DEDUP_REMOVED lines=20> */
.L_x_453:
[----:B------:R-:W-:Y:S05]  /*1a40*/  BSYNC B6 ;  /* 0x0000000000067941 */ /* 0x000fea0003800000 */
.L_x_452:
[----:B------:R-:W2:Y:S01]  /*1a50*/  LDL.LU R21, [R1] ;  /* 0x0000000001157983 */ /* 0x000ea20000300800 */
[----:B------:R-:W-:Y:S01]  /*1a60*/  ULDC.64 UR4, c[0x0][0x9f8] ;  /* 0x00027e0000047ab9 */ /* 0x000fe20000000a00 */
[----:B------:R-:W-:Y:S01]  /*1a70*/  ULDC.64 UR6, c[0x0][0x208] ;  /* 0x0000820000067ab9 */ /* 0x000fe20000000a00 */
[----:B------:R-:W-:Y:S01]  /*1a80*/  ISETP.NE.U32.AND P0, PT, RZ, UR4, PT ;  /* 0x00000004ff007c0c */ /* 0x000fe2000bf05070 */
[----:B------:R-:W0:Y:S01]  /*1a90*/  LDC R11, c[0x0][0x3d4] ;  /* 0x0000f500ff0b7b82 */ /* 0x000e220000000800 */
[----:B------:R-:W3:Y:S02]  /*1aa0*/  LDL R36, [R1+0x34] ;  /* 0x0000340001247983 */ /* 0x000ee40000100800 */
[----:B------:R-:W-:Y:S02]  /*1ab0*/  ISETP.NE.AND.EX P0, PT, RZ, UR5, PT, P0 ;  /* 0x00000005ff007c0c */ /* 0x000fe4000bf05300 */
[----:B------:R-:W4:Y:S03]  /*1ac0*/  LDL R37, [R1+0x38] ;  /* 0x0000380001257983 */ /* 0x000f260000100800 */
[----:B------:R-:W1:Y:S01]  /*1ad0*/  LDC R0, c[0x0][0x428] ;  /* 0x00010a00ff007b82 */ /* 0x000e620000000800 */
[----:B------:R-:W4:Y:S07]  /*1ae0*/  LDL R35, [R1+0x5c] ;  /* 0x00005c0001237983 */ /* 0x000f2e0000100800 */
[----:B------:R-:W-:Y:S01]  /*1af0*/  @P0 IADD3 R4, P1, R28, UR4, RZ ;  /* 0x000000041c040c10 */ /* 0x000fe2000ff3e0ff */
[----:B------:R-:W-:Y:S01]  /*1b00*/  IMAD.IADD R123, R29, 0x1, R26 ;  /* 0x000000011d7b7824 */ /* 0x000fe200078e021a */
[----:B------:R-:W1:Y:S01]  /*1b10*/  S2R R20, SR_TID.X ;  /* 0x0000000000147919 */ /* 0x000e620000002100 */
[----:B------:R-:W1:Y:S01]  /*1b20*/  LDC.64 R96, c[0x0][0x2f0] ;  /* 0x0000bc00ff607b82 */ /* 0x000e620000000a00 */
[----:B------:R-:W-:Y:S01]  /*1b30*/  @P0 IADD3.X R5, R30, UR5, RZ, P1, !PT ;  /* 0x000000051e050c10 */ /* 0x000fe20008ffe4ff */
[----:B------:R-:W-:-:S04]  /*1b40*/  ULDC.64 UR4, c[0x0][0x2f8] ;  /* 0x0000be0000047ab9 */ /* 0x000fc80000000a00 */
[----:B------:R1:W3:Y:S01]  /*1b50*/  @P0 LDG.E R27, desc[UR6][R4.64] ;  /* 0x00000006041b0981 */ /* 0x0002e2000c1e1900 */
[----:B0-----:R-:W-:Y:S01]  /*1b60*/  ISETP.GE.AND P2, PT, R16, R11, PT ;  /* 0x0000000b1000720c */ /* 0x001fe20003f46270 */
[----:B------:R-:W-:Y:S01]  /*1b70*/  ULDC.64 UR6, c[0x0][0xa08] ;  /* 0x0002820000067ab9 */ /* 0x000fe20000000a00 */
[----:B------:R-:W-:Y:S01]  /*1b80*/  SHF.R.S32.HI R13, RZ, 0x1f, R123 ;  /* 0x0000001fff0d7819 */ /* 0x000fe2000001147b */
[----:B------:R-:W0:Y:S01]  /*1b90*/  LDC.64 R106, c[0x0][0x3d8] ;  /* 0x0000f600ff6a7b82 */ /* 0x000e220000000a00 */
[----:B------:R-:W-:Y:S02]  /*1ba0*/  SHF.R.S32.HI R19, RZ, 0x1f, R18 ;  /* 0x0000001fff137819 */ /* 0x000fe40000011412 */
[----:B-1----:R-:W-:-:S05]  /*1bb0*/  ISETP.NE.AND P0, PT, R0, 0x1, PT ;  /* 0x000000010000780c */ /* 0x002fca0003f05270 */
[----:B------:R-:W1:Y:S01]  /*1bc0*/  LDC.64 R112, c[0x0][0x3e8] ;  /* 0x0000fa00ff707b82 */ /* 0x000e620000000a00 */
[----:B------:R-:W-:-:S07]  /*1bd0*/  IMAD R6, R13, R96, RZ ;  /* 0x000000600d067224 */ /* 0x000fce00078e02ff */
[----:B------:R-:W1:Y:S01]  /*1be0*/  @P0 LDC R3, c[0x0][0x42c] ;  /* 0x00010b00ff030b82 */ /* 0x000e620000000800 */
[----:B------:R-:W-:Y:S01]  /*1bf0*/  IMAD.WIDE.U32 R4, R123, R96, RZ ;  /* 0x000000607b047225 */ /* 0x000fe200078e00ff */
[----:B------:R-:W-:-:S06]  /*1c00*/  SHF.R.U32.HI R20, RZ, 0x7, R20 ;  /* 0x00000007ff147819 */ /* 0x000fcc0000011614 */
[----:B------:R-:W1:Y:S01]  /*1c10*/  @P0 LDC R7, c[0x0][0x430] ;  /* 0x00010c00ff070b82 */ /* 0x000e620000000800 */
[----:B------:R-:W-:Y:S01]  /*1c20*/  ISETP.NE.AND P6, PT, R20, 0x1, PT ;  /* 0x000000011400780c */ /* 0x000fe20003fc5270 */
[----:B0-----:R-:W-:-:S04]  /*1c30*/  IMAD.WIDE.U32 R102, R22, R106, R18 ;  /* 0x0000006a16667225 */ /* 0x001fc800078e0012 */
[----:B-1----:R-:W-:-:S04]  /*1c40*/  @P0 IMAD.HI.U32 R0, R158, R3, RZ ;  /* 0x000000039e000227 */ /* 0x002fc800078e00ff */
[----:B------:R-:W-:Y:S01]  /*1c50*/  IMAD R3, R123, R97, R6 ;  /* 0x000000617b037224 */ /* 0x000fe200078e0206 */
[----:B------:R-:W-:-:S03]  /*1c60*/  @P0 SHF.R.U32.HI R158, RZ, R7, R0 ;  /* 0x00000007ff9e0219 */ /* 0x000fc60000011600 */
[----:B------:R-:W-:Y:S01]  /*1c70*/  IMAD.IADD R5, R5, 0x1, R3 ;  /* 0x0000000105057824 */ /* 0x000fe200078e0203 */
[----:B------:R-:W-:Y:S02]  /*1c80*/  ISETP.NE.U32.AND P0, PT, RZ, UR6, PT ;  /* 0x00000006ff007c0c */ /* 0x000fe4000bf05070 */
[----:B------:R-:W-:Y:S01]  /*1c90*/  SHF.R.S32.HI R6, RZ, 0x1f, R158 ;  /* 0x0000001fff067819 */ /* 0x000fe2000001149e */
[----:B------:R-:W-:Y:S01]  /*1ca0*/  IMAD.WIDE.U32 R4, R158, UR4, R4 ;  /* 0x000000049e047c25 */ /* 0x000fe2000f8e0004 */
[----:B------:R-:W-:-:S03]  /*1cb0*/  ISETP.NE.AND.EX P0, PT, RZ, UR7, PT, P0 ;  /* 0x00000007ff007c0c */ /* 0x000fc6000bf05300 */
[----:B------:R-:W-:-:S04]  /*1cc0*/  IMAD R3, R6, UR4, RZ ;  /* 0x0000000406037c24 */ /* 0x000fc8000f8e02ff */
[----:B------:R-:W-:Y:S01]  /*1cd0*/  IMAD R3, R158, UR5, R3 ;  /* 0x000000059e037c24 */ /* 0x000fe2000f8e0203 */
[----:B------:R-:W-:-:S03]  /*1ce0*/  ULDC.64 UR4, c[0x0][0x300] ;  /* 0x0000c00000047ab9 */ /* 0x000fc60000000a00 */
[----:B------:R-:W-:Y:S01]  /*1cf0*/  IMAD.IADD R5, R5, 0x1, R3 ;  /* 0x0000000105057824 */ /* 0x000fe200078e0203 */
[----:B--2---:R-:W-:-:S04]  /*1d00*/  LOP3.LUT R21, R21, 0xfffffffe, RZ, 0xc0, !PT ;  /* 0xfffffffe15157812 */ /* 0x004fc800078ec0ff */
[----:B------:R-:W-:-:S05]  /*1d10*/  @P2 LOP3.LUT R21, R21, 0x1, RZ, 0xfc, !PT ;  /* 0x0000000115152812 */ /* 0x000fca00078efcff */
[----:B------:R0:W-:Y:S04]  /*1d20*/  STL [R1], R21 ;  /* 0x0000001501007387 */ /* 0x0001e80000100800 */
[----:B------:R-:W2:Y:S04]  /*1d30*/  LDL R31, [R1+0x58] ;  /* 0x00005800011f7983 */ /* 0x000ea80000100800 */
[----:B------:R-:W2:Y:S04]  /*1d40*/  LDL R33, [R1+0x48] ;  /* 0x0000480001217983 */ /* 0x000ea80000100800 */
[----:B------:R-:W2:Y:S04]  /*1d50*/  LDL R34, [R1+0x4c] ;  /* 0x00004c0001227983 */ /* 0x000ea80000100800 */
[----:B------:R-:W2:Y:S01]  /*1d60*/  LDL R29, [R1+0x3c] ;  /* 0x00003c00011d7983 */ /* 0x000ea20000100800 */
[----:B---3--:R-:W-:-:S03]  /*1d70*/  SHF.R.S32.HI R0, RZ, 0x1f, R27 ;  /* 0x0000001fff007819 */ /* 0x008fc6000001141b */
[----:B------:R-:W3:Y:S01]  /*1d80*/  LDL R26, [R1+0x54] ;  /* 0x00005400011a7983 */ /* 0x000ee20000100800 */
[----:B------:R-:W-:Y:S02]  /*1d90*/  SEL R9, R27, RZ, !P0 ;  /* 0x000000ff1b097207 */ /* 0x000fe40004000000 */
[----:B------:R-:W-:Y:S01]  /*1da0*/  SEL R8, R0, RZ, !P0 ;  /* 0x000000ff00087207 */ /* 0x000fe20004000000 */
[----:B------:R-:W3:Y:S02]  /*1db0*/  LDL R27, [R1+0x44] ;  /* 0x00004400011b7983 */ /* 0x000ee40000100800 */
[----:B------:R-:W-:Y:S02]  /*1dc0*/  IMAD.WIDE.U32 R98, R9, UR4, R4 ;  /* 0x0000000409627c25 */ /* 0x000fe4000f8e0004 */
[----:B0-----:R-:W3:Y:S02]  /*1dd0*/  LDL R21, [R1+0x6c] ;  /* 0x00006c0001157983 */ /* 0x001ee40000100800 */
[----:B------:R-:W-:-:S02]  /*1de0*/  IMAD R0, R8, UR4, RZ ;  /* 0x0000000408007c24 */ /* 0x000fc4000f8e02ff */
[----:B------:R-:W3:Y:S02]  /*1df0*/  LDL R14, [R1+0x68] ;  /* 0x00006800010e7983 */ /* 0x000ee40000100800 */
[----:B------:R-:W-:Y:S01]  /*1e00*/  IMAD R15, R9, UR5, R0 ;  /* 0x00000005090f7c24 */ /* 0x000fe2000f8e0200 */
[----:B------:R-:W-:Y:S05]  /*1e10*/  @!P6 WARPSYNC.ALL ;  /* 0x000000000000e948 */ /* 0x000fea0003800000 */
[----:B------:R-:W3:Y:S01]  /*1e20*/  LDL R12, [R1+0x64] ;  /* 0x00006400010c7983 */ /* 0x000ee20000100800 */
[----:B------:R-:W-:Y:S01]  /*1e30*/  ULDC.64 UR4, c[0x0][0x320] ;  /* 0x0000c80000047ab9 */ /* 0x000fe20000000a00 */
[----:B------:R-:W-:-:S02]  /*1e40*/  IMAD R0, R23, R106, RZ ;  /* 0x0000006a17007224 */ /* 0x000fc400078e02ff */
[----:B------:R-:W3:Y:S01]  /*1e50*/  LDL R32, [R1+0x30] ;  /* 0x0000300001207983 */ /* 0x000ee20000100800 */
[----:B------:R-:W-:Y:S02]  /*1e60*/  IMAD R3, R6, UR4, RZ ;  /* 0x0000000406037c24 */ /* 0x000fe4000f8e02ff */
[C---:B------:R-:W-:Y:S01]  /*1e70*/  IMAD.WIDE.U32 R4, R158.reuse, UR4, R16 ;  /* 0x000000049e047c25 */ /* 0x040fe2000f8e0010 */
[----:B------:R-:W3:Y:S03]  /*1e80*/  LDL R30, [R1+0x40] ;  /* 0x00004000011e7983 */ /* 0x000ee60000100800 */
[----:B------:R-:W-:Y:S01]  /*1e90*/  IMAD R3, R158, UR5, R3 ;  /* 0x000000059e037c24 */ /* 0x000fe2000f8e0203 */
[----:B------:R-:W3:Y:S01]  /*1ea0*/  LDL R28, [R1+0x50] ;  /* 0x00005000011c7983 */ /* 0x000ee20000100800 */
[----:B------:R-:W-:Y:S01]  /*1eb0*/  ULDC.64 UR4, c[0x0][0x328] ;  /* 0x0000ca0000047ab9 */ /* 0x000fe20000000a00 */
[----:B------:R-:W-:-:S02]  /*1ec0*/  IMAD R7, R22, R107, R0 ;  /* 0x0000006b16077224 */ /* 0x000fc400078e0200 */
[----:B------:R-:W-:Y:S01]  /*1ed0*/  IMAD.IADD R101, R5, 0x1, R3 ;  /* 0x0000000105657824 */ /* 0x000fe200078e0203 */
[----:B------:R-:W-:Y:S01]  /*1ee0*/  SEL R3, R11, RZ, P2 ;  /* 0x000000ff0b037207 */ /* 0x000fe20001000000 */
[----:B------:R-:W-:-:S04]  /*1ef0*/  IMAD R0, R8, UR4, RZ ;  /* 0x0000000408007c24 */ /* 0x000fc8000f8e02ff */
[----:B------:R-:W-:Y:S02]  /*1f00*/  IMAD.IADD R3, R16, 0x1, R3 ;  /* 0x0000000110037824 */ /* 0x000fe400078e0203 */
[----:B------:R-:W-:Y:S02]  /*1f10*/  IMAD R41, R9, UR5, R0 ;  /* 0x0000000509297c24 */ /* 0x000fe4000f8e0200 */
[----:B------:R-:W-:Y:S01]  /*1f20*/  IMAD.MOV.U32 R100, RZ, RZ, R4 ;  /* 0x000000ffff647224 */ /* 0x000fe200078e0004 */
[----:B------:R-:W-:Y:S01]  /*1f30*/  SHF.R.S32.HI R0, RZ, 0x1f, R3 ;  /* 0x0000001fff007819 */ /* 0x000fe20000011403 */
[----:B------:R-:W-:-:S03]  /*1f40*/  IMAD.WIDE.U32 R4, R22, R106, R16 ;  /* 0x0000006a16047225 */ /* 0x000fc600078e0010 */
[----:B------:R-:W-:Y:S01]  /*1f50*/  LEA.HI R10, R0, R3, RZ, 0x3 ;  /* 0x00000003000a7211 */ /* 0x000fe200078f18ff */
[-C--:B------:R-:W-:Y:S02]  /*1f60*/  IMAD R6, R23, R112.reuse, RZ ;  /* 0x0000007017067224 */ /* 0x080fe400078e02ff */
[----:B------:R-:W-:Y:S02]  /*1f70*/  IMAD.IADD R103, R103, 0x1, R7 ;  /* 0x0000000167677824 */ /* 0x000fe400078e0207 */
[----:B------:R-:W-:Y:S02]  /*1f80*/  IMAD.IADD R5, R7, 0x1, R5 ;  /* 0x0000000107057824 */ /* 0x000fe400078e0205 */
[----:B------:R-:W-:-:S04]  /*1f90*/  IMAD.WIDE.U32 R108, R22, R112, R18 ;  /* 0x00000070166c7225 */ /* 0x000fc800078e0012 */
[----:B------:R-:W-:Y:S01]  /*1fa0*/  IMAD R7, R22, R113, R6 ;  /* 0x0000007116077224 */ /* 0x000fe200078e0206 */
[----:B------:R-:W-:Y:S01]  /*1fb0*/  LOP3.LUT R6, R36, 0x38, R10, 0xf8, !PT ;  /* 0x0000003824067812 */ /* 0x000fe200078ef80a */
[----:B------:R-:W-:-:S04]  /*1fc0*/  IMAD.WIDE.U32 R110, R22, R112, R16 ;  /* 0x00000070166e7225 */ /* 0x000fc800078e0010 */
[----:B------:R-:W-:Y:S02]  /*1fd0*/  IMAD.IADD R109, R109, 0x1, R7 ;  /* 0x000000016d6d7824 */ /* 0x000fe400078e0207 */
[----:B------:R-:W-:Y:S01]  /*1fe0*/  IMAD.IADD R111, R7, 0x1, R111 ;  /* 0x00000001076f7824 */ /* 0x000fe200078e026f */
[----:B------:R-:W-:-:S04]  /*1ff0*/  LEA.HI R0, R0, R3, RZ, 0x6 ;  /* 0x0000000300007211 */ /* 0x000fc800078f30ff */
[----:B------:R-:W-:Y:S02]  /*2000*/  SHF.R.S32.HI R3, RZ, 0x6, R0 ;  /* 0x00000006ff037819 */ /* 0x000fe40000011400 */
[----:B----4-:R-:W-:-:S04]  /*2010*/  LOP3.LUT R0, R37, 0x38, R10, 0xf8, !PT ;  /* 0x0000003825007812 */ /* 0x010fc800078ef80a */
[----:B------:R-:W-:Y:S01]  /*2020*/  LOP3.LUT R0, R0, R35, RZ, 0x3c, !PT ;  /* 0x0000002300007212 */ /* 0x000fe200078e3cff */
[----:B------:R-:W-:Y:S01]  /*2030*/  IMAD.WIDE.U32 R100, R9, UR4, R100 ;  /* 0x0000000409647c25 */ /* 0x000fe2000f8e0064 */
[----:B-----5:R-:W-:Y:S01]  /*2040*/  SHF.R.S32.HI R9, RZ, 0x1f, R155 ;  /* 0x0000001fff097819 */ /* 0x020fe2000001149b */
[----:B------:R-:W-:Y:S01]  /*2050*/  ULDC UR4, c[0x0][0x2e4] ;  /* 0x0000b90000047ab9 */ /* 0x000fe20000000800 */
[C---:B------:R-:W-:Y:S01]  /*2060*/  SHF.L.U64.HI R115, R96.reuse, 0x5, R97 ;  /* 0x0000000560737819 */ /* 0x040fe20000010261 */
[----:B------:R-:W-:Y:S01]  /*2070*/  IMAD.SHL.U32 R114, R96, 0x20, RZ ;  /* 0x0000002060727824 */ /* 0x000fe200078e00ff */
[----:B------:R-:W-:-:S03]  /*2080*/  IADD3 R122, P0, R22, R123, RZ ;  /* 0x0000007b167a7210 */ /* 0x000fc60007f1e0ff */
[----:B------:R-:W-:-:S03]  /*2090*/  IMAD.WIDE.U32 R116, R22, R96, R114 ;  /* 0x0000006016747225 */ /* 0x000fc600078e0072 */
[----:B------:R-:W-:Y:S01]  /*20a0*/  IADD3 R127, P1, R114, R116, RZ ;  /* 0x00000074727f7210 */ /* 0x000fe20007f3e0ff */
[----:B------:R-:W-:-:S03]  /*20b0*/  IMAD.X R123, R23, 0x1, R13, P0 ;  /* 0x00000001177b7824 */ /* 0x000fc600000e060d */
[----:B------:R-:W-:Y:S01]  /*20c0*/  IADD3 R130, P0, R127, R114, RZ ;  /* 0x000000727f827210 */ /* 0x000fe20007f1e0ff */
[----:B------:R-:W-:Y:S01]  /*20d0*/  IMAD.WIDE.U32 R118, R22, R96, R16 ;  /* 0x0000006016767225 */ /* 0x000fe200078e0010 */
[C-C-:B------:R-:W-:Y:S02]  /*20e0*/  SHF.L.U64.HI R144, R96.reuse, 0x6, R97.reuse ;  /* 0x0000000660907819 */ /* 0x140fe40000010261 */
[----:B------:R-:W-:Y:S01]  /*20f0*/  SHF.L.U64.HI R139, R96, 0x7, R97 ;  /* 0x00000007608b7819 */ /* 0x000fe20000010261 */
[----:B------:R-:W-:Y:S02]  /*2100*/  IMAD.IADD R15, R99, 0x1, R15 ;  /* 0x00000001630f7824 */ /* 0x000fe400078e020f */
[----:B------:R-:W-:Y:S01]  /*2110*/  IMAD R39, R97, 0xb0, RZ ;  /* 0x000000b061277824 */ /* 0x000fe200078e02ff */
[C---:B------:R-:W-:Y:S01]  /*2120*/  SHF.L.U64.HI R38, R106.reuse, 0x5, R107 ;  /* 0x000000056a267819 */ /* 0x040fe2000001026b */
[----:B------:R-:W-:Y:S01]  /*2130*/  IMAD.WIDE.U32 R104, R155, R106, R4 ;  /* 0x0000006a9b687225 */ /* 0x000fe200078e0004 */
[----:B------:R-:W-:-:S02]  /*2140*/  SHF.L.U64.HI R37, R106, 0x6, R107 ;  /* 0x000000066a257819 */ /* 0x000fc4000001026b */
[----:B------:R-:W-:Y:S01]  /*2150*/  SHF.L.U64.HI R36, R106, 0x7, R107 ;  /* 0x000000076a247819 */ /* 0x000fe2000001026b */
[----:B------:R-:W-:Y:S01]  /*2160*/  IMAD R143, R107, 0xb0, RZ ;  /* 0x000000b06b8f7824 */ /* 0x000fe200078e02ff */
[----:B------:R-:W-:Y:S01]  /*2170*/  SHF.L.U64.HI R120, R112, 0x7, R113 ;  /* 0x0000000770787819 */ /* 0x000fe20000010271 */
[----:B------:R-:W-:Y:S01]  /*2180*/  IMAD.SHL.U32 R35, R106, 0x20, RZ ;  /* 0x000000206a237824 */ /* 0x000fe200078e00ff */
[----:B------:R-:W-:Y:S01]  /*2190*/  IADD3 R13, P2, R98, 0x40, RZ ;  /* 0x00000040620d7810 */ /* 0x000fe20007f5e0ff */
[----:B------:R-:W-:-:S04]  /*21a0*/  IMAD.WIDE.U32 R102, R155, R106, R102 ;  /* 0x0000006a9b667225 */ /* 0x000fc800078e0066 */
[----:B------:R-:W-:Y:S02]  /*21b0*/  IMAD R5, R113, 0xb0, RZ ;  /* 0x000000b071057824 */ /* 0x000fe400078e02ff */
[----:B------:R-:W-:Y:S02]  /*21c0*/  IMAD.SHL.U32 R121, R112, 0x80, RZ ;  /* 0x0000008070797824 */ /* 0x000fe400078e00ff */
[----:B------:R-:W-:-:S04]  /*21d0*/  IMAD.WIDE.U32 R108, R155, R112, R108 ;  /* 0x000000709b6c7225 */ /* 0x000fc800078e006c */
[----:B------:R-:W-:-:S04]  /*21e0*/  IMAD.WIDE.U32 R110, R155, R112, R110 ;  /* 0x000000709b6e7225 */ /* 0x000fc800078e006e */
[----:B------:R-:W-:Y:S01]  /*21f0*/  VIADD R163, R20, 0x8 ;  /* 0x0000000814a37836 */ /* 0x000fe20000000000 */
[----:B------:R-:W-:Y:S01]  /*2200*/  LOP3.LUT R20, R10, 0xfffffff8, RZ, 0xc0, !PT ;  /* 0xfffffff80a147812 */ /* 0x000fe200078ec0ff */
[----:B------:R-:W-:Y:S01]  /*2210*/  IMAD.WIDE.U32 R160, R96, 0xb0, RZ ;  /* 0x000000b060a07825 */ /* 0x000fe200078e00ff */
[----:B------:R-:W-:Y:S02]  /*2220*/  SHF.R.S32.HI R146, RZ, 0x1f, R225 ;  /* 0x0000001fff927819 */ /* 0x000fe400000114e1 */
[----:B------:R-:W-:Y:S01]  /*2230*/  SHF.R.S32.HI R145, RZ, 0x1f, R226 ;  /* 0x0000001fff917819 */ /* 0x000fe200000114e2 */
[----:B------:R-:W-:Y:S01]  /*2240*/  IMAD.IADD R39, R161, 0x1, R39 ;  /* 0x00000001a1277824 */ /* 0x000fe200078e0227 */
[----:B--2---:R-:W-:Y:S02]  /*2250*/  LOP3.LUT R7, R6, R31, RZ, 0x3c, !PT ;  /* 0x0000001f06077212 */ /* 0x004fe400078e3cff */
[----:B------:R-:W0:Y:S01]  /*2260*/  S2R R31, SR_TID.X ;  /* 0x00000000001f7919 */ /* 0x000e220000002100 */
[----:B------:R-:W-:-:S04]  /*2270*/  IMAD R150, R3, 0x2c00, R33 ;  /* 0x00002c0003967824 */ /* 0x000fc800078e0221 */
[----:B------:R-:W-:Y:S02]  /*2280*/  IMAD.IADD R150, R150, 0x1, R7 ;  /* 0x0000000196967824 */ /* 0x000fe400078e0207 */
[----:B------:R-:W-:Y:S01]  /*2290*/  IMAD R151, R3, 0x2c00, R34 ;  /* 0x00002c0003977824 */ /* 0x000fe200078e0222 */
[----:B---3--:R-:W-:Y:S02]  /*22a0*/  SHF.R.U32.HI R138, RZ, 0x3, R27 ;  /* 0x00000003ff8a7819 */ /* 0x008fe4000001161b */
[----:B------:R-:W-:Y:S01]  /*22b0*/  LOP3.LUT R7, R27, 0x38, R10, 0xf8, !PT ;  /* 0x000000381b077812 */ /* 0x000fe200078ef80a */
[----:B0-----:R-:W-:-:S05]  /*22c0*/  VIADD R31, R31, 0xffffff80 ;  /* 0xffffff801f1f7836 */ /* 0x001fca0000000000 */
[----:B------:R-:W-:-:S04]  /*22d0*/  SHF.R.S32.HI R27, RZ, 0x1f, R31 ;  /* 0x0000001fff1b7819 */ /* 0x000fc8000001141f */
[----:B------:R-:W-:Y:S01]  /*22e0*/  LEA.HI R27, R27, R31, RZ, 0x6 ;  /* 0x0000001f1b1b7211 */ /* 0x000fe200078f30ff */
[----:B------:R-:W-:Y:S01]  /*22f0*/  IMAD.IADD R151, R151, 0x1, R0 ;  /* 0x0000000197977824 */ /* 0x000fe200078e0200 */
[----:B------:R-:W-:-:S03]  /*2300*/  LOP3.LUT R0, R10, 0x38, RZ, 0xc0, !PT ;  /* 0x000000380a007812 */ /* 0x000fc600078ec0ff */
[----:B------:R-:W-:Y:S01]  /*2310*/  IMAD.SHL.U32 R27, R27, 0x8, RZ ;  /* 0x000000081b1b7824 */ /* 0x000fe200078e00ff */
[----:B------:R-:W-:-:S04]  /*2320*/  LOP3.LUT R0, R0, 0x1c0, R29, 0xf8, !PT ;  /* 0x000001c000007812 */ /* 0x000fc800078ef81d */
[----:B------:R-:W-:Y:S01]  /*2330*/  LOP3.LUT R27, R27, 0xfffffe00, RZ, 0xc0, !PT ;  /* 0xfffffe001b1b7812 */ /* 0x000fe200078ec0ff */
[C---:B------:R-:W-:Y:S02]  /*2340*/  IMAD R149, R3.reuse, 0x2c00, R26 ;  /* 0x00002c0003957824 */ /* 0x040fe400078e021a */
[C---:B------:R-:W-:Y:S02]  /*2350*/  IMAD R148, R3.reuse, 0x2c00, R21 ;  /* 0x00002c0003947824 */ /* 0x040fe400078e0215 */
[C---:B------:R-:W-:Y:S02]  /*2360*/  IMAD R154, R3.reuse, 0x2c00, R27 ;  /* 0x00002c00039a7824 */ /* 0x040fe400078e021b */
[----:B------:R-:W-:Y:S01]  /*2370*/  IMAD R147, R3, 0x2c00, R14 ;  /* 0x00002c0003937824 */ /* 0x000fe200078e020e */
[----:B------:R-:W-:Y:S01]  /*2380*/  LOP3.LUT R3, R0, R12, RZ, 0x3c, !PT ;  /* 0x0000000c00037212 */ /* 0x000fe200078e3cff */
[----:B------:R-:W-:-:S04]  /*2390*/  IMAD R0, R9, R106, RZ ;  /* 0x0000006a09007224 */ /* 0x000fc800078e02ff */
[----:B------:R-:W-:Y:S02]  /*23a0*/  IMAD R27, R155, R107, R0 ;  /* 0x0000006b9b1b7224 */ /* 0x000fe400078e0200 */
[----:B------:R-:W-:-:S04]  /*23b0*/  IMAD R0, R9, R112, RZ ;  /* 0x0000007009007224 */ /* 0x000fc800078e02ff */
[----:B------:R-:W-:Y:S02]  /*23c0*/  IMAD R21, R155, R113, R0 ;  /* 0x000000719b157224 */ /* 0x000fe400078e0200 */
[----:B------:R-:W-:Y:S02]  /*23d0*/  IMAD R0, R23, R96, RZ ;  /* 0x0000006017007224 */ /* 0x000fe400078e02ff */
[----:B------:R-:W-:Y:S02]  /*23e0*/  IMAD.IADD R154, R154, 0x1, R3 ;  /* 0x000000019a9a7824 */ /* 0x000fe400078e0203 */
[----:B------:R-:W-:-:S04]  /*23f0*/  IMAD R3, R22, R97, R0 ;  /* 0x0000006116037224 */ /* 0x000fc800078e0200 */
[----:B------:R-:W-:-:S04]  /*2400*/  IMAD.IADD R125, R3, 0x1, R117 ;  /* 0x00000001037d7824 */ /* 0x000fc800078e0275 */
[----:B------:R-:W-:-:S04]  /*2410*/  IMAD.X R126, R125, 0x1, R115, P1 ;  /* 0x000000017d7e7824 */ /* 0x000fc800008e0673 */
[--C-:B------:R-:W-:Y:S01]  /*2420*/  IMAD.X R128, R126, 0x1, R115.reuse, P0 ;  /* 0x000000017e807824 */ /* 0x100fe200000e0673 */
[----:B------:R-:W-:Y:S02]  /*2430*/  IADD3 R136, P0, R130, R114, RZ ;  /* 0x0000007282887210 */ /* 0x000fe40007f1e0ff */
[----:B------:R-:W-:Y:S02]  /*2440*/  SHF.R.U32.HI R137, RZ, 0x3, R30 ;  /* 0x00000003ff897819 */ /* 0x000fe4000001161e */
[--C-:B------:R-:W-:Y:S01]  /*2450*/  LOP3.LUT R6, R32, 0x38, R10.reuse, 0xf8, !PT ;  /* 0x0000003820067812 */ /* 0x100fe200078ef80a */
[----:B------:R-:W-:Y:S01]  /*2460*/  IMAD.X R131, R128, 0x1, R115, P0 ;  /* 0x0000000180837824 */ /* 0x000fe200000e0673 */
[----:B------:R-:W-:Y:S01]  /*2470*/  LOP3.LUT R8, R30, 0x38, R10, 0xf8, !PT ;  /* 0x000000381e087812 */ /* 0x000fe200078ef80a */
[----:B------:R-:W-:Y:S01]  /*2480*/  IMAD.IADD R124, R119, 0x1, R3 ;  /* 0x00000001777c7824 */ /* 0x000fe200078e0203 */
[----:B------:R-:W-:Y:S01]  /*2490*/  IADD3 R14, P0, R98, R118, RZ ;  /* 0x00000076620e7210 */ /* 0x000fe20007f1e0ff */
[----:B------:R-:W-:Y:S01]  /*24a0*/  IMAD.SHL.U32 R97, R11, 0x2, RZ ;  /* 0x000000020b617824 */ /* 0x000fe200078e00ff */
[----:B------:R-:W-:Y:S01]  /*24b0*/  LOP3.LUT R6, R6, R28, RZ, 0x3c, !PT ;  /* 0x0000001c06067212 */ /* 0x000fe200078e3cff */
[C---:B------:R-:W-:Y:S01]  /*24c0*/  IMAD.SHL.U32 R34, R106.reuse, 0x40, RZ ;  /* 0x000000406a227824 */ /* 0x040fe200078e00ff */
[----:B------:R-:W-:Y:S01]  /*24d0*/  LOP3.LUT R7, R7, R138, RZ, 0x3c, !PT ;  /* 0x0000008a07077212 */ /* 0x000fe200078e3cff */
[----:B------:R-:W-:Y:S01]  /*24e0*/  IMAD.SHL.U32 R33, R106, 0x80, RZ ;  /* 0x000000806a217824 */ /* 0x000fe200078e00ff */
[----:B------:R-:W-:Y:S01]  /*24f0*/  LOP3.LUT R8, R8, R137, RZ, 0x3c, !PT ;  /* 0x0000008908087212 */ /* 0x000fe200078e3cff */
[C---:B------:R-:W-:Y:S01]  /*2500*/  IMAD.SHL.U32 R30, R112.reuse, 0x20, RZ ;  /* 0x00000020701e7824 */ /* 0x040fe200078e00ff */
[C-C-:B------:R-:W-:Y:S01]  /*2510*/  SHF.L.U64.HI R32, R112.reuse, 0x5, R113.reuse ;  /* 0x0000000570207819 */ /* 0x140fe20000010271 */
[C---:B------:R-:W-:Y:S01]  /*2520*/  IMAD.SHL.U32 R29, R112.reuse, 0x40, RZ ;  /* 0x00000040701d7824 */ /* 0x040fe200078e00ff */
[----:B------:R-:W-:Y:S01]  /*2530*/  SHF.L.U64.HI R31, R112, 0x6, R113 ;  /* 0x00000006701f7819 */ /* 0x000fe20000010271 */
[----:B------:R-:W-:Y:S01]  /*2540*/  IMAD.WIDE.U32 R106, R106, 0xb0, RZ ;  /* 0x000000b06a6a7825 */ /* 0x000fe200078e00ff */
[----:B------:R-:W-:-:S02]  /*2550*/  IADD3 R141, P3, R136, R114, RZ ;  /* 0x00000072888d7210 */ /* 0x000fc40007f7e0ff */
[----:B------:R-:W-:Y:S01]  /*2560*/  IADD3 R11, P4, R14, 0x40, RZ ;  /* 0x000000400e0b7810 */ /* 0x000fe20007f9e0ff */
[----:B------:R-:W-:-:S04]  /*2570*/  IMAD.WIDE.U32 R112, R112, 0xb0, RZ ;  /* 0x000000b070707825 */ /* 0x000fc800078e00ff */
[----:B------:R-:W-:Y:S01]  /*2580*/  IMAD.X R12, R124, 0x1, R15, P0 ;  /* 0x000000017c0c7824 */ /* 0x000fe200000e060f */
[----:B------:R-:W-:Y:S01]  /*2590*/  ISETP.GE.AND P0, PT, R16, UR4, PT ;  /* 0x0000000410007c0c */ /* 0x000fe2000bf06270 */
[----:B------:R-:W-:Y:S01]  /*25a0*/  IMAD.IADD R149, R149, 0x1, R6 ;  /* 0x0000000195957824 */ /* 0x000fe200078e0206 */
[----:B------:R-:W-:Y:S01]  /*25b0*/  ISETP.GE.AND P1, PT, R227, UR4, PT ;  /* 0x00000004e3007c0c */ /* 0x000fe2000bf26270 */
[----:B------:R-:W-:Y:S01]  /*25c0*/  IMAD.IADD R148, R148, 0x1, R7 ;  /* 0x0000000194947824 */ /* 0x000fe200078e0207 */
[----:B------:R-:W-:Y:S01]  /*25d0*/  SHF.R.S32.HI R10, RZ, 0x3, R10 ;  /* 0x00000003ff0a7819 */ /* 0x000fe2000001140a */
[----:B------:R-:W-:Y:S01]  /*25e0*/  IMAD.IADD R147, R147, 0x1, R8 ;  /* 0x0000000193937824 */ /* 0x000fe200078e0208 */
[----:B------:R-:W-:Y:S01]  /*25f0*/  SHF.R.S32.HI R9, RZ, 0x1f, R20 ;  /* 0x0000001fff097819 */ /* 0x000fe20000011414 */
[----:B------:R-:W-:Y:S02]  /*2600*/  IMAD.IADD R28, R103, 0x1, R27 ;  /* 0x00000001671c7824 */ /* 0x000fe400078e021b */
[----:B------:R-:W-:-:S02]  /*2610*/  IMAD.IADD R26, R109, 0x1, R21 ;  /* 0x000000016d1a7824 */ /* 0x000fc400078e0215 */
[----:B------:R-:W-:Y:S02]  /*2620*/  IMAD.IADD R143, R107, 0x1, R143 ;  /* 0x000000016b8f7824 */ /* 0x000fe400078e028f */
[----:B------:R-:W-:Y:S02]  /*2630*/  IMAD.IADD R142, R113, 0x1, R5 ;  /* 0x00000001718e7824 */ /* 0x000fe400078e0205 */
[----:B------:R-:W-:Y:S02]  /*2640*/  IMAD.IADD R27, R27, 0x1, R105 ;  /* 0x000000011b1b7824 */ /* 0x000fe400078e0269 */
[----:B------:R-:W-:Y:S02]  /*2650*/  IMAD.IADD R21, R21, 0x1, R111 ;  /* 0x0000000115157824 */ /* 0x000fe400078e026f */
[----:B------:R-:W-:Y:S02]  /*2660*/  IMAD.X R140, R131, 0x1, R115, P3 ;  /* 0x00000001838c7824 */ /* 0x000fe400018e0673 */
[----:B------:R-:W-:-:S02]  /*2670*/  IMAD.X R8, RZ, RZ, R15, P2 ;  /* 0x000000ffff087224 */ /* 0x000fc400010e060f */
[----:B------:R-:W-:Y:S02]  /*2680*/  IMAD.X R7, RZ, RZ, R12, P4 ;  /* 0x000000ffff077224 */ /* 0x000fe400020e060c */
[----:B------:R-:W-:Y:S01]  /*2690*/  IMAD.IADD R6, R101, 0x1, R41 ;  /* 0x0000000165067824 */ /* 0x000fe200078e0229 */
[----:B------:R-:W-:Y:S06]  /*26a0*/  @!P6 BAR.SYNC.DEFER_BLOCKING 0x9, 0x100 ;  /* 0x024400000000eb1d */ /* 0x000fec0000010000 */
.L_x_577:
[----:B------:R-:W2:Y:S01]  /*26b0*/  LDL R3, [R1+0x60] ;  /* 0x0000600001037983 */ /* 0x000ea20000100800 */
[----:B------:R-:W0:Y:S03]  /*26c0*/  LDC R80, c[0x0][0x3d4] ;  /* 0x0000f500ff507b82 */ /* 0x000e260000000800 */
[----:B---3--:R-:W3:Y:S01]  /*26d0*/  LDL.LU R0, [R1] ;  /* 0x0000000001007983 */ /* 0x008ee20000300800 */
[----:B------:R-:W-:Y:S01]  /*26e0*/  VIADD R24, R24, 0xffffffff ;  /* 0xffffffff18187836 */ /* 0x000fe20000000000 */
[----:B------:R-:W-:Y:S05]  /*26f0*/  YIELD ;  /* 0x0000000000007946 */ /* 0x000fea0003800000 */
[----:B------:R-:W-:Y:S01]  /*2700*/  ISETP.GT.AND P3, PT, R24, R129, PT ;  /* 0x000000811800720c */ /* 0x000fe20003f64270 */
[----:B------:R-:W-:Y:S01]  /*2710*/  BSSY B0, `(.L_x_454) ;  /* 0x000090e000007945 */ /* 0x000fe20003800000 */
[----:B0-----:R-:W-:Y:S01]  /*2720*/  ISETP.GE.AND P2, PT, R80, 0x1, PT ;  /* 0x000000015000780c */ /* 0x001fe20003f46270 */
[----:B--2---:R-:W-:Y:S01]  /*2730*/  IMAD R5, R220, 0x5800, R3 ;  /* 0x00005800dc057824 */ /* 0x004fe200078e0203 */
[----:B---3--:R-:W-:-:S03]  /*2740*/  LOP3.LUT R0, R0, 0xffffffef, RZ, 0xc0, !PT ;  /* 0xffffffef00007812 */ /* 0x008fc600078ec0ff */
[----:B------:R-:W-:-:S06]  /*2750*/  IMAD R5, R5, 0x2, R2 ;  /* 0x0000000205057824 */ /* 0x000fcc00078e0202 */
[----:B------:R-:W-:-:S05]  /*2760*/  @P3 LOP3.LUT R0, R0, 0x10, RZ, 0xfc, !PT ;  /* 0x0000001000003812 */ /* 0x000fca00078efcff */
[----:B------:R0:W-:Y:S01]  /*2770*/  STL [R1], R0 ;  /* 0x0000000001007387 */ /* 0x0001e20000100800 */
[----:B-1--4-:R-:W-:Y:S05]  /*2780*/  @!P2 BRA `(.L_x_455) ;  /* 0x0000008400cca947 */ /* 0x012fea0003800000 */
[----:B------:R-:W-:Y:S01]  /*2790*/  ULDC.U8 UR4, c[0x0][0x3f0] ;  /* 0x0000fc0000047ab9 */ /* 0x000fe20000000000 */
[----:B------:R-:W-:Y:S01]  /*27a0*/  SHF.R.S32.HI R3, RZ, 0x1f, R24 ;  /* 0x0000001fff037819 */ /* 0x000fe20000011418 */
[-C--:B------:R-:W-:Y:S01]  /*27b0*/  IMAD R4, R143, R24.reuse, RZ ;  /* 0x000000188f047224 */ /* 0x080fe200078e02ff */
[----:B------:R-:W-:Y:S01]  /*27c0*/  ISETP.NE.AND P2, PT, RZ, UR4, PT ;  /* 0x00000004ff007c0c */ /* 0x000fe2000bf45270 */
[-C--:B0-----:R-:W-:Y:S02]  /*27d0*/  IMAD R0, R39, R24.reuse, RZ ;  /* 0x0000001827007224 */ /* 0x081fe400078e02ff */
[----:B------:R-:W-:Y:S02]  /*27e0*/  IMAD R40, R142, R24, RZ ;  /* 0x000000188e287224 */ /* 0x000fe400078e02ff */
[----:B------:R-:W-:Y:S02]  /*27f0*/  IMAD R43, R3, R106, R4 ;  /* 0x0000006a032b7224 */ /* 0x000fe400078e0204 */
[----:B------:R-:W-:-:S02]  /*2800*/  IMAD R4, R24, -0xb0, R25 ;  /* 0xffffff5018047824 */ /* 0x000fc400078e0219 */
[C---:B------:R-:W-:Y:S02]  /*2810*/  IMAD R41, R3.reuse, R160, R0 ;  /* 0x000000a003297224 */ /* 0x040fe400078e0200 */
[----:B------:R-:W-:Y:S01]  /*2820*/  IMAD R45, R3, R112, R40 ;  /* 0x00000070032d7224 */ /* 0x000fe200078e0228 */
[----:B------:R-:W-:Y:S01]  /*2830*/  VIMNMX R4, R4, 0xb0, PT ;  /* 0x000000b004047848 */ /* 0x000fe20003fe0100 */
[----:B------:R-:W-:-:S04]  /*2840*/  IMAD.WIDE.U32 R132, R160, R24, RZ ;  /* 0x00000018a0847225 */ /* 0x000fc800078e00ff */
[----:B------:R-:W-:-:S04]  /*2850*/  IMAD.WIDE.U32 R92, R106, R24, RZ ;  /* 0x000000186a5c7225 */ /* 0x000fc800078e00ff */
[----:B------:R-:W-:-:S04]  /*2860*/  IMAD.WIDE.U32 R90, R112, R24, RZ ;  /* 0x00000018705a7225 */ /* 0x000fc800078e00ff */
[----:B------:R-:W-:Y:S02]  /*2870*/  IMAD.IADD R88, R133, 0x1, R41 ;  /* 0x0000000185587824 */ /* 0x000fe400078e0229 */
[----:B------:R-:W-:Y:S02]  /*2880*/  IMAD.IADD R3, R93, 0x1, R43 ;  /* 0x000000015d037824 */ /* 0x000fe400078e022b */
[----:B------:R-:W-:Y:S01]  /*2890*/  IMAD.IADD R0, R91, 0x1, R45 ;  /* 0x000000015b007824 */ /* 0x000fe200078e022d */
[----:B------:R-:W-:Y:S06]  /*28a0*/  @!P2 BRA `(.L_x_456) ;  /* 0x000000400064a947 */ /* 0x000fec0003800000 */
[----:B------:R-:W-:Y:S01]  /*28b0*/  ISETP.GE.AND P3, PT, R22, R4, PT ;  /* 0x000000041600720c */ /* 0x000fe20003f66270 */
[----:B------:R-:W-:Y:S01]  /*28c0*/  BSSY B1, `(.L_x_457) ;  /* 0x000001c000017945 */ /* 0x000fe20003800000 */
[----:B------:R-:W-:Y:S02]  /*28d0*/  CS2R R76, SRZ ;  /* 0x00000000004c7805 */ /* 0x000fe4000001ff00 */
[----:B------:R-:W-:Y:S02]  /*28e0*/  CS2R R86, SRZ ;  /* 0x0000000000567805 */ /* 0x000fe4000001ff00 */
[----:B------:R-:W-:Y:S02]  /*28f0*/  CS2R R134, SRZ ;  /* 0x0000000000867805 */ /* 0x000fe4000001ff00 */
[----:B------:R-:W-:Y:S02]  /*2900*/  CS2R R94, SRZ ;  /* 0x00000000005e7805 */ /* 0x000fe4000001ff00 */
[----:B------:R-:W-:-:S03]  /*2910*/  CS2R R152, SRZ ;  /* 0x0000000000987805 */ /* 0x000fc6000001ff00 */
[----:B------:R-:W-:Y:S05]  /*2920*/  @P3 BRA `(.L_x_458) ;  /* 0x0000000000543947 */ /* 0x000fea0003800000 */
[----:B------:R-:W-:Y:S01]  /*2930*/  IADD3 R41, P2, R102, R92, RZ ;  /* 0x0000005c66297210 */ /* 0x000fe20007f5e0ff */
[----:B------:R-:W-:Y:S01]  /*2940*/  ULDC.64 UR4, c[0x0][0x3c8] ;  /* 0x0000f20000047ab9 */ /* 0x000fe20000000a00 */
[----:B------:R-:W-:Y:S02]  /*2950*/  CS2R R134, SRZ ;  /* 0x0000000000867805 */ /* 0x000fe4000001ff00 */
[----:B------:R-:W-:Y:S01]  /*2960*/  CS2R R152, SRZ ;  /* 0x0000000000987805 */ /* 0x000fe2000001ff00 */
[----:B------:R-:W-:Y:S01]  /*2970*/  ULDC.64 UR6, c[0x0][0x208] ;  /* 0x0000820000067ab9 */ /* 0x000fe20000000a00 */
[----:B------:R-:W-:Y:S01]  /*2980*/  IMAD.X R42, R3, 0x1, R28, P2 ;  /* 0x00000001032a7824 */ /* 0x000fe200010e061c */
[----:B------:R-:W-:-:S04]  /*2990*/  LEA R40, P2, R41, UR4, 0x1 ;  /* 0x0000000429287c11 */ /* 0x000fc8000f8408ff */
[----:B------:R-:W-:Y:S01]  /*29a0*/  LEA.HI.X R41, R41, UR5, R42, 0x1, P2 ;  /* 0x0000000529297c11 */ /* 0x000fe200090f0c2a */
[----:B------:R-:W-:Y:S01]  /*29b0*/  ULDC.64 UR4, c[0x0][0x3e0] ;  /* 0x0000f80000047ab9 */ /* 0x000fe20000000a00 */
[----:B------:R-:W-:-:S05]  /*29c0*/  IADD3 R43, P2, R108, R90, RZ ;  /* 0x0000005a6c2b7210 */ /* 0x000fca0007f5e0ff */
[----:B------:R-:W-:Y:S01]  /*29d0*/  IMAD.X R44, R0, 0x1, R26, P2 ;  /* 0x00000001002c7824 */ /* 0x000fe200010e061a */
[----:B------:R-:W-:-:S04]  /*29e0*/  LEA R42, P2, R43, UR4, 0x1 ;  /* 0x000000042b2a7c11 */ /* 0x000fc8000f8408ff */
[----:B------:R-:W-:Y:S02]  /*29f0*/  LEA.HI.X R43, R43, UR5, R44, 0x1, P2 ;  /* 0x000000052b2b7c11 */ /* 0x000fe400090f0c2c */
[----:B------:R-:W-:Y:S02]  /*2a00*/  ISETP.GE.AND P2, PT, R18, R80, PT ;  /* 0x000000501200720c */ /* 0x000fe40003f46270 */
[----:B------:R-:W-:Y:S02]  /*2a10*/  CS2R R86, SRZ ;  /* 0x0000000000567805 */ /* 0x000fe4000001ff00 */
[----:B------:R-:W-:-:S09]  /*2a20*/  CS2R R94, SRZ ;  /* 0x00000000005e7805 */ /* 0x000fd2000001ff00 */
[----:B------:R0:W5:Y:S04]  /*2a30*/  @!P2 LDG.E.64 R134, desc[UR6][R40.64] ;  /* 0x000000062886a981 */ /* 0x000168000c1e1b00 */
[----:B------:R0:W5:Y:S01]  /*2a40*/  @!P2 LDG.E.64 R152, desc[UR6][R42.64] ;  /* 0x000000062a98a981 */ /* 0x000162000c1e1b00 */
[----:B------:R-:W-:-:S13]  /*2a50*/  ISETP.GE.AND P2, PT, R221, R80, PT ;  /* 0x00000050dd00720c */ /* 0x000fda0003f46270 */
[----:B------:R0:W5:Y:S04]  /*2a60*/  @!P2 LDG.E.64 R86, desc[UR6][R40.64+0x40] ;  /* 0x000040062856a981 */ /* 0x000168000c1e1b00 */
[----:B------:R0:W5:Y:S02]  /*2a70*/  @!P2 LDG.E.64 R94, desc[UR6][R42.64+0x40] ;  /* 0x000040062a5ea981 */ /* 0x000164000c1e1b00 */
.L_x_458:
[----:B------:R-:W-:Y:S05]  /*2a80*/  BSYNC B1 ;  /* 0x0000000000017941 */ /* 0x000fea0003800000 */
.L_x_457:
[----:B------:R-:W-:Y:S01]  /*2a90*/  ISETP.GE.AND P4, PT, R223, R4, PT ;  /* 0x00000004df00720c */ /* 0x000fe20003f86270 */
[----:B0----5:R-:W-:Y:S01]  /*2aa0*/  IMAD.MOV.U32 R40, RZ, RZ, R86 ;  /* 0x000000ffff287224 */ /* 0x021fe200078e0056 */
[----:B------:R-:W-:Y:S01]  /*2ab0*/  BSSY B1, `(.L_x_459) ;  /* 0x0000029000017945 */ /* 0x000fe20003800000 */
[----:B------:R-:W-:Y:S01]  /*2ac0*/  IMAD.MOV.U32 R41, RZ, RZ, R87 ;  /* 0x000000ffff297224 */ /* 0x000fe200078e0057 */
[----:B------:R-:W-:Y:S01]  /*2ad0*/  CS2R R82, SRZ ;  /* 0x0000000000527805 */ /* 0x000fe2000001ff00 */
[----:B------:R-:W-:Y:S01]  /*2ae0*/  IMAD.MOV.U32 R42, RZ, RZ, R134 ;  /* 0x000000ffff2a7224 */ /* 0x000fe200078e0086 */
[----:B------:R-:W-:Y:S01]  /*2af0*/  PRMT R158, R158, 0x5410, R40 ;  /* 0x000054109e9e7816 */ /* 0x000fe20000000028 */
        /* <DEDUP_REMOVED lines=9> */
[----:B------:R-:W-:-:S02]  /*2b90*/  PRMT R206, R41, 0x7610, R206 ;  /* 0x0000761029ce7816 */ /* 0x000fc400000000ce */
[----:B------:R-:W-:Y:S02]  /*2ba0*/  CS2R R78, SRZ ;  /* 0x00000000004e7805 */ /* 0x000fe4000001ff00 */
[----:B------:R-:W-:Y:S02]  /*2bb0*/  PRMT R168, R168, 0x5410, R42 ;  /* 0x00005410a8a87816 */ /* 0x000fe4000000002a */
[----:B------:R-:W-:Y:S02]  /*2bc0*/  CS2R R84, SRZ ;  /* 0x0000000000547805 */ /* 0x000fe4000001ff00 */
[----:B------:R-:W-:Y:S01]  /*2bd0*/  PRMT R198, R43, 0x7610, R198 ;  /* 0x000076102bc67816 */ /* 0x000fe200000000c6 */
[----:B------:R-:W-:Y:S06]  /*2be0*/  @P4 BRA `(.L_x_460) ;  /* 0x0000000000544947 */ /* 0x000fec0003800000 */
[----:B------:R-:W-:Y:S01]  /*2bf0*/  IADD3 R41, P2, P5, R102, R92, R35 ;  /* 0x0000005c66297210 */ /* 0x000fe20007d5e023 */
[----:B------:R-:W-:Y:S01]  /*2c00*/  ULDC.64 UR4, c[0x0][0x3c8] ;  /* 0x0000f20000047ab9 */ /* 0x000fe20000000a00 */
[----:B------:R-:W-:Y:S02]  /*2c10*/  CS2R R82, SRZ ;  /* 0x0000000000527805 */ /* 0x000fe4000001ff00 */
[----:B------:R-:W-:Y:S02]  /*2c20*/  CS2R R84, SRZ ;  /* 0x0000000000547805 */ /* 0x000fe4000001ff00 */
[----:B------:R-:W-:Y:S01]  /*2c30*/  IADD3.X R42, R28, R3, R38, P2, P5 ;  /* 0x000000031c2a7210 */ /* 0x000fe200017ea426 */
[----:B------:R-:W-:Y:S01]  /*2c40*/  ULDC.64 UR6, c[0x0][0x208] ;  /* 0x0000820000067ab9 */ /* 0x000fe20000000a00 */
[----:B------:R-:W-:-:S04]  /*2c50*/  IADD3 R43, P2, P5, R108, R90, R30 ;  /* 0x0000005a6c2b7210 */ /* 0x000fc80007d5e01e */
[----:B------:R-:W-:Y:S02]  /*2c60*/  IADD3.X R44, R26, R0, R32, P2, P5 ;  /* 0x000000001a2c7210 */ /* 0x000fe400017ea420 */
[----:B------:R-:W-:-:S04]  /*2c70*/  LEA R40, P2, R41, UR4, 0x1 ;  /* 0x0000000429287c11 */ /* 0x000fc8000f8408ff */
[----:B------:R-:W-:Y:S01]  /*2c80*/  LEA.HI.X R41, R41, UR5, R42, 0x1, P2 ;  /* 0x0000000529297c11 */ /* 0x000fe200090f0c2a */
[----:B------:R-:W-:Y:S02]  /*2c90*/  ULDC.64 UR4, c[0x0][0x3e0] ;  /* 0x0000f80000047ab9 */ /* 0x000fe40000000a00 */
        /* <DEDUP_REMOVED lines=10> */
.L_x_460:
[----:B------:R-:W-:Y:S05]  /*2d40*/  BSYNC B1 ;  /* 0x0000000000017941 */ /* 0x000fea0003800000 */
.L_x_459:
        /* <DEDUP_REMOVED lines=20> */
[----:B------:R-:W-:Y:S02]  /*2e90*/  PRMT R209, R43, 0x7610, R209 ;  /* 0x000076102bd17816 */ /* 0x000fe400000000d1 */
[----:B------:R-:W-:Y:S02]  /*2ea0*/  CS2R R70, SRZ ;  /* 0x0000000000467805 */ /* 0x000fe4000001ff00 */
[----:B------:R-:W-:-:S02]  /*2eb0*/  CS2R R74, SRZ ;  /* 0x00000000004a7805 */ /* 0x000fc4000001ff00 */
[----:B------:R-:W-:Y:S01]  /*2ec0*/  P2R R89, PR, RZ, 0x4 ;  /* 0x00000004ff597803 */ /* 0x000fe20000000000 */
        /* <DEDUP_REMOVED lines=22> */
.L_x_462:
[----:B------:R-:W-:Y:S05]  /*3030*/  BSYNC B1 ;  /* 0x0000000000017941 */ /* 0x000fea0003800000 */
.L_x_461:
        /* <DEDUP_REMOVED lines=21> */
[----:B------:R-:W-:Y:S01]  /*3190*/  P2R R81, PR, RZ, 0x4 ;  /* 0x00000004ff517803 */ /* 0x000fe20000000000 */
[----:B------:R-:W-:Y:S06]  /*31a0*/  @P2 BRA `(.L_x_464) ;  /* 0x00000000007c2947 */ /* 0x000fec0003800000 */
[----:B------:R-:W0:Y:S01]  /*31b0*/  LDC.64 R40, c[0x0][0x3d8] ;  /* 0x0000f600ff287b82 */ /* 0x000e220000000a00 */
[----:B------:R-:W-:Y:S01]  /*31c0*/  IMAD.MOV.U32 R42, RZ, RZ, R92 ;  /* 0x000000ffff2a7224 */ /* 0x000fe200078e005c */
[----:B------:R-:W-:Y:S01]  /*31d0*/  ULDC.64 UR4, c[0x0][0x3c8] ;  /* 0x0000f20000047ab9 */ /* 0x000fe20000000a00 */
[----:B------:R-:W-:Y:S01]  /*31e0*/  IMAD.MOV.U32 R43, RZ, RZ, R3 ;  /* 0x000000ffff2b7224 */ /* 0x000fe200078e0003 */
[----:B------:R-:W-:Y:S02]  /*31f0*/  CS2R R64, SRZ ;  /* 0x0000000000407805 */ /* 0x000fe4000001ff00 */
[----:B------:R-:W-:Y:S01]  /*3200*/  CS2R R66, SRZ ;  /* 0x0000000000427805 */ /* 0x000fe2000001ff00 */
[----:B------:R-:W-:Y:S01]  /*3210*/  ULDC.64 UR6, c[0x0][0x208] ;  /* 0x0000820000067ab9 */ /* 0x000fe20000000a00 */
[----:B0-----:R-:W-:-:S04]  /*3220*/  IMAD.WIDE.U32 R42, R40, 0x60, R42 ;  /* 0x00000060282a7825 */ /* 0x001fc800078e002a */
[----:B------:R-:W-:Y:S01]  /*3230*/  IMAD R41, R41, 0x60, RZ ;  /* 0x0000006029297824 */ /* 0x000fe200078e02ff */
[----:B------:R-:W-:Y:S01]  /*3240*/  IADD3 R45, P2, R102, R42, RZ ;  /* 0x0000002a662d7210 */ /* 0x000fe20007f5e0ff */
[----:B------:R-:W-:-:S03]  /*3250*/  IMAD.MOV.U32 R42, RZ, RZ, R90 ;  /* 0x000000ffff2a7224 */ /* 0x000fc600078e005a */
[----:B------:R-:W-:Y:S01]  /*3260*/  IADD3.X R46, R28, R43, R41, P2, !PT ;  /* 0x0000002b1c2e7210 */ /* 0x000fe200017fe429 */
[----:B------:R-:W-:Y:S01]  /*3270*/  IMAD.MOV.U32 R43, RZ, RZ, R0 ;  /* 0x000000ffff2b7224 */ /* 0x000fe200078e0000 */
[----:B------:R-:W0:Y:S02]  /*3280*/  LDC.64 R40, c[0x0][0x3e8] ;  /* 0x0000fa00ff287b82 */ /* 0x000e240000000a00 */
[----:B0-----:R-:W-:-:S04]  /*3290*/  IMAD.WIDE.U32 R42, R40, 0x60, R42 ;  /* 0x00000060282a7825 */ /* 0x001fc800078e002a */
[----:B------:R-:W-:Y:S01]  /*32a0*/  IMAD R41, R41, 0x60, RZ ;  /* 0x0000006029297824 */ /* 0x000fe200078e02ff */
[----:B------:R-:W-:-:S04]  /*32b0*/  IADD3 R44, P2, R108, R42, RZ ;  /* 0x0000002a6c2c7210 */ /* 0x000fc80007f5e0ff */
[----:B------:R-:W-:Y:S02]  /*32c0*/  IADD3.X R43, R26, R43, R41, P2, !PT ;  /* 0x0000002b1a2b7210 */ /* 0x000fe400017fe429 */
        /* <DEDUP_REMOVED lines=13> */
.L_x_464:
[----:B------:R-:W-:Y:S05]  /*33a0*/  BSYNC B1 ;  /* 0x0000000000017941 */ /* 0x000fea0003800000 */
.L_x_463:
        /* <DEDUP_REMOVED lines=23> */
[----:B------:R-:W-:Y:S02]  /*3520*/  CS2R R48, SRZ ;  /* 0x0000000000307805 */ /* 0x000fe4000001ff00 */
[----:B------:R-:W-:Y:S02]  /*3530*/  CS2R R46, SRZ ;  /* 0x00000000002e7805 */ /* 0x000fe4000001ff00 */
[----:B------:R-:W-:Y:S02]  /*3540*/  CS2R R50, SRZ ;  /* 0x0000000000327805 */ /* 0x000fe4000001ff00 */
        /* <DEDUP_REMOVED lines=23> */
.L_x_466:
[----:B------:R-:W-:Y:S05]  /*36c0*/  BSYNC B1 ;  /* 0x0000000000017941 */ /* 0x000fea0003800000 */
.L_x_465:
[----:B------:R-:W-:Y:S01]  /*36d0*/  ISETP.GE.AND P5, PT, R226, R4, PT ;  /* 0x00000004e200720c */ /* 0x000fe20003fa6270 */
[----:B------:R-:W-:-:S12]  /*36e0*/  BSSY B1, `(.L_x_467) ;  /* 0x000001f000017945 */ /* 0x000fd80003800000 */
[----:B------:R-:W-:Y:S05]  /*36f0*/  @P5 BRA `(.L_x_468) ;  /* 0x0000000000745947 */ /* 0x000fea0003800000 */
[----:B0-----:R-:W0:Y:S01]  /*3700*/  LDC.64 R40, c[0x0][0x3d8] ;  /* 0x0000f600ff287b82 */ /* 0x001e220000000a00 */
        /* <DEDUP_REMOVED lines=8> */
[----:B------:R-:W-:-:S04]  /*3790*/  IADD3 R3, P2, R102, R92, RZ ;  /* 0x0000005c66037210 */ /* 0x000fc80007f5e0ff */
[----:B------:R-:W-:Y:S02]  /*37a0*/  IADD3.X R92, R28, R93, R41, P2, !PT ;  /* 0x0000005d1c5c7210 */ /* 0x000fe400017fe429 */
        /* <DEDUP_REMOVED lines=18> */
.L_x_468:
[----:B------:R-:W-:Y:S05]  /*38d0*/  BSYNC B1 ;  /* 0x0000000000017941 */ /* 0x000fea0003800000 */
.L_x_467:
[----:B------:R-:W-:Y:S01]  /*38e0*/  ULOP3.LUT UR4, UR60, 0x1, URZ, 0xfc, !UPT ;  /* 0x000000013c047892 */ /* 0x000fe2000f8efc3f */
[----:B-----5:R-:W-:Y:S02]  /*38f0*/  IMAD.MOV.U32 R0, RZ, RZ, R52 ;  /* 0x000000ffff007224 */ /* 0x020fe400078e0034 */
[----:B------:R-:W-:Y:S01]  /*3900*/  IMAD.MOV.U32 R3, RZ, RZ, R53 ;  /* 0x000000ffff037224 */ /* 0x000fe200078e0035 */
[----:B------:R-:W-:Y:S01]  /*3910*/  UISETP.NE.AND UP0, UPT, UR4, 0x3, UPT ;  /* 0x000000030400788c */ /* 0x000fe2000bf05270 */
[----:B01----:R-:W-:Y:S01]  /*3920*/  IMAD.MOV.U32 R40, RZ, RZ, R56 ;  /* 0x000000ffff287224 */ /* 0x003fe200078e0038 */
        /* <DEDUP_REMOVED lines=8> */
[----:B------:R-:W-:Y:S01]  /*39b0*/  PLOP3.LUT P2, PT, PT, PT, UP0, 0x80, 0x0 ;  /* 0x000000000000781c */ /* 0x000fe20003f4f008 */
        /* <DEDUP_REMOVED lines=18> */
[----:B------:R-:W-:Y:S02]  /*3ae0*/  PRMT R180, R41, 0x7610, R180 ;  /* 0x0000761029b47816 */ /* 0x000fe400000000b4 */
[----:B------:R-:W-:Y:S02]  /*3af0*/  PRMT R194, R3, 0x7610, R194 ;  /* 0x0000761003c27816 */ /* 0x000fe400000000c2 */
[----:B------:R-:W-:Y:S01]  /*3b00*/  PRMT R196, R0, 0x7610, R196 ;  /* 0x0000761000c47816 */ /* 0x000fe200000000c4 */
[----:B------:R-:W-:Y:S06]  /*3b10*/  @!P2 BRA `(.L_x_469) ;  /* 0x000000000004a947 */ /* 0x000fec0003800000 */
[----:B------:R-:W-:Y:S01]  /*3b20*/  BPT.TRAP 0x1 ;  /* 0x000000040000795c */ /* 0x000fe20000300000 */
.L_x_469:
[----:B------:R-:W-:Y:S01]  /*3b30*/  IMAD R3, R220, 0x8, R2 ;  /* 0x00000008dc037824 */ /* 0x000fe200078e0202 */
[----:B------:R-:W-:Y:S01]  /*3b40*/  SHF.L.U32 R0, R229, 0x1f, RZ ;  /* 0x0000001fe5007819 */ /* 0x000fe200000006ff */
[----:B------:R-:W-:Y:S03]  /*3b50*/  BSSY B1, `(.L_x_470) ;  /* 0x0000003000017945 */ /* 0x000fe60003800000 */
[----:B------:R-:W0:Y:S02]  /*3b60*/  SYNCS.PHASECHK.TRANS64.TRYWAIT P6, [R3+URZ+0x34890], R0 ;  /* 0x03489000030075a7 */ /* 0x000e2400080c017f */
[----:B0-----:R-:W-:Y:S05]  /*3b70*/  @!P6 BRA `(.L_x_471) ;  /* 0x00000204009ce947 */ /* 0x001fea0003800000 */
.L_x_765:
[----:B------:R-:W-:Y:S05]  /*3b80*/  BSYNC B1 ;  /* 0x0000000000017941 */ /* 0x000fea0003800000 */
.L_x_470:
[----:B------:R-:W-:Y:S04]  /*3b90*/  BSSY B1, `(.L_x_472) ;  /* 0x000007a000017945 */ /* 0x000fe80003800000 */
[----:B------:R-:W-:Y:S05]  /*3ba0*/  @P3 BRA `(.L_x_473) ;  /* 0x0000000400e03947 */ /* 0x000fea0003800000 */
[----:B------:R-:W-:Y:S01]  /*3bb0*/  IADD3 R188, P3, R118, R132, RZ ;  /* 0x0000008476bc7210 */ /* 0x000fe20007f7e0ff */
[----:B------:R-:W-:Y:S04]  /*3bc0*/  BSSY B2, `(.L_x_474) ;  /* 0x000003c000027945 */ /* 0x000fe80003800000 */
[----:B------:R-:W-:Y:S01]  /*3bd0*/  IMAD.X R189, R88, 0x1, R124, P3 ;  /* 0x0000000158bd7824 */ /* 0x000fe200018e067c */
[----:B------:R-:W-:Y:S07]  /*3be0*/  @P0 BRA `(.L_x_475) ;  /* 0x0000000000e40947 */ /* 0x000fee0003800000 */
[----:B------:R1:W2:Y:S01]  /*3bf0*/  LDS.128 R40, [R5+0x1e400] ;  /* 0x01e4000005287984 */ /* 0x0002a20000000c00 */
[----:B------:R-:W-:Y:S01]  /*3c00*/  IADD3 R91, P3, R188, R98, RZ ;  /* 0x00000062bc5b7210 */ /* 0x000fe20007f7e0ff */
[----:B------:R-:W-:Y:S04]  /*3c10*/  BSSY B3, `(.L_x_476) ;  /* 0x0000031000037945 */ /* 0x000fe80003800000 */
[----:B------:R-:W-:Y:S01]  /*3c20*/  IMAD.X R190, R189, 0x1, R15, P3 ;  /* 0x00000001bdbe7824 */ /* 0x000fe200018e060f */
[----:B------:R-:W-:-:S13]  /*3c30*/  ISETP.GE.AND P3, PT, R18, R80, PT ;  /* 0x000000501200720c */ /* 0x000fda0003f66270 */
[----:B-1----:R-:W-:Y:S05]  /*3c40*/  @P3 BRA `(.L_x_477) ;  /* 0x0000000000b43947 */ /* 0x002fea0003800000 */
[----:B------:R-:W-:Y:S02]  /*3c50*/  SHF.R.U64 R152, R152, 0x10, R153 ;  /* 0x0000001098987819 */ /* 0x000fe40000001299 */
[--C-:B------:R-:W-:Y:S01]  /*3c60*/  SHF.R.U64 R90, R134, 0x10, R135.reuse ;  /* 0x00000010865a7819 */ /* 0x100fe20000001287 */
[C---:B--2---:R-:W-:Y:S01]  /*3c70*/  IMAD.U32 R134, R41.reuse, 0x10000, RZ ;  /* 0x0001000029867824 */ /* 0x044fe200078e00ff */
[----:B------:R-:W-:Y:S02]  /*3c80*/  PRMT R152, R168, 0x5432, R152 ;  /* 0x00005432a8987816 */ /* 0x000fe40000000098 */
[----:B------:R-:W-:Y:S02]  /*3c90*/  PRMT R90, R166, 0x5432, R90 ;  /* 0x00005432a65a7816 */ /* 0x000fe4000000005a */
[----:B------:R-:W-:Y:S02]  /*3ca0*/  LOP3.LUT R192, R41, 0xffff0000, RZ, 0xc0, !PT ;  /* 0xffff000029c07812 */ /* 0x000fe400078ec0ff */
[C---:B------:R-:W-:Y:S01]  /*3cb0*/  LOP3.LUT R193, R152.reuse, 0xffff0000, RZ, 0xc0, !PT ;  /* 0xffff000098c17812 */ /* 0x040fe200078ec0ff */
[----:B------:R-:W-:Y:S01]  /*3cc0*/  IMAD.U32 R152, R152, 0x10000, RZ ;  /* 0x0001000098987824 */ /* 0x000fe200078e00ff */
[----:B------:R-:W-:-:S02]  /*3cd0*/  SHF.R.U32.HI R191, RZ, 0x10, R135 ;  /* 0x00000010ffbf7819 */ /* 0x000fc40000011687 */
[----:B------:R-:W-:Y:S01]  /*3ce0*/  LOP3.LUT R135, R90, 0xffff0000, RZ, 0xc0, !PT ;  /* 0xffff00005a877812 */ /* 0x000fe200078ec0ff */
[----:B------:R-:W-:Y:S01]  /*3cf0*/  FMUL.FTZ R41, R192, R193 ;  /* 0x000000c1c0297220 */ /* 0x000fe20000410000 */
[----:B------:R-:W-:Y:S01]  /*3d00*/  SHF.R.U32.HI R153, RZ, 0x10, R153 ;  /* 0x00000010ff997819 */ /* 0x000fe20000011699 */
[----:B------:R-:W-:Y:S02]  /*3d10*/  IMAD.U32 R90, R90, 0x10000, RZ ;  /* 0x000100005a5a7824 */ /* 0x000fe400078e00ff */
[-C--:B------:R-:W-:Y:S01]  /*3d20*/  FMUL.FTZ R192, R192, R135.reuse ;  /* 0x00000087c0c07220 */ /* 0x080fe20000410000 */
[----:B------:R-:W-:Y:S01]  /*3d30*/  FFMA.FTZ R135, R134, R135, -R41 ;  /* 0x0000008786877223 */ /* 0x000fe20000010829 */
[----:B------:R-:W-:Y:S01]  /*3d40*/  PRMT R153, R198, 0x5410, R153 ;  /* 0x00005410c6997816 */ /* 0x000fe20000000099 */
[----:B------:R-:W-:Y:S01]  /*3d50*/  IMAD.U32 R198, R43, 0x10000, RZ ;  /* 0x000100002bc67824 */ /* 0x000fe200078e00ff */
[----:B------:R-:W-:Y:S01]  /*3d60*/  PRMT R41, R195, 0x5410, R191 ;  /* 0x00005410c3297816 */ /* 0x000fe200000000bf */
[----:B------:R-:W-:Y:S01]  /*3d70*/  FFMA.FTZ R134, R134, R193, R192 ;  /* 0x000000c186867223 */ /* 0x000fe200000100c0 */
[----:B------:R-:W-:Y:S01]  /*3d80*/  LOP3.LUT R192, R42, 0xffff0000, RZ, 0xc0, !PT ;  /* 0xffff00002ac07812 */ /* 0x000fe200078ec0ff */
[C---:B------:R-:W-:Y:S01]  /*3d90*/  IMAD.U32 R191, R153.reuse, 0x10000, RZ ;  /* 0x0001000099bf7824 */ /* 0x040fe200078e00ff */
[----:B------:R-:W-:Y:S01]  /*3da0*/  LOP3.LUT R153, R153, 0xffff0000, RZ, 0xc0, !PT ;  /* 0xffff000099997812 */ /* 0x000fe200078ec0ff */
[C---:B------:R-:W-:Y:S01]  /*3db0*/  IMAD.U32 R193, R41.reuse, 0x10000, RZ ;  /* 0x0001000029c17824 */ /* 0x040fe200078e00ff */
[----:B------:R-:W-:Y:S01]  /*3dc0*/  LOP3.LUT R41, R41, 0xffff0000, RZ, 0xc0, !PT ;  /* 0xffff000029297812 */ /* 0x000fe200078ec0ff */
[----:B------:R-:W-:Y:S01]  /*3dd0*/  FMUL.FTZ R195, R192, R191 ;  /* 0x000000bfc0c37220 */ /* 0x000fe20000410000 */
[----:B------:R-:W-:-:S02]  /*3de0*/  IMAD.U32 R42, R42, 0x10000, RZ ;  /* 0x000100002a2a7824 */ /* 0x000fc400078e00ff */
[----:B------:R-:W-:Y:S01]  /*3df0*/  FMUL.FTZ R192, R192, R193 ;  /* 0x000000c1c0c07220 */ /* 0x000fe20000410000 */
[----:B------:R-:W-:Y:S01]  /*3e00*/  F2FP.BF16.F32.PACK_AB R134, R134, R135 ;  /* 0x000000878686723e */ /* 0x000fe200000010ff */
[C---:B------:R-:W-:Y:S02]  /*3e10*/  FFMA.FTZ R195, R42.reuse, R193, -R195 ;  /* 0x000000c12ac37223 */ /* 0x040fe400000108c3 */
[----:B------:R-:W-:Y:S01]  /*3e20*/  FFMA.FTZ R192, R42, R191, R192 ;  /* 0x000000bf2ac07223 */ /* 0x000fe200000100c0 */
[----:B------:R-:W-:-:S05]  /*3e30*/  LOP3.LUT R42, R43, 0xffff0000, RZ, 0xc0, !PT ;  /* 0xffff00002b2a7812 */ /* 0x000fca00078ec0ff */
[C---:B------:R-:W-:Y:S01]  /*3e40*/  FMUL.FTZ R43, R42.reuse, R153 ;  /* 0x000000992a2b7220 */ /* 0x040fe20000410000 */
[----:B------:R-:W-:-:S03]  /*3e50*/  FMUL.FTZ R42, R42, R41 ;  /* 0x000000292a2a7220 */ /* 0x000fc60000410000 */
[----:B------:R-:W-:Y:S01]  /*3e60*/  FFMA.FTZ R43, R198, R41, -R43 ;  /* 0x00000029c62b7223 */ /* 0x000fe2000001082b */
[----:B------:R-:W-:Y:S01]  /*3e70*/  LOP3.LUT R41, R40, 0xffff0000, RZ, 0xc0, !PT ;  /* 0xffff000028297812 */ /* 0x000fe200078ec0ff */
[----:B------:R-:W-:Y:S01]  /*3e80*/  FFMA.FTZ R42, R198, R153, R42 ;  /* 0x00000099c62a7223 */ /* 0x000fe2000001002a */
[----:B------:R-:W-:-:S03]  /*3e90*/  IMAD.U32 R153, R40, 0x10000, RZ ;  /* 0x0001000028997824 */ /* 0x000fc600078e00ff */
[C---:B------:R-:W-:Y:S01]  /*3ea0*/  FMUL.FTZ R40, R41.reuse, R152 ;  /* 0x0000009829287220 */ /* 0x040fe20000410000 */
[-C--:B------:R-:W-:Y:S01]  /*3eb0*/  FMUL.FTZ R41, R41, R90.reuse ;  /* 0x0000005a29297220 */ /* 0x080fe20000410000 */
[----:B------:R-:W-:Y:S02]  /*3ec0*/  F2FP.BF16.F32.PACK_AB R43, R42, R43 ;  /* 0x0000002b2a2b723e */ /* 0x000fe400000010ff */
[C---:B------:R-:W-:Y:S01]  /*3ed0*/  FFMA.FTZ R40, R153.reuse, R90, -R40 ;  /* 0x0000005a99287223 */ /* 0x040fe20000010828 */
[----:B------:R-:W-:Y:S01]  /*3ee0*/  FFMA.FTZ R41, R153, R152, R41 ;  /* 0x0000009899297223 */ /* 0x000fe20000010029 */
[----:B------:R-:W-:-:S04]  /*3ef0*/  F2FP.BF16.F32.PACK_AB R42, R192, R195 ;  /* 0x000000c3c02a723e */ /* 0x000fc800000010ff */
[----:B------:R-:W-:Y:S01]  /*3f00*/  F2FP.BF16.F32.PACK_AB R40, R41, R40 ;  /* 0x000000282928723e */ /* 0x000fe200000010ff */
[----:B------:R-:W-:-:S07]  /*3f10*/  IMAD.MOV.U32 R41, RZ, RZ, R134 ;  /* 0x000000ffff297224 */ /* 0x000fce00078e0086 */
.L_x_477:
[----:B------:R-:W-:Y:S05]  /*3f20*/  BSYNC B3 ;  /* 0x0000000000037941 */ /* 0x000fea0003800000 */
.L_x_476:
[----:B------:R-:W-:Y:S01]  /*3f30*/  ULDC.64 UR4, c[0x0][0x2d8] ;  /* 0x0000b60000047ab9 */ /* 0x000fe20000000a00 */
[----:B------:R-:W-:Y:S01]  /*3f40*/  ULDC.64 UR6, c[0x0][0x208] ;  /* 0x0000820000067ab9 */ /* 0x000fe20000000a00 */
[----:B------:R-:W-:-:S04]  /*3f50*/  LEA R90, P3, R91, UR4, 0x1 ;  /* 0x000000045b5a7c11 */ /* 0x000fc8000f8608ff */
[----:B------:R-:W-:-:S05]  /*3f60*/  LEA.HI.X R91, R91, UR5, R190, 0x1, P3 ;  /* 0x000000055b5b7c11 */ /* 0x000fca00098f0cbe */
[----:B--2---:R1:W-:Y:S04]  /*3f70*/  STG.E.128 desc[UR6][R90.64], R40 ;  /* 0x000000285a007986 */ /* 0x0043e8000c101d06 */
.L_x_475:
[----:B------:R-:W-:Y:S05]  /*3f80*/  BSYNC B2 ;  /* 0x0000000000027941 */ /* 0x000fea0003800000 */
.L_x_474:
[----:B------:R-:W-:Y:S05]  /*3f90*/  @P1 BRA `(.L_x_473) ;  /* 0x0000000000e41947 */ /* 0x000fea0003800000 */
[----:B-1----:R1:W2:Y:S01]  /*3fa0*/  LDS.128 R40, [R5+0x23c00] ;  /* 0x023c000005287984 */ /* 0x0022a20000000c00 */
[----:B------:R-:W-:Y:S01]  /*3fb0*/  IADD3 R188, P3, R188, R13, RZ ;  /* 0x0000000dbcbc7210 */ /* 0x000fe20007f7e0ff */
[----:B------:R-:W-:Y:S04]  /*3fc0*/  BSSY B2, `(.L_x_478) ;  /* 0x0000031000027945 */ /* 0x000fe80003800000 */
[----:B------:R-:W-:Y:S01]  /*3fd0*/  IMAD.X R189, R189, 0x1, R8, P3 ;  /* 0x00000001bdbd7824 */ /* 0x000fe200018e0608 */
[----:B------:R-:W-:-:S13]  /*3fe0*/  ISETP.GE.AND P3, PT, R221, R80, PT ;  /* 0x00000050dd00720c */ /* 0x000fda0003f66270 */
[----:B-1----:R-:W-:Y:S05]  /*3ff0*/  @P3 BRA `(.L_x_479) ;  /* 0x0000000000b43947 */ /* 0x002fea0003800000 */
[----:B------:R-:W-:Y:S01]  /*4000*/  SHF.R.U64 R94, R94, 0x10, R95 ;  /* 0x000000105e5e7819 */ /* 0x000fe2000000125f */
[C---:B--2---:R-:W-:Y:S01]  /*4010*/  IMAD.U32 R91, R43.reuse, 0x10000, RZ ;  /* 0x000100002b5b7824 */ /* 0x044fe200078e00ff */
[--C-:B------:R-:W-:Y:S02]  /*4020*/  SHF.R.U64 R90, R86, 0x10, R87.reuse ;  /* 0x00000010565a7819 */ /* 0x100fe40000001257 */
[----:B------:R-:W-:Y:S02]  /*4030*/  LOP3.LUT R86, R43, 0xffff0000, RZ, 0xc0, !PT ;  /* 0xffff00002b567812 */ /* 0x000fe400078ec0ff */
[----:B------:R-:W-:Y:S02]  /*4040*/  PRMT R43, R167, 0x5432, R94 ;  /* 0x00005432a72b7816 */ /* 0x000fe4000000005e */
[----:B------:R-:W-:Y:S01]  /*4050*/  SHF.R.U32.HI R134, RZ, 0x10, R87 ;  /* 0x00000010ff867819 */ /* 0x000fe20000011657 */
[----:B------:R-:W-:Y:S01]  /*4060*/  IMAD.U32 R87, R42, 0x10000, RZ ;  /* 0x000100002a577824 */ /* 0x000fe200078e00ff */
[----:B------:R-:W-:-:S02]  /*4070*/  PRMT R90, R158, 0x5432, R90 ;  /* 0x000054329e5a7816 */ /* 0x000fc4000000005a */
[----:B------:R-:W-:Y:S02]  /*4080*/  SHF.R.U32.HI R135, RZ, 0x10, R95 ;  /* 0x00000010ff877819 */ /* 0x000fe4000001165f */
[C---:B------:R-:W-:Y:S01]  /*4090*/  LOP3.LUT R191, R41.reuse, 0xffff0000, RZ, 0xc0, !PT ;  /* 0xffff000029bf7812 */ /* 0x040fe200078ec0ff */
[----:B------:R-:W-:Y:S01]  /*40a0*/  IMAD.U32 R41, R41, 0x10000, RZ ;  /* 0x0001000029297824 */ /* 0x000fe200078e00ff */
[C---:B------:R-:W-:Y:S01]  /*40b0*/  LOP3.LUT R94, R43.reuse, 0xffff0000, RZ, 0xc0, !PT ;  /* 0xffff00002b5e7812 */ /* 0x040fe200078ec0ff */
[----:B------:R-:W-:Y:S01]  /*40c0*/  IMAD.U32 R43, R43, 0x10000, RZ ;  /* 0x000100002b2b7824 */ /* 0x000fe200078e00ff */
[----:B------:R-:W-:Y:S02]  /*40d0*/  PRMT R95, R165, 0x5432, R134 ;  /* 0x00005432a55f7816 */ /* 0x000fe40000000086 */
[----:B------:R-:W-:Y:S01]  /*40e0*/  LOP3.LUT R134, R90, 0xffff0000, RZ, 0xc0, !PT ;  /* 0xffff00005a867812 */ /* 0x000fe200078ec0ff */
[C---:B------:R-:W-:Y:S01]  /*40f0*/  FMUL.FTZ R152, R191.reuse, R94 ;  /* 0x0000005ebf987220 */ /* 0x040fe20000410000 */
[----:B------:R-:W-:Y:S01]  /*4100*/  PRMT R135, R206, 0x5410, R135 ;  /* 0x00005410ce877816 */ /* 0x000fe20000000087 */
[----:B------:R-:W-:Y:S01]  /*4110*/  IMAD.U32 R90, R90, 0x10000, RZ ;  /* 0x000100005a5a7824 */ /* 0x000fe200078e00ff */
[----:B------:R-:W-:Y:S01]  /*4120*/  LOP3.LUT R42, R42, 0xffff0000, RZ, 0xc0, !PT ;  /* 0xffff00002a2a7812 */ /* 0x000fe200078ec0ff */
[-C--:B------:R-:W-:Y:S01]  /*4130*/  FMUL.FTZ R191, R191, R134.reuse ;  /* 0x00000086bfbf7220 */ /* 0x080fe20000410000 */
[----:B------:R-:W-:Y:S01]  /*4140*/  FFMA.FTZ R152, R41, R134, -R152 ;  /* 0x0000008629987223 */ /* 0x000fe20000010898 */
[C---:B------:R-:W-:Y:S01]  /*4150*/  IMAD.U32 R153, R135.reuse, 0x10000, RZ ;  /* 0x0001000087997824 */ /* 0x040fe200078e00ff */
[----:B------:R-:W-:Y:S01]  /*4160*/  LOP3.LUT R135, R135, 0xffff0000, RZ, 0xc0, !PT ;  /* 0xffff000087877812 */ /* 0x000fe200078ec0ff */
[----:B------:R-:W-:-:S02]  /*4170*/  IMAD.U32 R134, R95, 0x10000, RZ ;  /* 0x000100005f867824 */ /* 0x000fc400078e00ff */
[----:B------:R-:W-:Y:S01]  /*4180*/  FFMA.FTZ R191, R41, R94, R191 ;  /* 0x0000005e29bf7223 */ /* 0x000fe200000100bf */
[-C--:B------:R-:W-:Y:S01]  /*4190*/  FMUL.FTZ R94, R42, R153.reuse ;  /* 0x000000992a5e7220 */ /* 0x080fe20000410000 */
[----:B------:R-:W-:Y:S02]  /*41a0*/  IMAD.U32 R41, R40, 0x10000, RZ ;  /* 0x0001000028297824 */ /* 0x000fe400078e00ff */
[-C--:B------:R-:W-:Y:S01]  /*41b0*/  FMUL.FTZ R42, R42, R134.reuse ;  /* 0x000000862a2a7220 */ /* 0x080fe20000410000 */
[----:B------:R-:W-:Y:S01]  /*41c0*/  LOP3.LUT R95, R95, 0xffff0000, RZ, 0xc0, !PT ;  /* 0xffff00005f5f7812 */ /* 0x000fe200078ec0ff */
[C---:B------:R-:W-:Y:S01]  /*41d0*/  FFMA.FTZ R94, R87.reuse, R134, -R94 ;  /* 0x00000086575e7223 */ /* 0x040fe2000001085e */
[----:B------:R-:W-:Y:S01]  /*41e0*/  LOP3.LUT R40, R40, 0xffff0000, RZ, 0xc0, !PT ;  /* 0xffff000028287812 */ /* 0x000fe200078ec0ff */
[----:B------:R-:W-:Y:S01]  /*41f0*/  FFMA.FTZ R87, R87, R153, R42 ;  /* 0x0000009957577223 */ /* 0x000fe2000001002a */
[C---:B------:R-:W-:Y:S01]  /*4200*/  FMUL.FTZ R42, R86.reuse, R135 ;  /* 0x00000087562a7220 */ /* 0x040fe20000410000 */
[----:B------:R-:W-:Y:S01]  /*4210*/  FMUL.FTZ R134, R86, R95 ;  /* 0x0000005f56867220 */ /* 0x000fe20000410000 */
[----:B------:R-:W-:Y:S01]  /*4220*/  F2FP.BF16.F32.PACK_AB R152, R191, R152 ;  /* 0x00000098bf98723e */ /* 0x000fe200000010ff */
[C---:B------:R-:W-:Y:S01]  /*4230*/  FMUL.FTZ R86, R40.reuse, R43 ;  /* 0x0000002b28567220 */ /* 0x040fe20000410000 */
[-C--:B------:R-:W-:Y:S01]  /*4240*/  FMUL.FTZ R40, R40, R90.reuse ;  /* 0x0000005a28287220 */ /* 0x080fe20000410000 */
[C---:B------:R-:W-:Y:S01]  /*4250*/  FFMA.FTZ R42, R91.reuse, R95, -R42 ;  /* 0x0000005f5b2a7223 */ /* 0x040fe2000001082a */
[----:B------:R-:W-:Y:S01]  /*4260*/  FFMA.FTZ R91, R91, R135, R134 ;  /* 0x000000875b5b7223 */ /* 0x000fe20000010086 */
[C---:B------:R-:W-:Y:S01]  /*4270*/  FFMA.FTZ R86, R41.reuse, R90, -R86 ;  /* 0x0000005a29567223 */ /* 0x040fe20000010856 */
[----:B------:R-:W-:-:S03]  /*4280*/  FFMA.FTZ R41, R41, R43, R40 ;  /* 0x0000002b29297223 */ /* 0x000fc60000010028 */
[----:B------:R-:W-:Y:S02]  /*4290*/  F2FP.BF16.F32.PACK_AB R43, R91, R42 ;  /* 0x0000002a5b2b723e */ /* 0x000fe400000010ff */
[----:B------:R-:W-:Y:S01]  /*42a0*/  F2FP.BF16.F32.PACK_AB R40, R41, R86 ;  /* 0x000000562928723e */ /* 0x000fe200000010ff */
[----:B------:R-:W-:Y:S01]  /*42b0*/  IMAD.MOV.U32 R41, RZ, RZ, R152 ;  /* 0x000000ffff297224 */ /* 0x000fe200078e0098 */
[----:B------:R-:W-:-:S07]  /*42c0*/  F2FP.BF16.F32.PACK_AB R42, R87, R94 ;  /* 0x0000005e572a723e */ /* 0x000fce00000010ff */
.L_x_479:
[----:B------:R-:W-:Y:S05]  /*42d0*/  BSYNC B2 ;  /* 0x0000000000027941 */ /* 0x000fea0003800000 */
.L_x_478:
[----:B------:R-:W-:Y:S01]  /*42e0*/  ULDC.64 UR4, c[0x0][0x2d8] ;  /* 0x0000b60000047ab9 */ /* 0x000fe20000000a00 */
[----:B------:R-:W-:Y:S01]  /*42f0*/  ULDC.64 UR6, c[0x0][0x208] ;  /* 0x0000820000067ab9 */ /* 0x000fe20000000a00 */
[----:B------:R-:W-:-:S04]  /*4300*/  LEA R86, P3, R188, UR4, 0x1 ;  /* 0x00000004bc567c11 */ /* 0x000fc8000f8608ff */
[----:B------:R-:W-:-:S05]  /*4310*/  LEA.HI.X R87, R188, UR5, R189, 0x1, P3 ;  /* 0x00000005bc577c11 */ /* 0x000fca00098f0cbd */
[----:B--2---:R2:W-:Y:S04]  /*4320*/  STG.E.128 desc[UR6][R86.64], R40 ;  /* 0x0000002856007986 */ /* 0x0045e8000c101d06 */
.L_x_473:
[----:B------:R-:W-:Y:S05]  /*4330*/  BSYNC B1 ;  /* 0x0000000000017941 */ /* 0x000fea0003800000 */
.L_x_472:
[----:B------:R-:W-:Y:S04]  /*4340*/  BSSY B1, `(.L_x_480) ;  /* 0x000007a000017945 */ /* 0x000fe80003800000 */
[----:B------:R-:W-:Y:S05]  /*4350*/  @P4 BRA `(.L_x_481) ;  /* 0x0000000400e04947 */ /* 0x000fea0003800000 */
[----:B--2---:R-:W-:Y:S01]  /*4360*/  IADD3 R86, P3, P4, R116, R132, R16 ;  /* 0x0000008474567210 */ /* 0x004fe20007c7e010 */
[----:B------:R-:W-:Y:S03]  /*4370*/  BSSY B2, `(.L_x_482) ;  /* 0x000003c000027945 */ /* 0x000fe60003800000 */
[----:B------:R-:W-:Y:S01]  /*4380*/  IADD3.X R87, R125, R88, R17, P3, P4 ;  /* 0x000000587d577210 */ /* 0x000fe20001fe8411 */
[----:B------:R-:W-:Y:S08]  /*4390*/  @P0 BRA `(.L_x_483) ;  /* 0x0000000000e40947 */ /* 0x000ff00003800000 */
[----:B-1----:R1:W2:Y:S01]  /*43a0*/  LDS.128 R40, [R5+0x1f400] ;  /* 0x01f4000005287984 */ /* 0x0022a20000000c00 */
[----:B------:R-:W-:Y:S01]  /*43b0*/  IADD3 R90, P3, R86, R98, RZ ;  /* 0x00000062565a7210 */ /* 0x000fe20007f7e0ff */
[----:B------:R-:W-:Y:S04]  /*43c0*/  BSSY B3, `(.L_x_484) ;  /* 0x0000031000037945 */ /* 0x000fe80003800000 */
[----:B------:R-:W-:Y:S01]  /*43d0*/  IMAD.X R91, R87, 0x1, R15, P3 ;  /* 0x00000001575b7824 */ /* 0x000fe200018e060f */
[----:B------:R-:W-:-:S13]  /*43e0*/  ISETP.GE.AND P3, PT, R18, R80, PT ;  /* 0x000000501200720c */ /* 0x000fda0003f66270 */
[----:B-1----:R-:W-:Y:S05]  /*43f0*/  @P3 BRA `(.L_x_485) ;  /* 0x0000000000b43947 */ /* 0x002fea0003800000 */
[----:B------:R-:W-:Y:S01]  /*4400*/  SHF.R.U64 R94, R84, 0x10, R85 ;  /* 0x00000010545e7819 */ /* 0x000fe20000001255 */
[----:B--2---:R-:W-:Y:S01]  /*4410*/  IMAD.U32 R134, R43, 0x10000, RZ ;  /* 0x000100002b867824 */ /* 0x004fe200078e00ff */
[----:B------:R-:W-:Y:S02]  /*4420*/  SHF.R.U64 R95, R82, 0x10, R83 ;  /* 0x00000010525f7819 */ /* 0x000fe40000001253 */
[----:B------:R-:W-:Y:S02]  /*4430*/  SHF.R.U32.HI R85, RZ, 0x10, R85 ;  /* 0x00000010ff557819 */ /* 0x000fe40000011655 */
[----:B------:R-:W-:Y:S02]  /*4440*/  PRMT R94, R169, 0x5432, R94 ;  /* 0x00005432a95e7816 */ /* 0x000fe4000000005e */
[----:B------:R-:W-:Y:S01]  /*4450*/  SHF.R.U32.HI R135, RZ, 0x10, R83 ;  /* 0x00000010ff877819 */ /* 0x000fe20000011653 */
[----:B------:R-:W-:Y:S01]  /*4460*/  IMAD.U32 R83, R42, 0x10000, RZ ;  /* 0x000100002a537824 */ /* 0x000fe200078e00ff */
[----:B------:R-:W-:-:S02]  /*4470*/  PRMT R95, R207, 0x5410, R95 ;  /* 0x00005410cf5f7816 */ /* 0x000fc4000000005f */
[----:B------:R-:W-:Y:S02]  /*4480*/  PRMT R85, R209, 0x5410, R85 ;  /* 0x00005410d1557816 */ /* 0x000fe40000000055 */
[----:B------:R-:W-:Y:S02]  /*4490*/  LOP3.LUT R189, R41, 0xffff0000, RZ, 0xc0, !PT ;  /* 0xffff000029bd7812 */ /* 0x000fe400078ec0ff */
[C---:B------:R-:W-:Y:S01]  /*44a0*/  LOP3.LUT R152, R94.reuse, 0xffff0000, RZ, 0xc0, !PT ;  /* 0xffff00005e987812 */ /* 0x040fe200078ec0ff */
[----:B------:R-:W-:Y:S01]  /*44b0*/  IMAD.U32 R94, R94, 0x10000, RZ ;  /* 0x000100005e5e7824 */ /* 0x000fe200078e00ff */
[----:B------:R-:W-:Y:S01]  /*44c0*/  PRMT R84, R208, 0x5410, R135 ;  /* 0x00005410d0547816 */ /* 0x000fe20000000087 */
[----:B------:R-:W-:Y:S01]  /*44d0*/  IMAD.U32 R135, R85, 0x10000, RZ ;  /* 0x0001000055877824 */ /* 0x000fe200078e00ff */
[----:B------:R-:W-:Y:S01]  /*44e0*/  LOP3.LUT R188, R95, 0xffff0000, RZ, 0xc0, !PT ;  /* 0xffff00005fbc7812 */ /* 0x000fe200078ec0ff */
[----:B------:R-:W-:Y:S01]  /*44f0*/  FMUL.FTZ R190, R189, R152 ;  /* 0x00000098bdbe7220 */ /* 0x000fe20000410000 */
[----:B------:R-:W-:Y:S01]  /*4500*/  LOP3.LUT R42, R42, 0xffff0000, RZ, 0xc0, !PT ;  /* 0xffff00002a2a7812 */ /* 0x000fe200078ec0ff */
[----:B------:R-:W-:Y:S01]  /*4510*/  IMAD.U32 R153, R84, 0x10000, RZ ;  /* 0x0001000054997824 */ /* 0x000fe200078e00ff */
[----:B------:R-:W-:Y:S01]  /*4520*/  LOP3.LUT R82, R43, 0xffff0000, RZ, 0xc0, !PT ;  /* 0xffff00002b527812 */ /* 0x000fe200078ec0ff */
[----:B------:R-:W-:-:S02]  /*4530*/  IMAD.U32 R43, R41, 0x10000, RZ ;  /* 0x00010000292b7824 */ /* 0x000fc400078e00ff */
[-C--:B------:R-:W-:Y:S01]  /*4540*/  FMUL.FTZ R189, R189, R188.reuse ;  /* 0x000000bcbdbd7220 */ /* 0x080fe20000410000 */
[----:B------:R-:W-:Y:S02]  /*4550*/  IMAD.U32 R41, R40, 0x10000, RZ ;  /* 0x0001000028297824 */ /* 0x000fe400078e00ff */
[----:B------:R-:W-:Y:S01]  /*4560*/  FMUL.FTZ R192, R42, R135 ;  /* 0x000000872ac07220 */ /* 0x000fe20000410000 */
[----:B------:R-:W-:Y:S01]  /*4570*/  LOP3.LUT R40, R40, 0xffff0000, RZ, 0xc0, !PT ;  /* 0xffff000028287812 */ /* 0x000fe200078ec0ff */
[C---:B------:R-:W-:Y:S01]  /*4580*/  FFMA.FTZ R190, R43.reuse, R188, -R190 ;  /* 0x000000bc2bbe7223 */ /* 0x040fe200000108be */
[----:B------:R-:W-:Y:S01]  /*4590*/  FFMA.FTZ R189, R43, R152, R189 ;  /* 0x000000982bbd7223 */ /* 0x000fe200000100bd */
[-C--:B------:R-:W-:Y:S01]  /*45a0*/  FMUL.FTZ R42, R42, R153.reuse ;  /* 0x000000992a2a7220 */ /* 0x080fe20000410000 */
[----:B------:R-:W-:Y:S01]  /*45b0*/  LOP3.LUT R85, R85, 0xffff0000, RZ, 0xc0, !PT ;  /* 0xffff000055557812 */ /* 0x000fe200078ec0ff */
[----:B------:R-:W-:Y:S01]  /*45c0*/  IMAD.U32 R95, R95, 0x10000, RZ ;  /* 0x000100005f5f7824 */ /* 0x000fe200078e00ff */
[----:B------:R-:W-:Y:S01]  /*45d0*/  LOP3.LUT R43, R84, 0xffff0000, RZ, 0xc0, !PT ;  /* 0xffff0000542b7812 */ /* 0x000fe200078ec0ff */
[C---:B------:R-:W-:Y:S01]  /*45e0*/  FFMA.FTZ R192, R83.reuse, R153, -R192 ;  /* 0x0000009953c07223 */ /* 0x040fe200000108c0 */
[----:B------:R-:W-:Y:S01]  /*45f0*/  FFMA.FTZ R83, R83, R135, R42 ;  /* 0x0000008753537223 */ /* 0x000fe2000001002a */
[----:B------:R-:W-:Y:S01]  /*4600*/  FMUL.FTZ R135, R82, R85 ;  /* 0x0000005552877220 */ /* 0x000fe20000410000 */
[CC--:B------:R-:W-:Y:S01]  /*4610*/  FMUL.FTZ R42, R40.reuse, R94.reuse ;  /* 0x0000005e282a7220 */ /* 0x0c0fe20000410000 */
[----:B------:R-:W-:Y:S01]  /*4620*/  FMUL.FTZ R153, R40, R95 ;  /* 0x0000005f28997220 */ /* 0x000fe20000410000 */
[-C--:B------:R-:W-:Y:S01]  /*4630*/  FMUL.FTZ R82, R82, R43.reuse ;  /* 0x0000002b52527220 */ /* 0x080fe20000410000 */
[C---:B------:R-:W-:Y:S01]  /*4640*/  FFMA.FTZ R135, R134.reuse, R43, -R135 ;  /* 0x0000002b86877223 */ /* 0x040fe20000010887 */
[C---:B------:R-:W-:Y:S01]  /*4650*/  FFMA.FTZ R42, R41.reuse, R95, -R42 ;  /* 0x0000005f292a7223 */ /* 0x040fe2000001082a */
[----:B------:R-:W-:Y:S01]  /*4660*/  FFMA.FTZ R153, R41, R94, R153 ;  /* 0x0000005e29997223 */ /* 0x000fe20000010099 */
[----:B------:R-:W-:Y:S01]  /*4670*/  FFMA.FTZ R82, R134, R85, R82 ;  /* 0x0000005586527223 */ /* 0x000fe20000010052 */
[----:B------:R-:W-:-:S02]  /*4680*/  F2FP.BF16.F32.PACK_AB R192, R83, R192 ;  /* 0x000000c053c0723e */ /* 0x000fc400000010ff */
[----:B------:R-:W-:Y:S02]  /*4690*/  F2FP.BF16.F32.PACK_AB R41, R189, R190 ;  /* 0x000000bebd29723e */ /* 0x000fe400000010ff */
[----:B------:R-:W-:Y:S01]  /*46a0*/  F2FP.BF16.F32.PACK_AB R40, R153, R42 ;  /* 0x0000002a9928723e */ /* 0x000fe200000010ff */
[----:B------:R-:W-:Y:S01]  /*46b0*/  IMAD.MOV.U32 R42, RZ, RZ, R192 ;  /* 0x000000ffff2a7224 */ /* 0x000fe200078e00c0 */
[----:B------:R-:W-:-:S07]  /*46c0*/  F2FP.BF16.F32.PACK_AB R43, R82, R135 ;  /* 0x00000087522b723e */ /* 0x000fce00000010ff */
.L_x_485:
[----:B------:R-:W-:Y:S05]  /*46d0*/  BSYNC B3 ;  /* 0x0000000000037941 */ /* 0x000fea0003800000 */
.L_x_484:
[----:B------:R-:W-:Y:S01]  /*46e0*/  ULDC.64 UR4, c[0x0][0x2d8] ;  /* 0x0000b60000047ab9 */ /* 0x000fe20000000a00 */
[----:B------:R-:W-:Y:S01]  /*46f0*/  ULDC.64 UR6, c[0x0][0x208] ;  /* 0x0000820000067ab9 */ /* 0x000fe20000000a00 */
[----:B------:R-:W-:-:S04]  /*4700*/  LEA R82, P3, R90, UR4, 0x1 ;  /* 0x000000045a527c11 */ /* 0x000fc8000f8608ff */
[----:B------:R-:W-:-:S05]  /*4710*/  LEA.HI.X R83, R90, UR5, R91, 0x1, P3 ;  /* 0x000000055a537c11 */ /* 0x000fca00098f0c5b */
[----:B--2---:R2:W-:Y:S04]  /*4720*/  STG.E.128 desc[UR6][R82.64], R40 ;  /* 0x0000002852007986 */ /* 0x0045e8000c101d06 */
.L_x_483:
[----:B------:R-:W-:Y:S05]  /*4730*/  BSYNC B2 ;  /* 0x0000000000027941 */ /* 0x000fea0003800000 */
.L_x_482:
[----:B------:R-:W-:Y:S05]  /*4740*/  @P1 BRA `(.L_x_481) ;  /* 0x0000000000e41947 */ /* 0x000fea0003800000 */
[----:B-12---:R1:W2:Y:S01]  /*4750*/  LDS.128 R40, [R5+0x24c00] ;  /* 0x024c000005287984 */ /* 0x0062a20000000c00 */
[----:B------:R-:W-:Y:S01]  /*4760*/  IADD3 R86, P3, R86, R13, RZ ;  /* 0x0000000d56567210 */ /* 0x000fe20007f7e0ff */
[----:B------:R-:W-:Y:S04]  /*4770*/  BSSY B2, `(.L_x_486) ;  /* 0x0000031000027945 */ /* 0x000fe80003800000 */
[----:B------:R-:W-:Y:S01]  /*4780*/  IMAD.X R87, R87, 0x1, R8, P3 ;  /* 0x0000000157577824 */ /* 0x000fe200018e0608 */
[----:B------:R-:W-:-:S13]  /*4790*/  ISETP.GE.AND P3, PT, R221, R80, PT ;  /* 0x00000050dd00720c */ /* 0x000fda0003f66270 */
[----:B-1----:R-:W-:Y:S05]  /*47a0*/  @P3 BRA `(.L_x_487) ;  /* 0x0000000000b43947 */ /* 0x002fea0003800000 */
[----:B------:R-:W-:Y:S02]  /*47b0*/  SHF.R.U64 R78, R78, 0x10, R79 ;  /* 0x000000104e4e7819 */ /* 0x000fe4000000124f */
[----:B------:R-:W-:Y:S01]  /*47c0*/  SHF.R.U64 R82, R76, 0x10, R77 ;  /* 0x000000104c527819 */ /* 0x000fe2000000124d */
[----:B--2---:R-:W-:Y:S01]  /*47d0*/  IMAD.U32 R76, R42, 0x10000, RZ ;  /* 0x000100002a4c7824 */ /* 0x004fe200078e00ff */
[----:B------:R-:W-:Y:S02]  /*47e0*/  SHF.R.U32.HI R79, RZ, 0x10, R79 ;  /* 0x00000010ff4f7819 */ /* 0x000fe4000001164f */
[----:B------:R-:W-:Y:S02]  /*47f0*/  SHF.R.U32.HI R83, RZ, 0x10, R77 ;  /* 0x00000010ff537819 */ /* 0x000fe4000001164d */
[----:B------:R-:W-:Y:S02]  /*4800*/  PRMT R203, R203, 0x5410, R78 ;  /* 0x00005410cbcb7816 */ /* 0x000fe4000000004e */
[----:B------:R-:W-:-:S02]  /*4810*/  PRMT R205, R205, 0x5410, R82 ;  /* 0x00005410cdcd7816 */ /* 0x000fc40000000052 */
[----:B------:R-:W-:Y:S02]  /*4820*/  PRMT R202, R202, 0x5410, R79 ;  /* 0x00005410caca7816 */ /* 0x000fe4000000004f */
[----:B------:R-:W-:Y:S01]  /*4830*/  PRMT R204, R204, 0x5410, R83 ;  /* 0x00005410cccc7816 */ /* 0x000fe20000000053 */
[C---:B------:R-:W-:Y:S01]  /*4840*/  IMAD.U32 R83, R41.reuse, 0x10000, RZ ;  /* 0x0001000029537824 */ /* 0x040fe200078e00ff */
[----:B------:R-:W-:Y:S01]  /*4850*/  LOP3.LUT R79, R41, 0xffff0000, RZ, 0xc0, !PT ;  /* 0xffff0000294f7812 */ /* 0x000fe200078ec0ff */
[----:B------:R-:W-:Y:S01]  /*4860*/  IMAD.U32 R78, R202, 0x10000, RZ ;  /* 0x00010000ca4e7824 */ /* 0x000fe200078e00ff */
[----:B------:R-:W-:Y:S01]  /*4870*/  LOP3.LUT R90, R203, 0xffff0000, RZ, 0xc0, !PT ;  /* 0xffff0000cb5a7812 */ /* 0x000fe200078ec0ff */
[----:B------:R-:W-:Y:S01]  /*4880*/  IMAD.U32 R82, R204, 0x10000, RZ ;  /* 0x00010000cc527824 */ /* 0x000fe200078e00ff */
[----:B------:R-:W-:Y:S01]  /*4890*/  LOP3.LUT R84, R205, 0xffff0000, RZ, 0xc0, !PT ;  /* 0xffff0000cd547812 */ /* 0x000fe200078ec0ff */
[----:B------:R-:W-:Y:S01]  /*48a0*/  IMAD.U32 R41, R40, 0x10000, RZ ;  /* 0x0001000028297824 */ /* 0x000fe200078e00ff */
[----:B------:R-:W-:Y:S01]  /*48b0*/  LOP3.LUT R77, R42, 0xffff0000, RZ, 0xc0, !PT ;  /* 0xffff00002a4d7812 */ /* 0x000fe200078ec0ff */
[----:B------:R-:W-:Y:S01]  /*48c0*/  FMUL.FTZ R94, R79, R90 ;  /* 0x0000005a4f5e7220 */ /* 0x000fe20000410000 */
[----:B------:R-:W-:Y:S01]  /*48d0*/  LOP3.LUT R42, R43, 0xffff0000, RZ, 0xc0, !PT ;  /* 0xffff00002b2a7812 */ /* 0x000fe200078ec0ff */
[----:B------:R-:W-:Y:S01]  /*48e0*/  FMUL.FTZ R85, R79, R84 ;  /* 0x000000544f557220 */ /* 0x000fe20000410000 */
[----:B------:R-:W-:Y:S01]  /*48f0*/  LOP3.LUT R79, R40, 0xffff0000, RZ, 0xc0, !PT ;  /* 0xffff0000284f7812 */ /* 0x000fe200078ec0ff */
[----:B------:R-:W-:Y:S01]  /*4900*/  FMUL.FTZ R91, R77, R78 ;  /* 0x0000004e4d5b7220 */ /* 0x000fe20000410000 */
[----:B------:R-:W-:Y:S01]  /*4910*/  FFMA.FTZ R40, R83, R84, -R94 ;  /* 0x0000005453287223 */ /* 0x000fe2000001085e */
[----:B------:R-:W-:Y:S01]  /*4920*/  FMUL.FTZ R77, R77, R82 ;  /* 0x000000524d4d7220 */ /* 0x000fe20000410000 */
[----:B------:R-:W-:Y:S01]  /*4930*/  LOP3.LUT R202, R202, 0xffff0000, RZ, 0xc0, !PT ;  /* 0xffff0000caca7812 */ /* 0x000fe200078ec0ff */
[----:B------:R-:W-:Y:S01]  /*4940*/  FFMA.FTZ R83, R83, R90, R85 ;  /* 0x0000005a53537223 */ /* 0x000fe20000010055 */
[----:B------:R-:W-:Y:S01]  /*4950*/  LOP3.LUT R204, R204, 0xffff0000, RZ, 0xc0, !PT ;  /* 0xffff0000cccc7812 */ /* 0x000fe200078ec0ff */
[----:B------:R-:W-:-:S02]  /*4960*/  IMAD.U32 R90, R203, 0x10000, RZ ;  /* 0x00010000cb5a7824 */ /* 0x000fc400078e00ff */
[C---:B------:R-:W-:Y:S01]  /*4970*/  FFMA.FTZ R82, R76.reuse, R82, -R91 ;  /* 0x000000524c527223 */ /* 0x040fe2000001085b */
[----:B------:R-:W-:Y:S02]  /*4980*/  IMAD.U32 R84, R205, 0x10000, RZ ;  /* 0x00010000cd547824 */ /* 0x000fe400078e00ff */
[----:B------:R-:W-:Y:S01]  /*4990*/  FFMA.FTZ R77, R76, R78, R77 ;  /* 0x0000004e4c4d7223 */ /* 0x000fe2000001004d */
[C---:B------:R-:W-:Y:S01]  /*49a0*/  FMUL.FTZ R76, R42.reuse, R202 ;  /* 0x000000ca2a4c7220 */ /* 0x040fe20000410000 */
[----:B------:R-:W-:Y:S01]  /*49b0*/  FMUL.FTZ R85, R42, R204 ;  /* 0x000000cc2a557220 */ /* 0x000fe20000410000 */
[C---:B------:R-:W-:Y:S01]  /*49c0*/  FMUL.FTZ R42, R79.reuse, R90 ;  /* 0x0000005a4f2a7220 */ /* 0x040fe20000410000 */
[----:B------:R-:W-:Y:S01]  /*49d0*/  FMUL.FTZ R79, R79, R84 ;  /* 0x000000544f4f7220 */ /* 0x000fe20000410000 */
[----:B------:R-:W-:Y:S01]  /*49e0*/  IMAD.U32 R43, R43, 0x10000, RZ ;  /* 0x000100002b2b7824 */ /* 0x000fe200078e00ff */
[----:B------:R-:W-:Y:S01]  /*49f0*/  F2FP.BF16.F32.PACK_AB R82, R77, R82 ;  /* 0x000000524d52723e */ /* 0x000fe200000010ff */
[C---:B------:R-:W-:Y:S01]  /*4a00*/  FFMA.FTZ R42, R41.reuse, R84, -R42 ;  /* 0x00000054292a7223 */ /* 0x040fe2000001082a */
[----:B------:R-:W-:Y:S01]  /*4a10*/  FFMA.FTZ R79, R41, R90, R79 ;  /* 0x0000005a294f7223 */ /* 0x000fe2000001004f */
[C---:B------:R-:W-:Y:S01]  /*4a20*/  FFMA.FTZ R76, R43.reuse, R204, -R76 ;  /* 0x000000cc2b4c7223 */ /* 0x040fe2000001084c */
[----:B------:R-:W-:Y:S01]  /*4a30*/  FFMA.FTZ R85, R43, R202, R85 ;  /* 0x000000ca2b557223 */ /* 0x000fe20000010055 */
[----:B------:R-:W-:-:S02]  /*4a40*/  F2FP.BF16.F32.PACK_AB R41, R83, R40 ;  /* 0x000000285329723e */ /* 0x000fc400000010ff */
[----:B------:R-:W-:Y:S01]  /*4a50*/  F2FP.BF16.F32.PACK_AB R40, R79, R42 ;  /* 0x0000002a4f28723e */ /* 0x000fe200000010ff */
[----:B------:R-:W-:Y:S01]  /*4a60*/  IMAD.MOV.U32 R42, RZ, RZ, R82 ;  /* 0x000000ffff2a7224 */ /* 0x000fe200078e0052 */
[----:B------:R-:W-:-:S07]  /*4a70*/  F2FP.BF16.F32.PACK_AB R43, R85, R76 ;  /* 0x0000004c552b723e */ /* 0x000fce00000010ff */
.L_x_487:
[----:B------:R-:W-:Y:S05]  /*4a80*/  BSYNC B2 ;  /* 0x0000000000027941 */ /* 0x000fea0003800000 */
.L_x_486:
[----:B------:R-:W-:Y:S01]  /*4a90*/  ULDC.64 UR4, c[0x0][0x2d8] ;  /* 0x0000b60000047ab9 */ /* 0x000fe20000000a00 */
[----:B------:R-:W-:Y:S01]  /*4aa0*/  ULDC.64 UR6, c[0x0][0x208] ;  /* 0x0000820000067ab9 */ /* 0x000fe20000000a00 */
[----:B------:R-:W-:-:S04]  /*4ab0*/  LEA R76, P3, R86, UR4, 0x1 ;  /* 0x00000004564c7c11 */ /* 0x000fc8000f8608ff */
[----:B------:R-:W-:-:S05]  /*4ac0*/  LEA.HI.X R77, R86, UR5, R87, 0x1, P3 ;  /* 0x00000005564d7c11 */ /* 0x000fca00098f0c57 */
[----:B--2---:R3:W-:Y:S04]  /*4ad0*/  STG.E.128 desc[UR6][R76.64], R40 ;  /* 0x000000284c007986 */ /* 0x0047e8000c101d06 */
.L_x_481:
[----:B------:R-:W-:Y:S05]  /*4ae0*/  BSYNC B1 ;  /* 0x0000000000017941 */ /* 0x000fea0003800000 */
.L_x_480:
[----:B------:R-:W-:Y:S01]  /*4af0*/  ISETP.NE.AND P3, PT, R89, RZ, PT ;  /* 0x000000ff5900720c */ /* 0x000fe20003f65270 */
[----:B------:R-:W-:-:S12]  /*4b00*/  BSSY B1, `(.L_x_488) ;  /* 0x000007b000017945 */ /* 0x000fd80003800000 */
[----:B------:R-:W-:Y:S05]  /*4b10*/  @P3 BRA `(.L_x_489) ;  /* 0x0000000400e43947 */ /* 0x000fea0003800000 */
[----:B---3--:R-:W-:Y:S01]  /*4b20*/  IADD3 R77, P3, P4, R127, R132, R16 ;  /* 0x000000847f4d7210 */ /* 0x008fe20007c7e010 */
[----:B------:R-:W-:Y:S03]  /*4b30*/  BSSY B2, `(.L_x_490) ;  /* 0x000003d000027945 */ /* 0x000fe60003800000 */
[----:B------:R-:W-:Y:S01]  /*4b40*/  IADD3.X R76, R126, R88, R17, P3, P4 ;  /* 0x000000587e4c7210 */ /* 0x000fe20001fe8411 */
[----:B------:R-:W-:Y:S08]  /*4b50*/  @P0 BRA `(.L_x_491) ;  /* 0x0000000000e80947 */ /* 0x000ff00003800000 */
[----:B-12---:R1:W2:Y:S01]  /*4b60*/  LDS.128 R40, [R5+0x20400] ;  /* 0x0204000005287984 */ /* 0x0062a20000000c00 */
[----:B------:R-:W-:Y:S01]  /*4b70*/  IADD3 R78, P3, R77, R98, RZ ;  /* 0x000000624d4e7210 */ /* 0x000fe20007f7e0ff */
[----:B------:R-:W-:Y:S04]  /*4b80*/  BSSY B3, `(.L_x_492) ;  /* 0x0000032000037945 */ /* 0x000fe80003800000 */
[----:B------:R-:W-:Y:S01]  /*4b90*/  IMAD.X R79, R76, 0x1, R15, P3 ;  /* 0x000000014c4f7824 */ /* 0x000fe200018e060f */
[----:B------:R-:W-:-:S13]  /*4ba0*/  ISETP.GE.AND P3, PT, R18, R80, PT ;  /* 0x000000501200720c */ /* 0x000fda0003f66270 */
[----:B-1----:R-:W-:Y:S05]  /*4bb0*/  @P3 BRA `(.L_x_493) ;  /* 0x0000000000b83947 */ /* 0x002fea0003800000 */
[--C-:B------:R-:W-:Y:S02]  /*4bc0*/  SHF.R.U64 R74, R74, 0x10, R75.reuse ;  /* 0x000000104a4a7819 */ /* 0x100fe4000000124b */
[----:B------:R-:W-:Y:S02]  /*4bd0*/  SHF.R.U32.HI R75, RZ, 0x10, R75 ;  /* 0x00000010ff4b7819 */ /* 0x000fe4000001164b */
[--C-:B------:R-:W-:Y:S01]  /*4be0*/  SHF.R.U64 R82, R72, 0x10, R73.reuse ;  /* 0x0000001048527819 */ /* 0x100fe20000001249 */
[----:B--2---:R-:W-:Y:S01]  /*4bf0*/  IMAD.U32 R72, R42, 0x10000, RZ ;  /* 0x000100002a487824 */ /* 0x004fe200078e00ff */
[----:B------:R-:W-:Y:S02]  /*4c00*/  SHF.R.U32.HI R83, RZ, 0x10, R73 ;  /* 0x00000010ff537819 */ /* 0x000fe40000011649 */
[----:B------:R-:W-:Y:S01]  /*4c10*/  PRMT R172, R172, 0x5410, R75 ;  /* 0x00005410acac7816 */ /* 0x000fe2000000004b */
[----:B------:R-:W-:Y:S01]  /*4c20*/  IMAD.U32 R75, R41, 0x10000, RZ ;  /* 0x00010000294b7824 */ /* 0x000fe200078e00ff */
[----:B------:R-:W-:-:S02]  /*4c30*/  PRMT R175, R175, 0x5410, R82 ;  /* 0x00005410afaf7816 */ /* 0x000fc40000000052 */
[----:B------:R-:W-:Y:S01]  /*4c40*/  PRMT R174, R174, 0x5410, R83 ;  /* 0x00005410aeae7816 */ /* 0x000fe20000000053 */
[----:B------:R-:W-:Y:S01]  /*4c50*/  IMAD.U32 R85, R172, 0x10000, RZ ;  /* 0x00010000ac557824 */ /* 0x000fe200078e00ff */
[----:B------:R-:W-:Y:S02]  /*4c60*/  PRMT R173, R173, 0x5410, R74 ;  /* 0x00005410adad7816 */ /* 0x000fe4000000004a */
[----:B------:R-:W-:Y:S01]  /*4c70*/  LOP3.LUT R73, R42, 0xffff0000, RZ, 0xc0, !PT ;  /* 0xffff00002a497812 */ /* 0x000fe200078ec0ff */
[----:B------:R-:W-:Y:S01]  /*4c80*/  IMAD.U32 R83, R174, 0x10000, RZ ;  /* 0x00010000ae537824 */ /* 0x000fe200078e00ff */
[----:B------:R-:W-:Y:S01]  /*4c90*/  LOP3.LUT R74, R41, 0xffff0000, RZ, 0xc0, !PT ;  /* 0xffff0000294a7812 */ /* 0x000fe200078ec0ff */
[----:B------:R-:W-:Y:S01]  /*4ca0*/  IMAD.U32 R41, R40, 0x10000, RZ ;  /* 0x0001000028297824 */ /* 0x000fe200078e00ff */
[----:B------:R-:W-:Y:S01]  /*4cb0*/  LOP3.LUT R84, R173, 0xffff0000, RZ, 0xc0, !PT ;  /* 0xffff0000ad547812 */ /* 0x000fe200078ec0ff */
[----:B------:R-:W-:Y:S01]  /*4cc0*/  FMUL.FTZ R89, R73, R85 ;  /* 0x0000005549597220 */ /* 0x000fe20000410000 */
[----:B------:R-:W-:Y:S01]  /*4cd0*/  LOP3.LUT R82, R175, 0xffff0000, RZ, 0xc0, !PT ;  /* 0xffff0000af527812 */ /* 0x000fe200078ec0ff */
[-C--:B------:R-:W-:Y:S01]  /*4ce0*/  FMUL.FTZ R73, R73, R83.reuse ;  /* 0x0000005349497220 */ /* 0x080fe20000410000 */
[----:B------:R-:W-:Y:S01]  /*4cf0*/  LOP3.LUT R42, R43, 0xffff0000, RZ, 0xc0, !PT ;  /* 0xffff00002b2a7812 */ /* 0x000fe200078ec0ff */
[----:B------:R-:W-:Y:S01]  /*4d00*/  FMUL.FTZ R86, R74, R84 ;  /* 0x000000544a567220 */ /* 0x000fe20000410000 */
[----:B------:R-:W-:Y:S01]  /*4d10*/  LOP3.LUT R172, R172, 0xffff0000, RZ, 0xc0, !PT ;  /* 0xffff0000acac7812 */ /* 0x000fe200078ec0ff */
[----:B------:R-:W-:Y:S01]  /*4d20*/  FMUL.FTZ R87, R74, R82 ;  /* 0x000000524a577220 */ /* 0x000fe20000410000 */
[----:B------:R-:W-:Y:S01]  /*4d30*/  LOP3.LUT R174, R174, 0xffff0000, RZ, 0xc0, !PT ;  /* 0xffff0000aeae7812 */ /* 0x000fe200078ec0ff */
[----:B------:R-:W-:Y:S01]  /*4d40*/  IMAD.U32 R173, R173, 0x10000, RZ ;  /* 0x00010000adad7824 */ /* 0x000fe200078e00ff */
[----:B------:R-:W-:Y:S01]  /*4d50*/  LOP3.LUT R74, R40, 0xffff0000, RZ, 0xc0, !PT ;  /* 0xffff0000284a7812 */ /* 0x000fe200078ec0ff */
[----:B------:R-:W-:Y:S01]  /*4d60*/  FFMA.FTZ R89, R72, R83, -R89 ;  /* 0x0000005348597223 */ /* 0x000fe20000010859 */
[----:B------:R-:W-:-:S02]  /*4d70*/  IMAD.U32 R175, R175, 0x10000, RZ ;  /* 0x00010000afaf7824 */ /* 0x000fc400078e00ff */
[C---:B------:R-:W-:Y:S01]  /*4d80*/  FFMA.FTZ R40, R75.reuse, R82, -R86 ;  /* 0x000000524b287223 */ /* 0x040fe20000010856 */
[----:B------:R-:W-:Y:S01]  /*4d90*/  FFMA.FTZ R72, R72, R85, R73 ;  /* 0x0000005548487223 */ /* 0x000fe20000010049 */
[C---:B------:R-:W-:Y:S01]  /*4da0*/  FMUL.FTZ R82, R42.reuse, R172 ;  /* 0x000000ac2a527220 */ /* 0x040fe20000410000 */
[----:B------:R-:W-:Y:S01]  /*4db0*/  FMUL.FTZ R73, R42, R174 ;  /* 0x000000ae2a497220 */ /* 0x000fe20000410000 */
[C---:B------:R-:W-:Y:S01]  /*4dc0*/  FMUL.FTZ R42, R74.reuse, R173 ;  /* 0x000000ad4a2a7220 */ /* 0x040fe20000410000 */
[----:B------:R-:W-:Y:S01]  /*4dd0*/  FFMA.FTZ R87, R75, R84, R87 ;  /* 0x000000544b577223 */ /* 0x000fe20000010057 */
[-C--:B------:R-:W-:Y:S01]  /*4de0*/  FMUL.FTZ R74, R74, R175.reuse ;  /* 0x000000af4a4a7220 */ /* 0x080fe20000410000 */
[----:B------:R-:W-:Y:S02]  /*4df0*/  IMAD.U32 R43, R43, 0x10000, RZ ;  /* 0x000100002b2b7824 */ /* 0x000fe400078e00ff */
[C---:B------:R-:W-:Y:S01]  /*4e00*/  FFMA.FTZ R42, R41.reuse, R175, -R42 ;  /* 0x000000af292a7223 */ /* 0x040fe2000001082a */
[----:B------:R-:W-:Y:S01]  /*4e10*/  F2FP.BF16.F32.PACK_AB R72, R72, R89 ;  /* 0x000000594848723e */ /* 0x000fe200000010ff */
[----:B------:R-:W-:Y:S01]  /*4e20*/  FFMA.FTZ R41, R41, R173, R74 ;  /* 0x000000ad29297223 */ /* 0x000fe2000001004a */
[C---:B------:R-:W-:Y:S01]  /*4e30*/  FFMA.FTZ R82, R43.reuse, R174, -R82 ;  /* 0x000000ae2b527223 */ /* 0x040fe20000010852 */
[----:B------:R-:W-:Y:S01]  /*4e40*/  FFMA.FTZ R73, R43, R172, R73 ;  /* 0x000000ac2b497223 */ /* 0x000fe20000010049 */
[----:B------:R-:W-:-:S02]  /*4e50*/  F2FP.BF16.F32.PACK_AB R87, R87, R40 ;  /* 0x000000285757723e */ /* 0x000fc400000010ff */
[----:B------:R-:W-:Y:S01]  /*4e60*/  F2FP.BF16.F32.PACK_AB R40, R41, R42 ;  /* 0x0000002a2928723e */ /* 0x000fe200000010ff */
[----:B------:R-:W-:Y:S01]  /*4e70*/  IMAD.MOV.U32 R42, RZ, RZ, R72 ;  /* 0x000000ffff2a7224 */ /* 0x000fe200078e0048 */
[----:B------:R-:W-:Y:S01]  /*4e80*/  F2FP.BF16.F32.PACK_AB R43, R73, R82 ;  /* 0x00000052492b723e */ /* 0x000fe200000010ff */
[----:B------:R-:W-:-:S07]  /*4e90*/  IMAD.MOV.U32 R41, RZ, RZ, R87 ;  /* 0x000000ffff297224 */ /* 0x000fce00078e0057 */
.L_x_493:
[----:B------:R-:W-:Y:S05]  /*4ea0*/  BSYNC B3 ;  /* 0x0000000000037941 */ /* 0x000fea0003800000 */
.L_x_492:
[----:B------:R-:W-:Y:S01]  /*4eb0*/  ULDC.64 UR4, c[0x0][0x2d8] ;  /* 0x0000b60000047ab9 */ /* 0x000fe20000000a00 */
[----:B------:R-:W-:Y:S01]  /*4ec0*/  ULDC.64 UR6, c[0x0][0x208] ;  /* 0x0000820000067ab9 */ /* 0x000fe20000000a00 */
[----:B------:R-:W-:-:S04]  /*4ed0*/  LEA R72, P3, R78, UR4, 0x1 ;  /* 0x000000044e487c11 */ /* 0x000fc8000f8608ff */
[----:B------:R-:W-:-:S05]  /*4ee0*/  LEA.HI.X R73, R78, UR5, R79, 0x1, P3 ;  /* 0x000000054e497c11 */ /* 0x000fca00098f0c4f */
[----:B--2---:R3:W-:Y:S04]  /*4ef0*/  STG.E.128 desc[UR6][R72.64], R40 ;  /* 0x0000002848007986 */ /* 0x0047e8000c101d06 */
.L_x_491:
[----:B------:R-:W-:Y:S05]  /*4f00*/  BSYNC B2 ;  /* 0x0000000000027941 */ /* 0x000fea0003800000 */
.L_x_490:
[----:B------:R-:W-:Y:S05]  /*4f10*/  @P1 BRA `(.L_x_489) ;  /* 0x0000000000e41947 */ /* 0x000fea0003800000 */
[----:B-123--:R1:W2:Y:S01]  /*4f20*/  LDS.128 R40, [R5+0x25c00] ;  /* 0x025c000005287984 */ /* 0x00e2a20000000c00 */
[----:B------:R-:W-:Y:S01]  /*4f30*/  IADD3 R77, P3, R77, R13, RZ ;  /* 0x0000000d4d4d7210 */ /* 0x000fe20007f7e0ff */
[----:B------:R-:W-:Y:S04]  /*4f40*/  BSSY B2, `(.L_x_494) ;  /* 0x0000031000027945 */ /* 0x000fe80003800000 */
[----:B------:R-:W-:Y:S01]  /*4f50*/  IMAD.X R76, R76, 0x1, R8, P3 ;  /* 0x000000014c4c7824 */ /* 0x000fe200018e0608 */
[----:B------:R-:W-:-:S13]  /*4f60*/  ISETP.GE.AND P3, PT, R221, R80, PT ;  /* 0x00000050dd00720c */ /* 0x000fda0003f66270 */
[----:B-1----:R-:W-:Y:S05]  /*4f70*/  @P3 BRA `(.L_x_495) ;  /* 0x0000000000b43947 */ /* 0x002fea0003800000 */
[----:B------:R-:W-:Y:S01]  /*4f80*/  SHF.R.U64 R72, R70, 0x10, R71 ;  /* 0x0000001046487819 */ /* 0x000fe20000001247 */
[----:B--2---:R-:W-:Y:S01]  /*4f90*/  IMAD.U32 R70, R42, 0x10000, RZ ;  /* 0x000100002a467824 */ /* 0x004fe200078e00ff */
[--C-:B------:R-:W-:Y:S02]  /*4fa0*/  SHF.R.U64 R74, R68, 0x10, R69.reuse ;  /* 0x00000010444a7819 */ /* 0x100fe40000001245 */
[----:B------:R-:W-:Y:S02]  /*4fb0*/  SHF.R.U32.HI R73, RZ, 0x10, R69 ;  /* 0x00000010ff497819 */ /* 0x000fe40000011645 */
[----:B------:R-:W-:Y:S02]  /*4fc0*/  SHF.R.U32.HI R69, RZ, 0x10, R71 ;  /* 0x00000010ff457819 */ /* 0x000fe40000011647 */
[----:B------:R-:W-:Y:S02]  /*4fd0*/  PRMT R165, R165, 0x5410, R72 ;  /* 0x00005410a5a57816 */ /* 0x000fe40000000048 */
[----:B------:R-:W-:-:S02]  /*4fe0*/  PRMT R167, R167, 0x5410, R74 ;  /* 0x00005410a7a77816 */ /* 0x000fc4000000004a */
[----:B------:R-:W-:Y:S02]  /*4ff0*/  PRMT R158, R158, 0x5410, R69 ;  /* 0x000054109e9e7816 */ /* 0x000fe40000000045 */
[----:B------:R-:W-:Y:S02]  /*5000*/  LOP3.LUT R69, R41, 0xffff0000, RZ, 0xc0, !PT ;  /* 0xffff000029457812 */ /* 0x000fe400078ec0ff */
[----:B------:R-:W-:Y:S01]  /*5010*/  LOP3.LUT R74, R165, 0xffff0000, RZ, 0xc0, !PT ;  /* 0xffff0000a54a7812 */ /* 0x000fe200078ec0ff */
[----:B------:R-:W-:Y:S01]  /*5020*/  IMAD.U32 R75, R158, 0x10000, RZ ;  /* 0x000100009e4b7824 */ /* 0x000fe200078e00ff */
[----:B------:R-:W-:Y:S01]  /*5030*/  LOP3.LUT R72, R167, 0xffff0000, RZ, 0xc0, !PT ;  /* 0xffff0000a7487812 */ /* 0x000fe200078ec0ff */
[----:B------:R-:W-:Y:S01]  /*5040*/  IMAD.U32 R165, R165, 0x10000, RZ ;  /* 0x00010000a5a57824 */ /* 0x000fe200078e00ff */
[----:B------:R-:W-:Y:S01]  /*5050*/  PRMT R166, R166, 0x5410, R73 ;  /* 0x00005410a6a67816 */ /* 0x000fe20000000049 */
[----:B------:R-:W-:Y:S01]  /*5060*/  FMUL.FTZ R78, R69, R74 ;  /* 0x0000004a454e7220 */ /* 0x000fe20000410000 */
[----:B------:R-:W-:Y:S01]  /*5070*/  LOP3.LUT R71, R42, 0xffff0000, RZ, 0xc0, !PT ;  /* 0xffff00002a477812 */ /* 0x000fe200078ec0ff */
[C---:B------:R-:W-:Y:S01]  /*5080*/  IMAD.U32 R42, R43.reuse, 0x10000, RZ ;  /* 0x000100002b2a7824 */ /* 0x040fe200078e00ff */
[----:B------:R-:W-:Y:S01]  /*5090*/  LOP3.LUT R68, R43, 0xffff0000, RZ, 0xc0, !PT ;  /* 0xffff00002b447812 */ /* 0x000fe200078ec0ff */
[----:B------:R-:W-:-:S02]  /*50a0*/  IMAD.U32 R43, R41, 0x10000, RZ ;  /* 0x00010000292b7824 */ /* 0x000fc400078e00ff */
[-C--:B------:R-:W-:Y:S01]  /*50b0*/  FMUL.FTZ R69, R69, R72.reuse ;  /* 0x0000004845457220 */ /* 0x080fe20000410000 */
[----:B------:R-:W-:Y:S02]  /*50c0*/  IMAD.U32 R73, R166, 0x10000, RZ ;  /* 0x00010000a6497824 */ /* 0x000fe400078e00ff */
[----:B------:R-:W-:Y:S01]  /*50d0*/  FMUL.FTZ R83, R71, R75 ;  /* 0x0000004b47537220 */ /* 0x000fe20000410000 */
[C---:B------:R-:W-:Y:S01]  /*50e0*/  FFMA.FTZ R78, R43.reuse, R72, -R78 ;  /* 0x000000482b4e7223 */ /* 0x040fe2000001084e */
[----:B------:R-:W-:Y:S01]  /*50f0*/  FFMA.FTZ R79, R43, R74, R69 ;  /* 0x0000004a2b4f7223 */ /* 0x000fe20000010045 */
[----:B------:R-:W-:Y:S02]  /*5100*/  IMAD.U32 R41, R40, 0x10000, RZ ;  /* 0x0001000028297824 */ /* 0x000fe400078e00ff */
[-C--:B------:R-:W-:Y:S01]  /*5110*/  FMUL.FTZ R71, R71, R73.reuse ;  /* 0x0000004947477220 */ /* 0x080fe20000410000 */
[----:B------:R-:W-:Y:S01]  /*5120*/  LOP3.LUT R69, R158, 0xffff0000, RZ, 0xc0, !PT ;  /* 0xffff00009e457812 */ /* 0x000fe200078ec0ff */
[----:B------:R-:W-:Y:S01]  /*5130*/  FFMA.FTZ R83, R70, R73, -R83 ;  /* 0x0000004946537223 */ /* 0x000fe20000010853 */
[----:B------:R-:W-:Y:S01]  /*5140*/  LOP3.LUT R43, R166, 0xffff0000, RZ, 0xc0, !PT ;  /* 0xffff0000a62b7812 */ /* 0x000fe200078ec0ff */
[----:B------:R-:W-:Y:S01]  /*5150*/  IMAD.U32 R167, R167, 0x10000, RZ ;  /* 0x00010000a7a77824 */ /* 0x000fe200078e00ff */
[----:B------:R-:W-:Y:S01]  /*5160*/  LOP3.LUT R40, R40, 0xffff0000, RZ, 0xc0, !PT ;  /* 0xffff000028287812 */ /* 0x000fe200078ec0ff */
[----:B------:R-:W-:Y:S01]  /*5170*/  FFMA.FTZ R70, R70, R75, R71 ;  /* 0x0000004b46467223 */ /* 0x000fe20000010047 */
[C---:B------:R-:W-:Y:S01]  /*5180*/  FMUL.FTZ R71, R68.reuse, R69 ;  /* 0x0000004544477220 */ /* 0x040fe20000410000 */
[----:B------:R-:W-:Y:S01]  /*5190*/  FMUL.FTZ R72, R68, R43 ;  /* 0x0000002b44487220 */ /* 0x000fe20000410000 */
[----:B------:R-:W-:Y:S01]  /*51a0*/  F2FP.BF16.F32.PACK_AB R78, R79, R78 ;  /* 0x0000004e4f4e723e */ /* 0x000fe200000010ff */
[C---:B------:R-:W-:Y:S01]  /*51b0*/  FMUL.FTZ R68, R40.reuse, R165 ;  /* 0x000000a528447220 */ /* 0x040fe20000410000 */
[----:B------:R-:W-:Y:S01]  /*51c0*/  FMUL.FTZ R40, R40, R167 ;  /* 0x000000a728287220 */ /* 0x000fe20000410000 */
[C---:B------:R-:W-:Y:S01]  /*51d0*/  FFMA.FTZ R71, R42.reuse, R43, -R71 ;  /* 0x0000002b2a477223 */ /* 0x040fe20000010847 */
[----:B------:R-:W-:Y:S01]  /*51e0*/  FFMA.FTZ R72, R42, R69, R72 ;  /* 0x000000452a487223 */ /* 0x000fe20000010048 */
[C---:B------:R-:W-:Y:S01]  /*51f0*/  FFMA.FTZ R68, R41.reuse, R167, -R68 ;  /* 0x000000a729447223 */ /* 0x040fe20000010844 */
[----:B------:R-:W-:Y:S01]  /*5200*/  FFMA.FTZ R41, R41, R165, R40 ;  /* 0x000000a529297223 */ /* 0x000fe20000010028 */
[----:B------:R-:W-:-:S02]  /*5210*/  F2FP.BF16.F32.PACK_AB R42, R70, R83 ;  /* 0x00000053462a723e */ /* 0x000fc400000010ff */
[----:B------:R-:W-:Y:S02]  /*5220*/  F2FP.BF16.F32.PACK_AB R43, R72, R71 ;  /* 0x00000047482b723e */ /* 0x000fe400000010ff */
[----:B------:R-:W-:Y:S01]  /*5230*/  F2FP.BF16.F32.PACK_AB R40, R41, R68 ;  /* 0x000000442928723e */ /* 0x000fe200000010ff */
[----:B------:R-:W-:-:S07]  /*5240*/  IMAD.MOV.U32 R41, RZ, RZ, R78 ;  /* 0x000000ffff297224 */ /* 0x000fce00078e004e */
.L_x_495:
[----:B------:R-:W-:Y:S05]  /*5250*/  BSYNC B2 ;  /* 0x0000000000027941 */ /* 0x000fea0003800000 */
.L_x_494:
[----:B------:R-:W-:Y:S01]  /*5260*/  ULDC.64 UR4, c[0x0][0x2d8] ;  /* 0x0000b60000047ab9 */ /* 0x000fe20000000a00 */
[----:B------:R-:W-:Y:S01]  /*5270*/  ULDC.64 UR6, c[0x0][0x208] ;  /* 0x0000820000067ab9 */ /* 0x000fe20000000a00 */
[----:B------:R-:W-:-:S04]  /*5280*/  LEA R68, P3, R77, UR4, 0x1 ;  /* 0x000000044d447c11 */ /* 0x000fc8000f8608ff */
[----:B------:R-:W-:-:S05]  /*5290*/  LEA.HI.X R69, R77, UR5, R76, 0x1, P3 ;  /* 0x000000054d457c11 */ /* 0x000fca00098f0c4c */
[----:B--2---:R4:W-:Y:S04]  /*52a0*/  STG.E.128 desc[UR6][R68.64], R40 ;  /* 0x0000002844007986 */ /* 0x0049e8000c101d06 */
.L_x_489:
[----:B------:R-:W-:Y:S05]  /*52b0*/  BSYNC B1 ;  /* 0x0000000000017941 */ /* 0x000fea0003800000 */
.L_x_488:
[----:B------:R-:W-:Y:S01]  /*52c0*/  ISETP.NE.AND P3, PT, R81, RZ, PT ;  /* 0x000000ff5100720c */ /* 0x000fe20003f65270 */
[----:B------:R-:W-:-:S12]  /*52d0*/  BSSY B1, `(.L_x_496) ;  /* 0x000007c000017945 */ /* 0x000fd80003800000 */
[----:B------:R-:W-:Y:S05]  /*52e0*/  @P3 BRA `(.L_x_497) ;  /* 0x0000000400e83947 */ /* 0x000fea0003800000 */
[----:B----4-:R-:W-:Y:S01]  /*52f0*/  IADD3 R69, P3, P4, R130, R132, R16 ;  /* 0x0000008482457210 */ /* 0x010fe20007c7e010 */
[----:B------:R-:W-:Y:S03]  /*5300*/  BSSY B2, `(.L_x_498) ;  /* 0x000003d000027945 */ /* 0x000fe60003800000 */
[----:B------:R-:W-:Y:S01]  /*5310*/  IADD3.X R68, R128, R88, R17, P3, P4 ;  /* 0x0000005880447210 */ /* 0x000fe20001fe8411 */
[----:B------:R-:W-:Y:S08]  /*5320*/  @P0 BRA `(.L_x_499) ;  /* 0x0000000000e80947 */ /* 0x000ff00003800000 */
[----:B-123--:R1:W2:Y:S01]  /*5330*/  LDS.128 R40, [R5+0x21400] ;  /* 0x0214000005287984 */ /* 0x00e2a20000000c00 */
[----:B------:R-:W-:Y:S01]  /*5340*/  IADD3 R70, P3, R69, R98, RZ ;  /* 0x0000006245467210 */ /* 0x000fe20007f7e0ff */
[----:B------:R-:W-:Y:S04]  /*5350*/  BSSY B3, `(.L_x_500) ;  /* 0x0000032000037945 */ /* 0x000fe80003800000 */
[----:B------:R-:W-:Y:S01]  /*5360*/  IMAD.X R71, R68, 0x1, R15, P3 ;  /* 0x0000000144477824 */ /* 0x000fe200018e060f */
[----:B------:R-:W-:-:S13]  /*5370*/  ISETP.GE.AND P3, PT, R18, R80, PT ;  /* 0x000000501200720c */ /* 0x000fda0003f66270 */
[----:B-1----:R-:W-:Y:S05]  /*5380*/  @P3 BRA `(.L_x_501) ;  /* 0x0000000000b83947 */ /* 0x002fea0003800000 */
[----:B------:R-:W-:Y:S02]  /*5390*/  SHF.R.U32.HI R72, RZ, 0x10, R67 ;  /* 0x00000010ff487819 */ /* 0x000fe40000011643 */
[----:B------:R-:W-:Y:S02]  /*53a0*/  SHF.R.U32.HI R74, RZ, 0x10, R65 ;  /* 0x00000010ff4a7819 */ /* 0x000fe40000011641 */
[----:B------:R-:W-:Y:S01]  /*53b0*/  SHF.R.U64 R73, R66, 0x10, R67 ;  /* 0x0000001042497819 */ /* 0x000fe20000001243 */
[----:B--2---:R-:W-:Y:S01]  /*53c0*/  IMAD.U32 R66, R43, 0x10000, RZ ;  /* 0x000100002b427824 */ /* 0x004fe200078e00ff */
[----:B------:R-:W-:Y:S01]  /*53d0*/  SHF.R.U64 R75, R64, 0x10, R65 ;  /* 0x00000010404b7819 */ /* 0x000fe20000001241 */
[----:B------:R-:W-:Y:S01]  /*53e0*/  IMAD.U32 R64, R42, 0x10000, RZ ;  /* 0x000100002a407824 */ /* 0x000fe200078e00ff */
[----:B------:R-:W-:Y:S02]  /*53f0*/  PRMT R179, R179, 0x5410, R72 ;  /* 0x00005410b3b37816 */ /* 0x000fe40000000048 */
[----:B------:R-:W-:-:S02]  /*5400*/  PRMT R177, R177, 0x5410, R74 ;  /* 0x00005410b1b17816 */ /* 0x000fc4000000004a */
[----:B------:R-:W-:Y:S02]  /*5410*/  PRMT R176, R176, 0x5410, R73 ;  /* 0x00005410b0b07816 */ /* 0x000fe40000000049 */
[----:B------:R-:W-:Y:S01]  /*5420*/  LOP3.LUT R65, R42, 0xffff0000, RZ, 0xc0, !PT ;  /* 0xffff00002a417812 */ /* 0x000fe200078ec0ff */
[----:B------:R-:W-:Y:S01]  /*5430*/  IMAD.U32 R73, R177, 0x10000, RZ ;  /* 0x00010000b1497824 */ /* 0x000fe200078e00ff */
[----:B------:R-:W-:Y:S01]  /*5440*/  LOP3.LUT R67, R43, 0xffff0000, RZ, 0xc0, !PT ;  /* 0xffff00002b437812 */ /* 0x000fe200078ec0ff */
[----:B------:R-:W-:Y:S01]  /*5450*/  IMAD.U32 R42, R41, 0x10000, RZ ;  /* 0x00010000292a7824 */ /* 0x000fe200078e00ff */
[----:B------:R-:W-:Y:S01]  /*5460*/  PRMT R178, R178, 0x5410, R75 ;  /* 0x00005410b2b27816 */ /* 0x000fe2000000004b */
[----:B------:R-:W-:Y:S01]  /*5470*/  IMAD.U32 R75, R179, 0x10000, RZ ;  /* 0x00010000b34b7824 */ /* 0x000fe200078e00ff */
[----:B------:R-:W-:Y:S01]  /*5480*/  LOP3.LUT R43, R41, 0xffff0000, RZ, 0xc0, !PT ;  /* 0xffff0000292b7812 */ /* 0x000fe200078ec0ff */
[----:B------:R-:W-:Y:S01]  /*5490*/  IMAD.U32 R41, R40, 0x10000, RZ ;  /* 0x0001000028297824 */ /* 0x000fe200078e00ff */
[----:B------:R-:W-:Y:S01]  /*54a0*/  LOP3.LUT R74, R176, 0xffff0000, RZ, 0xc0, !PT ;  /* 0xffff0000b04a7812 */ /* 0x000fe200078ec0ff */
[C---:B------:R-:W-:Y:S01]  /*54b0*/  FMUL.FTZ R79, R65.reuse, R75 ;  /* 0x0000004b414f7220 */ /* 0x040fe20000410000 */
[----:B------:R-:W-:Y:S01]  /*54c0*/  LOP3.LUT R72, R178, 0xffff0000, RZ, 0xc0, !PT ;  /* 0xffff0000b2487812 */ /* 0x000fe200078ec0ff */
[-C--:B------:R-:W-:Y:S01]  /*54d0*/  FMUL.FTZ R65, R65, R73.reuse ;  /* 0x0000004941417220 */ /* 0x080fe20000410000 */
[----:B------:R-:W-:Y:S01]  /*54e0*/  LOP3.LUT R179, R179, 0xffff0000, RZ, 0xc0, !PT ;  /* 0xffff0000b3b37812 */ /* 0x000fe200078ec0ff */
[----:B------:R-:W-:Y:S01]  /*54f0*/  FMUL.FTZ R77, R43, R74 ;  /* 0x0000004a2b4d7220 */ /* 0x000fe20000410000 */
[----:B------:R-:W-:Y:S01]  /*5500*/  LOP3.LUT R177, R177, 0xffff0000, RZ, 0xc0, !PT ;  /* 0xffff0000b1b17812 */ /* 0x000fe200078ec0ff */
[----:B------:R-:W-:Y:S01]  /*5510*/  FFMA.FTZ R79, R64, R73, -R79 ;  /* 0x00000049404f7223 */ /* 0x000fe2000001084f */
[-C--:B------:R-:W-:Y:S01]  /*5520*/  FMUL.FTZ R43, R43, R72.reuse ;  /* 0x000000482b2b7220 */ /* 0x080fe20000410000 */
[----:B------:R-:W-:Y:S01]  /*5530*/  LOP3.LUT R40, R40, 0xffff0000, RZ, 0xc0, !PT ;  /* 0xffff000028287812 */ /* 0x000fe200078ec0ff */
[----:B------:R-:W-:Y:S01]  /*5540*/  FFMA.FTZ R77, R42, R72, -R77 ;  /* 0x000000482a4d7223 */ /* 0x000fe2000001084d */
[----:B------:R-:W-:Y:S01]  /*5550*/  FFMA.FTZ R64, R64, R75, R65 ;  /* 0x0000004b40407223 */ /* 0x000fe20000010041 */
[----:B------:R-:W-:-:S02]  /*5560*/  IMAD.U32 R176, R176, 0x10000, RZ ;  /* 0x00010000b0b07824 */ /* 0x000fc400078e00ff */
[C---:B------:R-:W-:Y:S01]  /*5570*/  FMUL.FTZ R65, R67.reuse, R179 ;  /* 0x000000b343417220 */ /* 0x040fe20000410000 */
[----:B------:R-:W-:Y:S02]  /*5580*/  IMAD.U32 R178, R178, 0x10000, RZ ;  /* 0x00010000b2b27824 */ /* 0x000fe400078e00ff */
[-C--:B------:R-:W-:Y:S01]  /*5590*/  FMUL.FTZ R72, R67, R177.reuse ;  /* 0x000000b143487220 */ /* 0x080fe20000410000 */
[----:B------:R-:W-:Y:S01]  /*55a0*/  FFMA.FTZ R74, R42, R74, R43 ;  /* 0x0000004a2a4a7223 */ /* 0x000fe2000001002b */
[C---:B------:R-:W-:Y:S01]  /*55b0*/  FMUL.FTZ R42, R40.reuse, R176 ;  /* 0x000000b0282a7220 */ /* 0x040fe20000410000 */
[-C--:B------:R-:W-:Y:S01]  /*55c0*/  FMUL.FTZ R43, R40, R178.reuse ;  /* 0x000000b2282b7220 */ /* 0x080fe20000410000 */
[C---:B------:R-:W-:Y:S01]  /*55d0*/  FFMA.FTZ R65, R66.reuse, R177, -R65 ;  /* 0x000000b142417223 */ /* 0x040fe20000010841 */
[----:B------:R-:W-:Y:S01]  /*55e0*/  FFMA.FTZ R72, R66, R179, R72 ;  /* 0x000000b342487223 */ /* 0x000fe20000010048 */
[C---:B------:R-:W-:Y:S01]  /*55f0*/  FFMA.FTZ R42, R41.reuse, R178, -R42 ;  /* 0x000000b2292a7223 */ /* 0x040fe2000001082a */
[----:B------:R-:W-:Y:S01]  /*5600*/  FFMA.FTZ R43, R41, R176, R43 ;  /* 0x000000b0292b7223 */ /* 0x000fe2000001002b */
[----:B------:R-:W-:-:S02]  /*5610*/  F2FP.BF16.F32.PACK_AB R64, R64, R79 ;  /* 0x0000004f4040723e */ /* 0x000fc400000010ff */
[----:B------:R-:W-:Y:S02]  /*5620*/  F2FP.BF16.F32.PACK_AB R65, R72, R65 ;  /* 0x000000414841723e */ /* 0x000fe400000010ff */
[----:B------:R-:W-:Y:S01]  /*5630*/  F2FP.BF16.F32.PACK_AB R40, R43, R42 ;  /* 0x0000002a2b28723e */ /* 0x000fe200000010ff */
[----:B------:R-:W-:Y:S01]  /*5640*/  IMAD.MOV.U32 R42, RZ, RZ, R64 ;  /* 0x000000ffff2a7224 */ /* 0x000fe200078e0040 */
[----:B------:R-:W-:Y:S01]  /*5650*/  F2FP.BF16.F32.PACK_AB R41, R74, R77 ;  /* 0x0000004d4a29723e */ /* 0x000fe200000010ff */
[----:B------:R-:W-:-:S07]  /*5660*/  IMAD.MOV.U32 R43, RZ, RZ, R65 ;  /* 0x000000ffff2b7224 */ /* 0x000fce00078e0041 */
.L_x_501:
[----:B------:R-:W-:Y:S05]  /*5670*/  BSYNC B3 ;  /* 0x0000000000037941 */ /* 0x000fea0003800000 */
.L_x_500:
[----:B------:R-:W-:Y:S01]  /*5680*/  ULDC.64 UR4, c[0x0][0x2d8] ;  /* 0x0000b60000047ab9 */ /* 0x000fe20000000a00 */
[----:B------:R-:W-:Y:S01]  /*5690*/  ULDC.64 UR6, c[0x0][0x208] ;  /* 0x0000820000067ab9 */ /* 0x000fe20000000a00 */
[----:B------:R-:W-:-:S04]  /*56a0*/  LEA R64, P3, R70, UR4, 0x1 ;  /* 0x0000000446407c11 */ /* 0x000fc8000f8608ff */
[----:B------:R-:W-:-:S05]  /*56b0*/  LEA.HI.X R65, R70, UR5, R71, 0x1, P3 ;  /* 0x0000000546417c11 */ /* 0x000fca00098f0c47 */
[----:B--2---:R4:W-:Y:S04]  /*56c0*/  STG.E.128 desc[UR6][R64.64], R40 ;  /* 0x0000002840007986 */ /* 0x0049e8000c101d06 */
.L_x_499:
[----:B------:R-:W-:Y:S05]  /*56d0*/  BSYNC B2 ;  /* 0x0000000000027941 */ /* 0x000fea0003800000 */
.L_x_498:
[----:B------:R-:W-:Y:S05]  /*56e0*/  @P1 BRA `(.L_x_497) ;  /* 0x0000000000e81947 */ /* 0x000fea0003800000 */
[----:B-1234-:R1:W2:Y:S01]  /*56f0*/  LDS.128 R40, [R5+0x26c00] ;  /* 0x026c000005287984 */ /* 0x01e2a20000000c00 */
        /* <DEDUP_REMOVED lines=51> */
.L_x_503:
[----:B------:R-:W-:Y:S05]  /*5a30*/  BSYNC B2 ;  /* 0x0000000000027941 */ /* 0x000fea0003800000 */
.L_x_502:
[----:B------:R-:W-:Y:S01]  /*5a40*/  ULDC.64 UR4, c[0x0][0x2d8] ;  /* 0x0000b60000047ab9 */ /* 0x000fe20000000a00 */
[----:B------:R-:W-:Y:S01]  /*5a50*/  ULDC.64 UR6, c[0x0][0x208] ;  /* 0x0000820000067ab9 */ /* 0x000fe20000000a00 */
[----:B------:R-:W-:-:S04]  /*5a60*/  LEA R60, P3, R69, UR4, 0x1 ;  /* 0x00000004453c7c11 */ /* 0x000fc8000f8608ff */
[----:B------:R-:W-:-:S05]  /*5a70*/  LEA.HI.X R61, R69, UR5, R68, 0x1, P3 ;  /* 0x00000005453d7c11 */ /* 0x000fca00098f0c44 */
[----:B--2---:R1:W-:Y:S04]  /*5a80*/  STG.E.128 desc[UR6][R60.64], R40 ;  /* 0x000000283c007986 */ /* 0x0043e8000c101d06 */
.L_x_497:
[----:B------:R-:W-:Y:S05]  /*5a90*/  BSYNC B1 ;  /* 0x0000000000017941 */ /* 0x000fea0003800000 */
.L_x_496:
        /* <DEDUP_REMOVED lines=17> */
[----:B------:R-:W-:Y:S02]  /*5bb0*/  PRMT R201, R201, 0x5410, R60 ;  /* 0x00005410c9c97816 */ /* 0x000fe4000000003c */
[----:B------:R-:W-:Y:S01]  /*5bc0*/  SHF.R.U64 R66, R56, 0x10, R57 ;  /* 0x0000001038427819 */ /* 0x000fe20000001239 */
[----:B------:R-:W-:Y:S01]  /*5bd0*/  IMAD.U32 R56, R42, 0x10000, RZ ;  /* 0x000100002a387824 */ /* 0x000fe200078e00ff */
[----:B------:R-:W-:Y:S01]  /*5be0*/  PRMT R199, R199, 0x5410, R62 ;  /* 0x00005410c7c77816 */ /* 0x000fe2000000003e */
[----:B------:R-:W-:Y:S01]  /*5bf0*/  IMAD.U32 R63, R201, 0x10000, RZ ;  /* 0x00010000c93f7824 */ /* 0x000fe200078e00ff */
[----:B------:R-:W-:-:S02]  /*5c00*/  PRMT R200, R200, 0x5410, R61 ;  /* 0x00005410c8c87816 */ /* 0x000fc4000000003d */
[----:B------:R-:W-:Y:S01]  /*5c10*/  LOP3.LUT R57, R42, 0xffff0000, RZ, 0xc0, !PT ;  /* 0xffff00002a397812 */ /* 0x000fe200078ec0ff */
[----:B------:R-:W-:Y:S01]  /*5c20*/  IMAD.U32 R61, R199, 0x10000, RZ ;  /* 0x00010000c73d7824 */ /* 0x000fe200078e00ff */
[----:B------:R-:W-:Y:S01]  /*5c30*/  LOP3.LUT R59, R43, 0xffff0000, RZ, 0xc0, !PT ;  /* 0xffff00002b3b7812 */ /* 0x000fe200078ec0ff */
[----:B------:R-:W-:Y:S01]  /*5c40*/  IMAD.U32 R42, R41, 0x10000, RZ ;  /* 0x00010000292a7824 */ /* 0x000fe200078e00ff */
[----:B------:R-:W-:Y:S01]  /*5c50*/  PRMT R197, R197, 0x5410, R66 ;  /* 0x00005410c5c57816 */ /* 0x000fe20000000042 */
[----:B------:R-:W-:Y:S01]  /*5c60*/  FMUL.FTZ R67, R57, R63 ;  /* 0x0000003f39437220 */ /* 0x000fe20000410000 */
[----:B------:R-:W-:Y:S01]  /*5c70*/  LOP3.LUT R43, R41, 0xffff0000, RZ, 0xc0, !PT ;  /* 0xffff0000292b7812 */ /* 0x000fe200078ec0ff */
[-C--:B------:R-:W-:Y:S01]  /*5c80*/  FMUL.FTZ R57, R57, R61.reuse ;  /* 0x0000003d39397220 */ /* 0x080fe20000410000 */
[----:B------:R-:W-:Y:S01]  /*5c90*/  LOP3.LUT R62, R200, 0xffff0000, RZ, 0xc0, !PT ;  /* 0xffff0000c83e7812 */ /* 0x000fe200078ec0ff */
[----:B------:R-:W-:Y:S01]  /*5ca0*/  IMAD.U32 R41, R40, 0x10000, RZ ;  /* 0x0001000028297824 */ /* 0x000fe200078e00ff */
[----:B------:R-:W-:Y:S01]  /*5cb0*/  LOP3.LUT R60, R197, 0xffff0000, RZ, 0xc0, !PT ;  /* 0xffff0000c53c7812 */ /* 0x000fe200078ec0ff */
[----:B------:R-:W-:Y:S01]  /*5cc0*/  FFMA.FTZ R67, R56, R61, -R67 ;  /* 0x0000003d38437223 */ /* 0x000fe20000010843 */
[----:B------:R-:W-:Y:S01]  /*5cd0*/  LOP3.LUT R201, R201, 0xffff0000, RZ, 0xc0, !PT ;  /* 0xffff0000c9c97812 */ /* 0x000fe200078ec0ff */
[----:B------:R-:W-:Y:S01]  /*5ce0*/  FMUL.FTZ R65, R43, R62 ;  /* 0x0000003e2b417220 */ /* 0x000fe20000410000 */
[----:B------:R-:W-:Y:S01]  /*5cf0*/  LOP3.LUT R199, R199, 0xffff0000, RZ, 0xc0, !PT ;  /* 0xffff0000c7c77812 */ /* 0x000fe200078ec0ff */
[-C--:B------:R-:W-:Y:S01]  /*5d00*/  FMUL.FTZ R43, R43, R60.reuse ;  /* 0x0000003c2b2b7220 */ /* 0x080fe20000410000 */
[----:B------:R-:W-:Y:S01]  /*5d10*/  LOP3.LUT R40, R40, 0xffff0000, RZ, 0xc0, !PT ;  /* 0xffff000028287812 */ /* 0x000fe200078ec0ff */
[----:B------:R-:W-:Y:S01]  /*5d20*/  FFMA.FTZ R65, R42, R60, -R65 ;  /* 0x0000003c2a417223 */ /* 0x000fe20000010841 */
[----:B------:R-:W-:Y:S01]  /*5d30*/  FFMA.FTZ R56, R56, R63, R57 ;  /* 0x0000003f38387223 */ /* 0x000fe20000010039 */
[----:B------:R-:W-:-:S02]  /*5d40*/  IMAD.U32 R200, R200, 0x10000, RZ ;  /* 0x00010000c8c87824 */ /* 0x000fc400078e00ff */
[----:B------:R-:W-:Y:S01]  /*5d50*/  FMUL.FTZ R57, R59, R201 ;  /* 0x000000c93b397220 */ /* 0x000fe20000410000 */
[----:B------:R-:W-:Y:S02]  /*5d60*/  IMAD.U32 R197, R197, 0x10000, RZ ;  /* 0x00010000c5c57824 */ /* 0x000fe400078e00ff */
[----:B------:R-:W-:Y:S01]  /*5d70*/  FMUL.FTZ R60, R59, R199 ;  /* 0x000000c73b3c7220 */ /* 0x000fe20000410000 */
[----:B------:R-:W-:Y:S01]  /*5d80*/  FFMA.FTZ R62, R42, R62, R43 ;  /* 0x0000003e2a3e7223 */ /* 0x000fe2000001002b */
[CC--:B------:R-:W-:Y:S01]  /*5d90*/  FMUL.FTZ R42, R40.reuse, R200.reuse ;  /* 0x000000c8282a7220 */ /* 0x0c0fe20000410000 */
        /* <DEDUP_REMOVED lines=11> */
.L_x_509:
[----:B------:R-:W-:Y:S05]  /*5e50*/  BSYNC B3 ;  /* 0x0000000000037941 */ /* 0x000fea0003800000 */
.L_x_508:
[----:B------:R-:W-:Y:S01]  /*5e60*/  ULDC.64 UR4, c[0x0][0x2d8] ;  /* 0x0000b60000047ab9 */ /* 0x000fe20000000a00 */
[----:B------:R-:W-:Y:S01]  /*5e70*/  ULDC.64 UR6, c[0x0][0x208] ;  /* 0x0000820000067ab9 */ /* 0x000fe20000000a00 */
[----:B------:R-:W-:-:S04]  /*5e80*/  LEA R56, P3, R64, UR4, 0x1 ;  /* 0x0000000440387c11 */ /* 0x000fc8000f8608ff */
[----:B------:R-:W-:-:S05]  /*5e90*/  LEA.HI.X R57, R64, UR5, R69, 0x1, P3 ;  /* 0x0000000540397c11 */ /* 0x000fca00098f0c45 */
[----:B--2---:R4:W-:Y:S04]  /*5ea0*/  STG.E.128 desc[UR6][R56.64], R40 ;  /* 0x0000002838007986 */ /* 0x0049e8000c101d06 */
.L_x_507:
[----:B------:R-:W-:Y:S05]  /*5eb0*/  BSYNC B2 ;  /* 0x0000000000027941 */ /* 0x000fea0003800000 */
.L_x_506:
[----:B------:R-:W-:Y:S05]  /*5ec0*/  @P1 BRA `(.L_x_505) ;  /* 0x0000000000e81947 */ /* 0x000fea0003800000 */
[----:B-1234-:R1:W2:Y:S01]  /*5ed0*/  LDS.128 R40, [R5+0x27c00] ;  /* 0x027c000005287984 */ /* 0x01e2a20000000c00 */
[----:B------:R-:W-:Y:S01]  /*5ee0*/  IADD3 R60, P3, R68, R13, RZ ;  /* 0x0000000d443c7210 */ /* 0x000fe20007f7e0ff */
[----:B------:R-:W-:Y:S04]  /*5ef0*/  BSSY B2, `(.L_x_510) ;  /* 0x0000032000027945 */ /* 0x000fe80003800000 */
[----:B------:R-:W-:Y:S01]  /*5f00*/  IMAD.X R65, R70, 0x1, R8, P3 ;  /* 0x0000000146417824 */ /* 0x000fe200018e0608 */
[----:B------:R-:W-:-:S13]  /*5f10*/  ISETP.GE.AND P3, PT, R221, R80, PT ;  /* 0x00000050dd00720c */ /* 0x000fda0003f66270 */
[----:B-1----:R-:W-:Y:S05]  /*5f20*/  @P3 BRA `(.L_x_511) ;  /* 0x0000000000b83947 */ /* 0x002fea0003800000 */
[----:B------:R-:W-:Y:S01]  /*5f30*/  SHF.R.U64 R56, R54, 0x10, R55 ;  /* 0x0000001036387819 */ /* 0x000fe20000001237 */
[----:B--2---:R-:W-:Y:S01]  /*5f40*/  IMAD.U32 R54, R43, 0x10000, RZ ;  /* 0x000100002b367824 */ /* 0x004fe200078e00ff */
[----:B------:R-:W-:Y:S01]  /*5f50*/  SHF.R.U64 R58, R52, 0x10, R53 ;  /* 0x00000010343a7819 */ /* 0x000fe20000001235 */
[----:B------:R-:W-:Y:S01]  /*5f60*/  IMAD.U32 R52, R42, 0x10000, RZ ;  /* 0x000100002a347824 */ /* 0x000fe200078e00ff */
[----:B------:R-:W-:Y:S02]  /*5f70*/  SHF.R.U32.HI R57, RZ, 0x10, R55 ;  /* 0x00000010ff397819 */ /* 0x000fe40000011637 */
[----:B------:R-:W-:Y:S02]  /*5f80*/  SHF.R.U32.HI R59, RZ, 0x10, R53 ;  /* 0x00000010ff3b7819 */ /* 0x000fe40000011635 */
[----:B------:R-:W-:Y:S02]  /*5f90*/  PRMT R185, R185, 0x5410, R56 ;  /* 0x00005410b9b97816 */ /* 0x000fe40000000038 */
[----:B------:R-:W-:-:S02]  /*5fa0*/  PRMT R187, R187, 0x5410, R58 ;  /* 0x00005410bbbb7816 */ /* 0x000fc4000000003a */
[----:B------:R-:W-:Y:S02]  /*5fb0*/  PRMT R186, R186, 0x5410, R57 ;  /* 0x00005410baba7816 */ /* 0x000fe40000000039 */
[----:B------:R-:W-:Y:S02]  /*5fc0*/  LOP3.LUT R55, R43, 0xffff0000, RZ, 0xc0, !PT ;  /* 0xffff00002b377812 */ /* 0x000fe400078ec0ff */
[----:B------:R-:W-:Y:S01]  /*5fd0*/  PRMT R184, R184, 0x5410, R59 ;  /* 0x00005410b8b87816 */ /* 0x000fe2000000003b */
[----:B------:R-:W-:Y:S01]  /*5fe0*/  IMAD.U32 R59, R186, 0x10000, RZ ;  /* 0x00010000ba3b7824 */ /* 0x000fe200078e00ff */
[----:B------:R-:W-:Y:S02]  /*5ff0*/  LOP3.LUT R43, R41, 0xffff0000, RZ, 0xc0, !PT ;  /* 0xffff0000292b7812 */ /* 0x000fe400078ec0ff */
[----:B------:R-:W-:Y:S01]  /*6000*/  LOP3.LUT R58, R185, 0xffff0000, RZ, 0xc0, !PT ;  /* 0xffff0000b93a7812 */ /* 0x000fe200078ec0ff */
[----:B------:R-:W-:Y:S01]  /*6010*/  IMAD.U32 R57, R184, 0x10000, RZ ;  /* 0x00010000b8397824 */ /* 0x000fe200078e00ff */
[----:B------:R-:W-:Y:S01]  /*6020*/  LOP3.LUT R56, R187, 0xffff0000, RZ, 0xc0, !PT ;  /* 0xffff0000bb387812 */ /* 0x000fe200078ec0ff */
[----:B------:R-:W-:Y:S01]  /*6030*/  IMAD.U32 R185, R185, 0x10000, RZ ;  /* 0x00010000b9b97824 */ /* 0x000fe200078e00ff */
[----:B------:R-:W-:Y:S01]  /*6040*/  LOP3.LUT R53, R42, 0xffff0000, RZ, 0xc0, !PT ;  /* 0xffff00002a357812 */ /* 0x000fe200078ec0ff */
[----:B------:R-:W-:-:S02]  /*6050*/  IMAD.U32 R42, R41, 0x10000, RZ ;  /* 0x00010000292a7824 */ /* 0x000fc400078e00ff */
[C---:B------:R-:W-:Y:S01]  /*6060*/  FMUL.FTZ R61, R43.reuse, R58 ;  /* 0x0000003a2b3d7220 */ /* 0x040fe20000410000 */
[C---:B------:R-:W-:Y:S02]  /*6070*/  IMAD.U32 R41, R40.reuse, 0x10000, RZ ;  /* 0x0001000028297824 */ /* 0x040fe400078e00ff */
[-C--:B------:R-:W-:Y:S01]  /*6080*/  FMUL.FTZ R43, R43, R56.reuse ;  /* 0x000000382b2b7220 */ /* 0x080fe20000410000 */
[----:B------:R-:W-:Y:S01]  /*6090*/  LOP3.LUT R40, R40, 0xffff0000, RZ, 0xc0, !PT ;  /* 0xffff000028287812 */ /* 0x000fe200078ec0ff */
[C---:B------:R-:W-:Y:S01]  /*60a0*/  FMUL.FTZ R63, R53.reuse, R59 ;  /* 0x0000003b353f7220 */ /* 0x040fe20000410000 */
[----:B------:R-:W-:Y:S01]  /*60b0*/  LOP3.LUT R186, R186, 0xffff0000, RZ, 0xc0, !PT ;  /* 0xffff0000baba7812 */ /* 0x000fe200078ec0ff */
[-C--:B------:R-:W-:Y:S01]  /*60c0*/  FMUL.FTZ R53, R53, R57.reuse ;  /* 0x0000003935357220 */ /* 0x080fe20000410000 */
[----:B------:R-:W-:Y:S01]  /*60d0*/  LOP3.LUT R184, R184, 0xffff0000, RZ, 0xc0, !PT ;  /* 0xffff0000b8b87812 */ /* 0x000fe200078ec0ff */
[----:B------:R-:W-:Y:S02]  /*60e0*/  IMAD.U32 R187, R187, 0x10000, RZ ;  /* 0x00010000bbbb7824 */ /* 0x000fe400078e00ff */
[C---:B------:R-:W-:Y:S01]  /*60f0*/  FFMA.FTZ R61, R42.reuse, R56, -R61 ;  /* 0x000000382a3d7223 */ /* 0x040fe2000001083d */
[----:B------:R-:W-:Y:S01]  /*6100*/  FFMA.FTZ R58, R42, R58, R43 ;  /* 0x0000003a2a3a7223 */ /* 0x000fe2000001002b */
[----:B------:R-:W-:Y:S01]  /*6110*/  FFMA.FTZ R63, R52, R57, -R63 ;  /* 0x00000039343f7223 */ /* 0x000fe2000001083f */
[----:B------:R-:W-:Y:S01]  /*6120*/  FMUL.FTZ R42, R40, R185 ;  /* 0x000000b9282a7220 */ /* 0x000fe20000410000 */
[----:B------:R-:W-:Y:S01]  /*6130*/  FFMA.FTZ R52, R52, R59, R53 ;  /* 0x0000003b34347223 */ /* 0x000fe20000010035 */
[C---:B------:R-:W-:Y:S01]  /*6140*/  FMUL.FTZ R43, R55.reuse, R186 ;  /* 0x000000ba372b7220 */ /* 0x040fe20000410000 */
[-C--:B------:R-:W-:Y:S01]  /*6150*/  FMUL.FTZ R40, R40, R187.reuse ;  /* 0x000000bb28287220 */ /* 0x080fe20000410000 */
        /* <DEDUP_REMOVED lines=9> */
[----:B------:R-:W-:Y:S01]  /*61f0*/  F2FP.BF16.F32.PACK_AB R43, R54, R43 ;  /* 0x0000002b362b723e */ /* 0x000fe200000010ff */
[----:B------:R-:W-:-:S07]  /*6200*/  IMAD.MOV.U32 R42, RZ, RZ, R52 ;  /* 0x000000ffff2a7224 */ /* 0x000fce00078e0034 */
.L_x_511:
[----:B------:R-:W-:Y:S05]  /*6210*/  BSYNC B2 ;  /* 0x0000000000027941 */ /* 0x000fea0003800000 */
.L_x_510:
[----:B------:R-:W-:Y:S01]  /*6220*/  ULDC.64 UR4, c[0x0][0x2d8] ;  /* 0x0000b60000047ab9 */ /* 0x000fe20000000a00 */
[----:B------:R-:W-:Y:S01]  /*6230*/  ULDC.64 UR6, c[0x0][0x208] ;  /* 0x0000820000067ab9 */ /* 0x000fe20000000a00 */
[----:B------:R-:W-:-:S04]  /*6240*/  LEA R52, P3, R60, UR4, 0x1 ;  /* 0x000000043c347c11 */ /* 0x000fc8000f8608ff */
[----:B------:R-:W-:-:S05]  /*6250*/  LEA.HI.X R53, R60, UR5, R65, 0x1, P3 ;  /* 0x000000053c357c11 */ /* 0x000fca00098f0c41 */
[----:B--2---:R1:W-:Y:S04]  /*6260*/  STG.E.128 desc[UR6][R52.64], R40 ;  /* 0x0000002834007986 */ /* 0x0043e8000c101d06 */
.L_x_505:
[----:B------:R-:W-:Y:S05]  /*6270*/  BSYNC B1 ;  /* 0x0000000000017941 */ /* 0x000fea0003800000 */
.L_x_504:
[----:B------:R-:W-:Y:S05]  /*6280*/  @P5 BRA `(.L_x_512) ;  /* 0x0000005400585947 */ /* 0x000fea0003800000 */
[----:B------:R-:W-:Y:S01]  /*6290*/  IADD3 R132, P3, P4, R141, R132, R16 ;  /* 0x000000848d847210 */ /* 0x000fe20007c7e010 */
[----:B------:R-:W-:Y:S03]  /*62a0*/  BSSY B1, `(.L_x_513) ;  /* 0x000003d000017945 */ /* 0x000fe60003800000 */
[----:B------:R-:W-:Y:S01]  /*62b0*/  IADD3.X R88, R140, R88, R17, P3, P4 ;  /* 0x000000588c587210 */ /* 0x000fe20001fe8411 */
[----:B------:R-:W-:Y:S08]  /*62c0*/  @P0 BRA `(.L_x_514) ;  /* 0x0000000000e80947 */ /* 0x000ff00003800000 */
[----:B-1234-:R1:W2:Y:S01]  /*62d0*/  LDS.128 R40, [R5+0x23400] ;  /* 0x0234000005287984 */ /* 0x01e2a20000000c00 */
[----:B------:R-:W-:Y:S01]  /*62e0*/  ISETP.GE.AND P4, PT, R18, R80, PT ;  /* 0x000000501200720c */ /* 0x000fe20003f86270 */
[----:B------:R-:W-:Y:S01]  /*62f0*/  BSSY B2, `(.L_x_515) ;  /* 0x0000031000027945 */ /* 0x000fe20003800000 */
[----:B------:R-:W-:-:S11]  /*6300*/  IADD3 R56, P3, R132, R98, RZ ;  /* 0x0000006284387210 */ /* 0x000fd60007f7e0ff */
[----:B-1----:R-:W-:Y:S05]  /*6310*/  @P4 BRA `(.L_x_516) ;  /* 0x0000000000b84947 */ /* 0x002fea0003800000 */
[----:B------:R-:W-:Y:S02]  /*6320*/  SHF.R.U32.HI R53, RZ, 0x10, R51 ;  /* 0x00000010ff357819 */ /* 0x000fe40000011633 */
[----:B------:R-:W-:Y:S02]  /*6330*/  SHF.R.U32.HI R52, RZ, 0x10, R49 ;  /* 0x00000010ff347819 */ /* 0x000fe40000011631 */
[----:B------:R-:W-:Y:S01]  /*6340*/  SHF.R.U64 R55, R50, 0x10, R51 ;  /* 0x0000001032377819 */ /* 0x000fe20000001233 */
[----:B--2---:R-:W-:Y:S01]  /*6350*/  IMAD.U32 R50, R43, 0x10000, RZ ;  /* 0x000100002b327824 */ /* 0x004fe200078e00ff */
[----:B------:R-:W-:Y:S02]  /*6360*/  PRMT R196, R196, 0x5410, R53 ;  /* 0x00005410c4c47816 */ /* 0x000fe40000000035 */
[----:B------:R-:W-:Y:S02]  /*6370*/  PRMT R183, R183, 0x5410, R52 ;  /* 0x00005410b7b77816 */ /* 0x000fe40000000034 */
[----:B------:R-:W-:Y:S01]  /*6380*/  SHF.R.U64 R57, R48, 0x10, R49 ;  /* 0x0000001030397819 */ /* 0x000fe20000001231 */
[C---:B------:R-:W-:Y:S01]  /*6390*/  IMAD.U32 R48, R42.reuse, 0x10000, RZ ;  /* 0x000100002a307824 */ /* 0x040fe200078e00ff */
[----:B------:R-:W-:Y:S01]  /*63a0*/  LOP3.LUT R49, R42, 0xffff0000, RZ, 0xc0, !PT ;  /* 0xffff00002a317812 */ /* 0x000fe200078ec0ff */
[----:B------:R-:W-:Y:S01]  /*63b0*/  IMAD.U32 R53, R183, 0x10000, RZ ;  /* 0x00010000b7357824 */ /* 0x000fe200078e00ff */
[----:B------:R-:W-:Y:S01]  /*63c0*/  PRMT R194, R194, 0x5410, R55 ;  /* 0x00005410c2c27816 */ /* 0x000fe20000000037 */
[----:B------:R-:W-:Y:S01]  /*63d0*/  IMAD.U32 R55, R196, 0x10000, RZ ;  /* 0x00010000c4377824 */ /* 0x000fe200078e00ff */
[----:B------:R-:W-:Y:S01]  /*63e0*/  PRMT R182, R182, 0x5410, R57 ;  /* 0x00005410b6b67816 */ /* 0x000fe20000000039 */
[----:B------:R-:W-:Y:S01]  /*63f0*/  IMAD.U32 R42, R41, 0x10000, RZ ;  /* 0x00010000292a7824 */ /* 0x000fe200078e00ff */
[----:B------:R-:W-:Y:S01]  /*6400*/  LOP3.LUT R51, R43, 0xffff0000, RZ, 0xc0, !PT ;  /* 0xffff00002b337812 */ /* 0x000fe200078ec0ff */
[----:B------:R-:W-:Y:S01]  /*6410*/  FMUL.FTZ R59, R49, R55 ;  /* 0x00000037313b7220 */ /* 0x000fe20000410000 */
[----:B------:R-:W-:Y:S01]  /*6420*/  LOP3.LUT R43, R41, 0xffff0000, RZ, 0xc0, !PT ;  /* 0xffff0000292b7812 */ /* 0x000fe200078ec0ff */
[-C--:B------:R-:W-:Y:S01]  /*6430*/  FMUL.FTZ R49, R49, R53.reuse ;  /* 0x0000003531317220 */ /* 0x080fe20000410000 */
[----:B------:R-:W-:Y:S01]  /*6440*/  LOP3.LUT R54, R194, 0xffff0000, RZ, 0xc0, !PT ;  /* 0xffff0000c2367812 */ /* 0x000fe200078ec0ff */
[----:B------:R-:W-:Y:S01]  /*6450*/  FFMA.FTZ R59, R48, R53, -R59 ;  /* 0x00000035303b7223 */ /* 0x000fe2000001083b */
[----:B------:R-:W-:Y:S01]  /*6460*/  LOP3.LUT R52, R182, 0xffff0000, RZ, 0xc0, !PT ;  /* 0xffff0000b6347812 */ /* 0x000fe200078ec0ff */
[----:B------:R-:W-:Y:S01]  /*6470*/  IMAD.U32 R41, R40, 0x10000, RZ ;  /* 0x0001000028297824 */ /* 0x000fe200078e00ff */
[----:B------:R-:W-:Y:S01]  /*6480*/  LOP3.LUT R196, R196, 0xffff0000, RZ, 0xc0, !PT ;  /* 0xffff0000c4c47812 */ /* 0x000fe200078ec0ff */
[----:B------:R-:W-:Y:S01]  /*6490*/  FMUL.FTZ R57, R43, R54 ;  /* 0x000000362b397220 */ /* 0x000fe20000410000 */
[----:B------:R-:W-:Y:S01]  /*64a0*/  LOP3.LUT R183, R183, 0xffff0000, RZ, 0xc0, !PT ;  /* 0xffff0000b7b77812 */ /* 0x000fe200078ec0ff */
[----:B------:R-:W-:Y:S01]  /*64b0*/  FFMA.FTZ R48, R48, R55, R49 ;  /* 0x0000003730307223 */ /* 0x000fe20000010031 */
[----:B------:R-:W-:Y:S01]  /*64c0*/  FMUL.FTZ R43, R43, R52 ;  /* 0x000000342b2b7220 */ /* 0x000fe20000410000 */
[----:B------:R-:W-:Y:S01]  /*64d0*/  LOP3.LUT R40, R40, 0xffff0000, RZ, 0xc0, !PT ;  /* 0xffff000028287812 */ /* 0x000fe200078ec0ff */
[----:B------:R-:W-:Y:S01]  /*64e0*/  FMUL.FTZ R49, R51, R196 ;  /* 0x000000c433317220 */ /* 0x000fe20000410000 */
[----:B------:R-:W-:-:S02]  /*64f0*/  IMAD.U32 R194, R194, 0x10000, RZ ;  /* 0x00010000c2c27824 */ /* 0x000fc400078e00ff */
[-C--:B------:R-:W-:Y:S01]  /*6500*/  FMUL.FTZ R51, R51, R183.reuse ;  /* 0x000000b733337220 */ /* 0x080fe20000410000 */
[----:B------:R-:W-:Y:S02]  /*6510*/  IMAD.U32 R182, R182, 0x10000, RZ ;  /* 0x00010000b6b67824 */ /* 0x000fe400078e00ff */
[C---:B------:R-:W-:Y:S01]  /*6520*/  FFMA.FTZ R57, R42.reuse, R52, -R57 ;  /* 0x000000342a397223 */ /* 0x040fe20000010839 */
[----:B------:R-:W-:Y:S01]  /*6530*/  FFMA.FTZ R54, R42, R54, R43 ;  /* 0x000000362a367223 */ /* 0x000fe2000001002b */
[----:B------:R-:W-:Y:S01]  /*6540*/  FFMA.FTZ R49, R50, R183, -R49 ;  /* 0x000000b732317223 */ /* 0x000fe20000010831 */
[C---:B------:R-:W-:Y:S01]  /*6550*/  FMUL.FTZ R42, R40.reuse, R194 ;  /* 0x000000c2282a7220 */ /* 0x040fe20000410000 */
[----:B------:R-:W-:Y:S01]  /*6560*/  FMUL.FTZ R43, R40, R182 ;  /* 0x000000b6282b7220 */ /* 0x000fe20000410000 */
[----:B------:R-:W-:Y:S01]  /*6570*/  FFMA.FTZ R50, R50, R196, R51 ;  /* 0x000000c432327223 */ /* 0x000fe20000010033 */
[----:B------:R-:W-:Y:S01]  /*6580*/  F2FP.BF16.F32.PACK_AB R48, R48, R59 ;  /* 0x0000003b3030723e */ /* 0x000fe200000010ff */
[C---:B------:R-:W-:Y:S01]  /*6590*/  FFMA.FTZ R42, R41.reuse, R182, -R42 ;  /* 0x000000b6292a7223 */ /* 0x040fe2000001082a */
[----:B------:R-:W-:Y:S01]  /*65a0*/  FFMA.FTZ R43, R41, R194, R43 ;  /* 0x000000c2292b7223 */ /* 0x000fe2000001002b */
[----:B------:R-:W-:-:S02]  /*65b0*/  F2FP.BF16.F32.PACK_AB R41, R54, R57 ;  /* 0x000000393629723e */ /* 0x000fc400000010ff */
[----:B------:R-:W-:Y:S02]  /*65c0*/  F2FP.BF16.F32.PACK_AB R49, R50, R49 ;  /* 0x000000313231723e */ /* 0x000fe400000010ff */
[----:B------:R-:W-:Y:S01]  /*65d0*/  F2FP.BF16.F32.PACK_AB R40, R43, R42 ;  /* 0x0000002a2b28723e */ /* 0x000fe200000010ff */
[----:B------:R-:W-:Y:S02]  /*65e0*/  IMAD.MOV.U32 R42, RZ, RZ, R48 ;  /* 0x000000ffff2a7224 */ /* 0x000fe400078e0030 */
[----:B------:R-:W-:-:S07]  /*65f0*/  IMAD.MOV.U32 R43, RZ, RZ, R49 ;  /* 0x000000ffff2b7224 */ /* 0x000fce00078e0031 */
.L_x_516:
[----:B------:R-:W-:Y:S05]  /*6600*/  BSYNC B2 ;  /* 0x0000000000027941 */ /* 0x000fea0003800000 */
.L_x_515:
[----:B------:R-:W-:Y:S01]  /*6610*/  ULDC.64 UR4, c[0x0][0x2d8] ;  /* 0x0000b60000047ab9 */ /* 0x000fe20000000a00 */
[----:B------:R-:W-:Y:S01]  /*6620*/  IMAD.X R49, R88, 0x1, R15, P3 ;  /* 0x0000000158317824 */ /* 0x000fe200018e060f */
[----:B------:R-:W-:Y:S01]  /*6630*/  LEA R48, P3, R56, UR4, 0x1 ;  /* 0x0000000438307c11 */ /* 0x000fe2000f8608ff */
[----:B------:R-:W-:-:S03]  /*6640*/  ULDC.64 UR6, c[0x0][0x208] ;  /* 0x0000820000067ab9 */ /* 0x000fc60000000a00 */
[----:B------:R-:W-:-:S05]  /*6650*/  LEA.HI.X R49, R56, UR5, R49, 0x1, P3 ;  /* 0x0000000538317c11 */ /* 0x000fca00098f0c31 */
[----:B--2---:R1:W-:Y:S04]  /*6660*/  STG.E.128 desc[UR6][R48.64], R40 ;  /* 0x0000002830007986 */ /* 0x0043e8000c101d06 */
.L_x_514:
[----:B------:R-:W-:Y:S05]  /*6670*/  BSYNC B1 ;  /* 0x0000000000017941 */ /* 0x000fea0003800000 */
.L_x_513:
[----:B------:R-:W-:Y:S05]  /*6680*/  @P1 BRA `(.L_x_512) ;  /* 0x0000005000581947 */ /* 0x000fea0003800000 */
        /* <DEDUP_REMOVED lines=51> */
.L_x_518:
[----:B------:R-:W-:Y:S05]  /*69c0*/  BSYNC B1 ;  /* 0x0000000000017941 */ /* 0x000fea0003800000 */
.L_x_517:
[----:B------:R-:W-:Y:S01]  /*69d0*/  ULDC.64 UR4, c[0x0][0x2d8] ;  /* 0x0000b60000047ab9 */ /* 0x000fe20000000a00 */
[----:B------:R-:W-:Y:S01]  /*69e0*/  IMAD.X R45, R88, 0x1, R8, P3 ;  /* 0x00000001582d7824 */ /* 0x000fe200018e0608 */
[----:B------:R-:W-:Y:S01]  /*69f0*/  LEA R44, P3, R52, UR4, 0x1 ;  /* 0x00000004342c7c11 */ /* 0x000fe2000f8608ff */
[----:B------:R-:W-:-:S03]  /*6a00*/  ULDC.64 UR6, c[0x0][0x208] ;  /* 0x0000820000067ab9 */ /* 0x000fc60000000a00 */
[----:B------:R-:W-:-:S05]  /*6a10*/  LEA.HI.X R45, R52, UR5, R45, 0x1, P3 ;  /* 0x00000005342d7c11 */ /* 0x000fca00098f0c2d */
[----:B--2---:R1:W-:Y:S01]  /*6a20*/  STG.E.128 desc[UR6][R44.64], R40 ;  /* 0x000000282c007986 */ /* 0x0043e2000c101d06 */
[----:B------:R-:W-:Y:S05]  /*6a30*/  BRA `(.L_x_512) ;  /* 0x0000004c006c7947 */ /* 0x000fea0003800000 */
.L_x_456:
[----:B------:R-:W-:Y:S01]  /*6a40*/  ISETP.GE.AND P4, PT, R223, R4, PT ;  /* 0x00000004df00720c */ /* 0x000fe20003f86270 */
[----:B------:R-:W-:-:S03]  /*6a50*/  ULDC.64 UR4, c[0x0][0x208] ;  /* 0x0000820000047ab9 */ /* 0x000fc60000000a00 */
[----:B------:R-:W-:-:S13]  /*6a60*/  ISETP.GE.OR P4, PT, R16, R80, P4 ;  /* 0x000000501000720c */ /* 0x000fda0002786670 */
[----:B------:R-:W-:Y:S01]  /*6a70*/  @!P4 IADD3 R46, P2, P3, R104, R92, R35 ;  /* 0x0000005c682ec210 */ /* 0x000fe20007b5e023 */
[----:B------:R-:W0:Y:S03]  /*6a80*/  @!P4 LDC.64 R56, c[0x0][0x3c8] ;  /* 0x0000f200ff38cb82 */ /* 0x000e260000000a00 */
[----:B------:R-:W-:Y:S02]  /*6a90*/  @!P4 IADD3.X R47, R27, R3, R38, P2, P3 ;  /* 0x000000031b2fc210 */ /* 0x000fe400017e6426 */
[----:B------:R-:W-:-:S03]  /*6aa0*/  @!P4 IADD3 R44, P2, P3, R110, R90, R30 ;  /* 0x0000005a6e2cc210 */ /* 0x000fc60007b5e01e */
[----:B------:R-:W1:Y:S01]  /*6ab0*/  @!P4 LDC.64 R58, c[0x0][0x3e0] ;  /* 0x0000f800ff3acb82 */ /* 0x000e620000000a00 */
[----:B------:R-:W-:Y:S02]  /*6ac0*/  @!P4 IADD3.X R45, R21, R0, R32, P2, P3 ;  /* 0x00000000152dc210 */ /* 0x000fe400017e6420 */
[----:B------:R-:W-:-:S04]  /*6ad0*/  ISETP.GE.AND P3, PT, R222, R4, PT ;  /* 0x00000004de00720c */ /* 0x000fc80003f66270 */
[----:B------:R-:W-:-:S13]  /*6ae0*/  ISETP.GE.OR P3, PT, R16, R80, P3 ;  /* 0x000000501000720c */ /* 0x000fda0001f66670 */
[----:B------:R-:W-:Y:S01]  /*6af0*/  @!P3 IADD3 R42, P2, P5, R104, R34, R92 ;  /* 0x00000022682ab210 */ /* 0x000fe20007d5e05c */
[----:B------:R-:W2:Y:S03]  /*6b00*/  @!P3 LDC.64 R64, c[0x0][0x3c8] ;  /* 0x0000f200ff40bb82 */ /* 0x000ea60000000a00 */
[----:B------:R-:W-:Y:S02]  /*6b10*/  @!P3 IADD3.X R43, R27, R37, R3, P2, P5 ;  /* 0x000000251b2bb210 */ /* 0x000fe400017ea403 */
[----:B------:R-:W-:-:S03]  /*6b20*/  @!P3 IADD3 R40, P2, P5, R110, R29, R90 ;  /* 0x0000001d6e28b210 */ /* 0x000fc60007d5e05a */
[----:B------:R-:W3:Y:S01]  /*6b30*/  @!P3 LDC.64 R66, c[0x0][0x3e0] ;  /* 0x0000f800ff42bb82 */ /* 0x000ee20000000a00 */
[----:B------:R-:W-:Y:S02]  /*6b40*/  @!P3 IADD3.X R41, R21, R31, R0, P2, P5 ;  /* 0x0000001f1529b210 */ /* 0x000fe400017ea400 */
[----:B------:R-:W-:-:S04]  /*6b50*/  ISETP.GE.AND P2, PT, R225, R4, PT ;  /* 0x00000004e100720c */ /* 0x000fc80003f46270 */
[----:B------:R-:W-:-:S13]  /*6b60*/  ISETP.GE.OR P2, PT, R16, R80, P2 ;  /* 0x000000501000720c */ /* 0x000fda0001746670 */
[----:B------:R-:W-:Y:S01]  /*6b70*/  @!P2 IADD3 R70, P5, P6, R104, R33, R92 ;  /* 0x000000216846a210 */ /* 0x000fe20007ebe05c */
[----:B------:R-:W4:Y:S03]  /*6b80*/  @!P2 LDC.64 R72, c[0x0][0x3c8] ;  /* 0x0000f200ff48ab82 */ /* 0x000f260000000a00 */
[----:B------:R-:W-:Y:S02]  /*6b90*/  @!P2 IADD3.X R71, R27, R36, R3, P5, P6 ;  /* 0x000000241b47a210 */ /* 0x000fe40002fec403 */
[----:B------:R-:W-:-:S03]  /*6ba0*/  @!P2 IADD3 R68, P5, P6, R110, R121, R90 ;  /* 0x000000796e44a210 */ /* 0x000fc60007ebe05a */
[----:B------:R-:W4:Y:S01]  /*6bb0*/  @!P2 LDC.64 R74, c[0x0][0x3e0] ;  /* 0x0000f800ff4aab82 */ /* 0x000f220000000a00 */
[----:B------:R-:W-:Y:S02]  /*6bc0*/  @!P2 IADD3.X R69, R21, R120, R0, P5, P6 ;  /* 0x000000781545a210 */ /* 0x000fe40002fec400 */
[----:B------:R-:W-:-:S04]  /*6bd0*/  ISETP.GE.AND P5, PT, R22, R4, PT ;  /* 0x000000041600720c */ /* 0x000fc80003fa6270 */
[----:B------:R-:W-:-:S13]  /*6be0*/  ISETP.GE.OR P5, PT, R16, R80, P5 ;  /* 0x000000501000720c */ /* 0x000fda0002fa6670 */
[----:B------:R-:W0:Y:S01]  /*6bf0*/  @!P5 LDC.64 R48, c[0x0][0x3c8] ;  /* 0x0000f200ff30db82 */ /* 0x000e220000000a00 */
[----:B------:R-:W-:-:S05]  /*6c00*/  @!P5 IADD3 R50, P6, R104, R92, RZ ;  /* 0x0000005c6832d210 */ /* 0x000fca0007fde0ff */
[----:B------:R-:W-:Y:S01]  /*6c10*/  @!P5 IMAD.X R51, R3, 0x1, R27, P6 ;  /* 0x000000010333d824 */ /* 0x000fe200030e061b */
[----:B0-----:R-:W-:-:S04]  /*6c20*/  @!P5 LEA R48, P6, R50, R48, 0x1 ;  /* 0x000000303230d211 */ /* 0x001fc800078c08ff */
[----:B------:R-:W-:Y:S02]  /*6c30*/  @!P5 LEA.HI.X R49, R50, R49, R51, 0x1, P6 ;  /* 0x000000313231d211 */ /* 0x000fe400030f0c33 */
[----:B------:R-:W0:Y:S01]  /*6c40*/  @!P5 LDC.64 R50, c[0x0][0x3e0] ;  /* 0x0000f800ff32db82 */ /* 0x000e220000000a00 */
[----:B------:R-:W-:-:S05]  /*6c50*/  @!P5 IADD3 R52, P6, R110, R90, RZ ;  /* 0x0000005a6e34d210 */ /* 0x000fca0007fde0ff */
[----:B------:R-:W-:Y:S01]  /*6c60*/  @!P5 IMAD.X R53, R0, 0x1, R21, P6 ;  /* 0x000000010035d824 */ /* 0x000fe200030e0615 */
[----:B0-----:R-:W-:-:S04]  /*6c70*/  @!P5 LEA R50, P6, R52, R50, 0x1 ;  /* 0x000000323432d211 */ /* 0x001fc800078c08ff */
[----:B------:R-:W-:Y:S02]  /*6c80*/  @!P5 LEA.HI.X R51, R52, R51, R53, 0x1, P6 ;  /* 0x000000333433d211 */ /* 0x000fe400030f0c35 */
[----:B------:R-:W-:-:S04]  /*6c90*/  @!P4 LEA R56, P6, R46, R56, 0x1 ;  /* 0x000000382e38c211 */ /* 0x000fc800078c08ff */
[----:B------:R-:W-:Y:S02]  /*6ca0*/  @!P4 LEA.HI.X R57, R46, R57, R47, 0x1, P6 ;  /* 0x000000392e39c211 */ /* 0x000fe400030f0c2f */
[----:B------:R-:W-:Y:S02]  /*6cb0*/  CS2R R46, SRZ ;  /* 0x00000000002e7805 */ /* 0x000fe4000001ff00 */
[----:B-1----:R-:W-:-:S04]  /*6cc0*/  @!P4 LEA R58, P6, R44, R58, 0x1 ;  /* 0x0000003a2c3ac211 */ /* 0x002fc800078c08ff */
[----:B------:R-:W-:Y:S02]  /*6cd0*/  @!P4 LEA.HI.X R59, R44, R59, R45, 0x1, P6 ;  /* 0x0000003b2c3bc211 */ /* 0x000fe400030f0c2d */
[----:B------:R-:W-:Y:S02]  /*6ce0*/  CS2R R44, SRZ ;  /* 0x00000000002c7805 */ /* 0x000fe4000001ff00 */
[----:B--2---:R-:W-:-:S04]  /*6cf0*/  @!P3 LEA R64, P6, R42, R64, 0x1 ;  /* 0x000000402a40b211 */ /* 0x004fc800078c08ff */
[----:B------:R-:W-:Y:S02]  /*6d00*/  @!P3 LEA.HI.X R65, R42, R65, R43, 0x1, P6 ;  /* 0x000000412a41b211 */ /* 0x000fe400030f0c2b */
[----:B------:R-:W-:Y:S02]  /*6d10*/  CS2R R42, SRZ ;  /* 0x00000000002a7805 */ /* 0x000fe4000001ff00 */
[C---:B---3--:R-:W-:Y:S01]  /*6d20*/  @!P3 LEA R66, P6, R40.reuse, R66, 0x1 ;  /* 0x000000422842b211 */ /* 0x048fe200078c08ff */
[----:B------:R0:W5:Y:S03]  /*6d30*/  @!P5 LDG.E.128 R44, desc[UR4][R50.64] ;  /* 0x00000004322cd981 */ /* 0x000166000c1e1d00 */
[----:B------:R-:W-:Y:S02]  /*6d40*/  @!P3 LEA.HI.X R67, R40, R67, R41, 0x1, P6 ;  /* 0x000000432843b211 */ /* 0x000fe400030f0c29 */
[----:B------:R-:W-:-:S02]  /*6d50*/  CS2R R40, SRZ ;  /* 0x0000000000287805 */ /* 0x000fc4000001ff00 */
[----:B------:R-:W-:Y:S02]  /*6d60*/  CS2R R54, SRZ ;  /* 0x0000000000367805 */ /* 0x000fe4000001ff00 */
[----:B------:R-:W-:Y:S02]  /*6d70*/  CS2R R52, SRZ ;  /* 0x0000000000347805 */ /* 0x000fe4000001ff00 */
[----:B------:R1:W5:Y:S01]  /*6d80*/  @!P5 LDG.E.128 R40, desc[UR4][R48.64] ;  /* 0x000000043028d981 */ /* 0x000362000c1e1d00 */
[----:B0-----:R-:W-:Y:S02]  /*6d90*/  CS2R R50, SRZ ;  /* 0x0000000000327805 */ /* 0x001fe4000001ff00 */
[----:B------:R-:W-:Y:S02]  /*6da0*/  CS2R R62, SRZ ;  /* 0x00000000003e7805 */ /* 0x000fe4000001ff00 */
[----:B------:R-:W-:Y:S01]  /*6db0*/  CS2R R60, SRZ ;  /* 0x00000000003c7805 */ /* 0x000fe2000001ff00 */
[----:B------:R0:W5:Y:S05]  /*6dc0*/  @!P4 LDG.E.128 R52, desc[UR4][R58.64] ;  /* 0x000000043a34c981 */ /* 0x00016a000c1e1d00 */
[----:B------:R-:W5:Y:S01]  /*6dd0*/  @!P3 LDG.E.128 R60, desc[UR4][R66.64] ;  /* 0x00000004423cb981 */ /* 0x000f62000c1e1d00 */
[----:B-1----:R-:W-:-:S02]  /*6de0*/  CS2R R48, SRZ ;  /* 0x0000000000307805 */ /* 0x002fc4000001ff00 */
[----:B0-----:R-:W-:-:S04]  /*6df0*/  CS2R R58, SRZ ;  /* 0x00000000003a7805 */ /* 0x001fc8000001ff00 */
[----:B------:R0:W5:Y:S02]  /*6e00*/  @!P4 LDG.E.128 R48, desc[UR4][R56.64] ;  /* 0x000000043830c981 */ /* 0x000164000c1e1d00 */
[----:B0-----:R-:W-:-:S06]  /*6e10*/  CS2R R56, SRZ ;  /* 0x0000000000387805 */ /* 0x001fcc000001ff00 */
[----:B------:R0:W5:Y:S01]  /*6e20*/  @!P3 LDG.E.128 R56, desc[UR4][R64.64] ;  /* 0x000000044038b981 */ /* 0x000162000c1e1d00 */
[----:B----4-:R-:W-:-:S04]  /*6e30*/  @!P2 LEA R72, P3, R70, R72, 0x1 ;  /* 0x000000484648a211 */ /* 0x010fc800078608ff */
[----:B------:R-:W-:Y:S02]  /*6e40*/  @!P2 LEA.HI.X R73, R70, R73, R71, 0x1, P3 ;  /* 0x000000494649a211 */ /* 0x000fe400018f0c47 */
[----:B------:R-:W-:-:S04]  /*6e50*/  @!P2 LEA R74, P3, R68, R74, 0x1 ;  /* 0x0000004a444aa211 */ /* 0x000fc800078608ff */
[----:B------:R-:W-:Y:S02]  /*6e60*/  @!P2 LEA.HI.X R75, R68, R75, R69, 0x1, P3 ;  /* 0x0000004b444ba211 */ /* 0x000fe400018f0c45 */
[----:B------:R-:W-:-:S04]  /*6e70*/  ISETP.GE.AND P3, PT, R224, R4, PT ;  /* 0x00000004e000720c */ /* 0x000fc80003f66270 */
[----:B------:R-:W-:Y:S02]  /*6e80*/  ISETP.GE.OR P3, PT, R16, R80, P3 ;  /* 0x000000501000720c */ /* 0x000fe40001f66670 */
[----:B------:R-:W-:Y:S02]  /*6e90*/  CS2R R66, SRZ ;  /* 0x0000000000427805 */ /* 0x000fe4000001ff00 */
[----:B0-----:R-:W-:Y:S02]  /*6ea0*/  CS2R R64, SRZ ;  /* 0x0000000000407805 */ /* 0x001fe4000001ff00 */
[----:B------:R-:W-:Y:S02]  /*6eb0*/  CS2R R70, SRZ ;  /* 0x0000000000467805 */ /* 0x000fe4000001ff00 */
[----:B------:R-:W-:Y:S01]  /*6ec0*/  CS2R R68, SRZ ;  /* 0x0000000000447805 */ /* 0x000fe2000001ff00 */
[----:B------:R-:W-:Y:S01]  /*6ed0*/  BSSY B1, `(.L_x_519) ;  /* 0x0000021000017945 */ /* 0x000fe20003800000 */
[----:B------:R0:W5:Y:S04]  /*6ee0*/  @!P2 LDG.E.128 R64, desc[UR4][R72.64] ;  /* 0x000000044840a981 */ /* 0x000168000c1e1d00 */
[----:B------:R1:W5:Y:S01]  /*6ef0*/  @!P2 LDG.E.128 R68, desc[UR4][R74.64] ;  /* 0x000000044a44a981 */ /* 0x000362000c1e1d00 */
[----:B------:R-:W-:-:S02]  /*6f00*/  ISETP.GE.AND P2, PT, R226, R4, PT ;  /* 0x00000004e200720c */ /* 0x000fc40003f46270 */
[----:B------:R-:W-:Y:S02]  /*6f10*/  CS2R R78, SRZ ;  /* 0x00000000004e7805 */ /* 0x000fe4000001ff00 */
[----:B------:R-:W-:Y:S02]  /*6f20*/  CS2R R76, SRZ ;  /* 0x00000000004c7805 */ /* 0x000fe4000001ff00 */
[----:B------:R-:W-:Y:S02]  /*6f30*/  ISETP.GE.OR P2, PT, R16, R80, P2 ;  /* 0x000000501000720c */ /* 0x000fe40001746670 */
[----:B0-----:R-:W-:Y:S02]  /*6f40*/  CS2R R72, SRZ ;  /* 0x0000000000487805 */ /* 0x001fe4000001ff00 */
[----:B-1----:R-:W-:Y:S01]  /*6f50*/  CS2R R74, SRZ ;  /* 0x00000000004a7805 */ /* 0x002fe2000001ff00 */
[----:B------:R-:W-:Y:S08]  /*6f60*/  @P3 BRA `(.L_x_520) ;  /* 0x00000000005c3947 */ /* 0x000ff00003800000 */
[----:B------:R-:W0:Y:S01]  /*6f70*/  LDC.64 R76, c[0x0][0x3d8] ;  /* 0x0000f600ff4c7b82 */ /* 0x000e220000000a00 */
[----:B------:R-:W-:Y:S01]  /*6f80*/  IMAD.MOV.U32 R74, RZ, RZ, R92 ;  /* 0x000000ffff4a7224 */ /* 0x000fe200078e005c */
[----:B------:R-:W-:Y:S01]  /*6f90*/  ULDC.64 UR4, c[0x0][0x3c8] ;  /* 0x0000f20000047ab9 */ /* 0x000fe20000000a00 */
[----:B------:R-:W-:Y:S01]  /*6fa0*/  IMAD.MOV.U32 R75, RZ, RZ, R3 ;  /* 0x000000ffff4b7224 */ /* 0x000fe200078e0003 */
[----:B------:R-:W-:Y:S01]  /*6fb0*/  ULDC.64 UR6, c[0x0][0x3e0] ;  /* 0x0000f80000067ab9 */ /* 0x000fe20000000a00 */
[----:B------:R-:W-:Y:S01]  /*6fc0*/  IMAD.MOV.U32 R78, RZ, RZ, R90 ;  /* 0x000000ffff4e7224 */ /* 0x000fe200078e005a */
[----:B------:R-:W-:Y:S01]  /*6fd0*/  ULDC.64 UR8, c[0x0][0x208] ;  /* 0x0000820000087ab9 */ /* 0x000fe20000000a00 */
[----:B------:R-:W-:Y:S01]  /*6fe0*/  IMAD.MOV.U32 R79, RZ, RZ, R0 ;  /* 0x000000ffff4f7224 */ /* 0x000fe200078e0000 */
[----:B------:R-:W1:Y:S01]  /*6ff0*/  LDC.64 R72, c[0x0][0x3e8] ;  /* 0x0000fa00ff487b82 */ /* 0x000e620000000a00 */
[----:B0-----:R-:W-:-:S04]  /*7000*/  IMAD.WIDE.U32 R74, R76, 0x60, R74 ;  /* 0x000000604c4a7825 */ /* 0x001fc800078e004a */
[----:B------:R-:W-:Y:S01]  /*7010*/  IMAD R77, R77, 0x60, RZ ;  /* 0x000000604d4d7824 */ /* 0x000fe200078e02ff */
[----:B------:R-:W-:Y:S01]  /*7020*/  IADD3 R76, P3, R104, R74, RZ ;  /* 0x0000004a684c7210 */ /* 0x000fe20007f7e0ff */
[----:B-1----:R-:W-:-:S03]  /*7030*/  IMAD.WIDE.U32 R78, R72, 0x60, R78 ;  /* 0x00000060484e7825 */ /* 0x002fc600078e004e */
[----:B------:R-:W-:Y:S01]  /*7040*/  IADD3.X R75, R27, R75, R77, P3, !PT ;  /* 0x0000004b1b4b7210 */ /* 0x000fe20001ffe44d */
[----:B------:R-:W-:Y:S01]  /*7050*/  IMAD R73, R73, 0x60, RZ ;  /* 0x0000006049497824 */ /* 0x000fe200078e02ff */
[----:B------:R-:W-:-:S04]  /*7060*/  IADD3 R74, P3, R110, R78, RZ ;  /* 0x0000004e6e4a7210 */ /* 0x000fc80007f7e0ff */
[----:B------:R-:W-:Y:S02]  /*7070*/  IADD3.X R79, R21, R79, R73, P3, !PT ;  /* 0x0000004f154f7210 */ /* 0x000fe40001ffe449 */
[----:B------:R-:W-:-:S04]  /*7080*/  LEA R72, P3, R76, UR4, 0x1 ;  /* 0x000000044c487c11 */ /* 0x000fc8000f8608ff */
[----:B------:R-:W-:Y:S02]  /*7090*/  LEA.HI.X R73, R76, UR5, R75, 0x1, P3 ;  /* 0x000000054c497c11 */ /* 0x000fe400098f0c4b */
[----:B------:R-:W-:-:S04]  /*70a0*/  LEA R76, P3, R74, UR6, 0x1 ;  /* 0x000000064a4c7c11 */ /* 0x000fc8000f8608ff */
[----:B------:R-:W-:Y:S02]  /*70b0*/  LEA.HI.X R77, R74, UR7, R79, 0x1, P3 ;  /* 0x000000074a4d7c11 */ /* 0x000fe400098f0c4f */
[----:B------:R-:W5:Y:S04]  /*70c0*/  LDG.E.128 R72, desc[UR8][R72.64] ;  /* 0x0000000848487981 */ /* 0x000f68000c1e1d00 */
[----:B------:R-:W5:Y:S03]  /*70d0*/  LDG.E.128 R76, desc[UR8][R76.64] ;  /* 0x000000084c4c7981 */ /* 0x000f66000c1e1d00 */
.L_x_520:
[----:B------:R-:W-:Y:S05]  /*70e0*/  BSYNC B1 ;  /* 0x0000000000017941 */ /* 0x000fea0003800000 */
.L_x_519:
[----:B------:R-:W-:Y:S01]  /*70f0*/  BSSY B1, `(.L_x_521) ;  /* 0x000001d000017945 */ /* 0x000fe20003800000 */
[----:B------:R-:W-:Y:S02]  /*7100*/  ISETP.GE.AND P3, PT, R16, R80, PT ;  /* 0x000000501000720c */ /* 0x000fe40003f66270 */
[----:B------:R-:W-:Y:S02]  /*7110*/  CS2R R82, SRZ ;  /* 0x0000000000527805 */ /* 0x000fe4000001ff00 */
[----:B------:R-:W-:Y:S02]  /*7120*/  CS2R R80, SRZ ;  /* 0x0000000000507805 */ /* 0x000fe4000001ff00 */
[----:B------:R-:W-:Y:S01]  /*7130*/  CS2R R86, SRZ ;  /* 0x0000000000567805 */ /* 0x000fe2000001ff00 */
[----:B-----5:R-:W-:Y:S01]  /*7140*/  IMAD.MOV.U32 R89, RZ, RZ, R74 ;  /* 0x000000ffff597224 */ /* 0x020fe200078e004a */
[----:B------:R-:W-:Y:S01]  /*7150*/  CS2R R84, SRZ ;  /* 0x0000000000547805 */ /* 0x000fe2000001ff00 */
[----:B------:R-:W-:Y:S06]  /*7160*/  @P2 BRA `(.L_x_522) ;  /* 0x0000000000542947 */ /* 0x000fec0003800000 */
[----:B------:R-:W0:Y:S01]  /*7170*/  LDC.64 R82, c[0x0][0x3d8] ;  /* 0x0000f600ff527b82 */ /* 0x000e220000000a00 */
[----:B------:R-:W-:Y:S01]  /*7180*/  IMAD.MOV.U32 R93, RZ, RZ, R3 ;  /* 0x000000ffff5d7224 */ /* 0x000fe200078e0003 */
[----:B------:R-:W-:Y:S01]  /*7190*/  ULDC.64 UR4, c[0x0][0x3c8] ;  /* 0x0000f20000047ab9 */ /* 0x000fe20000000a00 */
[----:B------:R-:W-:Y:S01]  /*71a0*/  IMAD.MOV.U32 R91, RZ, RZ, R0 ;  /* 0x000000ffff5b7224 */ /* 0x000fe200078e0000 */
[----:B------:R-:W-:Y:S01]  /*71b0*/  ULDC.64 UR6, c[0x0][0x3e0] ;  /* 0x0000f80000067ab9 */ /* 0x000fe20000000a00 */
[----:B------:R-:W-:-:S03]  /*71c0*/  ULDC.64 UR8, c[0x0][0x208] ;  /* 0x0000820000087ab9 */ /* 0x000fc60000000a00 */
        /* <DEDUP_REMOVED lines=12> */
[----:B------:R-:W-:Y:S01]  /*7290*/  LEA.HI.X R85, R0, UR7, R91, 0x1, P2 ;  /* 0x0000000700557c11 */ /* 0x000fe200090f0c5b */
[----:B------:R-:W5:Y:S05]  /*72a0*/  LDG.E.128 R80, desc[UR8][R80.64] ;  /* 0x0000000850507981 */ /* 0x000f6a000c1e1d00 */
[----:B------:R-:W5:Y:S03]  /*72b0*/  LDG.E.128 R84, desc[UR8][R84.64] ;  /* 0x0000000854547981 */ /* 0x000f66000c1e1d00 */
.L_x_522:
[----:B------:R-:W-:Y:S05]  /*72c0*/  BSYNC B1 ;  /* 0x0000000000017941 */ /* 0x000fea0003800000 */
.L_x_521:
[----:B------:R-:W-:Y:S01]  /*72d0*/  PRMT R200, R89, 0x7610, R200 ;  /* 0x0000761059c87816 */ /* 0x000fe200000000c8 */
[----:B------:R-:W-:Y:S01]  /*72e0*/  IMAD.MOV.U32 R0, RZ, RZ, R75 ;  /* 0x000000ffff007224 */ /* 0x000fe200078e004b */
[----:B------:R-:W-:Y:S01]  /*72f0*/  ULOP3.LUT UR4, UR60, 0x1, URZ, 0xfc, !UPT ;  /* 0x000000013c047892 */ /* 0x000fe2000f8efc3f */
[----:B------:R-:W-:Y:S02]  /*7300*/  IMAD.MOV.U32 R3, RZ, RZ, R72 ;  /* 0x000000ffff037224 */ /* 0x000fe400078e0048 */
        /* <DEDUP_REMOVED lines=10> */
[----:B-----5:R-:W-:Y:S01]  /*73b0*/  IMAD.MOV.U32 R90, RZ, RZ, R82 ;  /* 0x000000ffff5a7224 */ /* 0x020fe200078e0052 */
        /* <DEDUP_REMOVED lines=52> */
[----:B------:R-:W-:Y:S01]  /*7700*/  UISETP.NE.AND UP0, UPT, UR4, 0x3, UPT ;  /* 0x000000030400788c */ /* 0x000fe2000bf05270 */
        /* <DEDUP_REMOVED lines=9> */
[----:B------:R-:W-:-:S02]  /*77a0*/  PLOP3.LUT P2, PT, PT, PT, UP0, 0x80, 0x0 ;  /* 0x000000000000781c */ /* 0x000fc40003f4f008 */
        /* <DEDUP_REMOVED lines=22> */
.L_x_523:
[----:B------:R-:W-:Y:S01]  /*7910*/  IMAD R3, R220, 0x8, R2 ;  /* 0x00000008dc037824 */ /* 0x000fe200078e0202 */
[----:B------:R-:W-:Y:S01]  /*7920*/  SHF.L.U32 R0, R229, 0x1f, RZ ;  /* 0x0000001fe5007819 */ /* 0x000fe200000006ff */
[----:B------:R-:W0:Y:S01]  /*7930*/  LDC R156, c[0x0][0x2e4] ;  /* 0x0000b900ff9c7b82 */ /* 0x000e220000000800 */
[----:B------:R-:W-:Y:S01]  /*7940*/  BSSY B1, `(.L_x_524) ;  /* 0x0000006000017945 */ /* 0x000fe20003800000 */
[----:B------:R-:W-:Y:S01]  /*7950*/  IMAD.MOV.U32 R133, RZ, RZ, R88 ;  /* 0x000000ffff857224 */ /* 0x000fe200078e0058 */
[----:B------:R-:W1:Y:S05]  /*7960*/  SYNCS.PHASECHK.TRANS64.TRYWAIT P4, [R3+URZ+0x34890], R0 ;  /* 0x03489000030075a7 */ /* 0x000e6a000808017f */
[----:B------:R-:W2:Y:S01]  /*7970*/  LDC.64 R134, c[0x0][0x2f0] ;  /* 0x0000bc00ff867b82 */ /* 0x000ea20000000a00 */
[----:B0-----:R-:W-:Y:S01]  /*7980*/  IMAD.IADD R158, R156, 0x1, -R97 ;  /* 0x000000019c9e7824 */ /* 0x001fe200078e0a61 */
[----:B-1----:R-:W-:Y:S06]  /*7990*/  @!P4 BRA `(.L_x_525) ;  /* 0x000001c80028c947 */ /* 0x002fec0003800000 */
.L_x_766:
[----:B------:R-:W-:Y:S05]  /*79a0*/  BSYNC B1 ;  /* 0x0000000000017941 */ /* 0x000fea0003800000 */
.L_x_524:
[----:B------:R-:W-:Y:S01]  /*79b0*/  ISETP.GE.OR P4, PT, R22, R4, P0 ;  /* 0x000000041600720c */ /* 0x000fe20000786670 */
[----:B------:R-:W-:-:S12]  /*79c0*/  BSSY B1, `(.L_x_526) ;  /* 0x0000091000017945 */ /* 0x000fd80003800000 */
[----:B------:R-:W-:Y:S05]  /*79d0*/  @P4 BRA `(.L_x_527) ;  /* 0x00000008003c4947 */ /* 0x000fea0003800000 */
[----:B------:R-:W3:Y:S04]  /*79e0*/  LDL R88, [R1] ;  /* 0x0000000001587983 */ /* 0x000ee80000100800 */
[----:B------:R-:W4:Y:S04]  /*79f0*/  LDL R92, [R1+0x3c] ;  /* 0x00003c00015c7983 */ /* 0x000f280000100800 */
[----:B------:R-:W5:Y:S01]  /*7a00*/  LDL R90, [R1+0x64] ;  /* 0x00006400015a7983 */ /* 0x000f620000100800 */
[----:B--2---:R-:W-:Y:S01]  /*7a10*/  IMAD.WIDE.U32 R152, R22, R134, R132 ;  /* 0x0000008616987225 */ /* 0x004fe200078e0084 */
[----:B------:R-:W-:Y:S01]  /*7a20*/  BSSY B2, `(.L_x_528) ;  /* 0x000007e000027945 */ /* 0x000fe20003800000 */
[----:B------:R-:W1:Y:S01]  /*7a30*/  S2R R93, SR_TID.X ;  /* 0x00000000005d7919 */ /* 0x000e620000002100 */
[----:B------:R-:W-:Y:S01]  /*7a40*/  IADD3 R183, P4, P5, R98, R152, R20 ;  /* 0x0000009862b77210 */ /* 0x000fe20007d9e014 */
[----:B-1----:R-:W-:-:S05]  /*7a50*/  VIADD R93, R93, 0xffffff80 ;  /* 0xffffff805d5d7836 */ /* 0x002fca0000000000 */
[----:B------:R-:W-:-:S04]  /*7a60*/  SHF.R.S32.HI R91, RZ, 0x1f, R93 ;  /* 0x0000001fff5b7819 */ /* 0x000fc8000001145d */
[----:B------:R-:W-:-:S05]  /*7a70*/  LEA.HI R91, R91, R93, RZ, 0x6 ;  /* 0x0000005d5b5b7211 */ /* 0x000fca00078f30ff */
[----:B------:R-:W-:-:S05]  /*7a80*/  IMAD.SHL.U32 R91, R91, 0x8, RZ ;  /* 0x000000085b5b7824 */ /* 0x000fca00078e00ff */
[----:B------:R-:W-:Y:S02]  /*7a90*/  LOP3.LUT R91, R91, 0xfffffe00, RZ, 0xc0, !PT ;  /* 0xfffffe005b5b7812 */ /* 0x000fe400078ec0ff */
[----:B---3--:R-:W-:Y:S01]  /*7aa0*/  LOP3.LUT P6, RZ, R88, 0x1, RZ, 0xc0, !PT ;  /* 0x0000000158ff7812 */ /* 0x008fe200078cc0ff */
[----:B------:R-:W-:-:S04]  /*7ab0*/  IMAD R88, R23, R134, RZ ;  /* 0x0000008617587224 */ /* 0x000fc800078e02ff */
[----:B------:R-:W-:Y:S01]  /*7ac0*/  IMAD R89, R22, R135, R88 ;  /* 0x0000008716597224 */ /* 0x000fe200078e0258 */
[----:B------:R-:W-:-:S03]  /*7ad0*/  SEL R88, R97, R158, !P6 ;  /* 0x0000009e61587207 */ /* 0x000fc60007000000 */
[----:B------:R-:W-:Y:S01]  /*7ae0*/  IMAD.IADD R186, R89, 0x1, R153 ;  /* 0x0000000159ba7824 */ /* 0x000fe200078e0299 */
[----:B------:R-:W-:-:S04]  /*7af0*/  SHF.R.S32.HI R89, RZ, 0x1f, R88 ;  /* 0x0000001fff597819 */ /* 0x000fc80000011458 */
[----:B------:R-:W-:Y:S02]  /*7b00*/  LEA.HI R89, R89, R88, RZ, 0x4 ;  /* 0x0000005859597211 */ /* 0x000fe400078f20ff */
[----:B------:R-:W-:Y:S02]  /*7b10*/  IADD3.X R184, R15, R186, R9, P4, P5 ;  /* 0x000000ba0fb87210 */ /* 0x000fe400027ea409 */
[----:B------:R-:W-:-:S04]  /*7b20*/  LEA.HI.SX32 R88, R89, R10, 0x1c ;  /* 0x0000000a59587211 */ /* 0x000fc800078fe2ff */
[----:B------:R-:W-:Y:S01]  /*7b30*/  SHF.R.S32.HI R89, RZ, 0x1f, R88 ;  /* 0x0000001fff597819 */ /* 0x000fe20000011458 */
[----:B------:R-:W-:-:S03]  /*7b40*/  IMAD.SHL.U32 R185, R88, 0x8, RZ ;  /* 0x0000000858b97824 */ /* 0x000fc600078e00ff */
[----:B------:R-:W-:Y:S02]  /*7b50*/  LEA.HI R88, R89, R88, RZ, 0x3 ;  /* 0x0000005859587211 */ /* 0x000fe400078f18ff */
[----:B------:R-:W-:Y:S02]  /*7b60*/  LOP3.LUT R89, R185, 0x38, RZ, 0xc0, !PT ;  /* 0x00000038b9597812 */ /* 0x000fe400078ec0ff */
[----:B------:R-:W-:Y:S02]  /*7b70*/  SHF.R.S32.HI R88, RZ, 0x3, R88 ;  /* 0x00000003ff587819 */ /* 0x000fe40000011458 */
[----:B----4-:R-:W-:-:S03]  /*7b80*/  LOP3.LUT R89, R89, 0x1c0, R92, 0xf8, !PT ;  /* 0x000001c059597812 */ /* 0x010fc600078ef85c */
[----:B------:R-:W-:Y:S01]  /*7b90*/  IMAD R88, R88, 0x2c00, R91 ;  /* 0x00002c0058587824 */ /* 0x000fe200078e025b */
[----:B-----5:R-:W-:Y:S01]  /*7ba0*/  LOP3.LUT R89, R89, R90, RZ, 0x3c, !PT ;  /* 0x0000005a59597212 */ /* 0x020fe200078e3cff */
[----:B------:R-:W-:-:S04]  /*7bb0*/  IMAD R91, R220, 0x5800, R154 ;  /* 0x00005800dc5b7824 */ /* 0x000fc800078e029a */
[----:B------:R-:W-:Y:S02]  /*7bc0*/  IMAD.IADD R89, R88, 0x1, R89 ;  /* 0x0000000158597824 */ /* 0x000fe400078e0259 */
[----:B------:R-:W-:Y:S02]  /*7bd0*/  IMAD R88, R91, 0x2, R2 ;  /* 0x000000025b587824 */ /* 0x000fe400078e0202 */
[----:B------:R-:W-:-:S04]  /*7be0*/  IMAD R89, R220, 0x5800, R89 ;  /* 0x00005800dc597824 */ /* 0x000fc800078e0259 */
[----:B------:R-:W-:Y:S02]  /*7bf0*/  IMAD R92, R89, 0x2, R2 ;  /* 0x00000002595c7824 */ /* 0x000fe400078e0202 */
[----:B------:R-:W1:Y:S04]  /*7c00*/  LDS.128 R88, [R88+0x1e400] ;  /* 0x01e4000058587984 */ /* 0x000e680000000c00 */
[----:B------:R-:W2:Y:S01]  /*7c10*/  LDS.128 R92, [R92+0x1e400] ;  /* 0x01e400005c5c7984 */ /* 0x000ea20000000c00 */
[----:B------:R-:W-:Y:S05]  /*7c20*/  @P3 BRA `(.L_x_529) ;  /* 0x0000000400743947 */ /* 0x000fea0003800000 */
[--C-:B------:R-:W-:Y:S02]  /*7c30*/  SHF.R.U64 R187, R40, 0x10, R41.reuse ;  /* 0x0000001028bb7819 */ /* 0x100fe40000001229 */
[----:B------:R-:W-:Y:S02]  /*7c40*/  SHF.R.U32.HI R41, RZ, 0x10, R41 ;  /* 0x00000010ff297819 */ /* 0x000fe40000011629 */
[--C-:B------:R-:W-:Y:S02]  /*7c50*/  SHF.R.U64 R40, R42, 0x10, R43.reuse ;  /* 0x000000102a287819 */ /* 0x100fe4000000122b */
[----:B------:R-:W-:Y:S02]  /*7c60*/  SHF.R.U32.HI R190, RZ, 0x10, R43 ;  /* 0x00000010ffbe7819 */ /* 0x000fe4000001162b */
[----:B------:R-:W-:Y:S02]  /*7c70*/  SHF.R.U32.HI R43, RZ, 0x10, R45 ;  /* 0x00000010ff2b7819 */ /* 0x000fe4000001162d */
[----:B------:R-:W-:Y:S01]  /*7c80*/  PRMT R42, R192, 0x5410, R41 ;  /* 0x00005410c02a7816 */ /* 0x000fe20000000029 */
[----:B--2---:R-:W-:Y:S01]  /*7c90*/  IMAD.U32 R192, R93, 0x10000, RZ ;  /* 0x000100005dc07824 */ /* 0x004fe200078e00ff */
[----:B------:R-:W-:Y:S01]  /*7ca0*/  PRMT R41, R188, 0x5410, R43 ;  /* 0x00005410bc297816 */ /* 0x000fe2000000002b */
[----:B-1----:R-:W-:Y:S01]  /*7cb0*/  IMAD.U32 R188, R89, 0x10000, RZ ;  /* 0x0001000059bc7824 */ /* 0x002fe200078e00ff */
[----:B------:R-:W-:Y:S01]  /*7cc0*/  LOP3.LUT R93, R93, 0xffff0000, RZ, 0xc0, !PT ;  /* 0xffff00005d5d7812 */ /* 0x000fe200078ec0ff */
[C---:B------:R-:W-:Y:S01]  /*7cd0*/  IMAD.U32 R43, R42.reuse, 0x10000, RZ ;  /* 0x000100002a2b7824 */ /* 0x040fe200078e00ff */
[----:B------:R-:W-:Y:S01]  /*7ce0*/  LOP3.LUT R42, R42, 0xffff0000, RZ, 0xc0, !PT ;  /* 0xffff00002a2a7812 */ /* 0x000fe200078ec0ff */
[----:B------:R-:W-:Y:S01]  /*7cf0*/  IMAD.U32 R193, R41, 0x10000, RZ ;  /* 0x0001000029c17824 */ /* 0x000fe200078e00ff */
[----:B------:R-:W-:-:S02]  /*7d00*/  SHF.R.U64 R45, R44, 0x10, R45 ;  /* 0x000000102c2d7819 */ /* 0x000fc4000000122d */
[----:B------:R-:W-:Y:S01]  /*7d10*/  SHF.R.U32.HI R44, RZ, 0x10, R47 ;  /* 0x00000010ff2c7819 */ /* 0x000fe2000001162f */
[C---:B------:R-:W-:Y:S01]  /*7d20*/  FMUL.FTZ R199, R192.reuse, R193 ;  /* 0x000000c1c0c77220 */ /* 0x040fe20000410000 */
[-C--:B------:R-:W-:Y:S01]  /*7d30*/  FMUL.FTZ R192, R192, R43.reuse ;  /* 0x0000002bc0c07220 */ /* 0x080fe20000410000 */
[----:B------:R-:W-:Y:S02]  /*7d40*/  PRMT R45, R209, 0x5410, R45 ;  /* 0x00005410d12d7816 */ /* 0x000fe4000000002d */
[C---:B------:R-:W-:Y:S01]  /*7d50*/  FFMA.FTZ R43, R188.reuse, R43, -R199 ;  /* 0x0000002bbc2b7223 */ /* 0x040fe200000108c7 */
[----:B------:R-:W-:Y:S01]  /*7d60*/  FFMA.FTZ R188, R188, R193, R192 ;  /* 0x000000c1bcbc7223 */ /* 0x000fe200000100c0 */
[----:B------:R-:W-:Y:S01]  /*7d70*/  LOP3.LUT R192, R41, 0xffff0000, RZ, 0xc0, !PT ;  /* 0xffff000029c07812 */ /* 0x000fe200078ec0ff */
[----:B------:R-:W-:Y:S01]  /*7d80*/  IMAD.U32 R193, R95, 0x10000, RZ ;  /* 0x000100005fc17824 */ /* 0x000fe200078e00ff */
[----:B------:R-:W-:Y:S01]  /*7d90*/  LOP3.LUT R41, R89, 0xffff0000, RZ, 0xc0, !PT ;  /* 0xffff000059297812 */ /* 0x000fe200078ec0ff */
[C---:B------:R-:W-:Y:S01]  /*7da0*/  FMUL.FTZ R89, R93.reuse, R42 ;  /* 0x0000002a5d597220 */ /* 0x040fe20000410000 */
[----:B------:R-:W-:Y:S01]  /*7db0*/  PRMT R44, R170, 0x5432, R44 ;  /* 0x00005432aa2c7816 */ /* 0x000fe2000000002c */
[----:B------:R-:W-:Y:S01]  /*7dc0*/  FMUL.FTZ R194, R93, R192 ;  /* 0x000000c05dc27220 */ /* 0x000fe20000410000 */
[----:B------:R-:W-:Y:S01]  /*7dd0*/  IMAD.U32 R93, R91, 0x10000, RZ ;  /* 0x000100005b5d7824 */ /* 0x000fe200078e00ff */
[----:B------:R-:W-:-:S02]  /*7de0*/  PRMT R187, R196, 0x5410, R187 ;  /* 0x00005410c4bb7816 */ /* 0x000fc400000000bb */
[C---:B------:R-:W-:Y:S01]  /*7df0*/  FFMA.FTZ R42, R41.reuse, R42, -R194 ;  /* 0x0000002a292a7223 */ /* 0x040fe200000108c2 */
[----:B------:R-:W-:Y:S01]  /*7e00*/  FFMA.FTZ R41, R41, R192, R89 ;  /* 0x000000c029297223 */ /* 0x000fe20000010059 */
[----:B------:R-:W-:Y:S01]  /*7e10*/  PRMT R89, R168, 0x5432, R190 ;  /* 0x00005432a8597816 */ /* 0x000fe200000000be */
[----:B------:R-:W-:Y:S01]  /*7e20*/  IMAD.U32 R192, R44, 0x10000, RZ ;  /* 0x000100002cc07824 */ /* 0x000fe200078e00ff */
[----:B------:R-:W-:Y:S02]  /*7e30*/  SHF.R.U64 R46, R46, 0x10, R47 ;  /* 0x000000102e2e7819 */ /* 0x000fe4000000122f */
[----:B------:R-:W-:Y:S01]  /*7e40*/  LOP3.LUT R47, R45, 0xffff0000, RZ, 0xc0, !PT ;  /* 0xffff00002d2f7812 */ /* 0x000fe200078ec0ff */
[----:B------:R-:W-:Y:S02]  /*7e50*/  IMAD.U32 R190, R89, 0x10000, RZ ;  /* 0x0001000059be7824 */ /* 0x000fe400078e00ff */
[----:B------:R-:W-:Y:S01]  /*7e60*/  FMUL.FTZ R194, R193, R192 ;  /* 0x000000c0c1c27220 */ /* 0x000fe20000410000 */
[----:B------:R-:W-:Y:S01]  /*7e70*/  LOP3.LUT R89, R89, 0xffff0000, RZ, 0xc0, !PT ;  /* 0xffff000059597812 */ /* 0x000fe200078ec0ff */
[----:B------:R-:W-:-:S02]  /*7e80*/  FMUL.FTZ R193, R193, R190 ;  /* 0x000000bec1c17220 */ /* 0x000fc40000410000 */
[----:B------:R-:W-:Y:S01]  /*7e90*/  FFMA.FTZ R190, R93, R190, -R194 ;  /* 0x000000be5dbe7223 */ /* 0x000fe200000108c2 */
[----:B------:R-:W-:Y:S01]  /*7ea0*/  IMAD.U32 R194, R187, 0x10000, RZ ;  /* 0x00010000bbc27824 */ /* 0x000fe200078e00ff */
[----:B------:R-:W-:Y:S01]  /*7eb0*/  PRMT R46, R169, 0x5432, R46 ;  /* 0x00005432a92e7816 */ /* 0x000fe2000000002e */
[----:B------:R-:W-:Y:S01]  /*7ec0*/  FFMA.FTZ R93, R93, R192, R193 ;  /* 0x000000c05d5d7223 */ /* 0x000fe200000100c1 */
[----:B------:R-:W-:Y:S02]  /*7ed0*/  LOP3.LUT R193, R44, 0xffff0000, RZ, 0xc0, !PT ;  /* 0xffff00002cc17812 */ /* 0x000fe400078ec0ff */
[----:B------:R-:W-:Y:S01]  /*7ee0*/  LOP3.LUT R192, R95, 0xffff0000, RZ, 0xc0, !PT ;  /* 0xffff00005fc07812 */ /* 0x000fe200078ec0ff */
[C---:B------:R-:W-:Y:S01]  /*7ef0*/  IMAD.U32 R95, R92.reuse, 0x10000, RZ ;  /* 0x000100005c5f7824 */ /* 0x040fe200078e00ff */
[----:B------:R-:W-:Y:S02]  /*7f00*/  LOP3.LUT R44, R91, 0xffff0000, RZ, 0xc0, !PT ;  /* 0xffff00005b2c7812 */ /* 0x000fe400078ec0ff */
[----:B------:R-:W-:Y:S01]  /*7f10*/  LOP3.LUT R92, R92, 0xffff0000, RZ, 0xc0, !PT ;  /* 0xffff00005c5c7812 */ /* 0x000fe200078ec0ff */
[C---:B------:R-:W-:Y:S01]  /*7f20*/  FMUL.FTZ R91, R192.reuse, R193 ;  /* 0x000000c1c05b7220 */ /* 0x040fe20000410000 */
[----:B------:R-:W-:Y:S01]  /*7f30*/  FMUL.FTZ R192, R192, R89 ;  /* 0x00000059c0c07220 */ /* 0x000fe20000410000 */
[----:B------:R-:W-:-:S02]  /*7f40*/  PRMT R40, R167, 0x5432, R40 ;  /* 0x00005432a7287816 */ /* 0x000fc40000000028 */
[C---:B------:R-:W-:Y:S01]  /*7f50*/  FFMA.FTZ R89, R44.reuse, R89, -R91 ;  /* 0x000000592c597223 */ /* 0x040fe2000001085b */
[----:B------:R-:W-:Y:S01]  /*7f60*/  FFMA.FTZ R44, R44, R193, R192 ;  /* 0x000000c12c2c7223 */ /* 0x000fe200000100c0 */
[----:B------:R-:W-:Y:S01]  /*7f70*/  IMAD.U32 R192, R45, 0x10000, RZ ;  /* 0x000100002dc07824 */ /* 0x000fe200078e00ff */
[----:B------:R-:W-:Y:S01]  /*7f80*/  LOP3.LUT R45, R187, 0xffff0000, RZ, 0xc0, !PT ;  /* 0xffff0000bb2d7812 */ /* 0x000fe200078ec0ff */
[C---:B------:R-:W-:Y:S01]  /*7f90*/  IMAD.U32 R91, R88.reuse, 0x10000, RZ ;  /* 0x00010000585b7824 */ /* 0x040fe200078e00ff */
[----:B------:R-:W-:Y:S01]  /*7fa0*/  LOP3.LUT R88, R88, 0xffff0000, RZ, 0xc0, !PT ;  /* 0xffff000058587812 */ /* 0x000fe200078ec0ff */
[C---:B------:R-:W-:Y:S01]  /*7fb0*/  FMUL.FTZ R196, R95.reuse, R192 ;  /* 0x000000c05fc47220 */ /* 0x040fe20000410000 */
[-C--:B------:R-:W-:Y:S01]  /*7fc0*/  FMUL.FTZ R95, R95, R194.reuse ;  /* 0x000000c25f5f7220 */ /* 0x080fe20000410000 */
[----:B------:R-:W-:Y:S02]  /*7fd0*/  LOP3.LUT R187, R40, 0xffff0000, RZ, 0xc0, !PT ;  /* 0xffff000028bb7812 */ /* 0x000fe400078ec0ff */
[C---:B------:R-:W-:Y:S01]  /*7fe0*/  FFMA.FTZ R196, R91.reuse, R194, -R196 ;  /* 0x000000c25bc47223 */ /* 0x040fe200000108c4 */
[----:B------:R-:W-:Y:S01]  /*7ff0*/  FFMA.FTZ R95, R91, R192, R95 ;  /* 0x000000c05b5f7223 */ /* 0x000fe2000001005f */
[C---:B------:R-:W-:Y:S01]  /*8000*/  FMUL.FTZ R91, R92.reuse, R47 ;  /* 0x0000002f5c5b7220 */ /* 0x040fe20000410000 */
[----:B------:R-:W-:Y:S01]  /*8010*/  FMUL.FTZ R92, R92, R45 ;  /* 0x0000002d5c5c7220 */ /* 0x000fe20000410000 */
[----:B------:R-:W-:Y:S01]  /*8020*/  IMAD.U32 R192, R40, 0x10000, RZ ;  /* 0x0001000028c07824 */ /* 0x000fe200078e00ff */
[----:B------:R-:W-:Y:S01]  /*8030*/  F2FP.BF16.F32.PACK_AB R42, R42, R43 ;  /* 0x0000002b2a2a723e */ /* 0x000fe200000010ff */
[C---:B------:R-:W-:Y:S01]  /*8040*/  FFMA.FTZ R45, R88.reuse, R45, -R91 ;  /* 0x0000002d582d7223 */ /* 0x040fe2000001085b */
[----:B------:R-:W-:Y:S01]  /*8050*/  FFMA.FTZ R88, R88, R47, R92 ;  /* 0x0000002f58587223 */ /* 0x000fe2000001005c */
[C---:B------:R-:W-:Y:S01]  /*8060*/  IMAD.U32 R91, R94.reuse, 0x10000, RZ ;  /* 0x000100005e5b7824 */ /* 0x040fe200078e00ff */
[----:B------:R-:W-:Y:S01]  /*8070*/  LOP3.LUT R94, R94, 0xffff0000, RZ, 0xc0, !PT ;  /* 0xffff00005e5e7812 */ /* 0x000fe200078ec0ff */
[----:B------:R-:W-:Y:S01]  /*8080*/  IMAD.U32 R92, R46, 0x10000, RZ ;  /* 0x000100002e5c7824 */ /* 0x000fe200078e00ff */
[----:B------:R-:W-:Y:S01]  /*8090*/  F2FP.BF16.F32.PACK_AB R190, R89, R190 ;  /* 0x000000be59be723e */ /* 0x000fe200000010ff */
[C---:B------:R-:W-:Y:S01]  /*80a0*/  IMAD.U32 R47, R90.reuse, 0x10000, RZ ;  /* 0x000100005a2f7824 */ /* 0x040fe200078e00ff */
[----:B------:R-:W-:Y:S01]  /*80b0*/  LOP3.LUT R90, R90, 0xffff0000, RZ, 0xc0, !PT ;  /* 0xffff00005a5a7812 */ /* 0x000fe200078ec0ff */
[C---:B------:R-:W-:Y:S01]  /*80c0*/  FMUL.FTZ R194, R91.reuse, R92 ;  /* 0x0000005c5bc27220 */ /* 0x040fe20000410000 */
[----:B------:R-:W-:Y:S01]  /*80d0*/  FMUL.FTZ R91, R91, R192 ;  /* 0x000000c05b5b7220 */ /* 0x000fe20000410000 */
[----:B------:R-:W-:Y:S01]  /*80e0*/  F2FP.BF16.F32.PACK_AB R41, R41, R188 ;  /* 0x000000bc2929723e */ /* 0x000fe200000010ff */
[----:B------:R-:W-:-:S02]  /*80f0*/  IMAD.MOV.U32 R89, RZ, RZ, R42 ;  /* 0x000000ffff597224 */ /* 0x000fc400078e002a */
[C---:B------:R-:W-:Y:S01]  /*8100*/  FFMA.FTZ R194, R47.reuse, R192, -R194 ;  /* 0x000000c02fc27223 */ /* 0x040fe200000108c2 */
[----:B------:R-:W-:Y:S01]  /*8110*/  FFMA.FTZ R91, R47, R92, R91 ;  /* 0x0000005c2f5b7223 */ /* 0x000fe2000001005b */
[----:B------:R-:W-:Y:S02]  /*8120*/  LOP3.LUT R47, R46, 0xffff0000, RZ, 0xc0, !PT ;  /* 0xffff00002e2f7812 */ /* 0x000fe400078ec0ff */
[----:B------:R-:W-:Y:S01]  /*8130*/  F2FP.BF16.F32.PACK_AB R44, R44, R93 ;  /* 0x0000005d2c2c723e */ /* 0x000fe200000010ff */
[----:B------:R-:W-:Y:S01]  /*8140*/  IMAD.MOV.U32 R93, RZ, RZ, R41 ;  /* 0x000000ffff5d7224 */ /* 0x000fe200078e0029 */
[----:B------:R-:W-:Y:S01]  /*8150*/  F2FP.BF16.F32.PACK_AB R45, R45, R196 ;  /* 0x000000c42d2d723e */ /* 0x000fe200000010ff */
[C---:B------:R-:W-:Y:S01]  /*8160*/  FMUL.FTZ R193, R94.reuse, R47 ;  /* 0x0000002f5ec17220 */ /* 0x040fe20000410000 */
[----:B------:R-:W-:Y:S01]  /*8170*/  FMUL.FTZ R94, R94, R187 ;  /* 0x000000bb5e5e7220 */ /* 0x000fe20000410000 */
[----:B------:R-:W-:Y:S01]  /*8180*/  F2FP.BF16.F32.PACK_AB R92, R88, R95 ;  /* 0x0000005f585c723e */ /* 0x000fe200000010ff */
[----:B------:R-:W-:-:S02]  /*8190*/  IMAD.MOV.U32 R95, RZ, RZ, R44 ;  /* 0x000000ffff5f7224 */ /* 0x000fc400078e002c */
[C---:B------:R-:W-:Y:S01]  /*81a0*/  FFMA.FTZ R193, R90.reuse, R187, -R193 ;  /* 0x000000bb5ac17223 */ /* 0x040fe200000108c1 */
[----:B------:R-:W-:Y:S01]  /*81b0*/  FFMA.FTZ R94, R90, R47, R94 ;  /* 0x0000002f5a5e7223 */ /* 0x000fe2000001005e */
[----:B------:R-:W-:-:S03]  /*81c0*/  IMAD.MOV.U32 R88, RZ, RZ, R45 ;  /* 0x000000ffff587224 */ /* 0x000fc600078e002d */
[----:B------:R-:W-:Y:S02]  /*81d0*/  F2FP.BF16.F32.PACK_AB R90, R193, R194 ;  /* 0x000000c2c15a723e */ /* 0x000fe400000010ff */
[----:B------:R-:W-:Y:S01]  /*81e0*/  F2FP.BF16.F32.PACK_AB R94, R94, R91 ;  /* 0x0000005b5e5e723e */ /* 0x000fe200000010ff */
[----:B------:R-:W-:-:S07]  /*81f0*/  IMAD.MOV.U32 R91, RZ, RZ, R190 ;  /* 0x000000ffff5b7224 */ /* 0x000fce00078e00be */
.L_x_529:
[----:B------:R-:W-:Y:S05]  /*8200*/  BSYNC B2 ;  /* 0x0000000000027941 */ /* 0x000fea0003800000 */
.L_x_528:
[----:B------:R-:W-:Y:S01]  /*8210*/  ISETP.GE.AND P4, PT, R185, R156, PT ;  /* 0x0000009cb900720c */ /* 0x000fe20003f86270 */
[----:B------:R-:W-:Y:S01]  /*8220*/  ULDC.64 UR4, c[0x0][0x2d8] ;  /* 0x0000b60000047ab9 */ /* 0x000fe20000000a00 */
[----:B------:R-:W-:-:S11]  /*8230*/  ULDC.64 UR6, c[0x0][0x208] ;  /* 0x0000820000067ab9 */ /* 0x000fd60000000a00 */
[--C-:B------:R-:W-:Y:S02]  /*8240*/  @!P4 SHF.R.S32.HI R40, RZ, 0x1f, R185.reuse ;  /* 0x0000001fff28c819 */ /* 0x100fe400000114b9 */
[----:B------:R-:W-:-:S04]  /*8250*/  @!P4 IADD3 R152, P5, P6, R98, R152, R185 ;  /* 0x000000986298c210 */ /* 0x000fc80007ebe0b9 */
[----:B------:R-:W-:Y:S02]  /*8260*/  @!P4 IADD3.X R43, R15, R186, R40, P5, P6 ;  /* 0x000000ba0f2bc210 */ /* 0x000fe40002fec428 */
[----:B------:R-:W-:-:S04]  /*8270*/  LEA R40, P5, R183, UR4, 0x1 ;  /* 0x00000004b7287c11 */ /* 0x000fc8000f8a08ff */
[----:B------:R-:W-:Y:S02]  /*8280*/  LEA.HI.X R41, R183, UR5, R184, 0x1, P5 ;  /* 0x00000005b7297c11 */ /* 0x000fe4000a8f0cb8 */
[----:B------:R-:W-:-:S03]  /*8290*/  @!P4 LEA R42, P5, R152, UR4, 0x1 ;  /* 0x00000004982acc11 */ /* 0x000fc6000f8a08ff */
[----:B-1----:R1:W-:Y:S01]  /*82a0*/  STG.E.128 desc[UR6][R40.64], R88 ;  /* 0x0000005828007986 */ /* 0x0023e2000c101d06 */
[----:B------:R-:W-:-:S05]  /*82b0*/  @!P4 LEA.HI.X R43, R152, UR5, R43, 0x1, P5 ;  /* 0x00000005982bcc11 */ /* 0x000fca000a8f0c2b */
[----:B--2---:R1:W-:Y:S04]  /*82c0*/  @!P4 STG.E.128 desc[UR6][R42.64], R92 ;  /* 0x0000005c2a00c986 */ /* 0x0043e8000c101d06 */
.L_x_527:
[----:B------:R-:W-:Y:S05]  /*82d0*/  BSYNC B1 ;  /* 0x0000000000017941 */ /* 0x000fea0003800000 */
.L_x_526:
[----:B------:R-:W-:Y:S01]  /*82e0*/  ISETP.GE.OR P4, PT, R223, R4, P0 ;  /* 0x00000004df00720c */ /* 0x000fe20000786670 */
[----:B------:R-:W-:-:S12]  /*82f0*/  BSSY B1, `(.L_x_530) ;  /* 0x000008b000017945 */ /* 0x000fd80003800000 */
[----:B------:R-:W-:Y:S05]  /*8300*/  @P4 BRA `(.L_x_531) ;  /* 0x0000000800244947 */ /* 0x000fea0003800000 */
[----:B-1----:R-:W3:Y:S04]  /*8310*/  LDL R40, [R1+0x78] ;  /* 0x0000780001287983 */ /* 0x002ee80000100800 */
[----:B------:R-:W4:Y:S04]  /*8320*/  LDL R41, [R1] ;  /* 0x0000000001297983 */ /* 0x000f280000100800 */
[----:B------:R-:W5:Y:S04]  /*8330*/  LDL R44, [R1+0x38] ;  /* 0x00003800012c7983 */ /* 0x000f680000100800 */
[----:B------:R-:W5:Y:S04]  /*8340*/  LDL R42, [R1+0x5c] ;  /* 0x00005c00012a7983 */ /* 0x000f680000100800 */
[----:B------:R-:W5:Y:S01]  /*8350*/  LDL R43, [R1+0x4c] ;  /* 0x00004c00012b7983 */ /* 0x000f620000100800 */
[----:B--2---:R-:W-:Y:S01]  /*8360*/  IMAD.WIDE.U32 R88, R223, R134, R132 ;  /* 0x00000086df587225 */ /* 0x004fe200078e0084 */
[----:B------:R-:W-:Y:S02]  /*8370*/  BSSY B2, `(.L_x_532) ;  /* 0x0000076000027945 */ /* 0x000fe40003800000 */
[----:B------:R-:W-:Y:S01]  /*8380*/  IADD3 R90, P4, P5, R98, R88, R20 ;  /* 0x00000058625a7210 */ /* 0x000fe20007d9e014 */
[----:B---3--:R-:W-:Y:S01]  /*8390*/  IMAD R40, R40, R134, RZ ;  /* 0x0000008628287224 */ /* 0x008fe200078e02ff */
[----:B----4-:R-:W-:-:S03]  /*83a0*/  LOP3.LUT P6, RZ, R41, 0x1, RZ, 0xc0, !PT ;  /* 0x0000000129ff7812 */ /* 0x010fc600078cc0ff */
[----:B------:R-:W-:Y:S01]  /*83b0*/  IMAD R41, R223, R135, R40 ;  /* 0x00000087df297224 */ /* 0x000fe200078e0228 */
[----:B------:R-:W-:-:S03]  /*83c0*/  SEL R40, R97, R158, !P6 ;  /* 0x0000009e61287207 */ /* 0x000fc60007000000 */
[----:B------:R-:W-:Y:S01]  /*83d0*/  IMAD.IADD R92, R89, 0x1, R41 ;  /* 0x00000001595c7824 */ /* 0x000fe200078e0229 */
[----:B------:R-:W-:-:S04]  /*83e0*/  SHF.R.S32.HI R41, RZ, 0x1f, R40 ;  /* 0x0000001fff297819 */ /* 0x000fc80000011428 */
[----:B------:R-:W-:-:S04]  /*83f0*/  LEA.HI R41, R41, R40, RZ, 0x4 ;  /* 0x0000002829297211 */ /* 0x000fc800078f20ff */
[----:B------:R-:W-:-:S04]  /*8400*/  LEA.HI.SX32 R41, R41, R10, 0x1c ;  /* 0x0000000a29297211 */ /* 0x000fc800078fe2ff */
[----:B------:R-:W-:Y:S01]  /*8410*/  SHF.R.S32.HI R40, RZ, 0x1f, R41 ;  /* 0x0000001fff287819 */ /* 0x000fe20000011429 */
[----:B------:R-:W-:-:S03]  /*8420*/  IMAD.SHL.U32 R93, R41, 0x8, RZ ;  /* 0x00000008295d7824 */ /* 0x000fc600078e00ff */
[----:B------:R-:W-:-:S04]  /*8430*/  LEA.HI R40, R40, R41, RZ, 0x3 ;  /* 0x0000002928287211 */ /* 0x000fc800078f18ff */
[----:B------:R-:W-:Y:S02]  /*8440*/  SHF.R.S32.HI R41, RZ, 0x3, R40 ;  /* 0x00000003ff297819 */ /* 0x000fe40000011428 */
[----:B-----5:R-:W-:-:S03]  /*8450*/  LOP3.LUT R40, R44, 0x38, R93, 0xf8, !PT ;  /* 0x000000382c287812 */ /* 0x020fc600078ef85d */
[----:B------:R-:W-:Y:S01]  /*8460*/  IMAD R41, R41, 0x2c00, R43 ;  /* 0x00002c0029297824 */ /* 0x000fe200078e022b */
[----:B------:R-:W-:-:S05]  /*8470*/  LOP3.LUT R40, R40, R42, RZ, 0x3c, !PT ;  /* 0x0000002a28287212 */ /* 0x000fca00078e3cff */
[----:B------:R-:W-:Y:S02]  /*8480*/  IMAD.IADD R43, R41, 0x1, R40 ;  /* 0x00000001292b7824 */ /* 0x000fe400078e0228 */
[C---:B------:R-:W-:Y:S02]  /*8490*/  IMAD R41, R220.reuse, 0x5800, R151 ;  /* 0x00005800dc297824 */ /* 0x040fe400078e0297 */
[----:B------:R-:W-:Y:S02]  /*84a0*/  IMAD R43, R220, 0x5800, R43 ;  /* 0x00005800dc2b7824 */ /* 0x000fe400078e022b */
[--C-:B------:R-:W-:Y:S02]  /*84b0*/  IMAD R41, R41, 0x2, R2.reuse ;  /* 0x0000000229297824 */ /* 0x100fe400078e0202 */
[----:B------:R-:W-:-:S04]  /*84c0*/  IMAD R44, R43, 0x2, R2 ;  /* 0x000000022b2c7824 */ /* 0x000fc800078e0202 */
[----:B------:R-:W1:Y:S04]  /*84d0*/  LDS.128 R40, [R41+0x1e400] ;  /* 0x01e4000029287984 */ /* 0x000e680000000c00 */
[----:B------:R-:W2:Y:S01]  /*84e0*/  LDS.128 R44, [R44+0x1e400] ;  /* 0x01e400002c2c7984 */ /* 0x000ea20000000c00 */
[----:B------:R-:W-:Y:S01]  /*84f0*/  IADD3.X R91, R15, R92, R9, P4, P5 ;  /* 0x0000005c0f5b7210 */ /* 0x000fe200027ea409 */
[----:B------:R-:W-:Y:S06]  /*8500*/  @P3 BRA `(.L_x_533) ;  /* 0x0000000400703947 */ /* 0x000fec0003800000 */
[----:B------:R-:W-:Y:S01]  /*8510*/  SHF.R.U32.HI R94, RZ, 0x10, R53 ;  /* 0x00000010ff5e7819 */ /* 0x000fe20000011635 */
[----:B--2---:R-:W-:Y:S01]  /*8520*/  IMAD.U32 R184, R45, 0x10000, RZ ;  /* 0x000100002db87824 */ /* 0x004fe200078e00ff */
[----:B------:R-:W-:Y:S01]  /*8530*/  SHF.R.U32.HI R95, RZ, 0x10, R49 ;  /* 0x00000010ff5f7819 */ /* 0x000fe20000011631 */
[----:B-1----:R-:W-:Y:S01]  /*8540*/  IMAD.U32 R152, R41, 0x10000, RZ ;  /* 0x0001000029987824 */ /* 0x002fe200078e00ff */
[----:B------:R-:W-:Y:S02]  /*8550*/  PRMT R94, R172, 0x5432, R94 ;  /* 0x00005432ac5e7816 */ /* 0x000fe4000000005e */
[----:B------:R-:W-:Y:S02]  /*8560*/  PRMT R95, R212, 0x5410, R95 ;  /* 0x00005410d45f7816 */ /* 0x000fe4000000005f */
[----:B------:R-:W-:Y:S01]  /*8570*/  LOP3.LUT R45, R45, 0xffff0000, RZ, 0xc0, !PT ;  /* 0xffff00002d2d7812 */ /* 0x000fe200078ec0ff */
[----:B------:R-:W-:Y:S01]  /*8580*/  IMAD.U32 R183, R94, 0x10000, RZ ;  /* 0x000100005eb77824 */ /* 0x000fe200078e00ff */
[C---:B------:R-:W-:Y:S01]  /*8590*/  LOP3.LUT R186, R95.reuse, 0xffff0000, RZ, 0xc0, !PT ;  /* 0xffff00005fba7812 */ /* 0x040fe200078ec0ff */
[----:B------:R-:W-:Y:S01]  /*85a0*/  IMAD.U32 R153, R95, 0x10000, RZ ;  /* 0x000100005f997824 */ /* 0x000fe200078e00ff */
[----:B------:R-:W-:Y:S01]  /*85b0*/  LOP3.LUT R41, R41, 0xffff0000, RZ, 0xc0, !PT ;  /* 0xffff000029297812 */ /* 0x000fe200078ec0ff */
[C---:B------:R-:W-:Y:S01]  /*85c0*/  FMUL.FTZ R185, R184.reuse, R183 ;  /* 0x000000b7b8b97220 */ /* 0x040fe20000410000 */
[----:B------:R-:W-:Y:S01]  /*85d0*/  SHF.R.U32.HI R95, RZ, 0x10, R51 ;  /* 0x00000010ff5f7819 */ /* 0x000fe20000011633 */
[-C--:B------:R-:W-:Y:S01]  /*85e0*/  FMUL.FTZ R184, R184, R153.reuse ;  /* 0x00000099b8b87220 */ /* 0x080fe20000410000 */
[----:B------:R-:W-:Y:S01]  /*85f0*/  SHF.R.U64 R49, R48, 0x10, R49 ;  /* 0x0000001030317819 */ /* 0x000fe20000001231 */
[----:B------:R-:W-:Y:S01]  /*8600*/  FFMA.FTZ R153, R152, R153, -R185 ;  /* 0x0000009998997223 */ /* 0x000fe200000108b9 */
[----:B------:R-:W-:Y:S01]  /*8610*/  PRMT R95, R210, 0x5410, R95 ;  /* 0x00005410d25f7816 */ /* 0x000fe2000000005f */
[----:B------:R-:W-:Y:S01]  /*8620*/  FFMA.FTZ R152, R152, R183, R184 ;  /* 0x000000b798987223 */ /* 0x000fe200000100b8 */
[----:B------:R-:W-:Y:S01]  /*8630*/  LOP3.LUT R184, R94, 0xffff0000, RZ, 0xc0, !PT ;  /* 0xffff00005eb87812 */ /* 0x000fe200078ec0ff */
[----:B------:R-:W-:Y:S01]  /*8640*/  IMAD.U32 R185, R47, 0x10000, RZ ;  /* 0x000100002fb97824 */ /* 0x000fe200078e00ff */
[C---:B------:R-:W-:Y:S01]  /*8650*/  LOP3.LUT R48, R43.reuse, 0xffff0000, RZ, 0xc0, !PT ;  /* 0xffff00002b307812 */ /* 0x040fe200078ec0ff */
[----:B------:R-:W-:Y:S01]  /*8660*/  IMAD.U32 R183, R43, 0x10000, RZ ;  /* 0x000100002bb77824 */ /* 0x000fe200078e00ff */
[----:B------:R-:W-:Y:S01]  /*8670*/  SHF.R.U64 R52, R52, 0x10, R53 ;  /* 0x0000001034347819 */ /* 0x000fe20000001235 */
[C---:B------:R-:W-:Y:S01]  /*8680*/  FMUL.FTZ R94, R45.reuse, R184 ;  /* 0x000000b82d5e7220 */ /* 0x040fe20000410000 */
[-C--:B------:R-:W-:Y:S01]  /*8690*/  FMUL.FTZ R45, R45, R186.reuse ;  /* 0x000000ba2d2d7220 */ /* 0x080fe20000410000 */
[C---:B------:R-:W-:Y:S01]  /*86a0*/  IMAD.U32 R53, R44.reuse, 0x10000, RZ ;  /* 0x000100002c357824 */ /* 0x040fe200078e00ff */
[----:B------:R-:W-:Y:S01]  /*86b0*/  LOP3.LUT R44, R44, 0xffff0000, RZ, 0xc0, !PT ;  /* 0xffff00002c2c7812 */ /* 0x000fe200078ec0ff */
[C---:B------:R-:W-:Y:S01]  /*86c0*/  FFMA.FTZ R94, R41.reuse, R186, -R94 ;  /* 0x000000ba295e7223 */ /* 0x040fe2000001085e */
[----:B------:R-:W-:Y:S01]  /*86d0*/  FFMA.FTZ R41, R41, R184, R45 ;  /* 0x000000b829297223 */ /* 0x000fe2000001002d */
[----:B------:R-:W-:Y:S01]  /*86e0*/  SHF.R.U32.HI R45, RZ, 0x10, R55 ;  /* 0x00000010ff2d7819 */ /* 0x000fe20000011637 */
[C---:B------:R-:W-:Y:S01]  /*86f0*/  IMAD.U32 R186, R95.reuse, 0x10000, RZ ;  /* 0x000100005fba7824 */ /* 0x040fe200078e00ff */
[----:B------:R-:W-:-:S02]  /*8700*/  LOP3.LUT R95, R95, 0xffff0000, RZ, 0xc0, !PT ;  /* 0xffff00005f5f7812 */ /* 0x000fc400078ec0ff */
[----:B------:R-:W-:Y:S02]  /*8710*/  PRMT R45, R213, 0x5410, R45 ;  /* 0x00005410d52d7816 */ /* 0x000fe4000000002d */
[----:B------:R-:W-:Y:S02]  /*8720*/  SHF.R.U64 R50, R50, 0x10, R51 ;  /* 0x0000001032327819 */ /* 0x000fe40000001233 */
[----:B------:R-:W-:Y:S01]  /*8730*/  SHF.R.U64 R54, R54, 0x10, R55 ;  /* 0x0000001036367819 */ /* 0x000fe20000001237 */
[C---:B------:R-:W-:Y:S01]  /*8740*/  IMAD.U32 R184, R45.reuse, 0x10000, RZ ;  /* 0x000100002db87824 */ /* 0x040fe200078e00ff */
[----:B------:R-:W-:Y:S02]  /*8750*/  LOP3.LUT R45, R45, 0xffff0000, RZ, 0xc0, !PT ;  /* 0xffff00002d2d7812 */ /* 0x000fe400078ec0ff */
[----:B------:R-:W-:Y:S01]  /*8760*/  PRMT R50, R165, 0x5432, R50 ;  /* 0x00005432a5327816 */ /* 0x000fe20000000032 */
[C---:B------:R-:W-:Y:S01]  /*8770*/  FMUL.FTZ R188, R185.reuse, R184 ;  /* 0x000000b8b9bc7220 */ /* 0x040fe20000410000 */
[----:B------:R-:W-:Y:S01]  /*8780*/  FMUL.FTZ R185, R185, R186 ;  /* 0x000000bab9b97220 */ /* 0x000fe20000410000 */
[----:B------:R-:W-:-:S02]  /*8790*/  PRMT R54, R166, 0x5432, R54 ;  /* 0x00005432a6367816 */ /* 0x000fc40000000036 */
[C---:B------:R-:W-:Y:S01]  /*87a0*/  FFMA.FTZ R186, R183.reuse, R186, -R188 ;  /* 0x000000bab7ba7223 */ /* 0x040fe200000108bc */
[----:B------:R-:W-:Y:S01]  /*87b0*/  FFMA.FTZ R185, R183, R184, R185 ;  /* 0x000000b8b7b97223 */ /* 0x000fe200000100b9 */
[----:B------:R-:W-:Y:S02]  /*87c0*/  LOP3.LUT R184, R47, 0xffff0000, RZ, 0xc0, !PT ;  /* 0xffff00002fb87812 */ /* 0x000fe400078ec0ff */
[----:B------:R-:W-:Y:S02]  /*87d0*/  PRMT R47, R171, 0x5432, R52 ;  /* 0x00005432ab2f7816 */ /* 0x000fe40000000034 */
[----:B------:R-:W-:Y:S01]  /*87e0*/  LOP3.LUT R51, R42, 0xffff0000, RZ, 0xc0, !PT ;  /* 0xffff00002a337812 */ /* 0x000fe200078ec0ff */
[C---:B------:R-:W-:Y:S01]  /*87f0*/  FMUL.FTZ R43, R184.reuse, R45 ;  /* 0x0000002db82b7220 */ /* 0x040fe20000410000 */
[-C--:B------:R-:W-:Y:S01]  /*8800*/  FMUL.FTZ R184, R184, R95.reuse ;  /* 0x0000005fb8b87220 */ /* 0x080fe20000410000 */
[C---:B------:R-:W-:Y:S01]  /*8810*/  IMAD.U32 R52, R47.reuse, 0x10000, RZ ;  /* 0x000100002f347824 */ /* 0x040fe200078e00ff */
[----:B------:R-:W-:Y:S01]  /*8820*/  LOP3.LUT R47, R47, 0xffff0000, RZ, 0xc0, !PT ;  /* 0xffff00002f2f7812 */ /* 0x000fe200078ec0ff */
[C---:B------:R-:W-:Y:S01]  /*8830*/  FFMA.FTZ R43, R48.reuse, R95, -R43 ;  /* 0x0000005f302b7223 */ /* 0x040fe2000001082b */
[----:B------:R-:W-:Y:S01]  /*8840*/  FFMA.FTZ R48, R48, R45, R184 ;  /* 0x0000002d30307223 */ /* 0x000fe200000100b8 */
[----:B------:R-:W-:Y:S01]  /*8850*/  PRMT R45, R211, 0x5410, R49 ;  /* 0x00005410d32d7816 */ /* 0x000fe20000000031 */
[----:B------:R-:W-:-:S02]  /*8860*/  IMAD.U32 R49, R40, 0x10000, RZ ;  /* 0x0001000028317824 */ /* 0x000fc400078e00ff */
[----:B------:R-:W-:Y:S01]  /*8870*/  FMUL.FTZ R188, R53, R52 ;  /* 0x0000003435bc7220 */ /* 0x000fe20000410000 */
[----:B------:R-:W-:Y:S01]  /*8880*/  LOP3.LUT R40, R40, 0xffff0000, RZ, 0xc0, !PT ;  /* 0xffff000028287812 */ /* 0x000fe200078ec0ff */
[----:B------:R-:W-:Y:S01]  /*8890*/  FMUL.FTZ R55, R44, R47 ;  /* 0x0000002f2c377220 */ /* 0x000fe20000410000 */
[C---:B------:R-:W-:Y:S01]  /*88a0*/  IMAD.U32 R184, R45.reuse, 0x10000, RZ ;  /* 0x000100002db87824 */ /* 0x040fe200078e00ff */
[----:B------:R-:W-:Y:S02]  /*88b0*/  LOP3.LUT R45, R45, 0xffff0000, RZ, 0xc0, !PT ;  /* 0xffff00002d2d7812 */ /* 0x000fe400078ec0ff */
[----:B------:R-:W-:Y:S01]  /*88c0*/  F2FP.BF16.F32.PACK_AB R94, R94, R153 ;  /* 0x000000995e5e723e */ /* 0x000fe200000010ff */
[-C--:B------:R-:W-:Y:S01]  /*88d0*/  FMUL.FTZ R53, R53, R184.reuse ;  /* 0x000000b835357220 */ /* 0x080fe20000410000 */
[C---:B------:R-:W-:Y:S01]  /*88e0*/  FFMA.FTZ R188, R49.reuse, R184, -R188 ;  /* 0x000000b831bc7223 */ /* 0x040fe200000108bc */
[-C--:B------:R-:W-:Y:S01]  /*88f0*/  FMUL.FTZ R95, R44, R45.reuse ;  /* 0x0000002d2c5f7220 */ /* 0x080fe20000410000 */
[----:B------:R-:W-:Y:S01]  /*8900*/  FFMA.FTZ R55, R40, R45, -R55 ;  /* 0x0000002d28377223 */ /* 0x000fe20000010837 */
[----:B------:R-:W-:Y:S01]  /*8910*/  FFMA.FTZ R53, R49, R52, R53 ;  /* 0x0000003431357223 */ /* 0x000fe20000010035 */
[----:B------:R-:W-:-:S02]  /*8920*/  IMAD.U32 R49, R42, 0x10000, RZ ;  /* 0x000100002a317824 */ /* 0x000fc400078e00ff */
[----:B------:R-:W-:Y:S01]  /*8930*/  FFMA.FTZ R52, R40, R47, R95 ;  /* 0x0000002f28347223 */ /* 0x000fe2000001005f */
[C---:B------:R-:W-:Y:S01]  /*8940*/  IMAD.U32 R42, R46.reuse, 0x10000, RZ ;  /* 0x000100002e2a7824 */ /* 0x040fe200078e00ff */
[----:B------:R-:W-:Y:S01]  /*8950*/  LOP3.LUT R46, R46, 0xffff0000, RZ, 0xc0, !PT ;  /* 0xffff00002e2e7812 */ /* 0x000fe200078ec0ff */
[C---:B------:R-:W-:Y:S01]  /*8960*/  IMAD.U32 R44, R54.reuse, 0x10000, RZ ;  /* 0x00010000362c7824 */ /* 0x040fe200078e00ff */
[----:B------:R-:W-:Y:S01]  /*8970*/  LOP3.LUT R54, R54, 0xffff0000, RZ, 0xc0, !PT ;  /* 0xffff000036367812 */ /* 0x000fe200078ec0ff */
[C---:B------:R-:W-:Y:S01]  /*8980*/  IMAD.U32 R45, R50.reuse, 0x10000, RZ ;  /* 0x00010000322d7824 */ /* 0x040fe200078e00ff */
[----:B------:R-:W-:Y:S01]  /*8990*/  LOP3.LUT R50, R50, 0xffff0000, RZ, 0xc0, !PT ;  /* 0xffff000032327812 */ /* 0x000fe200078ec0ff */
[C---:B------:R-:W-:Y:S01]  /*89a0*/  FMUL.FTZ R40, R42.reuse, R44 ;  /* 0x0000002c2a287220 */ /* 0x040fe20000410000 */
[----:B------:R-:W-:Y:S01]  /*89b0*/  F2FP.BF16.F32.PACK_AB R152, R41, R152 ;  /* 0x000000982998723e */ /* 0x000fe200000010ff */
[-C--:B------:R-:W-:Y:S01]  /*89c0*/  FMUL.FTZ R47, R42, R45.reuse ;  /* 0x0000002d2a2f7220 */ /* 0x080fe20000410000 */
[C---:B------:R-:W-:Y:S01]  /*89d0*/  FMUL.FTZ R42, R46.reuse, R54 ;  /* 0x000000362e2a7220 */ /* 0x040fe20000410000 */
[----:B------:R-:W-:Y:S01]  /*89e0*/  FMUL.FTZ R95, R46, R50 ;  /* 0x000000322e5f7220 */ /* 0x000fe20000410000 */
[C---:B------:R-:W-:Y:S01]  /*89f0*/  FFMA.FTZ R40, R49.reuse, R45, -R40 ;  /* 0x0000002d31287223 */ /* 0x040fe20000010828 */
[----:B------:R-:W-:Y:S01]  /*8a00*/  FFMA.FTZ R47, R49, R44, R47 ;  /* 0x0000002c312f7223 */ /* 0x000fe2000001002f */
[C---:B------:R-:W-:Y:S01]  /*8a10*/  FFMA.FTZ R45, R51.reuse, R50, -R42 ;  /* 0x00000032332d7223 */ /* 0x040fe2000001082a */
[----:B------:R-:W-:Y:S01]  /*8a20*/  FFMA.FTZ R54, R51, R54, R95 ;  /* 0x0000003633367223 */ /* 0x000fe2000001005f */
[----:B------:R-:W-:Y:S01]  /*8a30*/  F2FP.BF16.F32.PACK_AB R48, R48, R185 ;  /* 0x000000b93030723e */ /* 0x000fe200000010ff */
[----:B------:R-:W-:Y:S01]  /*8a40*/  IMAD.MOV.U32 R41, RZ, RZ, R94 ;  /* 0x000000ffff297224 */ /* 0x000fe200078e005e */
[----:B------:R-:W-:-:S02]  /*8a50*/  F2FP.BF16.F32.PACK_AB R55, R55, R188 ;  /* 0x000000bc3737723e */ /* 0x000fc400000010ff */
[----:B------:R-:W-:Y:S01]  /*8a60*/  F2FP.BF16.F32.PACK_AB R42, R45, R40 ;  /* 0x000000282d2a723e */ /* 0x000fe200000010ff */
[----:B------:R-:W-:Y:S01]  /*8a70*/  IMAD.MOV.U32 R45, RZ, RZ, R152 ;  /* 0x000000ffff2d7224 */ /* 0x000fe200078e0098 */
[----:B------:R-:W-:Y:S01]  /*8a80*/  F2FP.BF16.F32.PACK_AB R46, R54, R47 ;  /* 0x0000002f362e723e */ /* 0x000fe200000010ff */
[----:B------:R-:W-:Y:S01]  /*8a90*/  IMAD.MOV.U32 R40, RZ, RZ, R55 ;  /* 0x000000ffff287224 */ /* 0x000fe200078e0037 */
[----:B------:R-:W-:Y:S01]  /*8aa0*/  F2FP.BF16.F32.PACK_AB R43, R43, R186 ;  /* 0x000000ba2b2b723e */ /* 0x000fe200000010ff */
[----:B------:R-:W-:Y:S01]  /*8ab0*/  IMAD.MOV.U32 R47, RZ, RZ, R48 ;  /* 0x000000ffff2f7224 */ /* 0x000fe200078e0030 */
[----:B------:R-:W-:-:S07]  /*8ac0*/  F2FP.BF16.F32.PACK_AB R44, R52, R53 ;  /* 0x00000035342c723e */ /* 0x000fce00000010ff */
.L_x_533:
[----:B------:R-:W-:Y:S05]  /*8ad0*/  BSYNC B2 ;  /* 0x0000000000027941 */ /* 0x000fea0003800000 */
.L_x_532:
        /* <DEDUP_REMOVED lines=12> */
.L_x_531:
[----:B------:R-:W-:Y:S05]  /*8ba0*/  BSYNC B1 ;  /* 0x0000000000017941 */ /* 0x000fea0003800000 */
.L_x_530:
[----:B------:R-:W-:Y:S01]  /*8bb0*/  ISETP.GE.OR P4, PT, R222, R4, P0 ;  /* 0x00000004de00720c */ /* 0x000fe20000786670 */
[----:B------:R-:W-:-:S12]  /*8bc0*/  BSSY B1, `(.L_x_534) ;  /* 0x000008d000017945 */ /* 0x000fd80003800000 */
[----:B------:R-:W-:Y:S05]  /*8bd0*/  @P4 BRA `(.L_x_535) ;  /* 0x00000008002c4947 */ /* 0x000fea0003800000 */
[----:B-1-3--:R-:W3:Y:S04]  /*8be0*/  LDL R40, [R1+0x74] ;  /* 0x0000740001287983 */ /* 0x00aee80000100800 */
        /* <DEDUP_REMOVED lines=31> */
[----:B------:R-:W-:Y:S01]  /*8de0*/  SHF.R.U64 R54, R56, 0x10, R57 ;  /* 0x0000001038367819 */ /* 0x000fe20000001239 */
[----:B--2---:R-:W-:Y:S01]  /*8df0*/  IMAD.U32 R88, R45, 0x10000, RZ ;  /* 0x000100002d587824 */ /* 0x004fe200078e00ff */
[----:B------:R-:W-:Y:S01]  /*8e00*/  SHF.R.U64 R56, R58, 0x10, R59 ;  /* 0x000000103a387819 */ /* 0x000fe2000000123b */
[----:B-1----:R-:W-:Y:S01]  /*8e10*/  IMAD.U32 R55, R41, 0x10000, RZ ;  /* 0x0001000029377824 */ /* 0x002fe200078e00ff */
[--C-:B------:R-:W-:Y:S01]  /*8e20*/  SHF.R.U64 R58, R60, 0x10, R61.reuse ;  /* 0x000000103c3a7819 */ /* 0x100fe2000000123d */
[----:B------:R-:W-:Y:S01]  /*8e30*/  IMAD.U32 R93, R47, 0x10000, RZ ;  /* 0x000100002f5d7824 */ /* 0x000fe200078e00ff */
[----:B------:R-:W-:Y:S01]  /*8e40*/  SHF.R.U32.HI R61, RZ, 0x10, R61 ;  /* 0x00000010ff3d7819 */ /* 0x000fe2000001163d */
[----:B------:R-:W-:Y:S01]  /*8e50*/  IMAD.U32 R91, R43, 0x10000, RZ ;  /* 0x000100002b5b7824 */ /* 0x000fe200078e00ff */
[----:B------:R-:W-:Y:S01]  /*8e60*/  SHF.R.U32.HI R57, RZ, 0x10, R57 ;  /* 0x00000010ff397819 */ /* 0x000fe20000011639 */
[----:B------:R-:W-:Y:S01]  /*8e70*/  IMAD.U32 R90, R42, 0x10000, RZ ;  /* 0x000100002a5a7824 */ /* 0x000fe200078e00ff */
[----:B------:R-:W-:-:S02]  /*8e80*/  PRMT R208, R208, 0x5410, R61 ;  /* 0x00005410d0d07816 */ /* 0x000fc4000000003d */
[----:B------:R-:W-:Y:S02]  /*8e90*/  PRMT R204, R204, 0x5410, R57 ;  /* 0x00005410cccc7816 */ /* 0x000fe40000000039 */
[--C-:B------:R-:W-:Y:S02]  /*8ea0*/  SHF.R.U64 R60, R62, 0x10, R63.reuse ;  /* 0x000000103e3c7819 */ /* 0x100fe4000000123f */
[----:B------:R-:W-:Y:S01]  /*8eb0*/  PRMT R201, R201, 0x5410, R56 ;  /* 0x00005410c9c97816 */ /* 0x000fe20000000038 */
[----:B------:R-:W-:Y:S01]  /*8ec0*/  IMAD.U32 R56, R208, 0x10000, RZ ;  /* 0x00010000d0387824 */ /* 0x000fe200078e00ff */
[----:B------:R-:W-:Y:S02]  /*8ed0*/  SHF.R.U32.HI R63, RZ, 0x10, R63 ;  /* 0x00000010ff3f7819 */ /* 0x000fe4000001163f */
[----:B------:R-:W-:Y:S01]  /*8ee0*/  PRMT R203, R203, 0x5410, R54 ;  /* 0x00005410cbcb7816 */ /* 0x000fe20000000036 */
[----:B------:R-:W-:Y:S01]  /*8ef0*/  IMAD.U32 R54, R204, 0x10000, RZ ;  /* 0x00010000cc367824 */ /* 0x000fe200078e00ff */
[----:B------:R-:W-:-:S02]  /*8f00*/  SHF.R.U32.HI R59, RZ, 0x10, R59 ;  /* 0x00000010ff3b7819 */ /* 0x000fc4000001163b */
[----:B------:R-:W-:Y:S01]  /*8f10*/  PRMT R205, R205, 0x5410, R60 ;  /* 0x00005410cdcd7816 */ /* 0x000fe2000000003c */
[----:B------:R-:W-:Y:S01]  /*8f20*/  FMUL.FTZ R60, R88, R56 ;  /* 0x00000038583c7220 */ /* 0x000fe20000410000 */
[----:B------:R-:W-:Y:S01]  /*8f30*/  PRMT R206, R206, 0x5410, R63 ;  /* 0x00005410cece7816 */ /* 0x000fe2000000003f */
[-C--:B------:R-:W-:Y:S01]  /*8f40*/  FMUL.FTZ R88, R88, R54.reuse ;  /* 0x0000003658587220 */ /* 0x080fe20000410000 */
[----:B------:R-:W-:Y:S01]  /*8f50*/  PRMT R202, R202, 0x5410, R59 ;  /* 0x00005410caca7816 */ /* 0x000fe2000000003b */
[----:B------:R-:W-:Y:S01]  /*8f60*/  FFMA.FTZ R54, R55, R54, -R60 ;  /* 0x0000003637367223 */ /* 0x000fe2000001083c */
[----:B------:R-:W-:Y:S01]  /*8f70*/  PRMT R207, R207, 0x5410, R58 ;  /* 0x00005410cfcf7816 */ /* 0x000fe2000000003a */
[----:B------:R-:W-:Y:S02]  /*8f80*/  IMAD.U32 R60, R206, 0x10000, RZ ;  /* 0x00010000ce3c7824 */ /* 0x000fe400078e00ff */
[----:B------:R-:W-:Y:S01]  /*8f90*/  FFMA.FTZ R55, R55, R56, R88 ;  /* 0x0000003837377223 */ /* 0x000fe20000010058 */
[----:B------:R-:W-:Y:S01]  /*8fa0*/  IMAD.U32 R56, R202, 0x10000, RZ ;  /* 0x00010000ca387824 */ /* 0x000fe200078e00ff */
[----:B------:R-:W-:Y:S01]  /*8fb0*/  LOP3.LUT R89, R45, 0xffff0000, RZ, 0xc0, !PT ;  /* 0xffff00002d597812 */ /* 0x000fe200078ec0ff */
[C---:B------:R-:W-:Y:S01]  /*8fc0*/  FMUL.FTZ R88, R93.reuse, R60 ;  /* 0x0000003c5d587220 */ /* 0x040fe20000410000 */
[----:B------:R-:W-:Y:S01]  /*8fd0*/  LOP3.LUT R58, R208, 0xffff0000, RZ, 0xc0, !PT ;  /* 0xffff0000d03a7812 */ /* 0x000fe200078ec0ff */
[-C--:B------:R-:W-:Y:S01]  /*8fe0*/  FMUL.FTZ R93, R93, R56.reuse ;  /* 0x000000385d5d7220 */ /* 0x080fe20000410000 */
[----:B------:R-:W-:Y:S01]  /*8ff0*/  LOP3.LUT R57, R204, 0xffff0000, RZ, 0xc0, !PT ;  /* 0xffff0000cc397812 */ /* 0x000fe200078ec0ff */
[----:B------:R-:W-:Y:S01]  /*9000*/  FFMA.FTZ R56, R91, R56, -R88 ;  /* 0x000000385b387223 */ /* 0x000fe20000010858 */
[----:B------:R-:W-:Y:S01]  /*9010*/  LOP3.LUT R62, R41, 0xffff0000, RZ, 0xc0, !PT ;  /* 0xffff0000293e7812 */ /* 0x000fe200078ec0ff */
[----:B------:R-:W-:Y:S01]  /*9020*/  FMUL.FTZ R59, R89, R58 ;  /* 0x0000003a593b7220 */ /* 0x000fe20000410000 */
[----:B------:R-:W-:Y:S01]  /*9030*/  LOP3.LUT R47, R47, 0xffff0000, RZ, 0xc0, !PT ;  /* 0xffff00002f2f7812 */ /* 0x000fe200078ec0ff */
[-C--:B------:R-:W-:Y:S01]  /*9040*/  FMUL.FTZ R89, R89, R57.reuse ;  /* 0x0000003959597220 */ /* 0x080fe20000410000 */
[----:B------:R-:W-:Y:S01]  /*9050*/  LOP3.LUT R206, R206, 0xffff0000, RZ, 0xc0, !PT ;  /* 0xffff0000cece7812 */ /* 0x000fe200078ec0ff */
[----:B------:R-:W-:Y:S01]  /*9060*/  FFMA.FTZ R91, R91, R60, R93 ;  /* 0x0000003c5b5b7223 */ /* 0x000fe2000001005d */
[----:B------:R-:W-:Y:S01]  /*9070*/  LOP3.LUT R202, R202, 0xffff0000, RZ, 0xc0, !PT ;  /* 0xffff0000caca7812 */ /* 0x000fe200078ec0ff */
[C---:B------:R-:W-:Y:S01]  /*9080*/  IMAD.U32 R45, R44.reuse, 0x10000, RZ ;  /* 0x000100002c2d7824 */ /* 0x040fe200078e00ff */
[----:B------:R-:W-:Y:S01]  /*9090*/  LOP3.LUT R43, R43, 0xffff0000, RZ, 0xc0, !PT ;  /* 0xffff00002b2b7812 */ /* 0x000fe200078ec0ff */
[----:B------:R-:W-:Y:S01]  /*90a0*/  IMAD.U32 R60, R207, 0x10000, RZ ;  /* 0x00010000cf3c7824 */ /* 0x000fe200078e00ff */
[----:B------:R-:W-:Y:S01]  /*90b0*/  LOP3.LUT R44, R44, 0xffff0000, RZ, 0xc0, !PT ;  /* 0xffff00002c2c7812 */ /* 0x000fe200078ec0ff */
[C---:B------:R-:W-:Y:S01]  /*90c0*/  FFMA.FTZ R57, R62.reuse, R57, -R59 ;  /* 0x000000393e397223 */ /* 0x040fe2000001083b */
[----:B------:R-:W-:Y:S01]  /*90d0*/  FMUL.FTZ R88, R47, R206 ;  /* 0x000000ce2f587220 */ /* 0x000fe20000410000 */
[----:B------:R-:W-:Y:S01]  /*90e0*/  LOP3.LUT R207, R207, 0xffff0000, RZ, 0xc0, !PT ;  /* 0xffff0000cfcf7812 */ /* 0x000fe200078ec0ff */
[----:B------:R-:W-:Y:S01]  /*90f0*/  FFMA.FTZ R62, R62, R58, R89 ;  /* 0x0000003a3e3e7223 */ /* 0x000fe20000010059 */
[----:B------:R-:W-:-:S02]  /*9100*/  IMAD.U32 R58, R203, 0x10000, RZ ;  /* 0x00010000cb3a7824 */ /* 0x000fc400078e00ff */
[-C--:B------:R-:W-:Y:S01]  /*9110*/  FMUL.FTZ R94, R47, R202.reuse ;  /* 0x000000ca2f5e7220 */ /* 0x080fe20000410000 */
[C---:B------:R-:W-:Y:S01]  /*9120*/  IMAD.U32 R41, R40.reuse, 0x10000, RZ ;  /* 0x0001000028297824 */ /* 0x040fe200078e00ff */
[----:B------:R-:W-:Y:S01]  /*9130*/  LOP3.LUT R203, R203, 0xffff0000, RZ, 0xc0, !PT ;  /* 0xffff0000cbcb7812 */ /* 0x000fe200078ec0ff */
[----:B------:R-:W-:Y:S01]  /*9140*/  FFMA.FTZ R47, R43, R202, -R88 ;  /* 0x000000ca2b2f7223 */ /* 0x000fe20000010858 */
[----:B------:R-:W-:Y:S01]  /*9150*/  LOP3.LUT R40, R40, 0xffff0000, RZ, 0xc0, !PT ;  /* 0xffff000028287812 */ /* 0x000fe200078ec0ff */
[C---:B------:R-:W-:Y:S01]  /*9160*/  FMUL.FTZ R88, R45.reuse, R60 ;  /* 0x0000003c2d587220 */ /* 0x040fe20000410000 */
[C---:B------:R-:W-:Y:S01]  /*9170*/  FMUL.FTZ R59, R44.reuse, R207 ;  /* 0x000000cf2c3b7220 */ /* 0x040fe20000410000 */
[----:B------:R-:W-:Y:S01]  /*9180*/  FMUL.FTZ R45, R45, R58 ;  /* 0x0000003a2d2d7220 */ /* 0x000fe20000410000 */
[----:B------:R-:W-:Y:S01]  /*9190*/  FFMA.FTZ R206, R43, R206, R94 ;  /* 0x000000ce2bce7223 */ /* 0x000fe2000001005e */
[-C--:B------:R-:W-:Y:S01]  /*91a0*/  FMUL.FTZ R61, R44, R203.reuse ;  /* 0x000000cb2c3d7220 */ /* 0x080fe20000410000 */
[----:B------:R-:W-:Y:S01]  /*91b0*/  LOP3.LUT R92, R42, 0xffff0000, RZ, 0xc0, !PT ;  /* 0xffff00002a5c7812 */ /* 0x000fe200078ec0ff */
[----:B------:R-:W-:Y:S01]  /*91c0*/  FFMA.FTZ R43, R41, R58, -R88 ;  /* 0x0000003a292b7223 */ /* 0x000fe20000010858 */
[----:B------:R-:W-:Y:S01]  /*91d0*/  FFMA.FTZ R44, R40, R203, -R59 ;  /* 0x000000cb282c7223 */ /* 0x000fe2000001083b */
[----:B------:R-:W-:-:S02]  /*91e0*/  IMAD.U32 R42, R46, 0x10000, RZ ;  /* 0x000100002e2a7824 */ /* 0x000fc400078e00ff */
[----:B------:R-:W-:Y:S01]  /*91f0*/  FFMA.FTZ R41, R41, R60, R45 ;  /* 0x0000003c29297223 */ /* 0x000fe2000001002d */
[----:B------:R-:W-:Y:S01]  /*9200*/  IMAD.U32 R59, R205, 0x10000, RZ ;  /* 0x00010000cd3b7824 */ /* 0x000fe200078e00ff */
[----:B------:R-:W-:Y:S01]  /*9210*/  LOP3.LUT R46, R46, 0xffff0000, RZ, 0xc0, !PT ;  /* 0xffff00002e2e7812 */ /* 0x000fe200078ec0ff */
[----:B------:R-:W-:Y:S01]  /*9220*/  IMAD.U32 R45, R201, 0x10000, RZ ;  /* 0x00010000c92d7824 */ /* 0x000fe200078e00ff */
[----:B------:R-:W-:Y:S01]  /*9230*/  LOP3.LUT R205, R205, 0xffff0000, RZ, 0xc0, !PT ;  /* 0xffff0000cdcd7812 */ /* 0x000fe200078ec0ff */
[----:B------:R-:W-:Y:S01]  /*9240*/  FFMA.FTZ R40, R40, R207, R61 ;  /* 0x000000cf28287223 */ /* 0x000fe2000001003d */
[----:B------:R-:W-:Y:S01]  /*9250*/  LOP3.LUT R201, R201, 0xffff0000, RZ, 0xc0, !PT ;  /* 0xffff0000c9c97812 */ /* 0x000fe200078ec0ff */
[C---:B------:R-:W-:Y:S01]  /*9260*/  FMUL.FTZ R61, R42.reuse, R59 ;  /* 0x0000003b2a3d7220 */ /* 0x040fe20000410000 */
[----:B------:R-:W-:Y:S01]  /*9270*/  FMUL.FTZ R42, R42, R45 ;  /* 0x0000002d2a2a7220 */ /* 0x000fe20000410000 */
[----:B------:R-:W-:Y:S01]  /*9280*/  FMUL.FTZ R63, R46, R205 ;  /* 0x000000cd2e3f7220 */ /* 0x000fe20000410000 */
[----:B------:R-:W-:Y:S01]  /*9290*/  F2FP.BF16.F32.PACK_AB R43, R44, R43 ;  /* 0x0000002b2c2b723e */ /* 0x000fe200000010ff */
[----:B------:R-:W-:Y:S01]  /*92a0*/  FMUL.FTZ R58, R46, R201 ;  /* 0x000000c92e3a7220 */ /* 0x000fe20000410000 */
[----:B------:R-:W-:Y:S01]  /*92b0*/  FFMA.FTZ R61, R90, R45, -R61 ;  /* 0x0000002d5a3d7223 */ /* 0x000fe2000001083d */
[----:B------:R-:W-:Y:S01]  /*92c0*/  FFMA.FTZ R46, R92, R201, -R63 ;  /* 0x000000c95c2e7223 */ /* 0x000fe2000001083f */
[----:B------:R-:W-:Y:S01]  /*92d0*/  FFMA.FTZ R42, R90, R59, R42 ;  /* 0x0000003b5a2a7223 */ /* 0x000fe2000001002a */
[----:B------:R-:W-:Y:S01]  /*92e0*/  FFMA.FTZ R205, R92, R205, R58 ;  /* 0x000000cd5ccd7223 */ /* 0x000fe2000001003a */
[----:B------:R-:W-:-:S02]  /*92f0*/  F2FP.BF16.F32.PACK_AB R47, R47, R56 ;  /* 0x000000382f2f723e */ /* 0x000fc400000010ff */
[----:B------:R-:W-:Y:S02]  /*9300*/  F2FP.BF16.F32.PACK_AB R46, R46, R61 ;  /* 0x0000003d2e2e723e */ /* 0x000fe400000010ff */
[----:B------:R-:W-:Y:S02]  /*9310*/  F2FP.BF16.F32.PACK_AB R54, R57, R54 ;  /* 0x000000363936723e */ /* 0x000fe400000010ff */
[----:B------:R-:W-:Y:S02]  /*9320*/  F2FP.BF16.F32.PACK_AB R91, R206, R91 ;  /* 0x0000005bce5b723e */ /* 0x000fe400000010ff */
[----:B------:R-:W-:Y:S01]  /*9330*/  F2FP.BF16.F32.PACK_AB R90, R205, R42 ;  /* 0x0000002acd5a723e */ /* 0x000fe200000010ff */
[----:B------:R-:W-:Y:S01]  /*9340*/  IMAD.MOV.U32 R42, RZ, RZ, R46 ;  /* 0x000000ffff2a7224 */ /* 0x000fe200078e002e */
[----:B------:R-:W-:Y:S01]  /*9350*/  F2FP.BF16.F32.PACK_AB R44, R40, R41 ;  /* 0x00000029282c723e */ /* 0x000fe200000010ff */
[----:B------:R-:W-:Y:S01]  /*9360*/  IMAD.MOV.U32 R40, RZ, RZ, R43 ;  /* 0x000000ffff287224 */ /* 0x000fe200078e002b */
[----:B------:R-:W-:Y:S01]  /*9370*/  F2FP.BF16.F32.PACK_AB R45, R62, R55 ;  /* 0x000000373e2d723e */ /* 0x000fe200000010ff */
[----:B------:R-:W-:-:S02]  /*9380*/  IMAD.MOV.U32 R43, RZ, RZ, R47 ;  /* 0x000000ffff2b7224 */ /* 0x000fc400078e002f */
[----:B------:R-:W-:Y:S02]  /*9390*/  IMAD.MOV.U32 R41, RZ, RZ, R54 ;  /* 0x000000ffff297224 */ /* 0x000fe400078e0036 */
[----:B------:R-:W-:Y:S02]  /*93a0*/  IMAD.MOV.U32 R46, RZ, RZ, R90 ;  /* 0x000000ffff2e7224 */ /* 0x000fe400078e005a */
[----:B------:R-:W-:-:S07]  /*93b0*/  IMAD.MOV.U32 R47, RZ, RZ, R91 ;  /* 0x000000ffff2f7224 */ /* 0x000fce00078e005b */
.L_x_537:
[----:B------:R-:W-:Y:S05]  /*93c0*/  BSYNC B2 ;  /* 0x0000000000027941 */ /* 0x000fea0003800000 */
.L_x_536:
        /* <DEDUP_REMOVED lines=12> */
.L_x_535:
[----:B------:R-:W-:Y:S05]  /*9490*/  BSYNC B1 ;  /* 0x0000000000017941 */ /* 0x000fea0003800000 */
.L_x_534:
[----:B------:R-:W-:Y:S01]  /*94a0*/  ISETP.GE.OR P4, PT, R224, R4, P0 ;  /* 0x00000004e000720c */ /* 0x000fe20000786670 */
[----:B------:R-:W-:-:S12]  /*94b0*/  BSSY B1, `(.L_x_538) ;  /* 0x000008a000017945 */ /* 0x000fd80003800000 */
[----:B------:R-:W-:Y:S05]  /*94c0*/  @P4 BRA `(.L_x_539) ;  /* 0x0000000800204947 */ /* 0x000fea0003800000 */
[----:B-1-34-:R-:W3:Y:S04]  /*94d0*/  LDL R40, [R1+0x70] ;  /* 0x0000700001287983 */ /* 0x01aee80000100800 */
        /* <DEDUP_REMOVED lines=33> */
[--C-:B------:R-:W-:Y:S01]  /*96f0*/  SHF.R.U64 R74, R76, 0x10, R77.reuse ;  /* 0x000000104c4a7819 */ /* 0x100fe2000000124d */
[----:B-1----:R-:W-:Y:S01]  /*9700*/  IMAD.U32 R59, R41, 0x10000, RZ ;  /* 0x00010000293b7824 */ /* 0x002fe200078e00ff */
[----:B------:R-:W-:Y:S01]  /*9710*/  SHF.R.U32.HI R77, RZ, 0x10, R77 ;  /* 0x00000010ff4d7819 */ /* 0x000fe2000001164d */
[----:B------:R-:W-:Y:S01]  /*9720*/  IMAD.U32 R62, R47, 0x10000, RZ ;  /* 0x000100002f3e7824 */ /* 0x000fe200078e00ff */
[----:B------:R-:W-:Y:S01]  /*9730*/  SHF.R.U32.HI R88, RZ, 0x10, R73 ;  /* 0x00000010ff587819 */ /* 0x000fe20000011649 */
[----:B------:R-:W-:Y:S01]  /*9740*/  IMAD.U32 R58, R43, 0x10000, RZ ;  /* 0x000100002b3a7824 */ /* 0x000fe200078e00ff */
[----:B------:R-:W-:Y:S02]  /*9750*/  PRMT R182, R182, 0x5410, R77 ;  /* 0x00005410b6b67816 */ /* 0x000fe4000000004d */
[----:B------:R-:W-:-:S02]  /*9760*/  SHF.R.U64 R90, R72, 0x10, R73 ;  /* 0x00000010485a7819 */ /* 0x000fc40000001249 */
[----:B------:R-:W-:Y:S01]  /*9770*/  PRMT R195, R195, 0x5410, R88 ;  /* 0x00005410c3c37816 */ /* 0x000fe20000000058 */
[----:B------:R-:W-:Y:S01]  /*9780*/  IMAD.U32 R63, R182, 0x10000, RZ ;  /* 0x00010000b63f7824 */ /* 0x000fe200078e00ff */
[--C-:B------:R-:W-:Y:S02]  /*9790*/  SHF.R.U64 R72, R78, 0x10, R79.reuse ;  /* 0x000000104e487819 */ /* 0x100fe4000000124f */
[----:B------:R-:W-:Y:S02]  /*97a0*/  SHF.R.U32.HI R78, RZ, 0x10, R79 ;  /* 0x00000010ff4e7819 */ /* 0x000fe4000001164f */
[----:B------:R-:W-:Y:S01]  /*97b0*/  PRMT R200, R200, 0x5410, R61 ;  /* 0x00005410c8c87816 */ /* 0x000fe2000000003d */
[----:B------:R-:W-:Y:S01]  /*97c0*/  IMAD.U32 R61, R195, 0x10000, RZ ;  /* 0x00010000c33d7824 */ /* 0x000fe200078e00ff */
[----:B------:R-:W-:Y:S02]  /*97d0*/  SHF.R.U32.HI R75, RZ, 0x10, R75 ;  /* 0x00000010ff4b7819 */ /* 0x000fe4000001164b */
[----:B------:R-:W-:Y:S01]  /*97e0*/  PRMT R191, R191, 0x5410, R72 ;  /* 0x00005410bfbf7816 */ /* 0x000fe20000000048 */
[C---:B------:R-:W-:Y:S01]  /*97f0*/  FMUL.FTZ R72, R56.reuse, R63 ;  /* 0x0000003f38487220 */ /* 0x040fe20000410000 */
[----:B------:R-:W-:Y:S01]  /*9800*/  PRMT R181, R181, 0x5410, R74 ;  /* 0x00005410b5b57816 */ /* 0x000fe2000000004a */
[-C--:B------:R-:W-:Y:S01]  /*9810*/  FMUL.FTZ R74, R56, R61.reuse ;  /* 0x0000003d384a7220 */ /* 0x080fe20000410000 */
[----:B------:R-:W-:Y:S01]  /*9820*/  PRMT R189, R189, 0x5410, R78 ;  /* 0x00005410bdbd7816 */ /* 0x000fe2000000004e */
[C---:B------:R-:W-:Y:S01]  /*9830*/  FFMA.FTZ R56, R59.reuse, R61, -R72 ;  /* 0x0000003d3b387223 */ /* 0x040fe20000010848 */
[----:B------:R-:W-:Y:S01]  /*9840*/  PRMT R198, R198, 0x5410, R75 ;  /* 0x00005410c6c67816 */ /* 0x000fe2000000004b */
[----:B------:R-:W-:Y:S01]  /*9850*/  FFMA.FTZ R59, R59, R63, R74 ;  /* 0x0000003f3b3b7223 */ /* 0x000fe2000001004a */
[----:B------:R-:W-:Y:S01]  /*9860*/  LOP3.LUT R60, R45, 0xffff0000, RZ, 0xc0, !PT ;  /* 0xffff00002d3c7812 */ /* 0x000fe200078ec0ff */
[----:B------:R-:W-:Y:S01]  /*9870*/  IMAD.U32 R73, R189, 0x10000, RZ ;  /* 0x00010000bd497824 */ /* 0x000fe200078e00ff */
[----:B------:R-:W-:Y:S01]  /*9880*/  LOP3.LUT R182, R182, 0xffff0000, RZ, 0xc0, !PT ;  /* 0xffff0000b6b67812 */ /* 0x000fe200078ec0ff */
[----:B------:R-:W-:Y:S01]  /*9890*/  IMAD.U32 R63, R198, 0x10000, RZ ;  /* 0x00010000c63f7824 */ /* 0x000fe200078e00ff */
[----:B------:R-:W-:Y:S01]  /*98a0*/  LOP3.LUT R61, R195, 0xffff0000, RZ, 0xc0, !PT ;  /* 0xffff0000c33d7812 */ /* 0x000fe200078ec0ff */
[----:B------:R-:W-:Y:S01]  /*98b0*/  FMUL.FTZ R75, R62, R73 ;  /* 0x000000493e4b7220 */ /* 0x000fe20000410000 */
[----:B------:R-:W-:Y:S01]  /*98c0*/  LOP3.LUT R57, R41, 0xffff0000, RZ, 0xc0, !PT ;  /* 0xffff000029397812 */ /* 0x000fe200078ec0ff */
[CC--:B------:R-:W-:Y:S01]  /*98d0*/  FMUL.FTZ R72, R60.reuse, R182.reuse ;  /* 0x000000b63c487220 */ /* 0x0c0fe20000410000 */
[----:B------:R-:W-:Y:S01]  /*98e0*/  LOP3.LUT R47, R47, 0xffff0000, RZ, 0xc0, !PT ;  /* 0xffff00002f2f7812 */ /* 0x000fe200078ec0ff */
[----:B------:R-:W-:Y:S01]  /*98f0*/  FMUL.FTZ R60, R60, R61 ;  /* 0x0000003d3c3c7220 */ /* 0x000fe20000410000 */
[----:B------:R-:W-:Y:S01]  /*9900*/  LOP3.LUT R74, R189, 0xffff0000, RZ, 0xc0, !PT ;  /* 0xffff0000bd4a7812 */ /* 0x000fe200078ec0ff */
[----:B------:R-:W-:Y:S01]  /*9910*/  FMUL.FTZ R62, R62, R63 ;  /* 0x0000003f3e3e7220 */ /* 0x000fe20000410000 */
[----:B------:R-:W-:Y:S01]  /*9920*/  PRMT R197, R197, 0x5410, R90 ;  /* 0x00005410c5c57816 */ /* 0x000fe2000000005a */
[C---:B------:R-:W-:Y:S01]  /*9930*/  FFMA.FTZ R61, R57.reuse, R61, -R72 ;  /* 0x0000003d393d7223 */ /* 0x040fe20000010848 */
[----:B------:R-:W-:Y:S01]  /*9940*/  LOP3.LUT R198, R198, 0xffff0000, RZ, 0xc0, !PT ;  /* 0xffff0000c6c67812 */ /* 0x000fe200078ec0ff */
[----:B------:R-:W-:Y:S01]  /*9950*/  FFMA.FTZ R60, R57, R182, R60 ;  /* 0x000000b6393c7223 */ /* 0x000fe2000001003c */
[----:B------:R-:W-:Y:S01]  /*9960*/  IMAD.U32 R72, R181, 0x10000, RZ ;  /* 0x00010000b5487824 */ /* 0x000fe200078e00ff */
[----:B------:R-:W-:Y:S01]  /*9970*/  LOP3.LUT R54, R44, 0xffff0000, RZ, 0xc0, !PT ;  /* 0xffff00002c367812 */ /* 0x000fe200078ec0ff */
[C---:B------:R-:W-:Y:S01]  /*9980*/  FFMA.FTZ R57, R58.reuse, R63, -R75 ;  /* 0x0000003f3a397223 */ /* 0x040fe2000001084b */
[----:B------:R-:W-:Y:S01]  /*9990*/  LOP3.LUT R55, R43, 0xffff0000, RZ, 0xc0, !PT ;  /* 0xffff00002b377812 */ /* 0x000fe200078ec0ff */
[----:B------:R-:W-:Y:S01]  /*99a0*/  FFMA.FTZ R58, R58, R73, R62 ;  /* 0x000000493a3a7223 */ /* 0x000fe2000001003e */
[----:B------:R-:W-:Y:S01]  /*99b0*/  LOP3.LUT R181, R181, 0xffff0000, RZ, 0xc0, !PT ;  /* 0xffff0000b5b57812 */ /* 0x000fe200078ec0ff */
[----:B------:R-:W-:Y:S01]  /*99c0*/  FMUL.FTZ R76, R47, R74 ;  /* 0x0000004a2f4c7220 */ /* 0x000fe20000410000 */
[----:B------:R-:W-:-:S02]  /*99d0*/  IMAD.U32 R45, R44, 0x10000, RZ ;  /* 0x000100002c2d7824 */ /* 0x000fc400078e00ff */
[-C--:B------:R-:W-:Y:S01]  /*99e0*/  FMUL.FTZ R78, R47, R198.reuse ;  /* 0x000000c62f4e7220 */ /* 0x080fe20000410000 */
[C---:B------:R-:W-:Y:S01]  /*99f0*/  IMAD.U32 R62, R197.reuse, 0x10000, RZ ;  /* 0x00010000c53e7824 */ /* 0x040fe200078e00ff */
[----:B------:R-:W-:Y:S01]  /*9a00*/  LOP3.LUT R197, R197, 0xffff0000, RZ, 0xc0, !PT ;  /* 0xffff0000c5c57812 */ /* 0x000fe200078ec0ff */
[C---:B------:R-:W-:Y:S01]  /*9a10*/  IMAD.U32 R41, R40.reuse, 0x10000, RZ ;  /* 0x0001000028297824 */ /* 0x040fe200078e00ff */
[----:B------:R-:W-:Y:S01]  /*9a20*/  LOP3.LUT R40, R40, 0xffff0000, RZ, 0xc0, !PT ;  /* 0xffff000028287812 */ /* 0x000fe200078ec0ff */
[----:B------:R-:W-:Y:S01]  /*9a30*/  FFMA.FTZ R198, R55, R198, -R76 ;  /* 0x000000c637c67223 */ /* 0x000fe2000001084c */
[C---:B------:R-:W-:Y:S01]  /*9a40*/  FMUL.FTZ R47, R54.reuse, R181 ;  /* 0x000000b5362f7220 */ /* 0x040fe20000410000 */
[C---:B------:R-:W-:Y:S01]  /*9a50*/  FMUL.FTZ R76, R45.reuse, R72 ;  /* 0x000000482d4c7220 */ /* 0x040fe20000410000 */
[----:B------:R-:W-:Y:S01]  /*9a60*/  FMUL.FTZ R45, R45, R62 ;  /* 0x0000003e2d2d7220 */ /* 0x000fe20000410000 */
[----:B------:R-:W-:Y:S01]  /*9a70*/  FFMA.FTZ R73, R55, R74, R78 ;  /* 0x0000004a37497223 */ /* 0x000fe2000001004e */
[-C--:B------:R-:W-:Y:S01]  /*9a80*/  FMUL.FTZ R55, R54, R197.reuse ;  /* 0x000000c536377220 */ /* 0x080fe20000410000 */
[C---:B------:R-:W-:Y:S01]  /*9a90*/  IMAD.U32 R43, R42.reuse, 0x10000, RZ ;  /* 0x000100002a2b7824 */ /* 0x040fe200078e00ff */
[----:B------:R-:W-:Y:S01]  /*9aa0*/  LOP3.LUT R44, R42, 0xffff0000, RZ, 0xc0, !PT ;  /* 0xffff00002a2c7812 */ /* 0x000fe200078ec0ff */
[----:B------:R-:W-:Y:S01]  /*9ab0*/  FFMA.FTZ R197, R40, R197, -R47 ;  /* 0x000000c528c57223 */ /* 0x000fe2000001082f */
[C---:B------:R-:W-:Y:S01]  /*9ac0*/  IMAD.U32 R42, R46.reuse, 0x10000, RZ ;  /* 0x000100002e2a7824 */ /* 0x040fe200078e00ff */
[----:B------:R-:W-:Y:S01]  /*9ad0*/  LOP3.LUT R46, R46, 0xffff0000, RZ, 0xc0, !PT ;  /* 0xffff00002e2e7812 */ /* 0x000fe200078ec0ff */
[----:B------:R-:W-:-:S02]  /*9ae0*/  IMAD.U32 R47, R191, 0x10000, RZ ;  /* 0x00010000bf2f7824 */ /* 0x000fc400078e00ff */
[----:B------:R-:W-:Y:S01]  /*9af0*/  FFMA.FTZ R72, R41, R72, R45 ;  /* 0x0000004829487223 */ /* 0x000fe2000001002d */
[----:B------:R-:W-:Y:S01]  /*9b00*/  LOP3.LUT R191, R191, 0xffff0000, RZ, 0xc0, !PT ;  /* 0xffff0000bfbf7812 */ /* 0x000fe200078ec0ff */
[----:B------:R-:W-:Y:S01]  /*9b10*/  FFMA.FTZ R76, R41, R62, -R76 ;  /* 0x0000003e294c7223 */ /* 0x000fe2000001084c */
[C---:B------:R-:W-:Y:S01]  /*9b20*/  LOP3.LUT R45, R200.reuse, 0xffff0000, RZ, 0xc0, !PT ;  /* 0xffff0000c82d7812 */ /* 0x040fe200078ec0ff */
[----:B------:R-:W-:Y:S02]  /*9b30*/  IMAD.U32 R41, R200, 0x10000, RZ ;  /* 0x00010000c8297824 */ /* 0x000fe400078e00ff */
[----:B------:R-:W-:Y:S01]  /*9b40*/  FFMA.FTZ R55, R40, R181, R55 ;  /* 0x000000b528377223 */ /* 0x000fe20000010037 */
[----:B------:R-:W-:Y:S01]  /*9b50*/  FMUL.FTZ R40, R42, R47 ;  /* 0x0000002f2a287220 */ /* 0x000fe20000410000 */
[----:B------:R-:W-:Y:S01]  /*9b60*/  FMUL.FTZ R63, R46, R191 ;  /* 0x000000bf2e3f7220 */ /* 0x000fe20000410000 */
[----:B------:R-:W-:Y:S01]  /*9b70*/  FMUL.FTZ R42, R42, R41 ;  /* 0x000000292a2a7220 */ /* 0x000fe20000410000 */
[----:B------:R-:W-:Y:S01]  /*9b80*/  FMUL.FTZ R46, R46, R45 ;  /* 0x0000002d2e2e7220 */ /* 0x000fe20000410000 */
        /* <DEDUP_REMOVED lines=9> */
[----:B------:R-:W-:Y:S01]  /*9c20*/  IMAD.MOV.U32 R42, RZ, RZ, R46 ;  /* 0x000000ffff2a7224 */ /* 0x000fe200078e002e */
[----:B------:R-:W-:Y:S01]  /*9c30*/  F2FP.BF16.F32.PACK_AB R43, R198, R57 ;  /* 0x00000039c62b723e */ /* 0x000fe200000010ff */
[----:B------:R-:W-:Y:S01]  /*9c40*/  IMAD.MOV.U32 R46, RZ, RZ, R54 ;  /* 0x000000ffff2e7224 */ /* 0x000fe200078e0036 */
[----:B------:R-:W-:Y:S02]  /*9c50*/  F2FP.BF16.F32.PACK_AB R45, R60, R59 ;  /* 0x0000003b3c2d723e */ /* 0x000fe400000010ff */
[----:B------:R-:W-:-:S02]  /*9c60*/  F2FP.BF16.F32.PACK_AB R47, R73, R58 ;  /* 0x0000003a492f723e */ /* 0x000fc400000010ff */
[----:B------:R-:W-:-:S07]  /*9c70*/  F2FP.BF16.F32.PACK_AB R44, R55, R72 ;  /* 0x00000048372c723e */ /* 0x000fce00000010ff */
.L_x_541:
[----:B------:R-:W-:Y:S05]  /*9c80*/  BSYNC B2 ;  /* 0x0000000000027941 */ /* 0x000fea0003800000 */
.L_x_540:
        /* <DEDUP_REMOVED lines=12> */
.L_x_539:
[----:B------:R-:W-:Y:S05]  /*9d50*/  BSYNC B1 ;  /* 0x0000000000017941 */ /* 0x000fea0003800000 */
.L_x_538:
[----:B------:R-:W-:Y:S01]  /*9d60*/  ISETP.GE.OR P4, PT, R225, R4, P0 ;  /* 0x00000004e100720c */ /* 0x000fe20000786670 */
[----:B------:R-:W-:-:S12]  /*9d70*/  BSSY B1, `(.L_x_542) ;  /* 0x0000089000017945 */ /* 0x000fd80003800000 */
[----:B------:R-:W-:Y:S05]  /*9d80*/  @P4 BRA `(.L_x_543) ;  /* 0x00000008001c4947 */ /* 0x000fea0003800000 */
[----:B-1-34-:R-:W3:Y:S04]  /*9d90*/  LDL R40, [R1] ;  /* 0x0000000001287983 */ /* 0x01aee80000100800 */
[----:B------:R-:W4:Y:S04]  /*9da0*/  LDL R43, [R1+0x44] ;  /* 0x00004400012b7983 */ /* 0x000f280000100800 */
[----:B------:R-:W5:Y:S01]  /*9db0*/  LDL R42, [R1+0x6c] ;  /* 0x00006c00012a7983 */ /* 0x000f620000100800 */
[----:B--2---:R-:W-:Y:S01]  /*9dc0*/  IMAD.WIDE.U32 R48, R225, R134, R132 ;  /* 0x00000086e1307225 */ /* 0x004fe200078e0084 */
[----:B------:R-:W-:Y:S02]  /*9dd0*/  BSSY B2, `(.L_x_544) ;  /* 0x0000076000027945 */ /* 0x000fe40003800000 */
[----:B------:R-:W-:-:S02]  /*9de0*/  IADD3 R50, P4, P5, R98, R48, R20 ;  /* 0x0000003062327210 */ /* 0x000fc40007d9e014 */
        /* <DEDUP_REMOVED lines=12> */
[----:B----4-:R-:W-:Y:S02]  /*9eb0*/  LOP3.LUT R41, R43, 0x38, R53, 0xf8, !PT ;  /* 0x000000382b297812 */ /* 0x010fe400078ef835 */
[----:B------:R-:W-:Y:S02]  /*9ec0*/  SHF.R.S32.HI R40, RZ, 0x3, R40 ;  /* 0x00000003ff287819 */ /* 0x000fe40000011428 */
[----:B------:R-:W-:-:S03]  /*9ed0*/  LOP3.LUT R41, R41, R138, RZ, 0x3c, !PT ;  /* 0x0000008a29297212 */ /* 0x000fc600078e3cff */
[----:B-----5:R-:W-:-:S04]  /*9ee0*/  IMAD R40, R40, 0x2c00, R42 ;  /* 0x00002c0028287824 */ /* 0x020fc800078e022a */
[----:B------:R-:W-:Y:S02]  /*9ef0*/  IMAD.IADD R43, R40, 0x1, R41 ;  /* 0x00000001282b7824 */ /* 0x000fe400078e0229 */
[C---:B------:R-:W-:Y:S02]  /*9f00*/  IMAD R41, R220.reuse, 0x5800, R148 ;  /* 0x00005800dc297824 */ /* 0x040fe400078e0294 */
[----:B------:R-:W-:Y:S02]  /*9f10*/  IMAD R43, R220, 0x5800, R43 ;  /* 0x00005800dc2b7824 */ /* 0x000fe400078e022b */
[--C-:B------:R-:W-:Y:S02]  /*9f20*/  IMAD R41, R41, 0x2, R2.reuse ;  /* 0x0000000229297824 */ /* 0x100fe400078e0202 */
[----:B------:R-:W-:-:S04]  /*9f30*/  IMAD R44, R43, 0x2, R2 ;  /* 0x000000022b2c7824 */ /* 0x000fc800078e0202 */
[----:B------:R-:W1:Y:S04]  /*9f40*/  LDS.128 R40, [R41+0x1e400] ;  /* 0x01e4000029287984 */ /* 0x000e680000000c00 */
[----:B------:R-:W2:Y:S01]  /*9f50*/  LDS.128 R44, [R44+0x1e400] ;  /* 0x01e400002c2c7984 */ /* 0x000ea20000000c00 */
[----:B------:R-:W-:Y:S05]  /*9f60*/  @P3 BRA `(.L_x_545) ;  /* 0x0000000400703947 */ /* 0x000fea0003800000 */
[----:B------:R-:W-:Y:S01]  /*9f70*/  SHF.R.U64 R72, R64, 0x10, R65 ;  /* 0x0000001040487819 */ /* 0x000fe20000001241 */
[----:B--2---:R-:W-:Y:S01]  /*9f80*/  IMAD.U32 R59, R45, 0x10000, RZ ;  /* 0x000100002d3b7824 */ /* 0x004fe200078e00ff */
[----:B------:R-:W-:Y:S01]  /*9f90*/  SHF.R.U64 R62, R68, 0x10, R69 ;  /* 0x00000010443e7819 */ /* 0x000fe20000001245 */
[----:B-1----:R-:W-:Y:S01]  /*9fa0*/  IMAD.U32 R56, R41, 0x10000, RZ ;  /* 0x0001000029387824 */ /* 0x002fe200078e00ff */
[----:B------:R-:W-:Y:S01]  /*9fb0*/  SHF.R.U32.HI R65, RZ, 0x10, R65 ;  /* 0x00000010ff417819 */ /* 0x000fe20000011641 */
[----:B------:R-:W-:Y:S01]  /*9fc0*/  IMAD.U32 R61, R47, 0x10000, RZ ;  /* 0x000100002f3d7824 */ /* 0x000fe200078e00ff */
[----:B------:R-:W-:Y:S01]  /*9fd0*/  SHF.R.U32.HI R69, RZ, 0x10, R69 ;  /* 0x00000010ff457819 */ /* 0x000fe20000011645 */
[----:B------:R-:W-:Y:S01]  /*9fe0*/  IMAD.U32 R58, R43, 0x10000, RZ ;  /* 0x000100002b3a7824 */ /* 0x000fe200078e00ff */
[----:B------:R-:W-:Y:S01]  /*9ff0*/  PRMT R176, R176, 0x5410, R65 ;  /* 0x00005410b0b07816 */ /* 0x000fe20000000041 */
[----:B------:R-:W-:Y:S01]  /*a000*/  IMAD.U32 R54, R40, 0x10000, RZ ;  /* 0x0001000028367824 */ /* 0x000fe200078e00ff */
[----:B------:R-:W-:-:S02]  /*a010*/  PRMT R180, R180, 0x5410, R69 ;  /* 0x00005410b4b47816 */ /* 0x000fc40000000045 */
[--C-:B------:R-:W-:Y:S02]  /*a020*/  SHF.R.U64 R66, R66, 0x10, R67.reuse ;  /* 0x0000001042427819 */ /* 0x100fe40000001243 */
[----:B------:R-:W-:Y:S01]  /*a030*/  SHF.R.U32.HI R67, RZ, 0x10, R67 ;  /* 0x00000010ff437819 */ /* 0x000fe20000011643 */
[----:B------:R-:W-:Y:S01]  /*a040*/  IMAD.U32 R63, R180, 0x10000, RZ ;  /* 0x00010000b43f7824 */ /* 0x000fe200078e00ff */
[--C-:B------:R-:W-:Y:S02]  /*a050*/  SHF.R.U64 R64, R70, 0x10, R71.reuse ;  /* 0x0000001046407819 */ /* 0x100fe40000001247 */
[----:B------:R-:W-:Y:S01]  /*a060*/  PRMT R173, R173, 0x5410, R62 ;  /* 0x00005410adad7816 */ /* 0x000fe2000000003e */
[----:B------:R-:W-:Y:S01]  /*a070*/  IMAD.U32 R62, R176, 0x10000, RZ ;  /* 0x00010000b03e7824 */ /* 0x000fe200078e00ff */
[----:B------:R-:W-:Y:S01]  /*a080*/  SHF.R.U32.HI R71, RZ, 0x10, R71 ;  /* 0x00000010ff477819 */ /* 0x000fe20000011647 */
[CC--:B------:R-:W-:Y:S01]  /*a090*/  FMUL.FTZ R65, R59.reuse, R63.reuse ;  /* 0x0000003f3b417220 */ /* 0x0c0fe20000410000 */
[----:B------:R-:W-:Y:S01]  /*a0a0*/  PRMT R178, R178, 0x5410, R67 ;  /* 0x00005410b2b27816 */ /* 0x000fe20000000043 */
[-C--:B------:R-:W-:Y:S01]  /*a0b0*/  FMUL.FTZ R67, R59, R62.reuse ;  /* 0x0000003e3b437220 */ /* 0x080fe20000410000 */
[----:B------:R-:W-:Y:S01]  /*a0c0*/  PRMT R174, R174, 0x5410, R71 ;  /* 0x00005410aeae7816 */ /* 0x000fe20000000047 */
[C---:B------:R-:W-:Y:S01]  /*a0d0*/  FFMA.FTZ R65, R56.reuse, R62, -R65 ;  /* 0x0000003e38417223 */ /* 0x040fe20000010841 */
[----:B------:R-:W-:Y:S01]  /*a0e0*/  LOP3.LUT R60, R45, 0xffff0000, RZ, 0xc0, !PT ;  /* 0xffff00002d3c7812 */ /* 0x000fe200078ec0ff */
[----:B------:R-:W-:Y:S01]  /*a0f0*/  FFMA.FTZ R67, R56, R63, R67 ;  /* 0x0000003f38437223 */ /* 0x000fe20000010043 */
        /* <DEDUP_REMOVED lines=9> */
[----:B------:R-:W-:Y:S01]  /*a190*/  FMUL.FTZ R64, R61, R56 ;  /* 0x000000383d407220 */ /* 0x000fe20000410000 */
[----:B------:R-:W-:Y:S01]  /*a1a0*/  LOP3.LUT R174, R174, 0xffff0000, RZ, 0xc0, !PT ;  /* 0xffff0000aeae7812 */ /* 0x000fe200078ec0ff */
[----:B------:R-:W-:Y:S01]  /*a1b0*/  FMUL.FTZ R60, R60, R176 ;  /* 0x000000b03c3c7220 */ /* 0x000fe20000410000 */
[----:B------:R-:W-:Y:S01]  /*a1c0*/  PRMT R177, R177, 0x5410, R72 ;  /* 0x00005410b1b17816 */ /* 0x000fe20000000048 */
[----:B------:R-:W-:Y:S01]  /*a1d0*/  FFMA.FTZ R63, R58, R56, -R63 ;  /* 0x000000383a3f7223 */ /* 0x000fe2000001083f */
[----:B------:R-:W-:Y:S01]  /*a1e0*/  LOP3.LUT R178, R178, 0xffff0000, RZ, 0xc0, !PT ;  /* 0xffff0000b2b27812 */ /* 0x000fe200078ec0ff */
[----:B------:R-:W-:Y:S01]  /*a1f0*/  FFMA.FTZ R64, R58, R59, R64 ;  /* 0x0000003b3a407223 */ /* 0x000fe20000010040 */
[----:B------:R-:W-:Y:S01]  /*a200*/  LOP3.LUT R55, R43, 0xffff0000, RZ, 0xc0, !PT ;  /* 0xffff00002b377812 */ /* 0x000fe200078ec0ff */
[C---:B------:R-:W-:Y:S01]  /*a210*/  FFMA.FTZ R62, R57.reuse, R176, -R62 ;  /* 0x000000b0393e7223 */ /* 0x040fe2000001083e */
[----:B------:R-:W-:Y:S01]  /*a220*/  FFMA.FTZ R60, R57, R180, R60 ;  /* 0x000000b4393c7223 */ /* 0x000fe2000001003c */
[----:B------:R-:W-:Y:S01]  /*a230*/  FMUL.FTZ R58, R47, R174 ;  /* 0x000000ae2f3a7220 */ /* 0x000fe20000410000 */
[----:B------:R-:W-:Y:S01]  /*a240*/  IMAD.U32 R45, R44, 0x10000, RZ ;  /* 0x000100002c2d7824 */ /* 0x000fe200078e00ff */
[----:B------:R-:W-:Y:S01]  /*a250*/  PRMT R179, R179, 0x5410, R66 ;  /* 0x00005410b3b37816 */ /* 0x000fe20000000042 */
[----:B------:R-:W-:-:S02]  /*a260*/  IMAD.U32 R56, R177, 0x10000, RZ ;  /* 0x00010000b1387824 */ /* 0x000fc400078e00ff */
[-C--:B------:R-:W-:Y:S01]  /*a270*/  FMUL.FTZ R66, R47, R178.reuse ;  /* 0x000000b22f427220 */ /* 0x080fe20000410000 */
[----:B------:R-:W-:Y:S02]  /*a280*/  IMAD.U32 R57, R173, 0x10000, RZ ;  /* 0x00010000ad397824 */ /* 0x000fe400078e00ff */
[----:B------:R-:W-:Y:S01]  /*a290*/  FFMA.FTZ R178, R55, R178, -R58 ;  /* 0x000000b237b27223 */ /* 0x000fe2000001083a */
[----:B------:R-:W-:Y:S01]  /*a2a0*/  LOP3.LUT R44, R44, 0xffff0000, RZ, 0xc0, !PT ;  /* 0xffff00002c2c7812 */ /* 0x000fe200078ec0ff */
[----:B------:R-:W-:Y:S01]  /*a2b0*/  FMUL.FTZ R58, R45, R56 ;  /* 0x000000382d3a7220 */ /* 0x000fe20000410000 */
[----:B------:R-:W-:Y:S01]  /*a2c0*/  LOP3.LUT R173, R173, 0xffff0000, RZ, 0xc0, !PT ;  /* 0xffff0000adad7812 */ /* 0x000fe200078ec0ff */
[-C--:B------:R-:W-:Y:S01]  /*a2d0*/  FMUL.FTZ R47, R45, R57.reuse ;  /* 0x000000392d2f7220 */ /* 0x080fe20000410000 */
[----:B------:R-:W-:Y:S01]  /*a2e0*/  LOP3.LUT R177, R177, 0xffff0000, RZ, 0xc0, !PT ;  /* 0xffff0000b1b17812 */ /* 0x000fe200078ec0ff */
[----:B------:R-:W-:Y:S01]  /*a2f0*/  FFMA.FTZ R59, R55, R174, R66 ;  /* 0x000000ae373b7223 */ /* 0x000fe20000010042 */
[C---:B------:R-:W-:Y:S01]  /*a300*/  FFMA.FTZ R58, R54.reuse, R57, R58 ;  /* 0x00000039363a7223 */ /* 0x040fe2000001003a */
[----:B------:R-:W-:Y:S01]  /*a310*/  FFMA.FTZ R47, R54, R56, -R47 ;  /* 0x00000038362f7223 */ /* 0x000fe2000001082f */
[----:B------:R-:W-:Y:S01]  /*a320*/  LOP3.LUT R40, R40, 0xffff0000, RZ, 0xc0, !PT ;  /* 0xffff000028287812 */ /* 0x000fe200078ec0ff */
[----:B------:R-:W-:-:S02]  /*a330*/  IMAD.U32 R43, R46, 0x10000, RZ ;  /* 0x000100002e2b7824 */ /* 0x000fc400078e00ff */
[C---:B------:R-:W-:Y:S01]  /*a340*/  FMUL.FTZ R45, R44.reuse, R173 ;  /* 0x000000ad2c2d7220 */ /* 0x040fe20000410000 */
[-C--:B------:R-:W-:Y:S01]  /*a350*/  FMUL.FTZ R55, R44, R177.reuse ;  /* 0x000000b12c377220 */ /* 0x080fe20000410000 */
[----:B------:R-:W-:Y:S01]  /*a360*/  IMAD.U32 R54, R175, 0x10000, RZ ;  /* 0x00010000af367824 */ /* 0x000fe200078e00ff */
[----:B------:R-:W-:Y:S01]  /*a370*/  LOP3.LUT R46, R46, 0xffff0000, RZ, 0xc0, !PT ;  /* 0xffff00002e2e7812 */ /* 0x000fe200078ec0ff */
[----:B------:R-:W-:Y:S01]  /*a380*/  IMAD.U32 R44, R179, 0x10000, RZ ;  /* 0x00010000b32c7824 */ /* 0x000fe200078e00ff */
[----:B------:R-:W-:Y:S01]  /*a390*/  LOP3.LUT R175, R175, 0xffff0000, RZ, 0xc0, !PT ;  /* 0xffff0000afaf7812 */ /* 0x000fe200078ec0ff */
[----:B------:R-:W-:Y:S01]  /*a3a0*/  IMAD.U32 R41, R42, 0x10000, RZ ;  /* 0x000100002a297824 */ /* 0x000fe200078e00ff */
[----:B------:R-:W-:Y:S01]  /*a3b0*/  LOP3.LUT R179, R179, 0xffff0000, RZ, 0xc0, !PT ;  /* 0xffff0000b3b37812 */ /* 0x000fe200078ec0ff */
[C---:B------:R-:W-:Y:S01]  /*a3c0*/  FFMA.FTZ R56, R40.reuse, R177, -R45 ;  /* 0x000000b128387223 */ /* 0x040fe2000001082d */
[----:B------:R-:W-:Y:S01]  /*a3d0*/  FFMA.FTZ R55, R40, R173, R55 ;  /* 0x000000ad28377223 */ /* 0x000fe20000010037 */
[----:B------:R-:W-:Y:S01]  /*a3e0*/  LOP3.LUT R42, R42, 0xffff0000, RZ, 0xc0, !PT ;  /* 0xffff00002a2a7812 */ /* 0x000fe200078ec0ff */
[C---:B------:R-:W-:Y:S01]  /*a3f0*/  FMUL.FTZ R40, R43.reuse, R54 ;  /* 0x000000362b287220 */ /* 0x040fe20000410000 */
        /* <DEDUP_REMOVED lines=16> */
[----:B------:R-:W-:Y:S01]  /*a500*/  IMAD.MOV.U32 R43, RZ, RZ, R63 ;  /* 0x000000ffff2b7224 */ /* 0x000fe200078e003f */
[----:B------:R-:W-:Y:S01]  /*a510*/  F2FP.BF16.F32.PACK_AB R44, R55, R58 ;  /* 0x0000003a372c723e */ /* 0x000fe200000010ff */
[----:B------:R-:W-:-:S07]  /*a520*/  IMAD.MOV.U32 R47, RZ, RZ, R59 ;  /* 0x000000ffff2f7224 */ /* 0x000fce00078e003b */
.L_x_545:
[----:B------:R-:W-:Y:S05]  /*a530*/  BSYNC B2 ;  /* 0x0000000000027941 */ /* 0x000fea0003800000 */
.L_x_544:
        /* <DEDUP_REMOVED lines=12> */
.L_x_543:
[----:B------:R-:W-:Y:S05]  /*a600*/  BSYNC B1 ;  /* 0x0000000000017941 */ /* 0x000fea0003800000 */
.L_x_542:
[C---:B------:R-:W-:Y:S01]  /*a610*/  ISETP.GE.OR P4, PT, R226.reuse, R4, P0 ;  /* 0x00000004e200720c */ /* 0x040fe20000786670 */
[-C--:B-1234-:R-:W-:Y:S02]  /*a620*/  IMAD R40, R145, R134.reuse, RZ ;  /* 0x0000008691287224 */ /* 0x09efe400078e02ff */
[----:B------:R-:W-:-:S04]  /*a630*/  IMAD.WIDE.U32 R132, R226, R134, R132 ;  /* 0x00000086e2847225 */ /* 0x000fc800078e0084 */
[----:B------:R-:W-:-:S06]  /*a640*/  IMAD R135, R226, R135, R40 ;  /* 0x00000087e2877224 */ /* 0x000fcc00078e0228 */
[----:B------:R-:W-:Y:S05]  /*a650*/  @P4 BRA `(.L_x_512) ;  /* 0x0000001000644947 */ /* 0x000fea0003800000 */
[----:B------:R-:W2:Y:S01]  /*a660*/  LDL R41, [R1] ;  /* 0x0000000001297983 */ /* 0x000ea20000100800 */
[----:B------:R-:W1:Y:S03]  /*a670*/  LDC.64 R48, c[0x0][0x2d8] ;  /* 0x0000b600ff307b82 */ /* 0x000e660000000a00 */
[----:B------:R-:W3:Y:S04]  /*a680*/  LDL R43, [R1+0x40] ;  /* 0x00004000012b7983 */ /* 0x000ee80000100800 */
[----:B------:R-:W4:Y:S01]  /*a690*/  LDL R42, [R1+0x68] ;  /* 0x00006800012a7983 */ /* 0x000f220000100800 */
[----:B------:R-:W-:Y:S01]  /*a6a0*/  IMAD.IADD R52, R133, 0x1, R135 ;  /* 0x0000000185347824 */ /* 0x000fe200078e0287 */
[----:B------:R-:W-:Y:S01]  /*a6b0*/  IADD3 R40, P4, P5, R98, R132, R20 ;  /* 0x0000008462287210 */ /* 0x000fe20007d9e014 */
[----:B------:R-:W-:Y:S01]  /*a6c0*/  BSSY B1, `(.L_x_546) ;  /* 0x0000073000017945 */ /* 0x000fe20003800000 */
[----:B--2---:R-:W-:-:S02]  /*a6d0*/  LOP3.LUT P6, RZ, R41, 0x1, RZ, 0xc0, !PT ;  /* 0x0000000129ff7812 */ /* 0x004fc400078cc0ff */
[----:B------:R-:W-:Y:S02]  /*a6e0*/  IADD3.X R41, R15, R52, R9, P4, P5 ;  /* 0x000000340f297210 */ /* 0x000fe400027ea409 */
[C---:B-1----:R-:W-:Y:S02]  /*a6f0*/  LEA R50, P4, R40.reuse, R48, 0x1 ;  /* 0x0000003028327211 */ /* 0x042fe400078808ff */
[----:B------:R-:W-:Y:S02]  /*a700*/  SEL R158, R97, R158, !P6 ;  /* 0x0000009e619e7207 */ /* 0x000fe40007000000 */
[----:B------:R-:W-:Y:S02]  /*a710*/  LEA.HI.X R51, R40, R49, R41, 0x1, P4 ;  /* 0x0000003128337211 */ /* 0x000fe400020f0c29 */
[----:B------:R-:W-:-:S04]  /*a720*/  SHF.R.S32.HI R41, RZ, 0x1f, R158 ;  /* 0x0000001fff297819 */ /* 0x000fc8000001149e */
[----:B------:R-:W-:-:S04]  /*a730*/  LEA.HI R41, R41, R158, RZ, 0x4 ;  /* 0x0000009e29297211 */ /* 0x000fc800078f20ff */
[----:B------:R-:W-:-:S04]  /*a740*/  LEA.HI.SX32 R41, R41, R10, 0x1c ;  /* 0x0000000a29297211 */ /* 0x000fc800078fe2ff */
[----:B------:R-:W-:Y:S01]  /*a750*/  SHF.R.S32.HI R40, RZ, 0x1f, R41 ;  /* 0x0000001fff287819 */ /* 0x000fe20000011429 */
[----:B------:R-:W-:-:S03]  /*a760*/  IMAD.SHL.U32 R53, R41, 0x8, RZ ;  /* 0x0000000829357824 */ /* 0x000fc600078e00ff */
[----:B------:R-:W-:-:S04]  /*a770*/  LEA.HI R40, R40, R41, RZ, 0x3 ;  /* 0x0000002928287211 */ /* 0x000fc800078f18ff */
[----:B------:R-:W-:Y:S02]  /*a780*/  SHF.R.S32.HI R41, RZ, 0x3, R40 ;  /* 0x00000003ff297819 */ /* 0x000fe40000011428 */
[----:B---3--:R-:W-:-:S03]  /*a790*/  LOP3.LUT R40, R43, 0x38, R53, 0xf8, !PT ;  /* 0x000000382b287812 */ /* 0x008fc600078ef835 */
[----:B----4-:R-:W-:Y:S01]  /*a7a0*/  IMAD R41, R41, 0x2c00, R42 ;  /* 0x00002c0029297824 */ /* 0x010fe200078e022a */
        /* <DEDUP_REMOVED lines=15> */
[----:B------:R-:W-:Y:S02]  /*a8a0*/  SHF.R.U32.HI R81, RZ, 0x10, R81 ;  /* 0x00000010ff517819 */ /* 0x000fe40000011651 */
[----:B------:R-:W-:Y:S02]  /*a8b0*/  PRMT R172, R172, 0x5410, R85 ;  /* 0x00005410acac7816 */ /* 0x000fe40000000055 */
[----:B------:R-:W-:-:S02]  /*a8c0*/  PRMT R168, R168, 0x5410, R81 ;  /* 0x00005410a8a87816 */ /* 0x000fc40000000051 */
[----:B------:R-:W-:Y:S01]  /*a8d0*/  SHF.R.U64 R64, R86, 0x10, R87 ;  /* 0x0000001056407819 */ /* 0x000fe20000001257 */
[----:B------:R-:W-:Y:S01]  /*a8e0*/  IMAD.U32 R63, R172, 0x10000, RZ ;  /* 0x00010000ac3f7824 */ /* 0x000fe200078e00ff */
[----:B------:R-:W-:Y:S02]  /*a8f0*/  SHF.R.U64 R66, R82, 0x10, R83 ;  /* 0x0000001052427819 */ /* 0x000fe40000001253 */
[----:B------:R-:W-:Y:S02]  /*a900*/  SHF.R.U32.HI R87, RZ, 0x10, R87 ;  /* 0x00000010ff577819 */ /* 0x000fe40000011657 */
[----:B------:R-:W-:Y:S01]  /*a910*/  PRMT R171, R171, 0x5410, R62 ;  /* 0x00005410abab7816 */ /* 0x000fe2000000003e */
[----:B------:R-:W-:Y:S01]  /*a920*/  IMAD.U32 R62, R168, 0x10000, RZ ;  /* 0x00010000a83e7824 */ /* 0x000fe200078e00ff */
[----:B------:R-:W-:Y:S02]  /*a930*/  SHF.R.U32.HI R83, RZ, 0x10, R83 ;  /* 0x00000010ff537819 */ /* 0x000fe40000011653 */
[----:B------:R-:W-:Y:S01]  /*a940*/  PRMT R169, R169, 0x5410, R64 ;  /* 0x00005410a9a97816 */ /* 0x000fe20000000040 */
[-C--:B------:R-:W-:Y:S01]  /*a950*/  FMUL.FTZ R64, R58, R63.reuse ;  /* 0x0000003f3a407220 */ /* 0x080fe20000410000 */
[----:B------:R-:W-:Y:S01]  /*a960*/  PRMT R170, R170, 0x5410, R87 ;  /* 0x00005410aaaa7816 */ /* 0x000fe20000000057 */
[-C--:B------:R-:W-:Y:S01]  /*a970*/  FMUL.FTZ R58, R58, R62.reuse ;  /* 0x0000003e3a3a7220 */ /* 0x080fe20000410000 */
[----:B------:R-:W-:Y:S01]  /*a980*/  LOP3.LUT R59, R45, 0xffff0000, RZ, 0xc0, !PT ;  /* 0xffff00002d3b7812 */ /* 0x000fe200078ec0ff */
[C---:B------:R-:W-:Y:S01]  /*a990*/  FFMA.FTZ R64, R55.reuse, R62, -R64 ;  /* 0x0000003e37407223 */ /* 0x040fe20000010840 */
[----:B------:R-:W-:Y:S01]  /*a9a0*/  PRMT R166, R166, 0x5410, R83 ;  /* 0x00005410a6a67816 */ /* 0x000fe20000000053 */
[----:B------:R-:W-:Y:S01]  /*a9b0*/  IMAD.U32 R65, R170, 0x10000, RZ ;  /* 0x00010000aa417824 */ /* 0x000fe200078e00ff */
[----:B------:R-:W-:Y:S01]  /*a9c0*/  LOP3.LUT R172, R172, 0xffff0000, RZ, 0xc0, !PT ;  /* 0xffff0000acac7812 */ /* 0x000fe200078ec0ff */
[----:B------:R-:W-:Y:S01]  /*a9d0*/  FFMA.FTZ R63, R55, R63, R58 ;  /* 0x0000003f373f7223 */ /* 0x000fe2000001003a */
[----:B------:R-:W-:Y:S01]  /*a9e0*/  LOP3.LUT R168, R168, 0xffff0000, RZ, 0xc0, !PT ;  /* 0xffff0000a8a87812 */ /* 0x000fe200078ec0ff */
[----:B------:R-:W-:Y:S01]  /*a9f0*/  IMAD.U32 R55, R166, 0x10000, RZ ;  /* 0x00010000a6377824 */ /* 0x000fe200078e00ff */
[----:B------:R-:W-:Y:S01]  /*aa00*/  LOP3.LUT R56, R41, 0xffff0000, RZ, 0xc0, !PT ;  /* 0xffff000029387812 */ /* 0x000fe200078ec0ff */
[----:B------:R-:W-:Y:S01]  /*aa10*/  FMUL.FTZ R67, R59, R172 ;  /* 0x000000ac3b437220 */ /* 0x000fe20000410000 */
[----:B------:R-:W-:Y:S01]  /*aa20*/  LOP3.LUT R61, R47, 0xffff0000, RZ, 0xc0, !PT ;  /* 0xffff00002f3d7812 */ /* 0x000fe200078ec0ff */
[-C--:B------:R-:W-:Y:S01]  /*aa30*/  FMUL.FTZ R59, R59, R168.reuse ;  /* 0x000000a83b3b7220 */ /* 0x080fe20000410000 */
[----:B------:R-:W-:Y:S01]  /*aa40*/  LOP3.LUT R170, R170, 0xffff0000, RZ, 0xc0, !PT ;  /* 0xffff0000aaaa7812 */ /* 0x000fe200078ec0ff */
[----:B------:R-:W-:Y:S01]  /*aa50*/  IMAD.U32 R45, R44, 0x10000, RZ ;  /* 0x000100002c2d7824 */ /* 0x000fe200078e00ff */
[----:B------:R-:W-:Y:S01]  /*aa60*/  LOP3.LUT R166, R166, 0xffff0000, RZ, 0xc0, !PT ;  /* 0xffff0000a6a67812 */ /* 0x000fe200078ec0ff */
[----:B------:R-:W-:Y:S01]  /*aa70*/  FMUL.FTZ R69, R60, R65 ;  /* 0x000000413c457220 */ /* 0x000fe20000410000 */
[----:B------:R-:W-:Y:S01]  /*aa80*/  LOP3.LUT R57, R44, 0xffff0000, RZ, 0xc0, !PT ;  /* 0xffff00002c397812 */ /* 0x000fe200078ec0ff */
[----:B------:R-:W-:Y:S01]  /*aa90*/  IMAD.U32 R44, R43, 0x10000, RZ ;  /* 0x000100002b2c7824 */ /* 0x000fe200078e00ff */
[----:B------:R-:W-:Y:S01]  /*aaa0*/  PRMT R167, R167, 0x5410, R68 ;  /* 0x00005410a7a77816 */ /* 0x000fe20000000044 */
[----:B------:R-:W-:Y:S01]  /*aab0*/  FMUL.FTZ R60, R60, R55 ;  /* 0x000000373c3c7220 */ /* 0x000fe20000410000 */
[C---:B------:R-:W-:Y:S01]  /*aac0*/  FFMA.FTZ R67, R56.reuse, R168, -R67 ;  /* 0x000000a838437223 */ /* 0x040fe20000010843 */
[----:B------:R-:W-:Y:S01]  /*aad0*/  FFMA.FTZ R172, R56, R172, R59 ;  /* 0x000000ac38ac7223 */ /* 0x000fe2000001003b */
[----:B------:R-:W-:Y:S01]  /*aae0*/  LOP3.LUT R43, R43, 0xffff0000, RZ, 0xc0, !PT ;  /* 0xffff00002b2b7812 */ /* 0x000fe200078ec0ff */
[----:B------:R-:W-:-:S02]  /*aaf0*/  IMAD.U32 R56, R171, 0x10000, RZ ;  /* 0x00010000ab387824 */ /* 0x000fc400078e00ff */
[C---:B------:R-:W-:Y:S01]  /*ab00*/  FMUL.FTZ R58, R61.reuse, R170 ;  /* 0x000000aa3d3a7220 */ /* 0x040fe20000410000 */
[-C--:B------:R-:W-:Y:S01]  /*ab10*/  FMUL.FTZ R62, R61, R166.reuse ;  /* 0x000000a63d3e7220 */ /* 0x080fe20000410000 */
[----:B------:R-:W-:Y:S01]  /*ab20*/  LOP3.LUT R171, R171, 0xffff0000, RZ, 0xc0, !PT ;  /* 0xffff0000abab7812 */ /* 0x000fe200078ec0ff */
[C---:B------:R-:W-:Y:S01]  /*ab30*/  FFMA.FTZ R69, R44.reuse, R55, -R69 ;  /* 0x000000372c457223 */ /* 0x040fe20000010845 */
[----:B------:R-:W-:Y:S01]  /*ab40*/  FFMA.FTZ R60, R44, R65, R60 ;  /* 0x000000412c3c7223 */ /* 0x000fe2000001003c */
[C---:B------:R-:W-:Y:S01]  /*ab50*/  IMAD.U32 R44, R167.reuse, 0x10000, RZ ;  /* 0x00010000a72c7824 */ /* 0x040fe200078e00ff */
[----:B------:R-:W-:Y:S01]  /*ab60*/  LOP3.LUT R167, R167, 0xffff0000, RZ, 0xc0, !PT ;  /* 0xffff0000a7a77812 */ /* 0x000fe200078ec0ff */
[C---:B------:R-:W-:Y:S01]  /*ab70*/  FFMA.FTZ R166, R43.reuse, R166, -R58 ;  /* 0x000000a62ba67223 */ /* 0x040fe2000001083a */
[C---:B------:R-:W-:Y:S01]  /*ab80*/  LOP3.LUT R54, R40.reuse, 0xffff0000, RZ, 0xc0, !PT ;  /* 0xffff000028367812 */ /* 0x040fe200078ec0ff */
[----:B------:R-:W-:Y:S01]  /*ab90*/  FFMA.FTZ R59, R43, R170, R62 ;  /* 0x000000aa2b3b7223 */ /* 0x000fe2000001003e */
[----:B------:R-:W-:Y:S01]  /*aba0*/  FMUL.FTZ R58, R45, R56 ;  /* 0x000000382d3a7220 */ /* 0x000fe20000410000 */
[----:B------:R-:W-:Y:S01]  /*abb0*/  FMUL.FTZ R43, R57, R171 ;  /* 0x000000ab392b7220 */ /* 0x000fe20000410000 */
[----:B------:R-:W-:Y:S01]  /*abc0*/  IMAD.U32 R41, R40, 0x10000, RZ ;  /* 0x0001000028297824 */ /* 0x000fe200078e00ff */
[----:B------:R-:W-:Y:S01]  /*abd0*/  PRMT R165, R165, 0x5410, R66 ;  /* 0x00005410a5a57816 */ /* 0x000fe20000000042 */
[----:B------:R-:W-:Y:S01]  /*abe0*/  FMUL.FTZ R45, R45, R44 ;  /* 0x0000002c2d2d7220 */ /* 0x000fe20000410000 */
[-C--:B------:R-:W-:Y:S01]  /*abf0*/  FMUL.FTZ R57, R57, R167.reuse ;  /* 0x000000a739397220 */ /* 0x080fe20000410000 */
[----:B------:R-:W-:Y:S01]  /*ac00*/  FFMA.FTZ R167, R54, R167, -R43 ;  /* 0x000000a736a77223 */ /* 0x000fe2000001082b */
[----:B------:R-:W-:-:S02]  /*ac10*/  IMAD.U32 R47, R46, 0x10000, RZ ;  /* 0x000100002e2f7824 */ /* 0x000fc400078e00ff */
[C---:B------:R-:W-:Y:S01]  /*ac20*/  FFMA.FTZ R58, R41.reuse, R44, -R58 ;  /* 0x0000002c293a7223 */ /* 0x040fe2000001083a */
[----:B------:R-:W-:Y:S01]  /*ac30*/  FFMA.FTZ R45, R41, R56, R45 ;  /* 0x00000038292d7223 */ /* 0x000fe2000001002d */
[----:B------:R-:W-:Y:S01]  /*ac40*/  IMAD.U32 R43, R169, 0x10000, RZ ;  /* 0x00010000a92b7824 */ /* 0x000fe200078e00ff */
[----:B------:R-:W-:Y:S01]  /*ac50*/  LOP3.LUT R46, R46, 0xffff0000, RZ, 0xc0, !PT ;  /* 0xffff00002e2e7812 */ /* 0x000fe200078ec0ff */
[----:B------:R-:W-:Y:S01]  /*ac60*/  IMAD.U32 R41, R165, 0x10000, RZ ;  /* 0x00010000a5297824 */ /* 0x000fe200078e00ff */
[----:B------:R-:W-:Y:S01]  /*ac70*/  LOP3.LUT R169, R169, 0xffff0000, RZ, 0xc0, !PT ;  /* 0xffff0000a9a97812 */ /* 0x000fe200078ec0ff */
[C---:B------:R-:W-:Y:S01]  /*ac80*/  IMAD.U32 R40, R42.reuse, 0x10000, RZ ;  /* 0x000100002a287824 */ /* 0x040fe200078e00ff */
[----:B------:R-:W-:Y:S01]  /*ac90*/  LOP3.LUT R165, R165, 0xffff0000, RZ, 0xc0, !PT ;  /* 0xffff0000a5a57812 */ /* 0x000fe200078ec0ff */
[C---:B------:R-:W-:Y:S01]  /*aca0*/  FMUL.FTZ R55, R47.reuse, R43 ;  /* 0x0000002b2f377220 */ /* 0x040fe20000410000 */
[----:B------:R-:W-:Y:S01]  /*acb0*/  FMUL.FTZ R44, R47, R41 ;  /* 0x000000292f2c7220 */ /* 0x000fe20000410000 */
[----:B------:R-:W-:Y:S01]  /*acc0*/  LOP3.LUT R42, R42, 0xffff0000, RZ, 0xc0, !PT ;  /* 0xffff00002a2a7812 */ /* 0x000fe200078ec0ff */
[----:B------:R-:W-:Y:S01]  /*acd0*/  FMUL.FTZ R47, R46, R169 ;  /* 0x000000a92e2f7220 */ /* 0x000fe20000410000 */
[----:B------:R-:W-:Y:S01]  /*ace0*/  FFMA.FTZ R54, R54, R171, R57 ;  /* 0x000000ab36367223 */ /* 0x000fe20000010039 */
        /* <DEDUP_REMOVED lines=16> */
.L_x_547:
[----:B------:R-:W-:Y:S05]  /*adf0*/  BSYNC B1 ;  /* 0x0000000000017941 */ /* 0x000fea0003800000 */
.L_x_546:
[----:B------:R-:W-:Y:S01]  /*ae00*/  ISETP.GE.AND P3, PT, R53, R156, PT ;  /* 0x0000009c3500720c */ /* 0x000fe20003f66270 */
[----:B------:R-:W-:Y:S02]  /*ae10*/  ULDC.64 UR4, c[0x0][0x208] ;  /* 0x0000820000047ab9 */ /* 0x000fe40000000a00 */
[----:B-1----:R1:W-:Y:S10]  /*ae20*/  STG.E.128 desc[UR4][R50.64], R40 ;  /* 0x0000002832007986 */ /* 0x0023f4000c101d04 */
[----:B------:R-:W-:Y:S05]  /*ae30*/  @P3 BRA `(.L_x_512) ;  /* 0x00000008006c3947 */ /* 0x000fea0003800000 */
[--C-:B-1----:R-:W-:Y:S01]  /*ae40*/  SHF.R.S32.HI R40, RZ, 0x1f, R53.reuse ;  /* 0x0000001fff287819 */ /* 0x102fe20000011435 */
[----:B------:R-:W-:Y:S01]  /*ae50*/  ULDC.64 UR4, c[0x0][0x208] ;  /* 0x0000820000047ab9 */ /* 0x000fe20000000a00 */
[----:B------:R-:W-:-:S04]  /*ae60*/  IADD3 R53, P3, P4, R98, R132, R53 ;  /* 0x0000008462357210 */ /* 0x000fc80007c7e035 */
[----:B------:R-:W-:Y:S02]  /*ae70*/  IADD3.X R52, R15, R52, R40, P3, P4 ;  /* 0x000000340f347210 */ /* 0x000fe40001fe8428 */
[----:B------:R-:W-:-:S04]  /*ae80*/  LEA R48, P3, R53, R48, 0x1 ;  /* 0x0000003035307211 */ /* 0x000fc800078608ff */
[----:B------:R-:W-:-:S05]  /*ae90*/  LEA.HI.X R49, R53, R49, R52, 0x1, P3 ;  /* 0x0000003135317211 */ /* 0x000fca00018f0c34 */
[----:B--2---:R1:W-:Y:S01]  /*aea0*/  STG.E.128 desc[UR4][R48.64], R44 ;  /* 0x0000002c30007986 */ /* 0x0043e2000c101d04 */
[----:B------:R-:W-:Y:S05]  /*aeb0*/  BRA `(.L_x_512) ;  /* 0x00000008004c7947 */ /* 0x000fea0003800000 */
.L_x_455:
[----:B------:R-:W-:-:S04]  /*aec0*/  ULOP3.LUT UR4, UR60, 0x1, URZ, 0xfc, !UPT ;  /* 0x000000013c047892 */ /* 0x000fc8000f8efc3f */
[----:B------:R-:W-:-:S06]  /*aed0*/  UISETP.NE.AND UP0, UPT, UR4, 0x3, UPT ;  /* 0x000000030400788c */ /* 0x000fcc000bf05270 */
[----:B------:R-:W-:-:S13]  /*aee0*/  PLOP3.LUT P2, PT, PT, PT, UP0, 0x80, 0x0 ;  /* 0x000000000000781c */ /* 0x000fda0003f4f008 */
[----:B------:R-:W-:Y:S05]  /*aef0*/  @!P2 BRA `(.L_x_548) ;  /* 0x000000000004a947 */ /* 0x000fea0003800000 */
[----:B------:R-:W-:Y:S01]  /*af00*/  BPT.TRAP 0x1 ;  /* 0x000000040000795c */ /* 0x000fe20000300000 */
.L_x_548:
[----:B------:R-:W-:Y:S01]  /*af10*/  IMAD R3, R220, 0x8, R2 ;  /* 0x00000008dc037824 */ /* 0x000fe200078e0202 */
[----:B0-----:R-:W-:Y:S01]  /*af20*/  SHF.L.U32 R0, R229, 0x1f, RZ ;  /* 0x0000001fe5007819 */ /* 0x001fe200000006ff */
[----:B------:R-:W-:Y:S01]  /*af30*/  IMAD R4, R24, -0xb0, R25 ;  /* 0xffffff5018047824 */ /* 0x000fe200078e0219 */
[----:B------:R-:W-:Y:S01]  /*af40*/  BSSY B1, `(.L_x_549) ;  /* 0x0000006000017945 */ /* 0x000fe20003800000 */
[----:B------:R-:W-:Y:S01]  /*af50*/  SHF.R.S32.HI R41, RZ, 0x1f, R24 ;  /* 0x0000001fff297819 */ /* 0x000fe20000011418 */
[----:B------:R-:W0:Y:S01]  /*af60*/  SYNCS.PHASECHK.TRANS64.TRYWAIT P3, [R3+URZ+0x34890], R0 ;  /* 0x03489000030075a7 */ /* 0x000e22000806017f */
[----:B------:R-:W-:Y:S01]  /*af70*/  IMAD R40, R39, R24, RZ ;  /* 0x0000001827287224 */ /* 0x000fe200078e02ff */
[----:B------:R-:W-:Y:S01]  /*af80*/  VIMNMX R4, R4, 0xb0, PT ;  /* 0x000000b004047848 */ /* 0x000fe20003fe0100 */
[----:B0-----:R-:W-:Y:S06]  /*af90*/  @!P3 BRA `(.L_x_550) ;  /* 0x0000019000bcb947 */ /* 0x001fec0003800000 */
.L_x_767:
[----:B------:R-:W-:Y:S05]  /*afa0*/  BSYNC B1 ;  /* 0x0000000000017941 */ /* 0x000fea0003800000 */
.L_x_549:
[----:B------:R-:W-:Y:S01]  /*afb0*/  ISETP.GE.AND P3, PT, R22, R4, PT ;  /* 0x000000041600720c */ /* 0x000fe20003f66270 */
[----:B------:R-:W-:Y:S01]  /*afc0*/  IMAD R41, R41, R160, R40 ;  /* 0x000000a029297224 */ /* 0x000fe200078e0228 */
[----:B------:R-:W-:Y:S01]  /*afd0*/  BSSY B1, `(.L_x_551) ;  /* 0x0000013000017945 */ /* 0x000fe20003800000 */
[----:B------:R-:W-:-:S04]  /*afe0*/  IMAD.WIDE.U32 R48, R160, R24, RZ ;  /* 0x00000018a0307225 */ /* 0x000fc800078e00ff */
[----:B------:R-:W-:-:S06]  /*aff0*/  IMAD.IADD R58, R41, 0x1, R49 ;  /* 0x00000001293a7824 */ /* 0x000fcc00078e0231 */
[----:B------:R-:W-:Y:S05]  /*b000*/  @P3 BRA `(.L_x_552) ;  /* 0x00000000003c3947 */ /* 0x000fea0003800000 */
[----:B------:R-:W1:Y:S01]  /*b010*/  @!P0 LDC.64 R50, c[0x0][0x2d8] ;  /* 0x0000b600ff328b82 */ /* 0x000e620000000a00 */
[----:B------:R-:W2:Y:S01]  /*b020*/  @!P0 LDS.128 R40, [R5+0x1e400] ;  /* 0x01e4000005288984 */ /* 0x000ea20000000c00 */
[----:B------:R-:W-:Y:S01]  /*b030*/  @!P0 IADD3 R54, P3, R14, R48, RZ ;  /* 0x000000300e368210 */ /* 0x000fe20007f7e0ff */
[----:B------:R-:W-:Y:S02]  /*b040*/  ULDC.64 UR4, c[0x0][0x208] ;  /* 0x0000820000047ab9 */ /* 0x000fe40000000a00 */
[----:B------:R-:W3:Y:S02]  /*b050*/  @!P1 LDS.128 R44, [R5+0x23c00] ;  /* 0x023c0000052c9984 */ /* 0x000ee40000000c00 */
[----:B------:R-:W-:Y:S01]  /*b060*/  @!P0 IMAD.X R55, R58, 0x1, R12, P3 ;  /* 0x000000013a378824 */ /* 0x000fe200018e060c */
[----:B------:R-:W4:Y:S01]  /*b070*/  @!P1 LDC.64 R52, c[0x0][0x2d8] ;  /* 0x0000b600ff349b82 */ /* 0x000f220000000a00 */
[----:B-1----:R-:W-:-:S04]  /*b080*/  @!P0 LEA R50, P3, R54, R50, 0x1 ;  /* 0x0000003236328211 */ /* 0x002fc800078608ff */
[----:B------:R-:W-:Y:S02]  /*b090*/  @!P0 LEA.HI.X R51, R54, R51, R55, 0x1, P3 ;  /* 0x0000003336338211 */ /* 0x000fe400018f0c37 */
[----:B------:R-:W-:-:S05]  /*b0a0*/  @!P1 IADD3 R54, P3, R11, R48, RZ ;  /* 0x000000300b369210 */ /* 0x000fca0007f7e0ff */
[----:B------:R-:W-:Y:S01]  /*b0b0*/  @!P1 IMAD.X R55, R58, 0x1, R7, P3 ;  /* 0x000000013a379824 */ /* 0x000fe200018e0607 */
[----:B----4-:R-:W-:-:S04]  /*b0c0*/  @!P1 LEA R52, P3, R54, R52, 0x1 ;  /* 0x0000003436349211 */ /* 0x010fc800078608ff */
[----:B------:R-:W-:Y:S01]  /*b0d0*/  @!P1 LEA.HI.X R53, R54, R53, R55, 0x1, P3 ;  /* 0x0000003536359211 */ /* 0x000fe200018f0c37 */
[----:B--2---:R1:W-:Y:S04]  /*b0e0*/  @!P0 STG.E.128 desc[UR4][R50.64], R40 ;  /* 0x0000002832008986 */ /* 0x0043e8000c101d04 */
[----:B---3--:R1:W-:Y:S04]  /*b0f0*/  @!P1 STG.E.128 desc[UR4][R52.64], R44 ;  /* 0x0000002c34009986 */ /* 0x0083e8000c101d04 */
.L_x_552:
[----:B------:R-:W-:Y:S05]  /*b100*/  BSYNC B1 ;  /* 0x0000000000017941 */ /* 0x000fea0003800000 */
.L_x_551:
[----:B------:R-:W-:Y:S01]  /*b110*/  ISETP.GE.AND P3, PT, R223, R4, PT ;  /* 0x00000004df00720c */ /* 0x000fe20003f66270 */
[----:B------:R-:W-:-:S12]  /*b120*/  BSSY B1, `(.L_x_553) ;  /* 0x0000013000017945 */ /* 0x000fd80003800000 */
[----:B------:R-:W-:Y:S05]  /*b130*/  @P3 BRA `(.L_x_554) ;  /* 0x0000000000443947 */ /* 0x000fea0003800000 */
[----:B-1----:R-:W1:Y:S01]  /*b140*/  @!P0 LDC.64 R50, c[0x0][0x2d8] ;  /* 0x0000b600ff328b82 */ /* 0x002e620000000a00 */
[----:B------:R-:W2:Y:S01]  /*b150*/  @!P0 LDS.128 R40, [R5+0x1f400] ;  /* 0x01f4000005288984 */ /* 0x000ea20000000c00 */
[----:B------:R-:W-:Y:S01]  /*b160*/  IADD3 R56, P3, R114, R48, RZ ;  /* 0x0000003072387210 */ /* 0x000fe20007f7e0ff */
[----:B------:R-:W-:Y:S02]  /*b170*/  ULDC.64 UR4, c[0x0][0x208] ;  /* 0x0000820000047ab9 */ /* 0x000fe40000000a00 */
[----:B------:R-:W3:Y:S02]  /*b180*/  @!P1 LDS.128 R44, [R5+0x24c00] ;  /* 0x024c0000052c9984 */ /* 0x000ee40000000c00 */
[----:B------:R-:W-:Y:S01]  /*b190*/  IMAD.X R57, R58, 0x1, R115, P3 ;  /* 0x000000013a397824 */ /* 0x000fe200018e0673 */
[----:B------:R-:W4:Y:S01]  /*b1a0*/  @!P1 LDC.64 R52, c[0x0][0x2d8] ;  /* 0x0000b600ff349b82 */ /* 0x000f220000000a00 */
[----:B------:R-:W-:-:S05]  /*b1b0*/  @!P0 IADD3 R54, P3, R56, R14, RZ ;  /* 0x0000000e38368210 */ /* 0x000fca0007f7e0ff */
[----:B------:R-:W-:Y:S01]  /*b1c0*/  @!P0 IMAD.X R55, R57, 0x1, R12, P3 ;  /* 0x0000000139378824 */ /* 0x000fe200018e060c */
        /* <DEDUP_REMOVED lines=8> */
.L_x_554:
[----:B------:R-:W-:Y:S05]  /*b250*/  BSYNC B1 ;  /* 0x0000000000017941 */ /* 0x000fea0003800000 */
.L_x_553:
[----:B------:R-:W-:Y:S01]  /*b260*/  ISETP.GE.AND P3, PT, R222, R4, PT ;  /* 0x00000004de00720c */ /* 0x000fe20003f66270 */
[----:B------:R-:W-:-:S12]  /*b270*/  BSSY B1, `(.L_x_555) ;  /* 0x0000013000017945 */ /* 0x000fd80003800000 */
[----:B------:R-:W-:Y:S05]  /*b280*/  @P3 BRA `(.L_x_556) ;  /* 0x0000000000443947 */ /* 0x000fea0003800000 */
[----:B-12---:R-:W1:Y:S01]  /*b290*/  @!P0 LDC.64 R50, c[0x0][0x2d8] ;  /* 0x0000b600ff328b82 */ /* 0x006e620000000a00 */
[----:B------:R-:W2:Y:S01]  /*b2a0*/  @!P0 LDS.128 R40, [R5+0x20400] ;  /* 0x0204000005288984 */ /* 0x000ea20000000c00 */
[----:B------:R-:W-:Y:S01]  /*b2b0*/  LEA R56, P3, R96, R48, 0x6 ;  /* 0x0000003060387211 */ /* 0x000fe200078630ff */
        /* <DEDUP_REMOVED lines=14> */
.L_x_556:
[----:B------:R-:W-:Y:S05]  /*b3a0*/  BSYNC B1 ;  /* 0x0000000000017941 */ /* 0x000fea0003800000 */
.L_x_555:
[----:B------:R-:W-:Y:S01]  /*b3b0*/  ISETP.GE.AND P3, PT, R224, R4, PT ;  /* 0x00000004e000720c */ /* 0x000fe20003f66270 */
[----:B------:R-:W-:-:S12]  /*b3c0*/  BSSY B1, `(.L_x_557) ;  /* 0x0000017000017945 */ /* 0x000fd80003800000 */
[----:B------:R-:W-:Y:S05]  /*b3d0*/  @P3 BRA `(.L_x_558) ;  /* 0x0000000000543947 */ /* 0x000fea0003800000 */
[----:B------:R-:W3:Y:S01]  /*b3e0*/  LDC.64 R54, c[0x0][0x2f0] ;  /* 0x0000bc00ff367b82 */ /* 0x000ee20000000a00 */
[----:B-12-4-:R-:W1:Y:S01]  /*b3f0*/  @!P0 LDS.128 R40, [R5+0x21400] ;  /* 0x0214000005288984 */ /* 0x016e620000000c00 */
[----:B------:R-:W-:Y:S01]  /*b400*/  IMAD.MOV.U32 R56, RZ, RZ, R48 ;  /* 0x000000ffff387224 */ /* 0x000fe200078e0030 */
[----:B------:R-:W-:Y:S01]  /*b410*/  ULDC.64 UR4, c[0x0][0x208] ;  /* 0x0000820000047ab9 */ /* 0x000fe20000000a00 */
[----:B------:R-:W-:Y:S01]  /*b420*/  IMAD.MOV.U32 R57, RZ, RZ, R58 ;  /* 0x000000ffff397224 */ /* 0x000fe200078e003a */
[----:B------:R-:W2:Y:S03]  /*b430*/  @!P1 LDS.128 R44, [R5+0x26c00] ;  /* 0x026c0000052c9984 */ /* 0x000ea60000000c00 */
[----:B------:R-:W4:Y:S08]  /*b440*/  @!P0 LDC.64 R50, c[0x0][0x2d8] ;  /* 0x0000b600ff328b82 */ /* 0x000f300000000a00 */
[----:B------:R-:W5:Y:S01]  /*b450*/  @!P1 LDC.64 R52, c[0x0][0x2d8] ;  /* 0x0000b600ff349b82 */ /* 0x000f620000000a00 */
[----:B---3--:R-:W-:-:S04]  /*b460*/  IMAD.WIDE.U32 R56, R54, 0x60, R56 ;  /* 0x0000006036387825 */ /* 0x008fc800078e0038 */
[----:B------:R-:W-:Y:S01]  /*b470*/  IMAD R55, R55, 0x60, RZ ;  /* 0x0000006037377824 */ /* 0x000fe200078e02ff */
[----:B------:R-:W-:-:S03]  /*b480*/  @!P0 IADD3 R54, P3, R14, R56, RZ ;  /* 0x000000380e368210 */ /* 0x000fc60007f7e0ff */
[----:B------:R-:W-:-:S04]  /*b490*/  IMAD.IADD R57, R57, 0x1, R55 ;  /* 0x0000000139397824 */ /* 0x000fc800078e0237 */
[----:B------:R-:W-:Y:S01]  /*b4a0*/  @!P0 IMAD.X R55, R57, 0x1, R12, P3 ;  /* 0x0000000139378824 */ /* 0x000fe200018e060c */
[----:B----4-:R-:W-:-:S04]  /*b4b0*/  @!P0 LEA R50, P3, R54, R50, 0x1 ;  /* 0x0000003236328211 */ /* 0x010fc800078608ff */
[----:B------:R-:W-:Y:S02]  /*b4c0*/  @!P0 LEA.HI.X R51, R54, R51, R55, 0x1, P3 ;  /* 0x0000003336338211 */ /* 0x000fe400018f0c37 */
[----:B------:R-:W-:-:S03]  /*b4d0*/  @!P1 IADD3 R56, P3, R11, R56, RZ ;  /* 0x000000380b389210 */ /* 0x000fc60007f7e0ff */
[----:B-1----:R3:W-:Y:S02]  /*b4e0*/  @!P0 STG.E.128 desc[UR4][R50.64], R40 ;  /* 0x0000002832008986 */ /* 0x0027e4000c101d04 */
[----:B------:R-:W-:Y:S01]  /*b4f0*/  @!P1 IMAD.X R54, R57, 0x1, R7, P3 ;  /* 0x0000000139369824 */ /* 0x000fe200018e0607 */
[----:B-----5:R-:W-:-:S04]  /*b500*/  @!P1 LEA R52, P3, R56, R52, 0x1 ;  /* 0x0000003438349211 */ /* 0x020fc800078608ff */
[----:B------:R-:W-:-:S05]  /*b510*/  @!P1 LEA.HI.X R53, R56, R53, R54, 0x1, P3 ;  /* 0x0000003538359211 */ /* 0x000fca00018f0c36 */
[----:B--2---:R3:W-:Y:S04]  /*b520*/  @!P1 STG.E.128 desc[UR4][R52.64], R44 ;  /* 0x0000002c34009986 */ /* 0x0047e8000c101d04 */
.L_x_558:
[----:B------:R-:W-:Y:S05]  /*b530*/  BSYNC B1 ;  /* 0x0000000000017941 */ /* 0x000fea0003800000 */
.L_x_557:
[----:B------:R-:W-:Y:S01]  /*b540*/  ISETP.GE.AND P3, PT, R225, R4, PT ;  /* 0x00000004e100720c */ /* 0x000fe20003f66270 */
[----:B------:R-:W-:-:S12]  /*b550*/  BSSY B1, `(.L_x_559) ;  /* 0x0000013000017945 */ /* 0x000fd80003800000 */
[----:B------:R-:W-:Y:S05]  /*b560*/  @P3 BRA `(.L_x_560) ;  /* 0x0000000000443947 */ /* 0x000fea0003800000 */
[----:B-1234-:R-:W1:Y:S01]  /*b570*/  @!P0 LDC.64 R50, c[0x0][0x2d8] ;  /* 0x0000b600ff328b82 */ /* 0x01ee620000000a00 */
        /* <DEDUP_REMOVED lines=16> */
.L_x_560:
[----:B------:R-:W-:Y:S05]  /*b680*/  BSYNC B1 ;  /* 0x0000000000017941 */ /* 0x000fea0003800000 */
.L_x_559:
[----:B------:R-:W-:-:S13]  /*b690*/  ISETP.GE.AND P3, PT, R226, R4, PT ;  /* 0x00000004e200720c */ /* 0x000fda0003f66270 */
[----:B------:R-:W-:Y:S05]  /*b6a0*/  @P3 BRA `(.L_x_512) ;  /* 0x0000000000503947 */ /* 0x000fea0003800000 */
[----:B------:R-:W5:Y:S01]  /*b6b0*/  LDC.64 R54, c[0x0][0x2f0] ;  /* 0x0000bc00ff367b82 */ /* 0x000f620000000a00 */
[----:B-1234-:R-:W1:Y:S01]  /*b6c0*/  @!P0 LDS.128 R40, [R5+0x23400] ;  /* 0x0234000005288984 */ /* 0x01ee620000000c00 */
[----:B------:R-:W-:Y:S01]  /*b6d0*/  IMAD.MOV.U32 R49, RZ, RZ, R58 ;  /* 0x000000ffff317224 */ /* 0x000fe200078e003a */
[----:B------:R-:W-:Y:S02]  /*b6e0*/  ULDC.64 UR4, c[0x0][0x208] ;  /* 0x0000820000047ab9 */ /* 0x000fe40000000a00 */
[----:B------:R-:W2:Y:S03]  /*b6f0*/  @!P1 LDS.128 R44, [R5+0x28c00] ;  /* 0x028c0000052c9984 */ /* 0x000ea60000000c00 */
[----:B------:R-:W3:Y:S08]  /*b700*/  @!P0 LDC.64 R50, c[0x0][0x2d8] ;  /* 0x0000b600ff328b82 */ /* 0x000ef00000000a00 */
[----:B------:R-:W4:Y:S01]  /*b710*/  @!P1 LDC.64 R52, c[0x0][0x2d8] ;  /* 0x0000b600ff349b82 */ /* 0x000f220000000a00 */
[----:B-----5:R-:W-:-:S04]  /*b720*/  IMAD.WIDE.U32 R48, R54, 0xa0, R48 ;  /* 0x000000a036307825 */ /* 0x020fc800078e0030 */
[----:B------:R-:W-:-:S04]  /*b730*/  IMAD R55, R55, 0xa0, RZ ;  /* 0x000000a037377824 */ /* 0x000fc800078e02ff */
[----:B------:R-:W-:Y:S01]  /*b740*/  IMAD.IADD R55, R49, 0x1, R55 ;  /* 0x0000000131377824 */ /* 0x000fe200078e0237 */
[----:B------:R-:W-:-:S05]  /*b750*/  @!P0 IADD3 R49, P3, R14, R48, RZ ;  /* 0x000000300e318210 */ /* 0x000fca0007f7e0ff */
[----:B------:R-:W-:Y:S01]  /*b760*/  @!P0 IMAD.X R54, R55, 0x1, R12, P3 ;  /* 0x0000000137368824 */ /* 0x000fe200018e060c */
[----:B---3--:R-:W-:-:S04]  /*b770*/  @!P0 LEA R50, P3, R49, R50, 0x1 ;  /* 0x0000003231328211 */ /* 0x008fc800078608ff */
[----:B------:R-:W-:Y:S02]  /*b780*/  @!P0 LEA.HI.X R51, R49, R51, R54, 0x1, P3 ;  /* 0x0000003331338211 */ /* 0x000fe400018f0c36 */
[----:B------:R-:W-:-:S03]  /*b790*/  @!P1 IADD3 R48, P3, R11, R48, RZ ;  /* 0x000000300b309210 */ /* 0x000fc60007f7e0ff */
[----:B-1----:R1:W-:Y:S02]  /*b7a0*/  @!P0 STG.E.128 desc[UR4][R50.64], R40 ;  /* 0x0000002832008986 */ /* 0x0023e4000c101d04 */
[----:B------:R-:W-:Y:S01]  /*b7b0*/  @!P1 IMAD.X R49, R55, 0x1, R7, P3 ;  /* 0x0000000137319824 */ /* 0x000fe200018e0607 */
[----:B----4-:R-:W-:-:S04]  /*b7c0*/  @!P1 LEA R52, P3, R48, R52, 0x1 ;  /* 0x0000003430349211 */ /* 0x010fc800078608ff */
[----:B------:R-:W-:-:S05]  /*b7d0*/  @!P1 LEA.HI.X R53, R48, R53, R49, 0x1, P3 ;  /* 0x0000003530359211 */ /* 0x000fca00018f0c31 */
[----:B--2---:R1:W-:Y:S04]  /*b7e0*/  @!P1 STG.E.128 desc[UR4][R52.64], R44 ;  /* 0x0000002c34009986 */ /* 0x0043e8000c101d04 */
.L_x_512:
[----:B------:R-:W-:Y:S05]  /*b7f0*/  BSYNC B0 ;  /* 0x0000000000007941 */ /* 0x000fea0003800000 */
.L_x_454:
[----:B-1234-:R-:W1:Y:S01]  /*b800*/  S2R R40, SR_TID.X ;  /* 0x0000000000287919 */ /* 0x01ee620000002100 */
[----:B------:R-:W-:Y:S01]  /*b810*/  @!PT LDS RZ, [RZ] ;  /* 0x00000000fffff984 */ /* 0x000fe20000000800 */
[----:B------:R-:W-:Y:S01]  /*b820*/  @!PT LDS RZ, [RZ] ;  /* 0x00000000fffff984 */ /* 0x000fe20000000800 */
[----:B------:R-:W-:Y:S01]  /*b830*/  @!PT LDS RZ, [RZ] ;  /* 0x00000000fffff984 */ /* 0x000fe20000000800 */
[----:B------:R-:W-:Y:S01]  /*b840*/  @!PT LDS RZ, [RZ] ;  /* 0x00000000fffff984 */ /* 0x000fe20000000800 */
[----:B------:R2:W-:Y:S06]  /*b850*/  MEMBAR.ALL.CTA ;  /* 0x0000000000007992 */ /* 0x0005ec0000008000 */
[----:B--2---:R-:W2:Y:S01]  /*b860*/  FENCE.VIEW.ASYNC.S ;  /* 0x00000000000073c6 */ /* 0x004ea20000000000 */
[----:B------:R-:W-:Y:S05]  /*b870*/  WARPSYNC.ALL ;  /* 0x0000000000007948 */ /* 0x000fea0003800000 */
[----:B------:R-:W-:Y:S01]  /*b880*/  BSSY B0, `(.L_x_561) ;  /* 0x0000009000007945 */ /* 0x000fe20003800000 */
[----:B-1----:R-:W-:Y:S01]  /*b890*/  LOP3.LUT R40, R40, 0x7f, RZ, 0xc0, !PT ;  /* 0x0000007f28287812 */ /* 0x002fe200078ec0ff */
[----:B--2---:R1:W-:Y:S03]  /*b8a0*/  BAR.SYNC.DEFER_BLOCKING R163, 0x80 ;  /* 0x000200a30000751d */ /* 0x0043e60000010000 */
[----:B------:R-:W-:-:S13]  /*b8b0*/  ISETP.NE.AND P3, PT, R40, RZ, PT ;  /* 0x000000ff2800720c */ /* 0x000fda0003f65270 */
[----:B------:R-:W-:-:S05]  /*b8c0*/  @!P3 VIADD R40, R3, 0x348a0 ;  /* 0x000348a00328b836 */ /* 0x000fca0000000000 */
[----:B------:R-:W-:-:S04]  /*b8d0*/  @!P3 PRMT R40, RZ, 0x654, R40 ;  /* 0x00000654ff28b816 */ /* 0x000fc80000000028 */
[----:B------:R1:W-:Y:S01]  /*b8e0*/  @!P3 SYNCS.ARRIVE.TRANS64.RED.A1T0 RZ, [R40+URZ], RZ ;  /* 0x000000ff28ffb9a7 */ /* 0x0003e2000810043f */
[----:B------:R-:W-:Y:S05]  /*b8f0*/  @!P2 BRA `(.L_x_562) ;  /* 0x000000000004a947 */ /* 0x000fea0003800000 */
[----:B------:R-:W-:Y:S01]  /*b900*/  BPT.TRAP 0x1 ;  /* 0x000000040000795c */ /* 0x000fe20000300000 */
.L_x_562:
[----:B------:R-:W-:Y:S05]  /*b910*/  BSYNC B0 ;  /* 0x0000000000007941 */ /* 0x000fea0003800000 */
.L_x_561:
[----:B------:R-:W2:Y:S01]  /*b920*/  SYNCS.PHASECHK.TRANS64.TRYWAIT P2, [R3+URZ+0x348b0], R0 ;  /* 0x0348b000030075a7 */ /* 0x000ea2000804017f */
[----:B------:R-:W-:Y:S01]  /*b930*/  ULDC UR61, c[0x0][0x2e4] ;  /* 0x0000b900003d7ab9 */ /* 0x000fe20000000800 */
[----:B------:R-:W-:Y:S01]  /*b940*/  ULDC.64 UR38, c[0x0][0x318] ;  /* 0x0000c60000267ab9 */ /* 0x000fe20000000a00 */
[----:B------:R-:W-:Y:S01]  /*b950*/  ULDC.64 UR36, c[0x0][0x308] ;  /* 0x0000c20000247ab9 */ /* 0x000fe20000000a00 */
[----:B------:R-:W-:Y:S04]  /*b960*/  BSSY B0, `(.L_x_563) ;  /* 0x0000002000007945 */ /* 0x000fe80003800000 */
[----:B--2---:R-:W-:Y:S05]  /*b970*/  @!P2 BRA `(.L_x_564) ;  /* 0x000001880058a947 */ /* 0x004fea0003800000 */
.L_x_768:
[----:B------:R-:W-:Y:S05]  /*b980*/  BSYNC B0 ;  /* 0x0000000000007941 */ /* 0x000fea0003800000 */
.L_x_563:
[----:B------:R-:W-:Y:S01]  /*b990*/  ISETP.GE.AND P2, PT, R22, R4, PT ;  /* 0x000000041600720c */ /* 0x000fe20003f46270 */
[----:B------:R-:W-:Y:S01]  /*b9a0*/  BSSY B0, `(.L_x_565) ;  /* 0x0000012000007945 */ /* 0x000fe20003800000 */
[----:B------:R-:W-:-:S11]  /*b9b0*/  IMAD.WIDE R44, R24, 0xb0, R122 ;  /* 0x000000b0182c7825 */ /* 0x000fd600078e027a */
[----:B------:R-:W-:Y:S05]  /*b9c0*/  @P2 BRA `(.L_x_566) ;  /* 0x00000000003c2947 */ /* 0x000fea0003800000 */
[----:B------:R-:W-:Y:S01]  /*b9d0*/  IMAD R43, R45, UR38, RZ ;  /* 0x000000262d2b7c24 */ /* 0x000fe2000f8e02ff */
[----:B------:R-:W-:Y:S01]  /*b9e0*/  ULDC.64 UR4, c[0x0][0x208] ;  /* 0x0000820000047ab9 */ /* 0x000fe20000000a00 */
[----:B-1----:R-:W-:Y:S02]  /*b9f0*/  IMAD.MOV.U32 R40, RZ, RZ, R100 ;  /* 0x000000ffff287224 */ /* 0x002fe400078e0064 */
[----:B------:R-:W-:Y:S02]  /*ba00*/  IMAD.MOV.U32 R41, RZ, RZ, R6 ;  /* 0x000000ffff297224 */ /* 0x000fe400078e0006 */
[C---:B------:R-:W-:Y:S02]  /*ba10*/  IMAD R43, R44.reuse, UR39, R43 ;  /* 0x000000272c2b7c24 */ /* 0x040fe4000f8e022b */
[----:B------:R-:W-:-:S04]  /*ba20*/  IMAD.WIDE.U32 R40, R44, UR38, R40 ;  /* 0x000000262c287c25 */ /* 0x000fc8000f8e0028 */
[----:B------:R-:W-:Y:S01]  /*ba30*/  IMAD.IADD R41, R41, 0x1, R43 ;  /* 0x0000000129297824 */ /* 0x000fe200078e022b */
[----:B------:R-:W-:-:S04]  /*ba40*/  LEA R46, P2, R40, UR36, 0x1 ;  /* 0x00000024282e7c11 */ /* 0x000fc8000f8408ff */
[----:B------:R-:W-:Y:S02]  /*ba50*/  LEA.HI.X R47, R40, UR37, R41, 0x1, P2 ;  /* 0x00000025282f7c11 */ /* 0x000fe400090f0c29 */
[----:B------:R-:W-:-:S13]  /*ba60*/  ISETP.GE.AND P2, PT, R16, UR61, PT ;  /* 0x0000003d10007c0c */ /* 0x000fda000bf46270 */
[----:B------:R-:W1:Y:S04]  /*ba70*/  @!P2 LDS.128 R40, [R5+0x400] ;  /* 0x000400000528a984 */ /* 0x000e680000000c00 */
[----:B-1----:R-:W-:Y:S01]  /*ba80*/  @!P2 STG.E.128 desc[UR4][R46.64], R40 ;  /* 0x000000282e00a986 */ /* 0x002fe2000c101d04 */
[----:B------:R-:W-:-:S13]  /*ba90*/  ISETP.GE.AND P2, PT, R227, UR61, PT ;  /* 0x0000003de3007c0c */ /* 0x000fda000bf46270 */
[----:B------:R-:W1:Y:S04]  /*baa0*/  @!P2 LDS.128 R40, [R5+0x5c00] ;  /* 0x005c00000528a984 */ /* 0x000e680000000c00 */
[----:B-1----:R3:W-:Y:S02]  /*bab0*/  @!P2 STG.E.128 desc[UR4][R46.64+0x80], R40 ;  /* 0x000080282e00a986 */ /* 0x0027e4000c101d04 */
.L_x_566:
[----:B------:R-:W-:Y:S05]  /*bac0*/  BSYNC B0 ;  /* 0x0000000000007941 */ /* 0x000fea0003800000 */
.L_x_565:
[----:B------:R-:W-:Y:S01]  /*bad0*/  ISETP.GE.AND P2, PT, R223, R4, PT ;  /* 0x00000004df00720c */ /* 0x000fe20003f46270 */
[----:B------:R-:W-:-:S12]  /*bae0*/  BSSY B0, `(.L_x_567) ;  /* 0x0000013000007945 */ /* 0x000fd80003800000 */
[----:B------:R-:W-:Y:S05]  /*baf0*/  @P2 BRA `(.L_x_568) ;  /* 0x0000000000442947 */ /* 0x000fea0003800000 */
[----:B---3--:R-:W-:Y:S01]  /*bb00*/  IADD3 R43, P2, R44, 0x20, RZ ;  /* 0x000000202c2b7810 */ /* 0x008fe20007f5e0ff */
[----:B-1----:R-:W-:Y:S01]  /*bb10*/  IMAD.MOV.U32 R40, RZ, RZ, R100 ;  /* 0x000000ffff287224 */ /* 0x002fe200078e0064 */
[----:B------:R-:W-:Y:S01]  /*bb20*/  ULDC.64 UR4, c[0x0][0x208] ;  /* 0x0000820000047ab9 */ /* 0x000fe20000000a00 */
[----:B------:R-:W-:Y:S02]  /*bb30*/  IMAD.MOV.U32 R41, RZ, RZ, R6 ;  /* 0x000000ffff297224 */ /* 0x000fe400078e0006 */
[----:B0-2---:R-:W-:Y:S02]  /*bb40*/  IMAD.X R0, RZ, RZ, R45, P2 ;  /* 0x000000ffff007224 */ /* 0x005fe400010e062d */
[----:B------:R-:W-:-:S04]  /*bb50*/  IMAD.WIDE.U32 R40, R43, UR38, R40 ;  /* 0x000000262b287c25 */ /* 0x000fc8000f8e0028 */
[----:B------:R-:W-:Y:S01]  /*bb60*/  IMAD R0, R0, UR38, RZ ;  /* 0x0000002600007c24 */ /* 0x000fe2000f8e02ff */
[----:B------:R-:W-:-:S03]  /*bb70*/  LEA R46, P2, R40, UR36, 0x1 ;  /* 0x00000024282e7c11 */ /* 0x000fc6000f8408ff */
[----:B------:R-:W-:-:S04]  /*bb80*/  IMAD R43, R43, UR39, R0 ;  /* 0x000000272b2b7c24 */ /* 0x000fc8000f8e0200 */
[----:B------:R-:W-:-:S05]  /*bb90*/  IMAD.IADD R41, R41, 0x1, R43 ;  /* 0x0000000129297824 */ /* 0x000fca00078e022b */
[----:B------:R-:W-:Y:S02]  /*bba0*/  LEA.HI.X R47, R40, UR37, R41, 0x1, P2 ;  /* 0x00000025282f7c11 */ /* 0x000fe400090f0c29 */
[----:B------:R-:W-:-:S13]  /*bbb0*/  ISETP.GE.AND P2, PT, R16, UR61, PT ;  /* 0x0000003d10007c0c */ /* 0x000fda000bf46270 */
[----:B------:R-:W0:Y:S04]  /*bbc0*/  @!P2 LDS.128 R40, [R5+0x1400] ;  /* 0x001400000528a984 */ /* 0x000e280000000c00 */
[----:B0-----:R-:W-:Y:S01]  /*bbd0*/  @!P2 STG.E.128 desc[UR4][R46.64], R40 ;  /* 0x000000282e00a986 */ /* 0x001fe2000c101d04 */
[----:B------:R-:W-:-:S13]  /*bbe0*/  ISETP.GE.AND P2, PT, R227, UR61, PT ;  /* 0x0000003de3007c0c */ /* 0x000fda000bf46270 */
[----:B------:R-:W0:Y:S04]  /*bbf0*/  @!P2 LDS.128 R40, [R5+0x6c00] ;  /* 0x006c00000528a984 */ /* 0x000e280000000c00 */
[----:B0-----:R4:W-:Y:S02]  /*bc00*/  @!P2 STG.E.128 desc[UR4][R46.64+0x80], R40 ;  /* 0x000080282e00a986 */ /* 0x0019e4000c101d04 */
.L_x_568:
[----:B------:R-:W-:Y:S05]  /*bc10*/  BSYNC B0 ;  /* 0x0000000000007941 */ /* 0x000fea0003800000 */
.L_x_567:
[----:B------:R-:W-:Y:S01]  /*bc20*/  ISETP.GE.AND P2, PT, R222, R4, PT ;  /* 0x00000004de00720c */ /* 0x000fe20003f46270 */
[----:B------:R-:W-:-:S12]  /*bc30*/  BSSY B0, `(.L_x_569) ;  /* 0x0000013000007945 */ /* 0x000fd80003800000 */
[----:B------:R-:W-:Y:S05]  /*bc40*/  @P2 BRA `(.L_x_570) ;  /* 0x0000000000442947 */ /* 0x000fea0003800000 */
[----:B---34-:R-:W-:Y:S01]  /*bc50*/  IADD3 R43, P2, R44, 0x40, RZ ;  /* 0x000000402c2b7810 */ /* 0x018fe20007f5e0ff */
        /* <DEDUP_REMOVED lines=16> */
.L_x_570:
[----:B------:R-:W-:Y:S05]  /*bd60*/  BSYNC B0 ;  /* 0x0000000000007941 */ /* 0x000fea0003800000 */
.L_x_569:
[----:B------:R-:W-:Y:S01]  /*bd70*/  ISETP.GE.AND P2, PT, R224, R4, PT ;  /* 0x00000004e000720c */ /* 0x000fe20003f46270 */
[----:B------:R-:W-:-:S12]  /*bd80*/  BSSY B0, `(.L_x_571) ;  /* 0x0000013000007945 */ /* 0x000fd80003800000 */
[----:B------:R-:W-:Y:S05]  /*bd90*/  @P2 BRA `(.L_x_572) ;  /* 0x0000000000442947 */ /* 0x000fea0003800000 */
[----:B0--34-:R-:W-:Y:S01]  /*bda0*/  IADD3 R43, P2, R44, 0x60, RZ ;  /* 0x000000602c2b7810 */ /* 0x019fe20007f5e0ff */
[----:B-1----:R-:W-:Y:S01]  /*bdb0*/  IMAD.MOV.U32 R40, RZ, RZ, R100 ;  /* 0x000000ffff287224 */ /* 0x002fe200078e0064 */
[----:B------:R-:W-:Y:S01]  /*bdc0*/  ULDC.64 UR4, c[0x0][0x208] ;  /* 0x0000820000047ab9 */ /* 0x000fe20000000a00 */
[----:B------:R-:W-:Y:S02]  /*bdd0*/  IMAD.MOV.U32 R41, RZ, RZ, R6 ;  /* 0x000000ffff297224 */ /* 0x000fe400078e0006 */
[----:B--2---:R-:W-:Y:S02]  /*bde0*/  IMAD.X R0, RZ, RZ, R45, P2 ;  /* 0x000000ffff007224 */ /* 0x004fe400010e062d */
        /* <DEDUP_REMOVED lines=12> */
.L_x_572:
[----:B------:R-:W-:Y:S05]  /*beb0*/  BSYNC B0 ;  /* 0x0000000000007941 */ /* 0x000fea0003800000 */
.L_x_571:
        /* <DEDUP_REMOVED lines=20> */
.L_x_574:
[----:B------:R-:W-:Y:S05]  /*c000*/  BSYNC B0 ;  /* 0x0000000000007941 */ /* 0x000fea0003800000 */
.L_x_573:
[----:B------:R-:W-:Y:S01]  /*c010*/  ISETP.GE.AND P2, PT, R226, R4, PT ;  /* 0x00000004e200720c */ /* 0x000fe20003f46270 */
[----:B------:R-:W-:-:S12]  /*c020*/  BSSY B0, `(.L_x_575) ;  /* 0x0000013000007945 */ /* 0x000fd80003800000 */
[----:B------:R-:W-:Y:S05]  /*c030*/  @P2 BRA `(.L_x_576) ;  /* 0x0000000000442947 */ /* 0x000fea0003800000 */
[----:B0--34-:R-:W-:Y:S01]  /*c040*/  IADD3 R43, P2, R44, 0xa0, RZ ;  /* 0x000000a02c2b7810 */ /* 0x019fe20007f5e0ff */
[----:B-1----:R-:W-:Y:S01]  /*c050*/  IMAD.MOV.U32 R40, RZ, RZ, R100 ;  /* 0x000000ffff287224 */ /* 0x002fe200078e0064 */
[----:B------:R-:W-:Y:S01]  /*c060*/  ULDC.64 UR4, c[0x0][0x208] ;  /* 0x0000820000047ab9 */ /* 0x000fe20000000a00 */
[----:B------:R-:W-:Y:S02]  /*c070*/  IMAD.MOV.U32 R41, RZ, RZ, R6 ;  /* 0x000000ffff297224 */ /* 0x000fe400078e0006 */
[----:B------:R-:W-:Y:S02]  /*c080*/  IMAD.X R44, RZ, RZ, R45, P2 ;  /* 0x000000ffff2c7224 */ /* 0x000fe400010e062d */
[----:B------:R-:W-:-:S04]  /*c090*/  IMAD.WIDE.U32 R40, R43, UR38, R40 ;  /* 0x000000262b287c25 */ /* 0x000fc8000f8e0028 */
[----:B------:R-:W-:-:S04]  /*c0a0*/  IMAD R44, R44, UR38, RZ ;  /* 0x000000262c2c7c24 */ /* 0x000fc8000f8e02ff */
[----:B------:R-:W-:Y:S01]  /*c0b0*/  IMAD R43, R43, UR39, R44 ;  /* 0x000000272b2b7c24 */ /* 0x000fe2000f8e022c */
[----:B------:R-:W-:-:S03]  /*c0c0*/  LEA R44, P2, R40, UR36, 0x1 ;  /* 0x00000024282c7c11 */ /* 0x000fc6000f8408ff */
        /* <DEDUP_REMOVED lines=8> */
.L_x_576:
[----:B------:R-:W-:Y:S05]  /*c150*/  BSYNC B0 ;  /* 0x0000000000007941 */ /* 0x000fea0003800000 */
.L_x_575:
[----:B0-2---:R-:W2:Y:S01]  /*c160*/  LDL R0, [R1] ;  /* 0x0000000001007983 */ /* 0x005ea20000100800 */
[----:B------:R-:W-:Y:S02]  /*c170*/  VIADD R220, R220, 0x1 ;  /* 0x00000001dcdc7836 */ /* 0x000fe40000000000 */
[----:B------:R-:W-:Y:S01]  /*c180*/  @!P3 VIADD R3, R3, 0x348c0 ;  /* 0x000348c00303b836 */ /* 0x000fe20000000000 */
[----:B------:R-:W-:Y:S01]  /*c190*/  @!PT LDS RZ, [RZ] ;  /* 0x00000000fffff984 */ /* 0x000fe20000000800 */
[----:B------:R-:W-:Y:S01]  /*c1a0*/  @!PT LDS RZ, [RZ] ;  /* 0x00000000fffff984 */ /* 0x000fe20000000800 */
[----:B------:R-:W-:Y:S01]  /*c1b0*/  @!PT LDS RZ, [RZ] ;  /* 0x00000000fffff984 */ /* 0x000fe20000000800 */
[----:B------:R-:W-:Y:S01]  /*c1c0*/  @!PT LDS RZ, [RZ] ;  /* 0x00000000fffff984 */ /* 0x000fe20000000800 */
[----:B------:R0:W-:Y:S06]  /*c1d0*/  MEMBAR.ALL.CTA ;  /* 0x0000000000007992 */ /* 0x0001ec0000008000 */
[----:B0-----:R-:W0:Y:S02]  /*c1e0*/  FENCE.VIEW.ASYNC.S ;  /* 0x00000000000073c6 */ /* 0x001e240000000000 */
[----:B0-----:R0:W-:Y:S01]  /*c1f0*/  BAR.SYNC.DEFER_BLOCKING R163, 0x80 ;  /* 0x000200a30000751d */ /* 0x0011e20000010000 */
[----:B------:R-:W-:-:S02]  /*c200*/  ISETP.NE.AND P2, PT, R220, 0x2, PT ;  /* 0x00000002dc00780c */ /* 0x000fc40003f45270 */
[----:B------:R-:W-:Y:S02]  /*c210*/  @!P3 PRMT R3, RZ, 0x654, R3 ;  /* 0x00000654ff03b816 */ /* 0x000fe40000000003 */
[----:B------:R-:W-:Y:S02]  /*c220*/  SEL R220, R220, RZ, P2 ;  /* 0x000000ffdcdc7207 */ /* 0x000fe40001000000 */
[----:B------:R0:W-:Y:S01]  /*c230*/  @!P3 SYNCS.ARRIVE.TRANS64.RED.A1T0 RZ, [R3+URZ], RZ ;  /* 0x000000ff03ffb9a7 */ /* 0x0001e2000810043f */
[----:B--2---:R-:W-:Y:S02]  /*c240*/  LOP3.LUT P4, RZ, R0, 0x10, RZ, 0xc0, !PT ;  /* 0x0000001000ff7812 */ /* 0x004fe4000788c0ff */
[----:B------:R-:W-:-:S04]  /*c250*/  SEL R0, RZ, 0x1, P2 ;  /* 0x00000001ff007807 */ /* 0x000fc80001000000 */
[----:B------:R-:W-:-:S07]  /*c260*/  LOP3.LUT R229, R229, R0, RZ, 0x3c, !PT ;  /* 0x00000000e5e57212 */ /* 0x000fce00078e3cff */
[----:B0-----:R-:W-:Y:S05]  /*c270*/  @P4 BRA `(.L_x_577) ;  /* 0xffffff64000c4947 */ /* 0x001fea000383ffff */
[----:B------:R-:W0:Y:S01]  /*c280*/  S2R R4, SR_TID.X ;  /* 0x0000000000047919 */ /* 0x000e220000002100 */
[----:B------:R-:W-:Y:S02]  /*c290*/  PLOP3.LUT P0, PT, PT, PT, PT, 0x8, 0x0 ;  /* 0x000000000000781c */ /* 0x000fe40003f0e170 */
[----:B0-----:R-:W-:-:S04]  /*c2a0*/  SHF.R.U32.HI R4, RZ, 0x7, R4 ;  /* 0x00000007ff047819 */ /* 0x001fc80000011604 */
[----:B------:R-:W-:-:S13]  /*c2b0*/  ISETP.NE.AND P4, PT, R4, 0x1, PT ;  /* 0x000000010400780c */ /* 0x000fda0003f85270 */
[----:B------:R-:W-:Y:S06]  /*c2c0*/  @!P4 BAR.ARV 0x9, 0x100 ;  /* 0x024400000000cb1d */ /* 0x000fec0000002000 */
.L_x_449:
[----:B------:R-:W-:Y:S01]  /*c2d0*/  ISETP.GE.AND P2, PT, R162, 0x1, PT ;  /* 0x00000001a200780c */ /* 0x000fe20003f46270 */
[----:B------:R-:W-:Y:S01]  /*c2e0*/  IMAD.MOV.U32 R0, RZ, RZ, RZ ;  /* 0x000000ffff007224 */ /* 0x000fe200078e00ff */
[----:B------:R-:W-:Y:S01]  /*c2f0*/  PLOP3.LUT P1, PT, PT, PT, PT, 0x80, 0x0 ;  /* 0x000000000000781c */ /* 0x000fe20003f2f070 */
[----:B------:R-:W-:Y:S01]  /*c300*/  IMAD.MOV.U32 R3, RZ, RZ, RZ ;  /* 0x000000ffff037224 */ /* 0x000fe200078e00ff */
[----:B---34-:R-:W-:Y:S01]  /*c310*/  CS2R R42, SRZ ;  /* 0x00000000002a7805 */ /* 0x018fe2000001ff00 */
[----:B------:R-:W-:Y:S01]  /*c320*/  IMAD.MOV.U32 R87, RZ, RZ, RZ ;  /* 0x000000ffff577224 */ /* 0x000fe200078e00ff */
[----:B------:R-:W-:Y:S01]  /*c330*/  CS2R R36, SRZ ;  /* 0x0000000000247805 */ /* 0x000fe2000001ff00 */
[----:B------:R-:W-:Y:S01]  /*c340*/  IMAD.MOV.U32 R39, RZ, RZ, RZ ;  /* 0x000000ffff277224 */ /* 0x000fe200078e00ff */
[----:B------:R-:W-:Y:S02]  /*c350*/  CS2R R46, SRZ ;  /* 0x00000000002e7805 */ /* 0x000fe4000001ff00 */
[----:B------:R-:W-:-:S02]  /*c360*/  CS2R R44, SRZ ;  /* 0x00000000002c7805 */ /* 0x000fc4000001ff00 */
[----:B-1----:R-:W-:Y:S02]  /*c370*/  CS2R R40, SRZ ;  /* 0x0000000000287805 */ /* 0x002fe4000001ff00 */
[----:B------:R-:W-:Y:S02]  /*c380*/  CS2R R34, SRZ ;  /* 0x0000000000227805 */ /* 0x000fe4000001ff00 */
[----:B------:R-:W-:Y:S02]  /*c390*/  CS2R R50, SRZ ;  /* 0x0000000000327805 */ /* 0x000fe4000001ff00 */
[----:B------:R-:W-:Y:S02]  /*c3a0*/  CS2R R48, SRZ ;  /* 0x0000000000307805 */ /* 0x000fe4000001ff00 */
[----:B------:R-:W-:Y:S02]  /*c3b0*/  CS2R R32, SRZ ;  /* 0x0000000000207805 */ /* 0x000fe4000001ff00 */
[----:B------:R-:W-:-:S02]  /*c3c0*/  CS2R R30, SRZ ;  /* 0x00000000001e7805 */ /* 0x000fc4000001ff00 */
[----:B------:R-:W-:Y:S02]  /*c3d0*/  CS2R R54, SRZ ;  /* 0x0000000000367805 */ /* 0x000fe4000001ff00 */
[----:B------:R-:W-:Y:S01]  /*c3e0*/  CS2R R52, SRZ ;  /* 0x0000000000347805 */ /* 0x000fe2000001ff00 */
[----:B------:R-:W-:Y:S01]  /*c3f0*/  IMAD.MOV.U32 R58, RZ, RZ, RZ ;  /* 0x000000ffff3a7224 */ /* 0x000fe200078e00ff */
        /* <DEDUP_REMOVED lines=15> */
[----:B------:R-:W-:Y:S01]  /*c4f0*/  CS2R R104, SRZ ;  /* 0x0000000000687805 */ /* 0x000fe2000001ff00 */
[----:B------:R-:W-:-:S02]  /*c500*/  IMAD.MOV.U32 R102, RZ, RZ, RZ ;  /* 0x000000ffff667224 */ /* 0x000fc400078e00ff */
[----:B------:R-:W-:Y:S02]  /*c510*/  IMAD.MOV.U32 R7, RZ, RZ, RZ ;  /* 0x000000ffff077224 */ /* 0x000fe400078e00ff */
[----:B------:R-:W-:Y:S01]  /*c520*/  IMAD.MOV.U32 R106, RZ, RZ, RZ ;  /* 0x000000ffff6a7224 */ /* 0x000fe200078e00ff */
[----:B------:R-:W-:Y:S06]  /*c530*/  @P0 BRA `(.L_x_578) ;  /* 0x00000000000c0947 */ /* 0x000fec0003800000 */
[----:B------:R-:W0:Y:S01]  /*c540*/  FENCE.VIEW.ASYNC.G ;  /* 0x00000000000073c6 */ /* 0x000e220000000100 */
[----:B------:R-:W-:Y:S05]  /*c550*/  WARPSYNC.ALL ;  /* 0x0000000000007948 */ /* 0x000fea0003800000 */
[----:B0-----:R-:W-:Y:S06]  /*c560*/  BAR.ARV 0xc, 0x120 ;  /* 0x0304800000007b1d */ /* 0x001fec0000002000 */
.L_x_578:
[----:B------:R-:W-:Y:S02]  /*c570*/  IMAD.MOV.U32 R103, RZ, RZ, RZ ;  /* 0x000000ffff677224 */ /* 0x000fe400078e00ff */
[----:B------:R-:W-:Y:S01]  /*c580*/  IMAD.MOV.U32 R6, RZ, RZ, RZ ;  /* 0x000000ffff067224 */ /* 0x000fe200078e00ff */
[----:B------:R-:W-:Y:S06]  /*c590*/  @!P2 BRA `(.L_x_579) ;  /* 0x00000100009ca947 */ /* 0x000fec0003800000 */
[----:B------:R-:W0:Y:S01]  /*c5a0*/  S2R R4, SR_TID.X ;  /* 0x0000000000047919 */ /* 0x000e220000002100 */
[----:B------:R-:W-:Y:S01]  /*c5b0*/  UMOV UR4, 0xffffffff ;  /* 0xffffffff00047882 */ /* 0x000fe20000000000 */
[----:B0-----:R-:W-:-:S05]  /*c5c0*/  VIADD R4, R4, 0xffffff80 ;  /* 0xffffff8004047836 */ /* 0x001fca0000000000 */
[----:B------:R-:W-:-:S04]  /*c5d0*/  SHF.R.S32.HI R33, RZ, 0x1f, R4 ;  /* 0x0000001fff217819 */ /* 0x000fc80000011404 */
[----:B------:R-:W-:-:S04]  /*c5e0*/  LEA.HI R80, R33, R4, RZ, 0x7 ;  /* 0x0000000421507211 */ /* 0x000fc800078f38ff */
[----:B------:R-:W-:Y:S01]  /*c5f0*/  SHF.R.S32.HI R13, RZ, 0x7, R80 ;  /* 0x00000007ff0d7819 */ /* 0x000fe20000011450 */
[----:B------:R-:W-:Y:S06]  /*c600*/  BRA.DIV UR4, `(.L_x_580) ;  /* 0x0000017e04487947 */ /* 0x000fec000b800000 */
[----:B------:R-:W0:Y:S04]  /*c610*/  SHFL.IDX PT, R0, R13, RZ, 0x1f ;  /* 0x00001fff0d007589 */ /* 0x000e2800000e0000 */
[----:B0-----:R0:W-:Y:S02]  /*c620*/  STL [R1+0x28], R0 ;  /* 0x0000280001007387 */ /* 0x0011e40000100800 */
.L_x_771:
[----:B0-----:R-:W2:Y:S04]  /*c630*/  LDL R0, [R1+0x8c] ;  /* 0x00008c0001007983 */ /* 0x001ea80000100800 */
[----:B------:R-:W3:Y:S01]  /*c640*/  LDL R3, [R1+0x28] ;  /* 0x0000280001037983 */ /* 0x000ee20000100800 */
[----:B--2---:R-:W-:Y:S02]  /*c650*/  R2UR UR4, R0 ;  /* 0x00000000000472ca */ /* 0x004fe400000e0000 */
[----:B---3--:R-:W-:-:S04]  /*c660*/  LEA.HI R0, R3, R3, RZ, 0x1 ;  /* 0x0000000303007211 */ /* 0x008fc800078f08ff */
[----:B------:R-:W-:-:S07]  /*c670*/  LOP3.LUT R0, R0, 0x1e, RZ, 0xc0, !PT ;  /* 0x0000001e00007812 */ /* 0x000fce00078ec0ff */
[----:B------:R-:W-:Y:S01]  /*c680*/  ULOP3.LUT UP0, URZ, UR4, 0x9f, URZ, 0xc0, !UPT ;  /* 0x0000009f043f7892 */ /* 0x000fe2000f80c03f */
[----:B------:R-:W-:-:S05]  /*c690*/  IMAD.IADD R0, R3, 0x1, -R0 ;  /* 0x0000000103007824 */ /* 0x000fca00078e0a00 */
[----:B------:R-:W-:Y:S02]  /*c6a0*/  PLOP3.LUT P0, PT, PT, PT, UP0, 0x80, 0x0 ;  /* 0x000000000000781c */ /* 0x000fe40003f0f008 */
[----:B------:R-:W-:-:S04]  /*c6b0*/  LEA R0, R0, UR4, 0xd ;  /* 0x0000000400007c11 */ /* 0x000fc8000f8e68ff */
[----:B------:R-:W-:-:S04]  /*c6c0*/  SHF.R.U32.HI R0, RZ, 0x4, R0 ;  /* 0x00000004ff007819 */ /* 0x000fc80000011600 */
[----:B------:R-:W-:-:S03]  /*c6d0*/  LOP3.LUT R32, R0, 0x3fff, RZ, 0xc0, !PT ;  /* 0x00003fff00207812 */ /* 0x000fc600078ec0ff */
[----:B------:R-:W-:Y:S05]  /*c6e0*/  @!P0 BRA `(.L_x_581) ;  /* 0x0000000000408947 */ /* 0x000fea0003800000 */
[----:B------:R-:W-:Y:S01]  /*c6f0*/  MOV R0, 0x0 ;  /* 0x0000000000007802 */ /* 0x000fe20000000f00 */
[----:B------:R-:W-:Y:S01]  /*c700*/  ULDC.64 UR4, c[0x4][0xa0] ;  /* 0x0100280000047ab9 */ /* 0x000fe20000000a00 */
[----:B------:R-:W-:Y:S01]  /*c710*/  ULDC.64 UR6, c[0x4][0xa8] ;  /* 0x01002a0000067ab9 */ /* 0x000fe20000000a00 */
[----:B------:R-:W-:Y:S01]  /*c720*/  IMAD.U32 R4, RZ, RZ, UR4 ;  /* 0x00000004ff047e24 */ /* 0x000fe2000f8e00ff */
[----:B-1----:R0:W1:Y:S01]  /*c730*/  LDC.64 R14, c[0x4][R0] ;  /* 0x01000000000e7b82 */ /* 0x0020620000000a00 */
        /* <DEDUP_REMOVED lines=11> */
.L_x_581:
[----:B------:R-:W-:Y:S02]  /*c7f0*/  ULDC UR4, c[0x0][0x3d4] ;  /* 0x0000f50000047ab9 */ /* 0x000fe40000000800 */
[----:B------:R-:W-:-:S13]  /*c800*/  ISETP.LT.AND P0, PT, RZ, UR4, PT ;  /* 0x00000004ff007c0c */ /* 0x000fda000bf01270 */
[----:B------:R-:W-:Y:S05]  /*c810*/  @P0 BRA `(.L_x_582) ;  /* 0x0000000000400947 */ /* 0x000fea0003800000 */
[----:B------:R-:W2:Y:S02]  /*c820*/  LDL R20, [R1+0x84] ;  /* 0x0000840001147983 */ /* 0x000ea40000100800 */
[----:B--2---:R-:W-:-:S04]  /*c830*/  LEA.HI R0, R20, R20, RZ, 0x1 ;  /* 0x0000001414007211 */ /* 0x004fc800078f08ff */
[----:B------:R-:W-:-:S05]  /*c840*/  LOP3.LUT R0, R0, 0xfffffffe, RZ, 0xc0, !PT ;  /* 0xfffffffe00007812 */ /* 0x000fca00078ec0ff */
[----:B------:R-:W-:-:S05]  /*c850*/  IMAD.IADD R0, R20, 0x1, -R0 ;  /* 0x0000000114007824 */ /* 0x000fca00078e0a00 */
[----:B------:R-:W-:-:S04]  /*c860*/  SHF.L.U32 R3, R0, 0x1f, RZ ;  /* 0x0000001f00037819 */ /* 0x000fc800000006ff */
[----:B------:R0:W2:Y:S03]  /*c870*/  SYNCS.PHASECHK.TRANS64.TRYWAIT P0, [R2+URZ+0x34800], R3 ;  /* 0x03480003020075a7 */ /* 0x0000a6000800017f */
[----:B--2---:R-:W-:Y:S05]  /*c880*/  @!P0 NANOSLEEP.SYNCS 0x989680 ;  /* 0x009896800000895d */ /* 0x004fea0003900000 */
[----:B------:R-:W2:Y:S01]  /*c890*/  @!P0 SYNCS.PHASECHK.TRANS64 P0, [R2+URZ+0x34800], R3 ;  /* 0x03480003020085a7 */ /* 0x000ea2000800007f */
[----:B------:R-:W-:Y:S04]  /*c8a0*/  BSSY B0, `(.L_x_583) ;  /* 0x0000006000007945 */ /* 0x000fe80003800000 */
[----:B--2---:R-:W-:Y:S05]  /*c8b0*/  @P0 BRA `(.L_x_584) ;  /* 0x0000000000100947 */ /* 0x004fea0003800000 */
.L_x_585:
[----:B--2---:R2:W3:Y:S02]  /*c8c0*/  SYNCS.PHASECHK.TRANS64.TRYWAIT P0, [R2+URZ+0x34800], R3 ;  /* 0x03480003020075a7 */ /* 0x0044e4000800017f */
[----:B---3--:R-:W-:Y:S05]  /*c8d0*/  @!P0 NANOSLEEP.SYNCS 0x989680 ;  /* 0x009896800000895d */ /* 0x008fea0003900000 */
[----:B------:R-:W3:Y:S02]  /*c8e0*/  @!P0 SYNCS.PHASECHK.TRANS64 P0, [R2+URZ+0x34800], R3 ;  /* 0x03480003020085a7 */ /* 0x000ee4000800007f */
[----:B---3--:R-:W-:Y:S05]  /*c8f0*/  @!P0 BRA `(.L_x_585) ;  /* 0xfffffffc00f08947 */ /* 0x008fea000383ffff */
.L_x_584:
[----:B------:R-:W-:Y:S05]  /*c900*/  BSYNC B0 ;  /* 0x0000000000007941 */ /* 0x000fea0003800000 */
.L_x_583:
[----:B------:R-:W-:Y:S05]  /*c910*/  BRA `(.L_x_586) ;  /* 0x0000003800847947 */ /* 0x000fea0003800000 */
.L_x_582:
[----:B------:R-:W2:Y:S01]  /*c920*/  LDL R38, [R1+0x8c] ;  /* 0x00008c0001267983 */ /* 0x000ea20000100800 */
[----:B-----5:R-:W-:Y:S01]  /*c930*/  SHF.R.S32.HI R0, RZ, 0x1f, R155 ;  /* 0x0000001fff007819 */ /* 0x020fe2000001149b */
[----:B------:R-:W-:Y:S01]  /*c940*/  ULDC.64 UR4, c[0x0][0x3d8] ;  /* 0x0000f60000047ab9 */ /* 0x000fe20000000a00 */
[----:B------:R-:W-:Y:S01]  /*c950*/  ULDC.64 UR6, c[0x0][0x3e8] ;  /* 0x0000fa0000067ab9 */ /* 0x000fe20000000a00 */
[----:B------:R-:W-:Y:S01]  /*c960*/  IMAD.WIDE.U32 R4, R155, UR4, RZ ;  /* 0x000000049b047c25 */ /* 0x000fe2000f8e00ff */
[----:B------:R-:W-:-:S03]  /*c970*/  SHF.R.S32.HI R10, RZ, 0x1f, R18 ;  /* 0x0000001fff0a7819 */ /* 0x000fc60000011412 */
[C---:B------:R-:W-:Y:S02]  /*c980*/  IMAD R6, R0.reuse, UR4, RZ ;  /* 0x0000000400067c24 */ /* 0x040fe4000f8e02ff */
[----:B------:R-:W-:Y:S02]  /*c990*/  IMAD R0, R0, UR6, RZ ;  /* 0x0000000600007c24 */ /* 0x000fe4000f8e02ff */
[C---:B------:R-:W-:Y:S01]  /*c9a0*/  IMAD R9, R155.reuse, UR5, R6 ;  /* 0x000000059b097c24 */ /* 0x040fe2000f8e0206 */
[----:B------:R-:W-:Y:S01]  /*c9b0*/  ULDC.64 UR4, c[0x0][0x3c8] ;  /* 0x0000f20000047ab9 */ /* 0x000fe20000000a00 */
[----:B------:R-:W-:Y:S01]  /*c9c0*/  IMAD R27, R155, UR7, R0 ;  /* 0x000000079b1b7c24 */ /* 0x000fe2000f8e0200 */
[-C--:B------:R-:W-:Y:S01]  /*c9d0*/  IADD3 R0, P0, R18, R4.reuse, RZ ;  /* 0x0000000412007210 */ /* 0x080fe20007f1e0ff */
[----:B------:R-:W-:Y:S01]  /*c9e0*/  IMAD.IADD R9, R9, 0x1, R5 ;  /* 0x0000000109097824 */ /* 0x000fe200078e0205 */
[----:B------:R-:W-:Y:S01]  /*c9f0*/  LEA R24, P1, R4, UR4, 0x1 ;  /* 0x0000000404187c11 */ /* 0x000fe2000f8208ff */
[----:B------:R-:W-:Y:S01]  /*ca00*/  IMAD.WIDE.U32 R6, R155, UR6, RZ ;  /* 0x000000069b067c25 */ /* 0x000fe2000f8e00ff */
[----:B------:R-:W-:Y:S01]  /*ca10*/  LEA R28, P2, R0, UR4, 0x1 ;  /* 0x00000004001c7c11 */ /* 0x000fe2000f8408ff */
[----:B------:R-:W-:Y:S01]  /*ca20*/  ULDC.64 UR6, c[0x0][0x3e0] ;  /* 0x0000f80000067ab9 */ /* 0x000fe20000000a00 */
[--C-:B------:R-:W-:Y:S01]  /*ca30*/  LEA.HI.X R25, R4, UR5, R9.reuse, 0x1, P1 ;  /* 0x0000000504197c11 */ /* 0x100fe200088f0c09 */
[----:B------:R-:W-:Y:S01]  /*ca40*/  IMAD.X R3, R10, 0x1, R9, P0 ;  /* 0x000000010a037824 */ /* 0x000fe200000e0609 */
[----:B------:R-:W-:Y:S01]  /*ca50*/  IADD3 R5, P0, R16, R4, RZ ;  /* 0x0000000410057210 */ /* 0x000fe20007f1e0ff */
[----:B------:R-:W-:Y:S01]  /*ca60*/  IMAD.IADD R27, R27, 0x1, R7 ;  /* 0x000000011b1b7824 */ /* 0x000fe200078e0207 */
[----:B------:R-:W-:-:S02]  /*ca70*/  IADD3 R8, P4, R18, R6, RZ ;  /* 0x0000000612087210 */ /* 0x000fc40007f9e0ff */
[----:B------:R-:W-:Y:S01]  /*ca80*/  LEA.HI.X R29, R0, UR5, R3, 0x1, P2 ;  /* 0x00000005001d7c11 */ /* 0x000fe200090f0c03 */
[C---:B------:R-:W-:Y:S01]  /*ca90*/  IMAD.X R4, R17.reuse, 0x1, R9, P0 ;  /* 0x0000000111047824 */ /* 0x040fe200000e0609 */
[----:B------:R-:W-:Y:S01]  /*caa0*/  IADD3 R0, P3, R16, R6, RZ ;  /* 0x0000000610007210 */ /* 0x000fe20007f7e0ff */
[--C-:B------:R-:W-:Y:S01]  /*cab0*/  IMAD.X R7, R10, 0x1, R27.reuse, P4 ;  /* 0x000000010a077824 */ /* 0x100fe200020e061b */
[----:B------:R-:W-:Y:S02]  /*cac0*/  LEA R26, P2, R6, UR6, 0x1 ;  /* 0x00000006061a7c11 */ /* 0x000fe4000f8408ff */
[----:B------:R-:W-:Y:S01]  /*cad0*/  LEA R30, P5, R8, UR6, 0x1 ;  /* 0x00000006081e7c11 */ /* 0x000fe2000f8a08ff */
[----:B------:R-:W-:Y:S01]  /*cae0*/  IMAD.X R3, R17, 0x1, R27, P3 ;  /* 0x0000000111037824 */ /* 0x000fe200018e061b */
[----:B------:R-:W-:Y:S02]  /*caf0*/  LEA R34, P4, R5, UR4, 0x1 ;  /* 0x0000000405227c11 */ /* 0x000fe4000f8808ff */
[----:B------:R-:W-:-:S02]  /*cb00*/  LEA R36, P0, R0, UR6, 0x1 ;  /* 0x0000000600247c11 */ /* 0x000fc4000f8008ff */
[----:B------:R-:W-:Y:S02]  /*cb10*/  LEA.HI.X R31, R8, UR7, R7, 0x1, P5 ;  /* 0x00000007081f7c11 */ /* 0x000fe4000a8f0c07 */
[----:B------:R-:W-:Y:S02]  /*cb20*/  LEA.HI.X R27, R6, UR7, R27, 0x1, P2 ;  /* 0x00000007061b7c11 */ /* 0x000fe400090f0c1b */
[----:B------:R-:W-:Y:S02]  /*cb30*/  LEA.HI.X R35, R5, UR5, R4, 0x1, P4 ;  /* 0x0000000505237c11 */ /* 0x000fe4000a0f0c04 */
[----:B------:R-:W-:Y:S02]  /*cb40*/  LEA.HI.X R37, R0, UR7, R3, 0x1, P0 ;  /* 0x0000000700257c11 */ /* 0x000fe400080f0c03 */
[----:B--2---:R-:W-:-:S13]  /*cb50*/  R2UR UR8, R38 ;  /* 0x00000000260872ca */ /* 0x004fda00000e0000 */
[----:B------:R-:W-:-:S06]  /*cb60*/  ULOP3.LUT UP0, URZ, UR8, 0x3ff, URZ, 0xc0, !UPT ;  /* 0x000003ff083f7892 */ /* 0x000fcc000f80c03f */
[----:B------:R-:W-:-:S13]  /*cb70*/  PLOP3.LUT P1, PT, PT, PT, UP0, 0x80, 0x0 ;  /* 0x000000000000781c */ /* 0x000fda0003f2f008 */
        /* <DEDUP_REMOVED lines=17> */
.L_x_587:
[----:B------:R-:W2:Y:S01]  /*cc90*/  LDL R20, [R1+0x60] ;  /* 0x0000600001147983 */ /* 0x000ea20000100800 */
[----:B------:R-:W-:Y:S01]  /*cca0*/  ULDC.U8 UR4, c[0x0][0x3f0] ;  /* 0x0000fc0000047ab9 */ /* 0x000fe20000000000 */
[----:B------:R-:W-:Y:S01]  /*ccb0*/  R2UR UR5, R38 ;  /* 0x00000000260572ca */ /* 0x000fe200000e0000 */
[----:B------:R-:W-:Y:S01]  /*ccc0*/  BSSY B0, `(.L_x_588) ;  /* 0x000035e000007945 */ /* 0x000fe20003800000 */
[----:B------:R-:W-:-:S11]  /*ccd0*/  ISETP.NE.AND P0, PT, RZ, UR4, PT ;  /* 0x00000004ff007c0c */ /* 0x000fd6000bf05270 */
[----:B--2---:R-:W-:Y:S02]  /*cce0*/  LEA R0, R20, UR5, 0x1 ;  /* 0x0000000514007c11 */ /* 0x004fe4000f8e08ff */
[----:B------:R-:W-:Y:S05]  /*ccf0*/  @!P0 BRA `(.L_x_589) ;  /* 0x0000001800648947 */ /* 0x000fea0003800000 */
[----:B------:R-:W2:Y:S01]  /*cd00*/  LDL R20, [R1+0x84] ;  /* 0x0000840001147983 */ /* 0x000ea20000100800 */
[----:B------:R-:W-:Y:S01]  /*cd10*/  IMAD R3, R157, -0x80, R159 ;  /* 0xffffff809d037824 */ /* 0x000fe200078e029f */
[----:B------:R-:W-:Y:S01]  /*cd20*/  BSSY B1, `(.L_x_590) ;  /* 0x0000018000017945 */ /* 0x000fe20003800000 */
[----:B------:R-:W-:Y:S02]  /*cd30*/  CS2R R6, SRZ ;  /* 0x0000000000067805 */ /* 0x000fe4000001ff00 */
[----:B------:R-:W-:Y:S02]  /*cd40*/  CS2R R8, SRZ ;  /* 0x0000000000087805 */ /* 0x000fe4000001ff00 */
[----:B------:R-:W-:-:S04]  /*cd50*/  VIMNMX R3, R3, 0x80, PT ;  /* 0x0000008003037848 */ /* 0x000fc80003fe0100 */
[----:B------:R-:W-:Y:S02]  /*cd60*/  ISETP.GE.AND P1, PT, R22, R3, PT ;  /* 0x000000031600720c */ /* 0x000fe40003f26270 */
[----:B--2---:R-:W-:-:S04]  /*cd70*/  LEA.HI R4, R20, R20, RZ, 0x1 ;  /* 0x0000001414047211 */ /* 0x004fc800078f08ff */
[----:B------:R-:W-:-:S05]  /*cd80*/  LOP3.LUT R4, R4, 0xfffffffe, RZ, 0xc0, !PT ;  /* 0xfffffffe04047812 */ /* 0x000fca00078ec0ff */
[----:B------:R-:W-:Y:S01]  /*cd90*/  IMAD.IADD R33, R20, 0x1, -R4 ;  /* 0x0000000114217824 */ /* 0x000fe200078e0a04 */
[----:B------:R-:W-:Y:S02]  /*cda0*/  CS2R R4, SRZ ;  /* 0x0000000000047805 */ /* 0x000fe4000001ff00 */
[----:B------:R-:W-:Y:S02]  /*cdb0*/  CS2R R20, SRZ ;  /* 0x0000000000147805 */ /* 0x000fe4000001ff00 */
[----:B------:R-:W-:Y:S01]  /*cdc0*/  SHF.L.U32 R33, R33, 0x1f, RZ ;  /* 0x0000001f21217819 */ /* 0x000fe200000006ff */
[----:B------:R-:W-:Y:S06]  /*cdd0*/  @P1 BRA `(.L_x_591) ;  /* 0x0000000000301947 */ /* 0x000fec0003800000 */
[----:B------:R-:W-:Y:S01]  /*cde0*/  ULDC UR4, c[0x0][0x3d4] ;  /* 0x0000f50000047ab9 */ /* 0x000fe20000000800 */
[----:B------:R-:W-:Y:S02]  /*cdf0*/  CS2R R8, SRZ ;  /* 0x0000000000087805 */ /* 0x000fe4000001ff00 */
[----:B------:R-:W-:Y:S02]  /*ce00*/  ISETP.GE.AND P0, PT, R18, UR4, PT ;  /* 0x0000000412007c0c */ /* 0x000fe4000bf06270 */
[----:B------:R-:W-:Y:S02]  /*ce10*/  CS2R R20, SRZ ;  /* 0x0000000000147805 */ /* 0x000fe4000001ff00 */
[----:B------:R-:W-:Y:S02]  /*ce20*/  ISETP.GE.AND P2, PT, R221, UR4, PT ;  /* 0x00000004dd007c0c */ /* 0x000fe4000bf46270 */
[----:B------:R-:W-:Y:S02]  /*ce30*/  CS2R R4, SRZ ;  /* 0x0000000000047805 */ /* 0x000fe4000001ff00 */
[----:B------:R-:W-:Y:S01]  /*ce40*/  CS2R R6, SRZ ;  /* 0x0000000000067805 */ /* 0x000fe2000001ff00 */
[----:B------:R-:W-:-:S04]  /*ce50*/  ULDC.64 UR6, c[0x0][0x208] ;  /* 0x0000820000067ab9 */ /* 0x000fc80000000a00 */
[----:B------:R0:W5:Y:S04]  /*ce60*/  @!P0 LDG.E.64 R8, desc[UR6][R28.64] ;  /* 0x000000061c088981 */ /* 0x000168000c1e1b00 */
[----:B------:R0:W5:Y:S04]  /*ce70*/  @!P2 LDG.E.64 R20, desc[UR6][R28.64+0x40] ;  /* 0x000040061c14a981 */ /* 0x000168000c1e1b00 */
[----:B------:R0:W5:Y:S04]  /*ce80*/  @!P0 LDG.E.64 R4, desc[UR6][R30.64] ;  /* 0x000000061e048981 */ /* 0x000168000c1e1b00 */
[----:B------:R0:W5:Y:S02]  /*ce90*/  @!P2 LDG.E.64 R6, desc[UR6][R30.64+0x40] ;  /* 0x000040061e06a981 */ /* 0x000164000c1e1b00 */
.L_x_591:
[----:B------:R-:W-:Y:S05]  /*cea0*/  BSYNC B1 ;  /* 0x0000000000017941 */ /* 0x000fea0003800000 */
.L_x_590:
[----:B------:R-:W-:-:S03]  /*ceb0*/  UMOV UR4, 0xffffffff ;  /* 0xffffffff00047882 */ /* 0x000fc60000000000 */
[----:B------:R-:W-:Y:S05]  /*cec0*/  BRA.DIV UR4, `(.L_x_592) ;  /* 0x0000017604407947 */ /* 0x000fea000b800000 */
.L_x_774:
[----:B------:R-:W-:-:S03]  /*ced0*/  UMOV UR4, 0xffffffff ;  /* 0xffffffff00047882 */ /* 0x000fc60000000000 */
[----:B------:R-:W-:Y:S05]  /*cee0*/  BRA.DIV UR4, `(.L_x_593) ;  /* 0x0000017604607947 */ /* 0x000fea000b800000 */
.L_x_777:
[----:B------:R-:W-:-:S03]  /*cef0*/  UMOV UR4, 0xffffffff ;  /* 0xffffffff00047882 */ /* 0x000fc60000000000 */
[----:B------:R-:W-:Y:S05]  /*cf00*/  BRA.DIV UR4, `(.L_x_594) ;  /* 0x0000017604807947 */ /* 0x000fea000b800000 */
.L_x_780:
[----:B------:R-:W-:-:S03]  /*cf10*/  UMOV UR4, 0xffffffff ;  /* 0xffffffff00047882 */ /* 0x000fc60000000000 */
[----:B------:R-:W-:Y:S05]  /*cf20*/  BRA.DIV UR4, `(.L_x_595) ;  /* 0x0000017604a07947 */ /* 0x000fea000b800000 */
.L_x_783:
[----:B------:R-:W2:Y:S01]  /*cf30*/  SYNCS.PHASECHK.TRANS64.TRYWAIT P0, [R2+URZ+0x34800], R33 ;  /* 0x03480021020075a7 */ /* 0x000ea2000800017f */
[----:B-----5:R-:W-:Y:S01]  /*cf40*/  IMAD.MOV.U32 R12, RZ, RZ, R8 ;  /* 0x000000ffff0c7224 */ /* 0x020fe200078e0008 */
[--C-:B------:R-:W-:Y:S01]  /*cf50*/  SHF.R.U64 R24, R8, 0x10, R9.reuse ;  /* 0x0000001008187819 */ /* 0x100fe20000001209 */
[--C-:B------:R-:W-:Y:S01]  /*cf60*/  IMAD.MOV.U32 R13, RZ, RZ, R9.reuse ;  /* 0x000000ffff0d7224 */ /* 0x100fe200078e0009 */
[----:B------:R-:W-:Y:S01]  /*cf70*/  SHF.R.U32.HI R25, RZ, 0x10, R9 ;  /* 0x00000010ff197819 */ /* 0x000fe20000011609 */
[----:B------:R-:W-:Y:S01]  /*cf80*/  IMAD.MOV.U32 R8, RZ, RZ, R20 ;  /* 0x000000ffff087224 */ /* 0x000fe200078e0014 */
[----:B------:R-:W-:Y:S01]  /*cf90*/  SHF.R.U64 R20, R20, 0x10, R21 ;  /* 0x0000001014147819 */ /* 0x000fe20000001215 */
[----:B-1----:R-:W-:Y:S01]  /*cfa0*/  IMAD.MOV.U32 R14, RZ, RZ, R4 ;  /* 0x000000ffff0e7224 */ /* 0x002fe200078e0004 */
[----:B------:R-:W-:Y:S01]  /*cfb0*/  SHF.R.U64 R4, R4, 0x10, R5 ;  /* 0x0000001004047819 */ /* 0x000fe20000001205 */
[----:B------:R-:W-:Y:S01]  /*cfc0*/  IMAD.MOV.U32 R10, RZ, RZ, R6 ;  /* 0x000000ffff0a7224 */ /* 0x000fe200078e0006 */
[----:B------:R-:W-:Y:S01]  /*cfd0*/  SHF.R.U64 R6, R6, 0x10, R7 ;  /* 0x0000001006067819 */ /* 0x000fe20000001207 */
[--C-:B------:R-:W-:Y:S01]  /*cfe0*/  IMAD.MOV.U32 R9, RZ, RZ, R21.reuse ;  /* 0x000000ffff097224 */ /* 0x100fe200078e0015 */
[----:B------:R-:W-:Y:S01]  /*cff0*/  SHF.R.U32.HI R21, RZ, 0x10, R21 ;  /* 0x00000010ff157819 */ /* 0x000fe20000011615 */
[--C-:B------:R-:W-:Y:S01]  /*d000*/  IMAD.MOV.U32 R15, RZ, RZ, R5.reuse ;  /* 0x000000ffff0f7224 */ /* 0x100fe200078e0005 */
[----:B------:R-:W-:Y:S01]  /*d010*/  SHF.R.U32.HI R5, RZ, 0x10, R5 ;  /* 0x00000010ff057819 */ /* 0x000fe20000011605 */
[--C-:B------:R-:W-:Y:S01]  /*d020*/  IMAD.MOV.U32 R11, RZ, RZ, R7.reuse ;  /* 0x000000ffff0b7224 */ /* 0x100fe200078e0007 */
[----:B------:R-:W-:Y:S01]  /*d030*/  SHF.R.U32.HI R7, RZ, 0x10, R7 ;  /* 0x00000010ff077819 */ /* 0x000fe20000011607 */
[----:B------:R-:W-:Y:S01]  /*d040*/  BSSY B1, `(.L_x_596) ;  /* 0x000000a000017945 */ /* 0x000fe20003800000 */
[----:B------:R-:W-:-:S02]  /*d050*/  PRMT R12, R12, 0x5410, R24 ;  /* 0x000054100c0c7816 */ /* 0x000fc40000000018 */
[----:B------:R-:W-:Y:S02]  /*d060*/  PRMT R13, R13, 0x5410, R25 ;  /* 0x000054100d0d7816 */ /* 0x000fe40000000019 */
[----:B------:R-:W-:Y:S02]  /*d070*/  PRMT R8, R8, 0x5410, R20 ;  /* 0x0000541008087816 */ /* 0x000fe40000000014 */
[----:B------:R-:W-:Y:S02]  /*d080*/  PRMT R9, R9, 0x5410, R21 ;  /* 0x0000541009097816 */ /* 0x000fe40000000015 */
[----:B------:R-:W-:Y:S02]  /*d090*/  PRMT R14, R14, 0x5410, R4 ;  /* 0x000054100e0e7816 */ /* 0x000fe40000000004 */
[----:B------:R-:W-:Y:S02]  /*d0a0*/  PRMT R15, R15, 0x5410, R5 ;  /* 0x000054100f0f7816 */ /* 0x000fe40000000005 */
[----:B------:R-:W-:-:S02]  /*d0b0*/  PRMT R10, R10, 0x5410, R6 ;  /* 0x000054100a0a7816 */ /* 0x000fc40000000006 */
[----:B------:R-:W-:Y:S01]  /*d0c0*/  PRMT R11, R11, 0x5410, R7 ;  /* 0x000054100b0b7816 */ /* 0x000fe20000000007 */
[----:B--2---:R-:W-:Y:S06]  /*d0d0*/  @!P0 BRA `(.L_x_597) ;  /* 0x00000174005c8947 */ /* 0x004fec0003800000 */
.L_x_784:
[----:B------:R-:W-:Y:S05]  /*d0e0*/  BSYNC B1 ;  /* 0x0000000000017941 */ /* 0x000fea0003800000 */
.L_x_596:
[----:B------:R-:W-:Y:S04]  /*d0f0*/  BSSY B1, `(.L_x_598) ;  /* 0x0000055000017945 */ /* 0x000fe80003800000 */
[----:B------:R-:W-:Y:S05]  /*d100*/  @P1 BRA `(.L_x_599) ;  /* 0x00000004004c1947 */ /* 0x000fea0003800000 */
[----:B------:R-:W2:Y:S01]  /*d110*/  LDC R4, c[0x0][0x3d4] ;  /* 0x0000f500ff047b82 */ /* 0x000ea20000000800 */
[----:B------:R-:W-:Y:S01]  /*d120*/  BSSY B2, `(.L_x_600) ;  /* 0x000002a000027945 */ /* 0x000fe20003800000 */
[-C--:B--2---:R-:W-:Y:S02]  /*d130*/  ISETP.GE.AND P0, PT, R18, R4.reuse, PT ;  /* 0x000000041200720c */ /* 0x084fe40003f06270 */
[----:B------:R-:W-:-:S11]  /*d140*/  ISETP.GE.AND P1, PT, R221, R4, PT ;  /* 0x00000004dd00720c */ /* 0x000fd60003f26270 */
[----:B------:R-:W-:Y:S05]  /*d150*/  @P0 BRA `(.L_x_601) ;  /* 0x0000000000980947 */ /* 0x000fea0003800000 */
[----:B------:R-:W2:Y:S01]  /*d160*/  LDS.128 R4, [R0] ;  /* 0x0000000000047984 */ /* 0x000ea20000000c00 */
[C---:B0-----:R-:W-:Y:S01]  /*d170*/  IMAD.U32 R29, R14.reuse, 0x10000, RZ ;  /* 0x000100000e1d7824 */ /* 0x041fe200078e00ff */
[----:B------:R-:W-:Y:S01]  /*d180*/  LOP3.LUT R28, R14, 0xffff0000, RZ, 0xc0, !PT ;  /* 0xffff00000e1c7812 */ /* 0x000fe200078ec0ff */
[C---:B------:R-:W-:Y:S01]  /*d190*/  IMAD.U32 R27, R12.reuse, 0x10000, RZ ;  /* 0x000100000c1b7824 */ /* 0x040fe200078e00ff */
[----:B------:R-:W-:Y:S01]  /*d1a0*/  LOP3.LUT R26, R12, 0xffff0000, RZ, 0xc0, !PT ;  /* 0xffff00000c1a7812 */ /* 0x000fe200078ec0ff */
[C---:B--2---:R-:W-:Y:S01]  /*d1b0*/  IMAD.U32 R20, R4.reuse, 0x10000, RZ ;  /* 0x0001000004147824 */ /* 0x044fe200078e00ff */
[----:B------:R-:W-:Y:S01]  /*d1c0*/  LOP3.LUT R4, R4, 0xffff0000, RZ, 0xc0, !PT ;  /* 0xffff000004047812 */ /* 0x000fe200078ec0ff */
[C---:B------:R-:W-:Y:S01]  /*d1d0*/  IMAD.U32 R21, R5.reuse, 0x10000, RZ ;  /* 0x0001000005157824 */ /* 0x040fe200078e00ff */
[----:B------:R-:W-:Y:S01]  /*d1e0*/  LOP3.LUT R5, R5, 0xffff0000, RZ, 0xc0, !PT ;  /* 0xffff000005057812 */ /* 0x000fe200078ec0ff */
[C---:B------:R-:W-:Y:S01]  /*d1f0*/  IMAD.U32 R24, R6.reuse, 0x10000, RZ ;  /* 0x0001000006187824 */ /* 0x040fe200078e00ff */
[----:B------:R-:W-:Y:S01]  /*d200*/  LOP3.LUT R6, R6, 0xffff0000, RZ, 0xc0, !PT ;  /* 0xffff000006067812 */ /* 0x000fe200078ec0ff */
[C---:B------:R-:W-:Y:S01]  /*d210*/  FMUL.FTZ R31, R4.reuse, R29 ;  /* 0x0000001d041f7220 */ /* 0x040fe20000410000 */
[----:B------:R-:W-:Y:S01]  /*d220*/  FMUL.FTZ R4, R4, R27 ;  /* 0x0000001b04047220 */ /* 0x000fe20000410000 */
[----:B------:R-:W-:-:S02]  /*d230*/  IMAD.U32 R25, R7, 0x10000, RZ ;  /* 0x0001000007197824 */ /* 0x000fc400078e00ff */
[----:B------:R-:W-:Y:S01]  /*d240*/  FMUL.FTZ R34, R5, R28 ;  /* 0x0000001c05227220 */ /* 0x000fe20000410000 */
[C---:B------:R-:W-:Y:S01]  /*d250*/  FFMA.FTZ R31, R20.reuse, R27, -R31 ;  /* 0x0000001b141f7223 */ /* 0x040fe2000001081f */
[----:B------:R-:W-:Y:S01]  /*d260*/  FFMA.FTZ R30, R20, R29, R4 ;  /* 0x0000001d141e7223 */ /* 0x000fe20000010004 */
[----:B------:R-:W-:Y:S01]  /*d270*/  LOP3.LUT R7, R7, 0xffff0000, RZ, 0xc0, !PT ;  /* 0xffff000007077812 */ /* 0x000fe200078ec0ff */
[-C--:B------:R-:W-:Y:S01]  /*d280*/  FMUL.FTZ R36, R5, R26.reuse ;  /* 0x0000001a05247220 */ /* 0x080fe20000410000 */
[C---:B------:R-:W-:Y:S01]  /*d290*/  LOP3.LUT R20, R15.reuse, 0xffff0000, RZ, 0xc0, !PT ;  /* 0xffff00000f147812 */ /* 0x040fe200078ec0ff */
[----:B------:R-:W-:Y:S01]  /*d2a0*/  IMAD.U32 R27, R15, 0x10000, RZ ;  /* 0x000100000f1b7824 */ /* 0x000fe200078e00ff */
[C---:B------:R-:W-:Y:S01]  /*d2b0*/  LOP3.LUT R4, R13.reuse, 0xffff0000, RZ, 0xc0, !PT ;  /* 0xffff00000d047812 */ /* 0x040fe200078ec0ff */
[----:B------:R-:W-:Y:S02]  /*d2c0*/  IMAD.U32 R5, R13, 0x10000, RZ ;  /* 0x000100000d057824 */ /* 0x000fe400078e00ff */
[C---:B------:R-:W-:Y:S01]  /*d2d0*/  FFMA.FTZ R34, R21.reuse, R26, -R34 ;  /* 0x0000001a15227223 */ /* 0x040fe20000010822 */
[----:B------:R-:W-:Y:S01]  /*d2e0*/  FFMA.FTZ R21, R21, R28, R36 ;  /* 0x0000001c15157223 */ /* 0x000fe20000010024 */
[C---:B------:R-:W-:Y:S01]  /*d2f0*/  FMUL.FTZ R29, R6.reuse, R27 ;  /* 0x0000001b061d7220 */ /* 0x040fe20000410000 */
[-C--:B------:R-:W-:Y:S01]  /*d300*/  FMUL.FTZ R26, R6, R5.reuse ;  /* 0x00000005061a7220 */ /* 0x080fe20000410000 */
[C---:B------:R-:W-:Y:S01]  /*d310*/  FMUL.FTZ R28, R7.reuse, R20 ;  /* 0x00000014071c7220 */ /* 0x040fe20000410000 */
[-C--:B-1----:R-:W-:Y:S01]  /*d320*/  FMUL.FTZ R33, R7, R4.reuse ;  /* 0x0000000407217220 */ /* 0x082fe20000410000 */
[C---:B------:R-:W-:Y:S01]  /*d330*/  FFMA.FTZ R6, R24.reuse, R5, -R29 ;  /* 0x0000000518067223 */ /* 0x040fe2000001081d */
[----:B------:R-:W-:Y:S01]  /*d340*/  FFMA.FTZ R27, R24, R27, R26 ;  /* 0x0000001b181b7223 */ /* 0x000fe2000001001a */
[C---:B------:R-:W-:Y:S01]  /*d350*/  FFMA.FTZ R7, R25.reuse, R4, -R28 ;  /* 0x0000000419077223 */ /* 0x040fe2000001081c */
[----:B------:R-:W-:Y:S01]  /*d360*/  FFMA.FTZ R20, R25, R20, R33 ;  /* 0x0000001419147223 */ /* 0x000fe20000010021 */
[----:B------:R-:W-:-:S02]  /*d370*/  F2FP.BF16.F32.PACK_AB R4, R30, R31 ;  /* 0x0000001f1e04723e */ /* 0x000fc400000010ff */
[----:B------:R-:W-:Y:S02]  /*d380*/  F2FP.BF16.F32.PACK_AB R5, R21, R34 ;  /* 0x000000221505723e */ /* 0x000fe400000010ff */
[----:B------:R-:W-:Y:S02]  /*d390*/  F2FP.BF16.F32.PACK_AB R6, R27, R6 ;  /* 0x000000061b06723e */ /* 0x000fe400000010ff */
[----:B------:R-:W-:-:S05]  /*d3a0*/  F2FP.BF16.F32.PACK_AB R7, R20, R7 ;  /* 0x000000071407723e */ /* 0x000fca00000010ff */
[----:B------:R2:W-:Y:S02]  /*d3b0*/  STS.128 [R0], R4 ;  /* 0x0000000400007388 */ /* 0x0005e40000000c00 */
.L_x_601:
[----:B------:R-:W-:Y:S05]  /*d3c0*/  BSYNC B2 ;  /* 0x0000000000027941 */ /* 0x000fea0003800000 */
.L_x_600:
[----:B------:R-:W-:Y:S05]  /*d3d0*/  @P1 BRA `(.L_x_599) ;  /* 0x0000000000981947 */ /* 0x000fea0003800000 */
[----:B--2---:R-:W2:Y:S01]  /*d3e0*/  LDS.128 R4, [R0+0x4000] ;  /* 0x0040000000047984 */ /* 0x004ea20000000c00 */
        /* <DEDUP_REMOVED lines=36> */
[----:B------:R3:W-:Y:S02]  /*d630*/  STS.128 [R0+0x4000], R4 ;  /* 0x0040000400007388 */ /* 0x0007e40000000c00 */
.L_x_599:
[----:B------:R-:W-:Y:S05]  /*d640*/  BSYNC B1 ;  /* 0x0000000000017941 */ /* 0x000fea0003800000 */
.L_x_598:
[----:B------:R-:W-:Y:S01]  /*d650*/  ISETP.GE.AND P0, PT, R223, R3, PT ;  /* 0x00000003df00720c */ /* 0x000fe20003f06270 */
[----:B------:R-:W-:-:S12]  /*d660*/  BSSY B1, `(.L_x_602) ;  /* 0x0000055000017945 */ /* 0x000fd80003800000 */
[----:B------:R-:W-:Y:S05]  /*d670*/  @P0 BRA `(.L_x_603) ;  /* 0x00000004004c0947 */ /* 0x000fea0003800000 */
[----:B--23--:R-:W2:Y:S01]  /*d680*/  LDC R4, c[0x0][0x3d4] ;  /* 0x0000f500ff047b82 */ /* 0x00cea20000000800 */
[----:B------:R-:W-:Y:S01]  /*d690*/  BSSY B2, `(.L_x_604) ;  /* 0x000002a000027945 */ /* 0x000fe20003800000 */
[-C--:B--2---:R-:W-:Y:S02]  /*d6a0*/  ISETP.GE.AND P0, PT, R18, R4.reuse, PT ;  /* 0x000000041200720c */ /* 0x084fe40003f06270 */
[----:B------:R-:W-:-:S11]  /*d6b0*/  ISETP.GE.AND P1, PT, R221, R4, PT ;  /* 0x00000004dd00720c */ /* 0x000fd60003f26270 */
[----:B------:R-:W-:Y:S05]  /*d6c0*/  @P0 BRA `(.L_x_605) ;  /* 0x0000000000980947 */ /* 0x000fea0003800000 */
[----:B------:R-:W2:Y:S01]  /*d6d0*/  LDS.128 R4, [R0+0x1000] ;  /* 0x0010000000047984 */ /* 0x000ea20000000c00 */
[----:B0-----:R-:W-:Y:S01]  /*d6e0*/  IMAD.U32 R28, R12, 0x10000, RZ ;  /* 0x000100000c1c7824 */ /* 0x001fe200078e00ff */
[C---:B-1----:R-:W-:Y:S01]  /*d6f0*/  LOP3.LUT R33, R14.reuse, 0xffff0000, RZ, 0xc0, !PT ;  /* 0xffff00000e217812 */ /* 0x042fe200078ec0ff */
[----:B------:R-:W-:Y:S01]  /*d700*/  IMAD.U32 R30, R14, 0x10000, RZ ;  /* 0x000100000e1e7824 */ /* 0x000fe200078e00ff */
        /* <DEDUP_REMOVED lines=9> */
[-C--:B------:R-:W-:Y:S01]  /*d7a0*/  FMUL.FTZ R27, R30, R4.reuse ;  /* 0x000000041e1b7220 */ /* 0x080fe20000410000 */
[----:B------:R-:W-:Y:S01]  /*d7b0*/  FMUL.FTZ R29, R28, R4 ;  /* 0x000000041c1d7220 */ /* 0x000fe20000410000 */
[----:B------:R-:W-:Y:S01]  /*d7c0*/  FMUL.FTZ R26, R33, R5 ;  /* 0x00000005211a7220 */ /* 0x000fe20000410000 */
[----:B------:R-:W-:-:S02]  /*d7d0*/  IMAD.U32 R25, R7, 0x10000, RZ ;  /* 0x0001000007197824 */ /* 0x000fc400078e00ff */
[-C--:B------:R-:W-:Y:S01]  /*d7e0*/  FFMA.FTZ R4, R28, R20.reuse, -R27 ;  /* 0x000000141c047223 */ /* 0x080fe2000001081b */
[----:B------:R-:W-:Y:S01]  /*d7f0*/  FFMA.FTZ R29, R30, R20, R29 ;  /* 0x000000141e1d7223 */ /* 0x000fe2000001001d */
[C---:B------:R-:W-:Y:S01]  /*d800*/  FMUL.FTZ R20, R31.reuse, R5 ;  /* 0x000000051f147220 */ /* 0x040fe20000410000 */
[-C--:B------:R-:W-:Y:S01]  /*d810*/  FFMA.FTZ R5, R31, R21.reuse, -R26 ;  /* 0x000000151f057223 */ /* 0x080fe2000001081a */
[----:B------:R-:W-:Y:S01]  /*d820*/  LOP3.LUT R7, R7, 0xffff0000, RZ, 0xc0, !PT ;  /* 0xffff000007077812 */ /* 0x000fe200078ec0ff */
[C---:B------:R-:W-:Y:S01]  /*d830*/  IMAD.U32 R30, R13.reuse, 0x10000, RZ ;  /* 0x000100000d1e7824 */ /* 0x040fe200078e00ff */
[----:B------:R-:W-:Y:S01]  /*d840*/  LOP3.LUT R31, R13, 0xffff0000, RZ, 0xc0, !PT ;  /* 0xffff00000d1f7812 */ /* 0x000fe200078ec0ff */
[----:B------:R-:W-:Y:S01]  /*d850*/  FFMA.FTZ R20, R33, R21, R20 ;  /* 0x0000001521147223 */ /* 0x000fe20000010014 */
[-C--:B------:R-:W-:Y:S01]  /*d860*/  FMUL.FTZ R21, R34, R6.reuse ;  /* 0x0000000622157220 */ /* 0x080fe20000410000 */
[C---:B------:R-:W-:Y:S01]  /*d870*/  FMUL.FTZ R27, R30.reuse, R6 ;  /* 0x000000061e1b7220 */ /* 0x040fe20000410000 */
[-C--:B------:R-:W-:Y:S01]  /*d880*/  FMUL.FTZ R26, R35, R7.reuse ;  /* 0x00000007231a7220 */ /* 0x080fe20000410000 */
[C---:B------:R-:W-:Y:S01]  /*d890*/  FMUL.FTZ R28, R31.reuse, R7 ;  /* 0x000000071f1c7220 */ /* 0x040fe20000410000 */
[-C--:B------:R-:W-:Y:S01]  /*d8a0*/  FFMA.FTZ R6, R30, R24.reuse, -R21 ;  /* 0x000000181e067223 */ /* 0x080fe20000010815 */
[----:B------:R-:W-:Y:S01]  /*d8b0*/  FFMA.FTZ R27, R34, R24, R27 ;  /* 0x00000018221b7223 */ /* 0x000fe2000001001b */
[-C--:B------:R-:W-:Y:S01]  /*d8c0*/  FFMA.FTZ R7, R31, R25.reuse, -R26 ;  /* 0x000000191f077223 */ /* 0x080fe2000001081a */
[----:B------:R-:W-:Y:S01]  /*d8d0*/  FFMA.FTZ R28, R35, R25, R28 ;  /* 0x00000019231c7223 */ /* 0x000fe2000001001c */
[----:B------:R-:W-:-:S02]  /*d8e0*/  F2FP.BF16.F32.PACK_AB R4, R29, R4 ;  /* 0x000000041d04723e */ /* 0x000fc400000010ff */
[----:B------:R-:W-:Y:S02]  /*d8f0*/  F2FP.BF16.F32.PACK_AB R5, R20, R5 ;  /* 0x000000051405723e */ /* 0x000fe400000010ff */
[----:B------:R-:W-:Y:S02]  /*d900*/  F2FP.BF16.F32.PACK_AB R6, R27, R6 ;  /* 0x000000061b06723e */ /* 0x000fe400000010ff */
[----:B------:R-:W-:-:S05]  /*d910*/  F2FP.BF16.F32.PACK_AB R7, R28, R7 ;  /* 0x000000071c07723e */ /* 0x000fca00000010ff */
[----:B------:R2:W-:Y:S02]  /*d920*/  STS.128 [R0+0x1000], R4 ;  /* 0x0010000400007388 */ /* 0x0005e40000000c00 */
.L_x_605:
[----:B------:R-:W-:Y:S05]  /*d930*/  BSYNC B2 ;  /* 0x0000000000027941 */ /* 0x000fea0003800000 */
.L_x_604:
[----:B------:R-:W-:Y:S05]  /*d940*/  @P1 BRA `(.L_x_603) ;  /* 0x0000000000981947 */ /* 0x000fea0003800000 */
[----:B--2---:R-:W2:Y:S01]  /*d950*/  LDS.128 R4, [R0+0x5000] ;  /* 0x0050000000047984 */ /* 0x004ea20000000c00 */
        /* <DEDUP_REMOVED lines=37> */
.L_x_603:
[----:B------:R-:W-:Y:S05]  /*dbb0*/  BSYNC B1 ;  /* 0x0000000000017941 */ /* 0x000fea0003800000 */
.L_x_602:
[----:B------:R-:W-:Y:S01]  /*dbc0*/  ISETP.GE.AND P0, PT, R222, R3, PT ;  /* 0x00000003de00720c */ /* 0x000fe20003f06270 */
[----:B------:R-:W-:-:S12]  /*dbd0*/  BSSY B1, `(.L_x_606) ;  /* 0x0000055000017945 */ /* 0x000fd80003800000 */
[----:B------:R-:W-:Y:S05]  /*dbe0*/  @P0 BRA `(.L_x_607) ;  /* 0x00000004004c0947 */ /* 0x000fea0003800000 */
[----:B--234-:R-:W2:Y:S01]  /*dbf0*/  LDC R4, c[0x0][0x3d4] ;  /* 0x0000f500ff047b82 */ /* 0x01cea20000000800 */
        /* <DEDUP_REMOVED lines=42> */
.L_x_609:
[----:B------:R-:W-:Y:S05]  /*dea0*/  BSYNC B2 ;  /* 0x0000000000027941 */ /* 0x000fea0003800000 */
.L_x_608:
        /* <DEDUP_REMOVED lines=39> */
.L_x_607:
[----:B------:R-:W-:Y:S05]  /*e120*/  BSYNC B1 ;  /* 0x0000000000017941 */ /* 0x000fea0003800000 */
.L_x_606:
[----:B------:R-:W-:-:S13]  /*e130*/  ISETP.GE.AND P0, PT, R224, R3, PT ;  /* 0x00000003e000720c */ /* 0x000fda0003f06270 */
[----:B------:R-:W-:Y:S05]  /*e140*/  @P0 BRA `(.L_x_610) ;  /* 0x0000002000540947 */ /* 0x000fea0003800000 */
[----:B------:R-:W5:Y:S01]  /*e150*/  LDC R3, c[0x0][0x3d4] ;  /* 0x0000f500ff037b82 */ /* 0x000f620000000800 */
[----:B------:R-:W-:Y:S01]  /*e160*/  BSSY B1, `(.L_x_611) ;  /* 0x000002a000017945 */ /* 0x000fe20003800000 */
[-C--:B-----5:R-:W-:Y:S02]  /*e170*/  ISETP.GE.AND P0, PT, R18, R3.reuse, PT ;  /* 0x000000031200720c */ /* 0x0a0fe40003f06270 */
[----:B------:R-:W-:-:S11]  /*e180*/  ISETP.GE.AND P1, PT, R221, R3, PT ;  /* 0x00000003dd00720c */ /* 0x000fd60003f26270 */
[----:B------:R-:W-:Y:S05]  /*e190*/  @P0 BRA `(.L_x_612) ;  /* 0x0000000000980947 */ /* 0x000fea0003800000 */
[----:B0-234-:R-:W0:Y:S01]  /*e1a0*/  LDS.128 R4, [R0+0x3000] ;  /* 0x0030000000047984 */ /* 0x01de220000000c00 */
[C---:B------:R-:W-:Y:S01]  /*e1b0*/  IMAD.U32 R27, R14.reuse, 0x10000, RZ ;  /* 0x000100000e1b7824 */ /* 0x040fe200078e00ff */
[----:B------:R-:W-:Y:S01]  /*e1c0*/  LOP3.LUT R30, R14, 0xffff0000, RZ, 0xc0, !PT ;  /* 0xffff00000e1e7812 */ /* 0x000fe200078ec0ff */
[C---:B------:R-:W-:Y:S01]  /*e1d0*/  IMAD.U32 R25, R12.reuse, 0x10000, RZ ;  /* 0x000100000c197824 */ /* 0x040fe200078e00ff */
[----:B------:R-:W-:Y:S02]  /*e1e0*/  LOP3.LUT R28, R12, 0xffff0000, RZ, 0xc0, !PT ;  /* 0xffff00000c1c7812 */ /* 0x000fe400078ec0ff */
[----:B------:R-:W-:Y:S01]  /*e1f0*/  LOP3.LUT R34, R15, 0xffff0000, RZ, 0xc0, !PT ;  /* 0xffff00000f227812 */ /* 0x000fe200078ec0ff */
[C---:B0-----:R-:W-:Y:S01]  /*e200*/  IMAD.U32 R3, R4.reuse, 0x10000, RZ ;  /* 0x0001000004037824 */ /* 0x041fe200078e00ff */
        /* <DEDUP_REMOVED lines=11> */
[----:B------:R-:W-:Y:S01]  /*e2c0*/  FMUL.FTZ R25, R28, R5 ;  /* 0x000000051c197220 */ /* 0x000fe20000410000 */
[----:B------:R-:W-:Y:S01]  /*e2d0*/  LOP3.LUT R6, R6, 0xffff0000, RZ, 0xc0, !PT ;  /* 0xffff000006067812 */ /* 0x000fe200078ec0ff */
[-C--:B------:R-:W-:Y:S01]  /*e2e0*/  FFMA.FTZ R5, R28, R20.reuse, -R21 ;  /* 0x000000141c057223 */ /* 0x080fe20000010815 */
[----:B------:R-:W-:Y:S01]  /*e2f0*/  LOP3.LUT R26, R13, 0xffff0000, RZ, 0xc0, !PT ;  /* 0xffff00000d1a7812 */ /* 0x000fe200078ec0ff */
[----:B------:R-:W-:Y:S02]  /*e300*/  IMAD.U32 R28, R15, 0x10000, RZ ;  /* 0x000100000f1c7824 */ /* 0x000fe400078e00ff */
[----:B------:R-:W-:Y:S01]  /*e310*/  FFMA.FTZ R20, R30, R20, R25 ;  /* 0x000000141e147223 */ /* 0x000fe20000010019 */
[----:B------:R-:W-:Y:S02]  /*e320*/  IMAD.U32 R24, R13, 0x10000, RZ ;  /* 0x000100000d187824 */ /* 0x000fe400078e00ff */
[-C--:B------:R-:W-:Y:S01]  /*e330*/  FMUL.FTZ R21, R34, R7.reuse ;  /* 0x0000000722157220 */ /* 0x080fe20000410000 */
[-C--:B------:R-:W-:Y:S01]  /*e340*/  FMUL.FTZ R13, R28, R6.reuse ;  /* 0x000000061c0d7220 */ /* 0x080fe20000410000 */
[----:B------:R-:W-:Y:S01]  /*e350*/  FMUL.FTZ R25, R26, R7 ;  /* 0x000000071a197220 */ /* 0x000fe20000410000 */
        /* <DEDUP_REMOVED lines=8> */
[----:B------:R-:W-:-:S05]  /*e3e0*/  F2FP.BF16.F32.PACK_AB R7, R14, R7 ;  /* 0x000000070e07723e */ /* 0x000fca00000010ff */
[----:B------:R0:W-:Y:S02]  /*e3f0*/  STS.128 [R0+0x3000], R4 ;  /* 0x0030000400007388 */ /* 0x0001e40000000c00 */
.L_x_612:
[----:B------:R-:W-:Y:S05]  /*e400*/  BSYNC B1 ;  /* 0x0000000000017941 */ /* 0x000fea0003800000 */
.L_x_611:
[----:B------:R-:W-:Y:S05]  /*e410*/  @P1 BRA `(.L_x_610) ;  /* 0x0000001c00a01947 */ /* 0x000fea0003800000 */
[----:B0-234-:R-:W0:Y:S01]  /*e420*/  LDS.128 R4, [R0+0x7000] ;  /* 0x0070000000047984 */ /* 0x01de220000000c00 */
[C---:B------:R-:W-:Y:S01]  /*e430*/  LOP3.LUT R24, R10.reuse, 0xffff0000, RZ, 0xc0, !PT ;  /* 0xffff00000a187812 */ /* 0x040fe200078ec0ff */
[----:B------:R-:W-:Y:S01]  /*e440*/  IMAD.U32 R21, R10, 0x10000, RZ ;  /* 0x000100000a157824 */ /* 0x000fe200078e00ff */
[C---:B------:R-:W-:Y:S01]  /*e450*/  LOP3.LUT R20, R8.reuse, 0xffff0000, RZ, 0xc0, !PT ;  /* 0xffff000008147812 */ /* 0x040fe200078ec0ff */
[----:B------:R-:W-:Y:S01]  /*e460*/  IMAD.U32 R15, R8, 0x10000, RZ ;  /* 0x00010000080f7824 */ /* 0x000fe200078e00ff */
[C---:B------:R-:W-:Y:S01]  /*e470*/  LOP3.LUT R28, R11.reuse, 0xffff0000, RZ, 0xc0, !PT ;  /* 0xffff00000b1c7812 */ /* 0x040fe200078ec0ff */
[----:B------:R-:W-:Y:S02]  /*e480*/  IMAD.U32 R26, R11, 0x10000, RZ ;  /* 0x000100000b1a7824 */ /* 0x000fe400078e00ff */
        /* <DEDUP_REMOVED lines=9> */
[C---:B------:R-:W-:Y:S01]  /*e520*/  IMAD.U32 R10, R7.reuse, 0x10000, RZ ;  /* 0x00010000070a7824 */ /* 0x040fe200078e00ff */
[----:B------:R-:W-:Y:S01]  /*e530*/  LOP3.LUT R7, R7, 0xffff0000, RZ, 0xc0, !PT ;  /* 0xffff000007077812 */ /* 0x000fe200078ec0ff */
[----:B------:R-:W-:Y:S01]  /*e540*/  FFMA.FTZ R14, R15, R3, -R14 ;  /* 0x000000030f0e7223 */ /* 0x000fe2000001080e */
[C---:B------:R-:W-:Y:S01]  /*e550*/  FMUL.FTZ R5, R20.reuse, R5 ;  /* 0x0000000514057220 */ /* 0x040fe20000410000 */
[----:B------:R-:W-:Y:S01]  /*e560*/  FFMA.FTZ R13, R20, R12, -R13 ;  /* 0x0000000c140d7223 */ /* 0x000fe2000001080d */
[----:B------:R-:W-:Y:S01]  /*e570*/  FFMA.FTZ R3, R21, R3, R4 ;  /* 0x0000000315037223 */ /* 0x000fe20000010004 */
[C---:B------:R-:W-:Y:S01]  /*e580*/  LOP3.LUT R20, R9.reuse, 0xffff0000, RZ, 0xc0, !PT ;  /* 0xffff000009147812 */ /* 0x040fe200078ec0ff */
[----:B------:R-:W-:-:S02]  /*e590*/  IMAD.U32 R4, R9, 0x10000, RZ ;  /* 0x0001000009047824 */ /* 0x000fc400078e00ff */
[----:B------:R-:W-:Y:S01]  /*e5a0*/  FFMA.FTZ R12, R24, R12, R5 ;  /* 0x0000000c180c7223 */ /* 0x000fe20000010005 */
        /* <DEDUP_REMOVED lines=8> */
[----:B------:R-:W-:Y:S02]  /*e630*/  F2FP.BF16.F32.PACK_AB R24, R3, R14 ;  /* 0x0000000e0318723e */ /* 0x000fe400000010ff */
[----:B------:R-:W-:-:S02]  /*e640*/  F2FP.BF16.F32.PACK_AB R25, R12, R13 ;  /* 0x0000000d0c19723e */ /* 0x000fc400000010ff */
[----:B------:R-:W-:Y:S02]  /*e650*/  F2FP.BF16.F32.PACK_AB R26, R8, R5 ;  /* 0x00000005081a723e */ /* 0x000fe400000010ff */
[----:B------:R-:W-:-:S05]  /*e660*/  F2FP.BF16.F32.PACK_AB R27, R10, R11 ;  /* 0x0000000b0a1b723e */ /* 0x000fca00000010ff */
[----:B------:R0:W-:Y:S01]  /*e670*/  STS.128 [R0+0x7000], R24 ;  /* 0x0070001800007388 */ /* 0x0001e20000000c00 */
[----:B------:R-:W-:Y:S05]  /*e680*/  BRA `(.L_x_610) ;  /* 0x0000001c00047947 */ /* 0x000fea0003800000 */
.L_x_589:
[----:B------:R-:W0:Y:S01]  /*e690*/  LDC R3, c[0x0][0x3d4] ;  /* 0x0000f500ff037b82 */ /* 0x000e220000000800 */
[----:B------:R-:W-:Y:S01]  /*e6a0*/  IMAD R159, R157, -0x80, R159 ;  /* 0xffffff809d9f7824 */ /* 0x000fe200078e029f */
[----:B------:R-:W-:Y:S02]  /*e6b0*/  CS2R R4, SRZ ;  /* 0x0000000000047805 */ /* 0x000fe4000001ff00 */
[----:B------:R-:W-:Y:S02]  /*e6c0*/  CS2R R6, SRZ ;  /* 0x0000000000067805 */ /* 0x000fe4000001ff00 */
[----:B------:R-:W-:Y:S02]  /*e6d0*/  CS2R R28, SRZ ;  /* 0x00000000001c7805 */ /* 0x000fe4000001ff00 */
[----:B------:R-:W-:Y:S02]  /*e6e0*/  CS2R R30, SRZ ;  /* 0x00000000001e7805 */ /* 0x000fe4000001ff00 */
[----:B------:R-:W-:Y:S01]  /*e6f0*/  VIMNMX R159, R159, 0x80, PT ;  /* 0x000000809f9f7848 */ /* 0x000fe20003fe0100 */
[----:B------:R-:W-:Y:S01]  /*e700*/  ULDC.64 UR4, c[0x0][0x208] ;  /* 0x0000820000047ab9 */ /* 0x000fe20000000a00 */
[----:B0-----:R-:W-:-:S04]  /*e710*/  ISETP.GE.AND P0, PT, R16, R3, PT ;  /* 0x000000031000720c */ /* 0x001fc80003f06270 */
[----:B------:R-:W-:-:S13]  /*e720*/  ISETP.GE.OR P1, PT, R22, R159, P0 ;  /* 0x0000009f1600720c */ /* 0x000fda0000726670 */
[----:B------:R0:W5:Y:S04]  /*e730*/  @!P1 LDG.E.128 R4, desc[UR4][R34.64] ;  /* 0x0000000422049981 */ /* 0x000168000c1e1d00 */
[----:B------:R0:W5:Y:S01]  /*e740*/  @!P1 LDG.E.128 R28, desc[UR4][R36.64] ;  /* 0x00000004241c9981 */ /* 0x000162000c1e1d00 */
[----:B------:R-:W-:-:S03]  /*e750*/  UMOV UR4, 0xffffffff ;  /* 0xffffffff00047882 */ /* 0x000fc60000000000 */
[----:B------:R-:W-:Y:S05]  /*e760*/  BRA.DIV UR4, `(.L_x_613) ;  /* 0x0000015e04cc7947 */ /* 0x000fea000b800000 */
.L_x_787:
[----:B------:R-:W2:Y:S01]  /*e770*/  LDL R9, [R1+0x84] ;  /* 0x0000840001097983 */ /* 0x000ea20000100800 */
[----:B------:R-:W-:Y:S01]  /*e780*/  UMOV UR4, 0xffffffff ;  /* 0xffffffff00047882 */ /* 0x000fe20000000000 */
[----:B--2---:R-:W-:Y:S02]  /*e790*/  LEA.HI R8, R9, R9, RZ, 0x1 ;  /* 0x0000000909087211 */ /* 0x004fe400078f08ff */
[----:B------:R-:W-:Y:S05]  /*e7a0*/  BRA.DIV UR4, `(.L_x_614) ;  /* 0x0000015e04e47947 */ /* 0x000fea000b800000 */
.L_x_790:
[----:B------:R-:W-:Y:S01]  /*e7b0*/  UMOV UR4, 0xffffffff ;  /* 0xffffffff00047882 */ /* 0x000fe20000000000 */
[----:B------:R-:W-:Y:S02]  /*e7c0*/  LOP3.LUT R8, R8, 0xfffffffe, RZ, 0xc0, !PT ;  /* 0xfffffffe08087812 */ /* 0x000fe400078ec0ff */
[----:B------:R-:W-:Y:S05]  /*e7d0*/  BRA.DIV UR4, `(.L_x_615) ;  /* 0x0000016204007947 */ /* 0x000fea000b800000 */
.L_x_793:
[----:B------:R-:W-:Y:S01]  /*e7e0*/  UMOV UR4, 0xffffffff ;  /* 0xffffffff00047882 */ /* 0x000fe20000000000 */
[----:B------:R-:W-:Y:S02]  /*e7f0*/  IMAD.IADD R8, R9, 0x1, -R8 ;  /* 0x0000000109087824 */ /* 0x000fe400078e0a08 */
[----:B------:R-:W-:Y:S05]  /*e800*/  BRA.DIV UR4, `(.L_x_616) ;  /* 0x00000162041c7947 */ /* 0x000fea000b800000 */
.L_x_796:
[----:B------:R-:W-:Y:S01]  /*e810*/  SHF.L.U32 R9, R8, 0x1f, RZ ;  /* 0x0000001f08097819 */ /* 0x000fe200000006ff */
[----:B------:R-:W2:Y:S01]  /*e820*/  S2R R10, SR_TID.X ;  /* 0x00000000000a7919 */ /* 0x000ea20000002100 */
[----:B-----5:R-:W-:Y:S01]  /*e830*/  IMAD.MOV.U32 R12, RZ, RZ, R4 ;  /* 0x000000ffff0c7224 */ /* 0x020fe200078e0004 */
[----:B------:R-:W-:Y:S01]  /*e840*/  SHF.R.U64 R4, R4, 0x10, R5 ;  /* 0x0000001004047819 */ /* 0x000fe20000001205 */
[----:B------:R-:W3:Y:S01]  /*e850*/  SYNCS.PHASECHK.TRANS64.TRYWAIT P4, [R2+URZ+0x34800], R9 ;  /* 0x03480009020075a7 */ /* 0x000ee2000808017f */
[----:B-1----:R-:W-:Y:S01]  /*e860*/  IMAD.MOV.U32 R14, RZ, RZ, R6 ;  /* 0x000000ffff0e7224 */ /* 0x002fe200078e0006 */
[----:B------:R-:W-:Y:S01]  /*e870*/  SHF.R.U64 R6, R6, 0x10, R7 ;  /* 0x0000001006067819 */ /* 0x000fe20000001207 */
[--C-:B------:R-:W-:Y:S01]  /*e880*/  IMAD.MOV.U32 R13, RZ, RZ, R5.reuse ;  /* 0x000000ffff0d7224 */ /* 0x100fe200078e0005 */
[----:B------:R-:W-:Y:S01]  /*e890*/  SHF.R.U32.HI R5, RZ, 0x10, R5 ;  /* 0x00000010ff057819 */ /* 0x000fe20000011605 */
[--C-:B------:R-:W-:Y:S01]  /*e8a0*/  IMAD.MOV.U32 R15, RZ, RZ, R7.reuse ;  /* 0x000000ffff0f7224 */ /* 0x100fe200078e0007 */
[----:B------:R-:W-:Y:S01]  /*e8b0*/  SHF.R.U32.HI R7, RZ, 0x10, R7 ;  /* 0x00000010ff077819 */ /* 0x000fe20000011607 */
        /* <DEDUP_REMOVED lines=8> */
[----:B------:R-:W-:Y:S01]  /*e940*/  BSSY B1, `(.L_x_617) ;  /* 0x0000011000017945 */ /* 0x000fe20003800000 */
[----:B------:R-:W-:-:S02]  /*e950*/  SHF.R.U64 R4, R28, 0x10, R29 ;  /* 0x000000101c047819 */ /* 0x000fc4000000121d */
[----:B------:R-:W-:Y:S02]  /*e960*/  SHF.R.U32.HI R5, RZ, 0x10, R29 ;  /* 0x00000010ff057819 */ /* 0x000fe4000001161d */
[--C-:B------:R-:W-:Y:S02]  /*e970*/  SHF.R.U64 R6, R30, 0x10, R31.reuse ;  /* 0x000000101e067819 */ /* 0x100fe4000000121f */
[----:B------:R-:W-:Y:S02]  /*e980*/  SHF.R.U32.HI R7, RZ, 0x10, R31 ;  /* 0x00000010ff077819 */ /* 0x000fe4000001161f */
[-C--:B------:R-:W-:Y:S02]  /*e990*/  ISETP.GE.OR P1, PT, R22, R159.reuse, P0 ;  /* 0x0000009f1600720c */ /* 0x080fe40000726670 */
[-C--:B------:R-:W-:Y:S02]  /*e9a0*/  ISETP.GE.OR P2, PT, R223, R159.reuse, P0 ;  /* 0x0000009fdf00720c */ /* 0x080fe40000746670 */
[-C--:B------:R-:W-:Y:S01]  /*e9b0*/  ISETP.GE.OR P3, PT, R222, R159.reuse, P0 ;  /* 0x0000009fde00720c */ /* 0x080fe20000766670 */
[----:B--2---:R-:W-:Y:S01]  /*e9c0*/  VIADD R10, R10, 0xffffff80 ;  /* 0xffffff800a0a7836 */ /* 0x004fe20000000000 */
[----:B------:R-:W-:-:S02]  /*e9d0*/  ISETP.GE.OR P0, PT, R224, R159, P0 ;  /* 0x0000009fe000720c */ /* 0x000fc40000706670 */
[----:B------:R-:W-:Y:S02]  /*e9e0*/  PRMT R20, R20, 0x5410, R4 ;  /* 0x0000541014147816 */ /* 0x000fe40000000004 */
[----:B------:R-:W-:Y:S02]  /*e9f0*/  LEA.HI R33, R33, R10, RZ, 0x3 ;  /* 0x0000000a21217211 */ /* 0x000fe400078f18ff */
[----:B------:R-:W-:Y:S02]  /*ea00*/  PRMT R21, R21, 0x5410, R5 ;  /* 0x0000541015157816 */ /* 0x000fe40000000005 */
[----:B------:R-:W-:Y:S02]  /*ea10*/  PRMT R24, R24, 0x5410, R6 ;  /* 0x0000541018187816 */ /* 0x000fe40000000006 */
[----:B------:R-:W-:Y:S02]  /*ea20*/  PRMT R25, R25, 0x5410, R7 ;  /* 0x0000541019197816 */ /* 0x000fe40000000007 */
[----:B------:R-:W-:Y:S01]  /*ea30*/  LOP3.LUT R26, R33, 0xfffffff8, RZ, 0xc0, !PT ;  /* 0xfffffff8211a7812 */ /* 0x000fe200078ec0ff */
[----:B---3--:R-:W-:Y:S06]  /*ea40*/  @!P4 BRA `(.L_x_618) ;  /* 0x0000015c00b4c947 */ /* 0x008fec0003800000 */
.L_x_797:
[----:B------:R-:W-:Y:S05]  /*ea50*/  BSYNC B1 ;  /* 0x0000000000017941 */ /* 0x000fea0003800000 */
.L_x_617:
[----:B------:R-:W2:Y:S01]  /*ea60*/  S2R R10, SR_TID.X ;  /* 0x00000000000a7919 */ /* 0x000ea20000002100 */
[----:B------:R-:W-:Y:S01]  /*ea70*/  BSSY B1, `(.L_x_619) ;  /* 0x0000061000017945 */ /* 0x000fe20003800000 */
[----:B--2---:R-:W-:-:S04]  /*ea80*/  VIADD R10, R10, 0xffffff80 ;  /* 0xffffff800a0a7836 */ /* 0x004fc80000000000 */
[----:B------:R-:W-:Y:S01]  /*ea90*/  IMAD.IADD R26, R10, 0x1, -R26 ;  /* 0x000000010a1a7824 */ /* 0x000fe200078e0a1a */
[----:B------:R-:W-:Y:S06]  /*eaa0*/  @P1 BRA `(.L_x_620) ;  /* 0x0000000400741947 */ /* 0x000fec0003800000 */
[----:B------:R-:W2:Y:S04]  /*eab0*/  LDL R6, [R1+0x3c] ;  /* 0x00003c0001067983 */ /* 0x000ea80000100800 */
[----:B------:R-:W3:Y:S01]  /*eac0*/  LDL R8, [R1+0x64] ;  /* 0x0000640001087983 */ /* 0x000ee20000100800 */
[----:B------:R-:W-:Y:S01]  /*ead0*/  LEA.HI R4, R3, R26, RZ, 0x1d ;  /* 0x0000001a03047211 */ /* 0x000fe200078fe8ff */
[C---:B------:R-:W-:Y:S01]  /*eae0*/  IMAD.U32 R38, R20.reuse, 0x10000, RZ ;  /* 0x0001000014267824 */ /* 0x040fe200078e00ff */
[----:B------:R-:W-:Y:S01]  /*eaf0*/  LOP3.LUT R39, R20, 0xffff0000, RZ, 0xc0, !PT ;  /* 0xffff000014277812 */ /* 0x000fe200078ec0ff */
[----:B0-----:R-:W-:Y:S01]  /*eb00*/  IMAD.U32 R37, R12, 0x10000, RZ ;  /* 0x000100000c257824 */ /* 0x001fe200078e00ff */
[----:B------:R-:W-:Y:S01]  /*eb10*/  SHF.R.S32.HI R7, RZ, 0x1f, R4 ;  /* 0x0000001fff077819 */ /* 0x000fe20000011404 */
[----:B------:R-:W-:-:S03]  /*eb20*/  IMAD.SHL.U32 R5, R4, 0x8, RZ ;  /* 0x0000000804057824 */ /* 0x000fc600078e00ff */
[----:B------:R-:W-:Y:S02]  /*eb30*/  LEA.HI R7, R7, R4, RZ, 0x3 ;  /* 0x0000000407077211 */ /* 0x000fe400078f18ff */
[----:B------:R-:W-:-:S03]  /*eb40*/  LOP3.LUT R5, R5, 0x38, RZ, 0xc0, !PT ;  /* 0x0000003805057812 */ /* 0x000fc600078ec0ff */
[----:B------:R-:W-:-:S05]  /*eb50*/  IMAD.SHL.U32 R7, R7, 0x400, RZ ;  /* 0x0000040007077824 */ /* 0x000fca00078e00ff */
[----:B------:R-:W-:Y:S02]  /*eb60*/  LOP3.LUT R7, R7, 0x7fffe000, RZ, 0xc0, !PT ;  /* 0x7fffe00007077812 */ /* 0x000fe400078ec0ff */
[----:B--2---:R-:W-:Y:S02]  /*eb70*/  LOP3.LUT R5, R5, 0x1c0, R6, 0xf8, !PT ;  /* 0x000001c005057812 */ /* 0x004fe400078ef806 */
[----:B------:R-:W-:Y:S02]  /*eb80*/  SHF.R.S32.HI R6, RZ, 0x1f, R10 ;  /* 0x0000001fff067819 */ /* 0x000fe4000001140a */
[----:B---3--:R-:W-:Y:S02]  /*eb90*/  LOP3.LUT R4, R5, R8, RZ, 0x3c, !PT ;  /* 0x0000000805047212 */ /* 0x008fe400078e3cff */
[----:B------:R-:W-:-:S05]  /*eba0*/  LEA.HI R6, R6, R10, RZ, 0x6 ;  /* 0x0000000a06067211 */ /* 0x000fca00078f30ff */
[----:B------:R-:W-:-:S05]  /*ebb0*/  IMAD.SHL.U32 R6, R6, 0x8, RZ ;  /* 0x0000000806067824 */ /* 0x000fca00078e00ff */
[----:B------:R-:W-:-:S04]  /*ebc0*/  LOP3.LUT R6, R6, 0xfffffe00, RZ, 0xc0, !PT ;  /* 0xfffffe0006067812 */ /* 0x000fc800078ec0ff */
[----:B-1----:R-:W-:Y:S02]  /*ebd0*/  IADD3 R9, R4, R7, R6 ;  /* 0x0000000704097210 */ /* 0x002fe40007ffe006 */
[----:B------:R-:W0:Y:S03]  /*ebe0*/  LDS.128 R4, [R0] ;  /* 0x0000000000047984 */ /* 0x000e260000000c00 */
[----:B------:R-:W-:-:S05]  /*ebf0*/  IMAD R27, R9, 0x2, R2 ;  /* 0x00000002091b7824 */ /* 0x000fca00078e0202 */
[----:B------:R-:W1:Y:S01]  /*ec00*/  LDS.128 R8, [R27+0x16400] ;  /* 0x016400001b087984 */ /* 0x000e620000000c00 */
[C---:B0-----:R-:W-:Y:S01]  /*ec10*/  IMAD.U32 R28, R4.reuse, 0x10000, RZ ;  /* 0x00010000041c7824 */ /* 0x041fe200078e00ff */
[----:B------:R-:W-:Y:S01]  /*ec20*/  LOP3.LUT R4, R4, 0xffff0000, RZ, 0xc0, !PT ;  /* 0xffff000004047812 */ /* 0x000fe200078ec0ff */
[C---:B------:R-:W-:Y:S01]  /*ec30*/  IMAD.U32 R29, R5.reuse, 0x10000, RZ ;  /* 0x00010000051d7824 */ /* 0x040fe200078e00ff */
[----:B------:R-:W-:Y:S01]  /*ec40*/  LOP3.LUT R5, R5, 0xffff0000, RZ, 0xc0, !PT ;  /* 0xffff000005057812 */ /* 0x000fe200078ec0ff */
[C---:B------:R-:W-:Y:S01]  /*ec50*/  IMAD.U32 R30, R6.reuse, 0x10000, RZ ;  /* 0x00010000061e7824 */ /* 0x040fe200078e00ff */
[----:B------:R-:W-:Y:S01]  /*ec60*/  LOP3.LUT R6, R6, 0xffff0000, RZ, 0xc0, !PT ;  /* 0xffff000006067812 */ /* 0x000fe200078ec0ff */
[C---:B------:R-:W-:Y:S01]  /*ec70*/  IMAD.U32 R31, R7.reuse, 0x10000, RZ ;  /* 0x00010000071f7824 */ /* 0x040fe200078e00ff */
[----:B------:R-:W-:Y:S01]  /*ec80*/  LOP3.LUT R7, R7, 0xffff0000, RZ, 0xc0, !PT ;  /* 0xffff000007077812 */ /* 0x000fe200078ec0ff */
[C---:B-1----:R-:W-:Y:S01]  /*ec90*/  IMAD.U32 R33, R8.reuse, 0x10000, RZ ;  /* 0x0001000008217824 */ /* 0x042fe200078e00ff */
[----:B------:R-:W-:Y:S01]  /*eca0*/  LOP3.LUT R8, R8, 0xffff0000, RZ, 0xc0, !PT ;  /* 0xffff000008087812 */ /* 0x000fe200078ec0ff */
[C---:B------:R-:W-:Y:S01]  /*ecb0*/  IMAD.U32 R34, R9.reuse, 0x10000, RZ ;  /* 0x0001000009227824 */ /* 0x040fe200078e00ff */
[----:B------:R-:W-:Y:S01]  /*ecc0*/  LOP3.LUT R9, R9, 0xffff0000, RZ, 0xc0, !PT ;  /* 0xffff000009097812 */ /* 0x000fe200078ec0ff */
[CC--:B------:R-:W-:Y:S01]  /*ecd0*/  FMUL.FTZ R41, R33.reuse, R38.reuse ;  /* 0x0000002621297220 */ /* 0x0c0fe20000410000 */
[----:B------:R-:W-:Y:S01]  /*ece0*/  FMUL.FTZ R43, R33, R37 ;  /* 0x00000025212b7220 */ /* 0x000fe20000410000 */
[----:B------:R-:W-:Y:S01]  /*ecf0*/  LOP3.LUT R33, R12, 0xffff0000, RZ, 0xc0, !PT ;  /* 0xffff00000c217812 */ /* 0x000fe200078ec0ff */
[----:B------:R-:W-:Y:S01]  /*ed00*/  FMUL.FTZ R45, R8, R39 ;  /* 0x00000027082d7220 */ /* 0x000fe20000410000 */
[C---:B------:R-:W-:Y:S01]  /*ed10*/  FFMA.FTZ R41, R28.reuse, R37, -R41 ;  /* 0x000000251c297223 */ /* 0x040fe20000010829 */
[----:B------:R-:W-:Y:S01]  /*ed20*/  FFMA.FTZ R43, R28, R38, R43 ;  /* 0x000000261c2b7223 */ /* 0x000fe2000001002b */
[----:B------:R-:W-:-:S02]  /*ed30*/  IMAD.U32 R37, R21, 0x10000, RZ ;  /* 0x0001000015257824 */ /* 0x000fc400078e00ff */
[-C--:B------:R-:W-:Y:S01]  /*ed40*/  FMUL.FTZ R47, R8, R33.reuse ;  /* 0x00000021082f7220 */ /* 0x080fe20000410000 */
[----:B------:R-:W-:Y:S02]  /*ed50*/  IMAD.U32 R28, R13, 0x10000, RZ ;  /* 0x000100000d1c7824 */ /* 0x000fe400078e00ff */
[----:B------:R-:W-:Y:S01]  /*ed60*/  FFMA.FTZ R38, R4, R33, -R45 ;  /* 0x0000002104267223 */ /* 0x000fe2000001082d */
[----:B------:R-:W-:Y:S01]  /*ed70*/  FMUL.FTZ R40, R34, R37 ;  /* 0x0000002522287220 */ /* 0x000fe20000410000 */
[----:B------:R-:W-:Y:S02]  /*ed80*/  IMAD.U32 R35, R10, 0x10000, RZ ;  /* 0x000100000a237824 */ /* 0x000fe400078e00ff */
[-C--:B------:R-:W-:Y:S01]  /*ed90*/  FMUL.FTZ R42, R34, R28.reuse ;  /* 0x0000001c222a7220 */ /* 0x080fe20000410000 */
[----:B------:R-:W-:Y:S02]  /*eda0*/  IMAD.U32 R8, R24, 0x10000, RZ ;  /* 0x0001000018087824 */ /* 0x000fe400078e00ff */
[----:B------:R-:W-:Y:S01]  /*edb0*/  FFMA.FTZ R34, R4, R39, R47 ;  /* 0x0000002704227223 */ /* 0x000fe2000001002f */
[----:B------:R-:W-:Y:S01]  /*edc0*/  IMAD.U32 R4, R14, 0x10000, RZ ;  /* 0x000100000e047824 */ /* 0x000fe200078e00ff */
[----:B------:R-:W-:Y:S01]  /*edd0*/  LOP3.LUT R10, R10, 0xffff0000, RZ, 0xc0, !PT ;  /* 0xffff00000a0a7812 */ /* 0x000fe200078ec0ff */
[C---:B------:R-:W-:Y:S01]  /*ede0*/  FFMA.FTZ R40, R29.reuse, R28, -R40 ;  /* 0x0000001c1d287223 */ /* 0x040fe20000010828 */
[----:B------:R-:W-:Y:S01]  /*edf0*/  FFMA.FTZ R42, R29, R37, R42 ;  /* 0x000000251d2a7223 */ /* 0x000fe2000001002a */
[----:B------:R-:W-:Y:S01]  /*ee00*/  LOP3.LUT R33, R24, 0xffff0000, RZ, 0xc0, !PT ;  /* 0xffff000018217812 */ /* 0x000fe200078ec0ff */
[C---:B------:R-:W-:Y:S01]  /*ee10*/  FMUL.FTZ R37, R35.reuse, R8 ;  /* 0x0000000823257220 */ /* 0x040fe20000410000 */
[----:B------:R-:W-:Y:S01]  /*ee20*/  LOP3.LUT R29, R14, 0xffff0000, RZ, 0xc0, !PT ;  /* 0xffff00000e1d7812 */ /* 0x000fe200078ec0ff */
[----:B------:R-:W-:Y:S01]  /*ee30*/  FMUL.FTZ R35, R35, R4 ;  /* 0x0000000423237220 */ /* 0x000fe20000410000 */
[----:B------:R-:W-:-:S02]  /*ee40*/  IMAD.U32 R36, R11, 0x10000, RZ ;  /* 0x000100000b247824 */ /* 0x000fc400078e00ff */
[----:B------:R-:W-:Y:S01]  /*ee50*/  FMUL.FTZ R39, R10, R33 ;  /* 0x000000210a277220 */ /* 0x000fe20000410000 */
[----:B------:R-:W-:Y:S02]  /*ee60*/  IMAD.U32 R28, R25, 0x10000, RZ ;  /* 0x00010000191c7824 */ /* 0x000fe400078e00ff */
[----:B------:R-:W-:Y:S01]  /*ee70*/  FFMA.FTZ R37, R30, R4, -R37 ;  /* 0x000000041e257223 */ /* 0x000fe20000010825 */
[----:B------:R-:W-:Y:S01]  /*ee80*/  FMUL.FTZ R10, R10, R29 ;  /* 0x0000001d0a0a7220 */ /* 0x000fe20000410000 */
[----:B------:R-:W-:Y:S01]  /*ee90*/  FFMA.FTZ R35, R30, R8, R35 ;  /* 0x000000081e237223 */ /* 0x000fe20000010023 */
[----:B------:R-:W-:Y:S02]  /*eea0*/  IMAD.U32 R4, R15, 0x10000, RZ ;  /* 0x000100000f047824 */ /* 0x000fe400078e00ff */
[----:B------:R-:W-:Y:S01]  /*eeb0*/  FMUL.FTZ R8, R36, R28 ;  /* 0x0000001c24087220 */ /* 0x000fe20000410000 */
[C---:B------:R-:W-:Y:S01]  /*eec0*/  FFMA.FTZ R44, R6.reuse, R33, R10 ;  /* 0x00000021062c7223 */ /* 0x040fe2000001000a */
[----:B------:R-:W-:Y:S01]  /*eed0*/  LOP3.LUT R11, R11, 0xffff0000, RZ, 0xc0, !PT ;  /* 0xffff00000b0b7812 */ /* 0x000fe200078ec0ff */
[----:B------:R-:W-:Y:S01]  /*eee0*/  FFMA.FTZ R30, R6, R29, -R39 ;  /* 0x0000001d061e7223 */ /* 0x000fe20000010827 */
[-C--:B------:R-:W-:Y:S01]  /*eef0*/  FFMA.FTZ R33, R31, R4.reuse, -R8 ;  /* 0x000000041f217223 */ /* 0x080fe20000010808 */
[----:B------:R-:W-:Y:S01]  /*ef00*/  FMUL.FTZ R36, R36, R4 ;  /* 0x0000000424247220 */ /* 0x000fe20000410000 */
[----:B------:R-:W-:-:S02]  /*ef10*/  LOP3.LUT R8, R21, 0xffff0000, RZ, 0xc0, !PT ;  /* 0xffff000015087812 */ /* 0x000fc400078ec0ff */
[----:B------:R-:W-:Y:S01]  /*ef20*/  LOP3.LUT R10, R25, 0xffff0000, RZ, 0xc0, !PT ;  /* 0xffff0000190a7812 */ /* 0x000fe200078ec0ff */
[----:B------:R-:W-:Y:S01]  /*ef30*/  FFMA.FTZ R36, R31, R28, R36 ;  /* 0x0000001c1f247223 */ /* 0x000fe20000010024 */
[----:B------:R-:W-:Y:S01]  /*ef40*/  LOP3.LUT R4, R13, 0xffff0000, RZ, 0xc0, !PT ;  /* 0xffff00000d047812 */ /* 0x000fe200078ec0ff */
[----:B------:R-:W-:Y:S01]  /*ef50*/  FMUL.FTZ R28, R9, R8 ;  /* 0x00000008091c7220 */ /* 0x000fe20000410000 */
[----:B------:R-:W-:Y:S01]  /*ef60*/  LOP3.LUT R6, R15, 0xffff0000, RZ, 0xc0, !PT ;  /* 0xffff00000f067812 */ /* 0x000fe200078ec0ff */
[----:B------:R-:W-:Y:S02]  /*ef70*/  FMUL.FTZ R46, R11, R10 ;  /* 0x0000000a0b2e7220 */ /* 0x000fe40000410000 */
[-C--:B------:R-:W-:Y:S01]  /*ef80*/  FMUL.FTZ R29, R9, R4.reuse ;  /* 0x00000004091d7220 */ /* 0x080fe20000410000 */
[----:B------:R-:W-:Y:S01]  /*ef90*/  FFMA.FTZ R9, R5, R4, -R28 ;  /* 0x0000000405097223 */ /* 0x000fe2000001081c */
[-C--:B------:R-:W-:Y:S01]  /*efa0*/  FMUL.FTZ R11, R11, R6.reuse ;  /* 0x000000060b0b7220 */ /* 0x080fe20000410000 */
[----:B------:R-:W-:Y:S01]  /*efb0*/  FFMA.FTZ R46, R7, R6, -R46 ;  /* 0x00000006072e7223 */ /* 0x000fe2000001082e */
[----:B------:R-:W-:Y:S01]  /*efc0*/  FFMA.FTZ R29, R5, R8, R29 ;  /* 0x00000008051d7223 */ /* 0x000fe2000001001d */
[----:B------:R-:W-:Y:S01]  /*efd0*/  F2FP.BF16.F32.PACK_AB R6, R30, R37 ;  /* 0x000000251e06723e */ /* 0x000fe200000010ff */
[----:B------:R-:W-:Y:S01]  /*efe0*/  FFMA.FTZ R11, R7, R10, R11 ;  /* 0x0000000a070b7223 */ /* 0x000fe2000001000b */
[----:B------:R-:W-:-:S02]  /*eff0*/  F2FP.BF16.F32.PACK_AB R4, R38, R41 ;  /* 0x000000292604723e */ /* 0x000fc400000010ff */
[----:B------:R-:W-:Y:S02]  /*f000*/  F2FP.BF16.F32.PACK_AB R5, R9, R40 ;  /* 0x000000280905723e */ /* 0x000fe400000010ff */
[----:B------:R-:W-:Y:S02]  /*f010*/  F2FP.BF16.F32.PACK_AB R7, R46, R33 ;  /* 0x000000212e07723e */ /* 0x000fe400000010ff */
[----:B------:R-:W-:Y:S02]  /*f020*/  F2FP.BF16.F32.PACK_AB R10, R44, R35 ;  /* 0x000000232c0a723e */ /* 0x000fe400000010ff */
[----:B------:R-:W-:Y:S01]  /*f030*/  F2FP.BF16.F32.PACK_AB R8, R34, R43 ;  /* 0x0000002b2208723e */ /* 0x000fe200000010ff */
[----:B------:R2:W-:Y:S01]  /*f040*/  STS.128 [R0], R4 ;  /* 0x0000000400007388 */ /* 0x0005e20000000c00 */
[----:B------:R-:W-:Y:S02]  /*f050*/  F2FP.BF16.F32.PACK_AB R9, R29, R42 ;  /* 0x0000002a1d09723e */ /* 0x000fe400000010ff */
[----:B------:R-:W-:-:S05]  /*f060*/  F2FP.BF16.F32.PACK_AB R11, R11, R36 ;  /* 0x000000240b0b723e */ /* 0x000fca00000010ff */
[----:B------:R2:W-:Y:S02]  /*f070*/  STS.128 [R27+0x16400], R8 ;  /* 0x016400081b007388 */ /* 0x0005e40000000c00 */
.L_x_620:
[----:B------:R-:W-:Y:S05]  /*f080*/  BSYNC B1 ;  /* 0x0000000000017941 */ /* 0x000fea0003800000 */
.L_x_619:
[----:B------:R-:W-:Y:S04]  /*f090*/  BSSY B1, `(.L_x_621) ;  /* 0x0000060000017945 */ /* 0x000fe80003800000 */
[----:B------:R-:W-:Y:S05]  /*f0a0*/  @P2 BRA `(.L_x_622) ;  /* 0x0000000400782947 */ /* 0x000fea0003800000 */
[----:B--2---:R-:W2:Y:S04]  /*f0b0*/  LDL R0, [R1+0x8c] ;  /* 0x00008c0001007983 */ /* 0x004ea80000100800 */
[----:B-1----:R-:W3:Y:S04]  /*f0c0*/  LDL R9, [R1+0x38] ;  /* 0x0000380001097983 */ /* 0x002ee80000100800 */
[----:B------:R-:W4:Y:S04]  /*f0d0*/  LDL R8, [R1+0x5c] ;  /* 0x00005c0001087983 */ /* 0x000f280000100800 */
[----:B------:R-:W4:Y:S01]  /*f0e0*/  LDL R7, [R1+0x4c] ;  /* 0x00004c0001077983 */ /* 0x000f220000100800 */
[C---:B------:R-:W-:Y:S01]  /*f0f0*/  IMAD.U32 R39, R20.reuse, 0x10000, RZ ;  /* 0x0001000014277824 */ /* 0x040fe200078e00ff */
[----:B------:R-:W-:Y:S01]  /*f100*/  LOP3.LUT R44, R20, 0xffff0000, RZ, 0xc0, !PT ;  /* 0xffff0000142c7812 */ /* 0x000fe200078ec0ff */
[C---:B0-----:R-:W-:Y:S01]  /*f110*/  IMAD.U32 R37, R12.reuse, 0x10000, RZ ;  /* 0x000100000c257824 */ /* 0x041fe200078e00ff */
[----:B------:R-:W-:Y:S01]  /*f120*/  LOP3.LUT R40, R12, 0xffff0000, RZ, 0xc0, !PT ;  /* 0xffff00000c287812 */ /* 0x000fe200078ec0ff */
[C---:B------:R-:W-:Y:S01]  /*f130*/  IMAD.U32 R46, R21.reuse, 0x10000, RZ ;  /* 0x00010000152e7824 */ /* 0x040fe200078e00ff */
[----:B------:R-:W-:Y:S01]  /*f140*/  LOP3.LUT R47, R21, 0xffff0000, RZ, 0xc0, !PT ;  /* 0xffff0000152f7812 */ /* 0x000fe200078ec0ff */
[----:B------:R-:W-:Y:S01]  /*f150*/  IMAD.U32 R42, R13, 0x10000, RZ ;  /* 0x000100000d2a7824 */ /* 0x000fe200078e00ff */
[----:B------:R-:W-:Y:S01]  /*f160*/  LOP3.LUT R49, R25, 0xffff0000, RZ, 0xc0, !PT ;  /* 0xffff000019317812 */ /* 0x000fe200078ec0ff */
[----:B------:R-:W-:Y:S01]  /*f170*/  IMAD.U32 R43, R24, 0x10000, RZ ;  /* 0x00010000182b7824 */ /* 0x000fe200078e00ff */
[----:B------:R-:W-:-:S02]  /*f180*/  LOP3.LUT R45, R15, 0xffff0000, RZ, 0xc0, !PT ;  /* 0xffff00000f2d7812 */ /* 0x000fc400078ec0ff */
[----:B--2---:R-:W-:Y:S02]  /*f190*/  R2UR UR4, R0 ;  /* 0x00000000000472ca */ /* 0x004fe400000e0000 */
[----:B------:R-:W-:Y:S02]  /*f1a0*/  LEA.HI R0, R3, R26, RZ, 0x1d ;  /* 0x0000001a03007211 */ /* 0x000fe400078fe8ff */
[----:B---3--:R-:W-:Y:S02]  /*f1b0*/  LOP3.LUT R6, R9, 0x38, R16, 0xf8, !PT ;  /* 0x0000003809067812 */ /* 0x008fe400078ef810 */
[----:B------:R-:W-:Y:S01]  /*f1c0*/  SHF.R.S32.HI R5, RZ, 0x1f, R0 ;  /* 0x0000001fff057819 */ /* 0x000fe20000011400 */
[----:B------:R-:W-:-:S03]  /*f1d0*/  IMAD.SHL.U32 R4, R0, 0x8, RZ ;  /* 0x0000000800047824 */ /* 0x000fc600078e00ff */
[----:B------:R-:W-:Y:S02]  /*f1e0*/  LEA.HI R5, R5, R0, RZ, 0x3 ;  /* 0x0000000005057211 */ /* 0x000fe400078f18ff */
[----:B------:R-:W-:Y:S02]  /*f1f0*/  LOP3.LUT R0, R9, 0x38, R4, 0xf8, !PT ;  /* 0x0000003809007812 */ /* 0x000fe400078ef804 */
[----:B----4-:R-:W-:Y:S01]  /*f200*/  LOP3.LUT R6, R7, R6, R8, 0xf6, !PT ;  /* 0x0000000607067212 */ /* 0x010fe200078ef608 */
[----:B------:R-:W-:Y:S01]  /*f210*/  IMAD.SHL.U32 R5, R5, 0x400, RZ ;  /* 0x0000040005057824 */ /* 0x000fe200078e00ff */
[----:B------:R-:W-:Y:S02]  /*f220*/  LOP3.LUT R0, R0, R8, RZ, 0x3c, !PT ;  /* 0x0000000800007212 */ /* 0x000fe400078e3cff */
[----:B------:R-:W-:Y:S02]  /*f230*/  LEA R48, R6, UR4, 0x1 ;  /* 0x0000000406307c11 */ /* 0x000fe4000f8e08ff */
[----:B------:R-:W-:-:S04]  /*f240*/  LOP3.LUT R5, R5, 0x7fffe000, RZ, 0xc0, !PT ;  /* 0x7fffe00005057812 */ /* 0x000fc800078ec0ff */
[----:B------:R-:W-:Y:S02]  /*f250*/  IADD3 R9, R0, R5, R7 ;  /* 0x0000000500097210 */ /* 0x000fe40007ffe007 */
        /* <DEDUP_REMOVED lines=21> */
[-C--:B------:R-:W-:Y:S01]  /*f3b0*/  FMUL.FTZ R37, R46, R33.reuse ;  /* 0x000000212e257220 */ /* 0x080fe20000410000 */
[----:B------:R-:W-:Y:S01]  /*f3c0*/  FMUL.FTZ R27, R40, R8 ;  /* 0x00000008281b7220 */ /* 0x000fe20000410000 */
[----:B------:R-:W-:Y:S01]  /*f3d0*/  FMUL.FTZ R33, R42, R33 ;  /* 0x000000212a217220 */ /* 0x000fe20000410000 */
[----:B------:R-:W-:Y:S02]  /*f3e0*/  IMAD.U32 R39, R14, 0x10000, RZ ;  /* 0x000100000e277824 */ /* 0x000fe400078e00ff */
[-C--:B------:R-:W-:Y:S01]  /*f3f0*/  FFMA.FTZ R31, R40, R4.reuse, -R31 ;  /* 0x00000004281f7223 */ /* 0x080fe2000001081f */
[----:B------:R-:W-:Y:S01]  /*f400*/  FFMA.FTZ R27, R44, R4, R27 ;  /* 0x000000042c1b7223 */ /* 0x000fe2000001001b */
[-C--:B------:R-:W-:Y:S01]  /*f410*/  FFMA.FTZ R37, R42, R28.reuse, -R37 ;  /* 0x0000001c2a257223 */ /* 0x080fe20000010825 */
[----:B------:R-:W-:Y:S01]  /*f420*/  FFMA.FTZ R33, R46, R28, R33 ;  /* 0x0000001c2e217223 */ /* 0x000fe20000010021 */
[----:B------:R-:W-:Y:S01]  /*f430*/  LOP3.LUT R10, R10, 0xffff0000, RZ, 0xc0, !PT ;  /* 0xffff00000a0a7812 */ /* 0x000fe200078ec0ff */
[-C--:B------:R-:W-:Y:S01]  /*f440*/  FMUL.FTZ R4, R43, R34.reuse ;  /* 0x000000222b047220 */ /* 0x080fe20000410000 */
[----:B------:R-:W-:Y:S01]  /*f450*/  LOP3.LUT R28, R14, 0xffff0000, RZ, 0xc0, !PT ;  /* 0xffff00000e1c7812 */ /* 0x000fe200078ec0ff */
[----:B------:R-:W-:Y:S01]  /*f460*/  FMUL.FTZ R34, R39, R34 ;  /* 0x0000002227227220 */ /* 0x000fe20000410000 */
[----:B------:R-:W-:Y:S01]  /*f470*/  LOP3.LUT R40, R24, 0xffff0000, RZ, 0xc0, !PT ;  /* 0xffff000018287812 */ /* 0x000fe200078ec0ff */
[----:B------:R-:W-:-:S02]  /*f480*/  IMAD.U32 R35, R11, 0x10000, RZ ;  /* 0x000100000b237824 */ /* 0x000fc400078e00ff */
[-C--:B------:R-:W-:Y:S01]  /*f490*/  FFMA.FTZ R8, R39, R29.reuse, -R4 ;  /* 0x0000001d27087223 */ /* 0x080fe20000010804 */
[----:B------:R-:W-:Y:S02]  /*f4a0*/  IMAD.U32 R42, R25, 0x10000, RZ ;  /* 0x00010000192a7824 */ /* 0x000fe400078e00ff */
[-C--:B------:R-:W-:Y:S01]  /*f4b0*/  FMUL.FTZ R41, R28, R10.reuse ;  /* 0x0000000a1c297220 */ /* 0x080fe20000410000 */
[----:B------:R-:W-:Y:S01]  /*f4c0*/  FMUL.FTZ R39, R40, R10 ;  /* 0x0000000a28277220 */ /* 0x000fe20000410000 */
[----:B------:R-:W-:Y:S01]  /*f4d0*/  FFMA.FTZ R10, R43, R29, R34 ;  /* 0x0000001d2b0a7223 */ /* 0x000fe20000010022 */
[----:B------:R-:W-:Y:S01]  /*f4e0*/  LOP3.LUT R11, R11, 0xffff0000, RZ, 0xc0, !PT ;  /* 0xffff00000b0b7812 */ /* 0x000fe200078ec0ff */
[----:B------:R-:W-:Y:S02]  /*f4f0*/  IMAD.U32 R4, R15, 0x10000, RZ ;  /* 0x000100000f047824 */ /* 0x000fe400078e00ff */
[-C--:B------:R-:W-:Y:S01]  /*f500*/  FMUL.FTZ R29, R42, R35.reuse ;  /* 0x000000232a1d7220 */ /* 0x080fe20000410000 */
[----:B------:R-:W-:Y:S01]  /*f510*/  LOP3.LUT R43, R13, 0xffff0000, RZ, 0xc0, !PT ;  /* 0xffff00000d2b7812 */ /* 0x000fe200078ec0ff */
[----:B------:R-:W-:Y:S01]  /*f520*/  FFMA.FTZ R39, R28, R6, -R39 ;  /* 0x000000061c277223 */ /* 0x000fe20000010827 */
[C---:B------:R-:W-:Y:S01]  /*f530*/  FMUL.FTZ R35, R4.reuse, R35 ;  /* 0x0000002304237220 */ /* 0x040fe20000410000 */
[----:B------:R-:W-:Y:S01]  /*f540*/  FFMA.FTZ R29, R4, R30, -R29 ;  /* 0x0000001e041d7223 */ /* 0x000fe2000001081d */
[----:B------:R-:W-:Y:S01]  /*f550*/  FFMA.FTZ R41, R40, R6, R41 ;  /* 0x0000000628297223 */ /* 0x000fe20000010029 */
[----:B------:R-:W-:Y:S01]  /*f560*/  FMUL.FTZ R4, R47, R9 ;  /* 0x000000092f047220 */ /* 0x000fe20000410000 */
[----:B------:R-:W-:Y:S01]  /*f570*/  FMUL.FTZ R34, R49, R11 ;  /* 0x0000000b31227220 */ /* 0x000fe20000410000 */
[----:B------:R-:W-:Y:S01]  /*f580*/  FMUL.FTZ R6, R43, R9 ;  /* 0x000000092b067220 */ /* 0x000fe20000410000 */
[----:B------:R-:W-:Y:S01]  /*f590*/  FMUL.FTZ R40, R45, R11 ;  /* 0x0000000b2d287220 */ /* 0x000fe20000410000 */
[----:B------:R-:W-:Y:S01]  /*f5a0*/  FFMA.FTZ R35, R42, R30, R35 ;  /* 0x0000001e2a237223 */ /* 0x000fe20000010023 */
        /* <DEDUP_REMOVED lines=8> */
[----:B------:R-:W-:Y:S02]  /*f630*/  F2FP.BF16.F32.PACK_AB R10, R41, R10 ;  /* 0x0000000a290a723e */ /* 0x000fe400000010ff */
[----:B------:R-:W-:Y:S01]  /*f640*/  F2FP.BF16.F32.PACK_AB R8, R27, R38 ;  /* 0x000000261b08723e */ /* 0x000fe200000010ff */
[----:B------:R3:W-:Y:S01]  /*f650*/  STS.128 [R48], R4 ;  /* 0x0000000430007388 */ /* 0x0007e20000000c00 */
[----:B------:R-:W-:-:S02]  /*f660*/  F2FP.BF16.F32.PACK_AB R9, R30, R33 ;  /* 0x000000211e09723e */ /* 0x000fc400000010ff */
[----:B------:R-:W-:-:S05]  /*f670*/  F2FP.BF16.F32.PACK_AB R11, R40, R35 ;  /* 0x00000023280b723e */ /* 0x000fca00000010ff */
[----:B------:R3:W-:Y:S02]  /*f680*/  STS.128 [R0+0x16400], R8 ;  /* 0x0164000800007388 */ /* 0x0007e40000000c00 */
.L_x_622:
[----:B------:R-:W-:Y:S05]  /*f690*/  BSYNC B1 ;  /* 0x0000000000017941 */ /* 0x000fea0003800000 */
.L_x_621:
[----:B------:R-:W-:Y:S04]  /*f6a0*/  BSSY B1, `(.L_x_623) ;  /* 0x0000060000017945 */ /* 0x000fe80003800000 */
[----:B------:R-:W-:Y:S05]  /*f6b0*/  @P3 BRA `(.L_x_624) ;  /* 0x0000000400783947 */ /* 0x000fea0003800000 */
[----:B--23--:R-:W2:Y:S04]  /*f6c0*/  LDL R0, [R1+0x8c] ;  /* 0x00008c0001007983 */ /* 0x00cea80000100800 */
        /* <DEDUP_REMOVED lines=93> */
.L_x_624:
[----:B------:R-:W-:Y:S05]  /*fca0*/  BSYNC B1 ;  /* 0x0000000000017941 */ /* 0x000fea0003800000 */
.L_x_623:
[----:B------:R-:W-:Y:S05]  /*fcb0*/  @P0 BRA `(.L_x_610) ;  /* 0x0000000400780947 */ /* 0x000fea0003800000 */
[----:B--234-:R-:W2:Y:S04]  /*fcc0*/  LDL R0, [R1+0x8c] ;  /* 0x00008c0001007983 */ /* 0x01cea80000100800 */
[----:B------:R-:W3:Y:S04]  /*fcd0*/  LDL R8, [R1+0x30] ;  /* 0x0000300001087983 */ /* 0x000ee80000100800 */
[----:B------:R-:W4:Y:S04]  /*fce0*/  LDL R7, [R1+0x50] ;  /* 0x0000500001077983 */ /* 0x000f280000100800 */
[----:B------:R-:W5:Y:S01]  /*fcf0*/  LDL R6, [R1+0x54] ;  /* 0x0000540001067983 */ /* 0x000f620000100800 */
[----:B------:R-:W-:Y:S01]  /*fd00*/  LEA.HI R3, R3, R26, RZ, 0x1d ;  /* 0x0000001a03037211 */ /* 0x000fe200078fe8ff */
[C---:B0-----:R-:W-:Y:S01]  /*fd10*/  IMAD.U32 R36, R20.reuse, 0x10000, RZ ;  /* 0x0001000014247824 */ /* 0x041fe200078e00ff */
[----:B------:R-:W-:Y:S01]  /*fd20*/  LOP3.LUT R38, R20, 0xffff0000, RZ, 0xc0, !PT ;  /* 0xffff000014267812 */ /* 0x000fe200078ec0ff */
[C---:B------:R-:W-:Y:S01]  /*fd30*/  IMAD.U32 R34, R12.reuse, 0x10000, RZ ;  /* 0x000100000c227824 */ /* 0x040fe200078e00ff */
[----:B------:R-:W-:Y:S01]  /*fd40*/  SHF.R.S32.HI R4, RZ, 0x1f, R3 ;  /* 0x0000001fff047819 */ /* 0x000fe20000011403 */
[----:B------:R-:W-:Y:S01]  /*fd50*/  IMAD.U32 R20, R13, 0x10000, RZ ;  /* 0x000100000d147824 */ /* 0x000fe200078e00ff */
[----:B------:R-:W-:Y:S01]  /*fd60*/  LOP3.LUT R12, R12, 0xffff0000, RZ, 0xc0, !PT ;  /* 0xffff00000c0c7812 */ /* 0x000fe200078ec0ff */
[----:B------:R-:W-:Y:S01]  /*fd70*/  IMAD.U32 R43, R24, 0x10000, RZ ;  /* 0x00010000182b7824 */ /* 0x000fe200078e00ff */
[----:B------:R-:W-:-:S02]  /*fd80*/  LEA.HI R4, R4, R3, RZ, 0x3 ;  /* 0x0000000304047211 */ /* 0x000fc400078f18ff */
[----:B------:R-:W-:Y:S02]  /*fd90*/  LOP3.LUT R24, R24, 0xffff0000, RZ, 0xc0, !PT ;  /* 0xffff000018187812 */ /* 0x000fe400078ec0ff */
[----:B------:R-:W-:Y:S01]  /*fda0*/  LOP3.LUT R13, R13, 0xffff0000, RZ, 0xc0, !PT ;  /* 0xffff00000d0d7812 */ /* 0x000fe200078ec0ff */
[----:B------:R-:W-:Y:S01]  /*fdb0*/  IMAD.SHL.U32 R4, R4, 0x400, RZ ;  /* 0x0000040004047824 */ /* 0x000fe200078e00ff */
[----:B--2---:R-:W-:Y:S01]  /*fdc0*/  R2UR UR4, R0 ;  /* 0x00000000000472ca */ /* 0x004fe200000e0000 */
[----:B------:R-:W-:-:S03]  /*fdd0*/  IMAD.SHL.U32 R0, R3, 0x8, RZ ;  /* 0x0000000803007824 */ /* 0x000fc600078e00ff */
[----:B------:R-:W-:Y:S02]  /*fde0*/  LOP3.LUT R3, R4, 0x7fffe000, RZ, 0xc0, !PT ;  /* 0x7fffe00004037812 */ /* 0x000fe400078ec0ff */
[C---:B---3--:R-:W-:Y:S02]  /*fdf0*/  LOP3.LUT R5, R8.reuse, 0x38, R16, 0xf8, !PT ;  /* 0x0000003808057812 */ /* 0x048fe400078ef810 */
[----:B------:R-:W-:-:S04]  /*fe00*/  LOP3.LUT R0, R8, 0x38, R0, 0xf8, !PT ;  /* 0x0000003808007812 */ /* 0x000fc800078ef800 */
[----:B----4-:R-:W-:Y:S02]  /*fe10*/  LOP3.LUT R0, R0, R7, RZ, 0x3c, !PT ;  /* 0x0000000700007212 */ /* 0x010fe400078e3cff */
[----:B-----5:R-:W-:Y:S02]  /*fe20*/  LOP3.LUT R5, R6, R5, R7, 0xf6, !PT ;  /* 0x0000000506057212 */ /* 0x020fe400078ef607 */
[----:B------:R-:W-:Y:S02]  /*fe30*/  IADD3 R3, R0, R3, R6 ;  /* 0x0000000300037210 */ /* 0x000fe40007ffe006 */
[----:B------:R-:W-:-:S03]  /*fe40*/  LEA R40, R5, UR4, 0x1 ;  /* 0x0000000405287c11 */ /* 0x000fc6000f8e08ff */
[----:B------:R-:W-:Y:S02]  /*fe50*/  IMAD R3, R3, 0x2, R2 ;  /* 0x0000000203037824 */ /* 0x000fe400078e0202 */
[----:B------:R-:W0:Y:S04]  /*fe60*/  LDS.128 R4, [R40] ;  /* 0x0000000028047984 */ /* 0x000e280000000c00 */
[----:B-1----:R-:W1:Y:S01]  /*fe70*/  LDS.128 R8, [R3+0x16400] ;  /* 0x0164000003087984 */ /* 0x002e620000000c00 */
[C---:B0-----:R-:W-:Y:S01]  /*fe80*/  IMAD.U32 R0, R4.reuse, 0x10000, RZ ;  /* 0x0001000004007824 */ /* 0x041fe200078e00ff */
        /* <DEDUP_REMOVED lines=9> */
[-C--:B------:R-:W-:Y:S01]  /*ff20*/  FMUL.FTZ R37, R38, R8.reuse ;  /* 0x0000000826257220 */ /* 0x080fe20000410000 */
[----:B------:R-:W-:Y:S01]  /*ff30*/  FMUL.FTZ R39, R12, R8 ;  /* 0x000000080c277220 */ /* 0x000fe20000410000 */
[----:B------:R-:W-:Y:S01]  /*ff40*/  FFMA.FTZ R35, R34, R0, -R35 ;  /* 0x0000000022237223 */ /* 0x000fe20000010823 */
[----:B------:R-:W-:-:S02]  /*ff50*/  IMAD.U32 R34, R21, 0x10000, RZ ;  /* 0x0001000015227824 */ /* 0x000fc400078e00ff */
[----:B------:R-:W-:Y:S01]  /*ff60*/  FFMA.FTZ R29, R36, R0, R29 ;  /* 0x00000000241d7223 */ /* 0x000fe2000001001d */
[----:B------:R-:W-:Y:S02]  /*ff70*/  IMAD.U32 R31, R10, 0x10000, RZ ;  /* 0x000100000a1f7824 */ /* 0x000fe400078e00ff */
[-C--:B------:R-:W-:Y:S01]  /*ff80*/  FFMA.FTZ R0, R12, R4.reuse, -R37 ;  /* 0x000000040c007223 */ /* 0x080fe20000010825 */
[----:B------:R-:W-:Y:S01]  /*ff90*/  FFMA.FTZ R8, R38, R4, R39 ;  /* 0x0000000426087223 */ /* 0x000fe20000010027 */
[-C--:B------:R-:W-:Y:S01]  /*ffa0*/  FMUL.FTZ R37, R34, R30.reuse ;  /* 0x0000001e22257220 */ /* 0x080fe20000410000 */
[----:B------:R-:W-:Y:S01]  /*ffb0*/  FMUL.FTZ R41, R20, R30 ;  /* 0x0000001e14297220 */ /* 0x000fe20000410000 */
[----:B------:R-:W-:Y:S02]  /*ffc0*/  IMAD.U32 R39, R14, 0x10000, RZ ;  /* 0x000100000e277824 */ /* 0x000fe400078e00ff */
[-C--:B------:R-:W-:Y:S01]  /*ffd0*/  FMUL.FTZ R4, R43, R31.reuse ;  /* 0x0000001f2b047220 */ /* 0x080fe20000410000 */
[----:B------:R-:W-:Y:S01]  /*ffe0*/  IMAD.U32 R27, R6, 0x10000, RZ ;  /* 0x00010000061b7824 */ /* 0x000fe200078e00ff */
[----:B------:R-:W-:Y:S01]  /*fff0*/  LOP3.LUT R10, R10, 0xffff0000, RZ, 0xc0, !PT ;  /* 0xffff00000a0a7812 */ /* 0x000fe200078ec0ff */
[-C--:B------:R-:W-:Y:S01]  /*10000*/  FFMA.FTZ R37, R20, R26.reuse, -R37 ;  /* 0x0000001a14257223 */ /* 0x080fe20000010825 */
[----:B------:R-:W-:Y:S01]  /*10010*/  LOP3.LUT R14, R14, 0xffff0000, RZ, 0xc0, !PT ;  /* 0xffff00000e0e7812 */ /* 0x000fe200078ec0ff */
[----:B------:R-:W-:Y:S01]  /*10020*/  FFMA.FTZ R41, R34, R26, R41 ;  /* 0x0000001a22297223 */ /* 0x000fe20000010029 */
[----:B------:R-:W-:Y:S01]  /*10030*/  FMUL.FTZ R12, R39, R31 ;  /* 0x0000001f270c7220 */ /* 0x000fe20000410000 */
[----:B------:R-:W-:-:S02]  /*10040*/  IMAD.U32 R33, R11, 0x10000, RZ ;  /* 0x000100000b217824 */ /* 0x000fc400078e00ff */
[-C--:B------:R-:W-:Y:S01]  /*10050*/  FFMA.FTZ R20, R39, R27.reuse, -R4 ;  /* 0x0000001b27147223 */ /* 0x080fe20000010804 */
[----:B------:R-:W-:Y:S02]  /*10060*/  IMAD.U32 R26, R25, 0x10000, RZ ;  /* 0x00010000191a7824 */ /* 0x000fe400078e00ff */
[-C--:B------:R-:W-:Y:S01]  /*10070*/  FMUL.FTZ R31, R24, R10.reuse ;  /* 0x0000000a181f7220 */ /* 0x080fe20000410000 */
[----:B------:R-:W-:Y:S02]  /*10080*/  IMAD.U32 R4, R15, 0x10000, RZ ;  /* 0x000100000f047824 */ /* 0x000fe400078e00ff */
[----:B------:R-:W-:Y:S01]  /*10090*/  FMUL.FTZ R39, R14, R10 ;  /* 0x0000000a0e277220 */ /* 0x000fe20000410000 */
[----:B------:R-:W-:Y:S01]  /*100a0*/  LOP3.LUT R6, R6, 0xffff0000, RZ, 0xc0, !PT ;  /* 0xffff000006067812 */ /* 0x000fe200078ec0ff */
[----:B------:R-:W-:Y:S01]  /*100b0*/  FFMA.FTZ R10, R43, R27, R12 ;  /* 0x0000001b2b0a7223 */ /* 0x000fe2000001000c */
[----:B------:R-:W-:Y:S01]  /*100c0*/  IMAD.U32 R28, R7, 0x10000, RZ ;  /* 0x00010000071c7824 */ /* 0x000fe200078e00ff */
[----:B------:R-:W-:Y:S01]  /*100d0*/  LOP3.LUT R11, R11, 0xffff0000, RZ, 0xc0, !PT ;  /* 0xffff00000b0b7812 */ /* 0x000fe200078ec0ff */
[-C--:B------:R-:W-:Y:S01]  /*100e0*/  FMUL.FTZ R27, R26, R33.reuse ;  /* 0x000000211a1b7220 */ /* 0x080fe20000410000 */
[----:B------:R-:W-:Y:S01]  /*100f0*/  LOP3.LUT R21, R21, 0xffff0000, RZ, 0xc0, !PT ;  /* 0xffff000015157812 */ /* 0x000fe200078ec0ff */
[----:B------:R-:W-:Y:S01]  /*10100*/  FMUL.FTZ R33, R4, R33 ;  /* 0x0000002104217220 */ /* 0x000fe20000410000 */
[----:B------:R-:W-:Y:S01]  /*10110*/  LOP3.LUT R25, R25, 0xffff0000, RZ, 0xc0, !PT ;  /* 0xffff000019197812 */ /* 0x000fe200078ec0ff */
[----:B------:R-:W-:Y:S01]  /*10120*/  FFMA.FTZ R39, R24, R6, R39 ;  /* 0x0000000618277223 */ /* 0x000fe20000010027 */
[----:B------:R-:W-:Y:S01]  /*10130*/  LOP3.LUT R15, R15, 0xffff0000, RZ, 0xc0, !PT ;  /* 0xffff00000f0f7812 */ /* 0x000fe200078ec0ff */
[----:B------:R-:W-:Y:S01]  /*10140*/  FFMA.FTZ R27, R4, R28, -R27 ;  /* 0x0000001c041b7223 */ /* 0x000fe2000001081b */
[----:B------:R-:W-:Y:S01]  /*10150*/  LOP3.LUT R7, R7, 0xffff0000, RZ, 0xc0, !PT ;  /* 0xffff000007077812 */ /* 0x000fe200078ec0ff */
[----:B------:R-:W-:Y:S01]  /*10160*/  FFMA.FTZ R31, R14, R6, -R31 ;  /* 0x000000060e1f7223 */ /* 0x000fe2000001081f */
[----:B------:R-:W-:Y:S01]  /*10170*/  FFMA.FTZ R33, R26, R28, R33 ;  /* 0x0000001c1a217223 */ /* 0x000fe20000010021 */
[----:B------:R-:W-:Y:S01]  /*10180*/  FMUL.FTZ R4, R21, R9 ;  /* 0x0000000915047220 */ /* 0x000fe20000410000 */
[----:B------:R-:W-:Y:S01]  /*10190*/  FMUL.FTZ R24, R25, R11 ;  /* 0x0000000b19187220 */ /* 0x000fe20000410000 */
        /* <DEDUP_REMOVED lines=16> */
.L_x_610:
[----:B------:R-:W-:Y:S05]  /*102a0*/  BSYNC B0 ;  /* 0x0000000000007941 */ /* 0x000fea0003800000 */
.L_x_588:
[----:B------:R-:W-:Y:S01]  /*102b0*/  @!PT LDS RZ, [RZ] ;  /* 0x00000000fffff984 */ /* 0x000fe20000000800 */
[----:B------:R-:W-:Y:S01]  /*102c0*/  @!PT LDS RZ, [RZ] ;  /* 0x00000000fffff984 */ /* 0x000fe20000000800 */
[----:B------:R-:W-:Y:S01]  /*102d0*/  @!PT LDS RZ, [RZ] ;  /* 0x00000000fffff984 */ /* 0x000fe20000000800 */
[----:B------:R-:W-:Y:S01]  /*102e0*/  @!PT LDS RZ, [RZ] ;  /* 0x00000000fffff984 */ /* 0x000fe20000000800 */
[----:B------:R5:W-:Y:S06]  /*102f0*/  MEMBAR.ALL.CTA ;  /* 0x0000000000007992 */ /* 0x000bec0000008000 */
[----:B-----5:R-:W5:Y:S01]  /*10300*/  FENCE.VIEW.ASYNC.S ;  /* 0x00000000000073c6 */ /* 0x020f620000000000 */
[----:B------:R-:W-:Y:S05]  /*10310*/  WARPSYNC.ALL ;  /* 0x0000000000007948 */ /* 0x000fea0003800000 */
[----:B-----5:R-:W-:Y:S06]  /*10320*/  BAR.SYNC.DEFER_BLOCKING 0xd, 0x100 ;  /* 0x0344000000007b1d */ /* 0x020fec0000010000 */
.L_x_586:
[----:B------:R-:W-:-:S06]  /*10330*/  ULOP3.LUT UR4, UR60, 0x1, URZ, 0xfc, !UPT ;  /* 0x000000013c047892 */ /* 0x000fcc000f8efc3f */
[----:B0-234-:R-:W-:-:S05]  /*10340*/  IMAD.U32 R0, RZ, RZ, UR4 ;  /* 0x00000004ff007e24 */ /* 0x01dfca000f8e00ff */
[----:B------:R-:W-:-:S13]  /*10350*/  ISETP.NE.AND P0, PT, R0, 0x3, PT ;  /* 0x000000030000780c */ /* 0x000fda0003f05270 */
[----:B------:R-:W-:Y:S05]  /*10360*/  @!P0 BRA `(.L_x_625) ;  /* 0x0000000000048947 */ /* 0x000fea0003800000 */
[----:B------:R-:W-:Y:S01]  /*10370*/  BPT.TRAP 0x1 ;  /* 0x000000040000795c */ /* 0x000fe20000300000 */
.L_x_625:
[----:B------:R-:W2:Y:S01]  /*10380*/  LDL R3, [R1+0x4] ;  /* 0x0000040001037983 */ /* 0x000ea20000100800 */
[----:B------:R-:W-:Y:S01]  /*10390*/  IMAD R0, R228, 0x8, R2 ;  /* 0x00000008e4007824 */ /* 0x000fe200078e0202 */
[----:B--2---:R-:W-:-:S04]  /*103a0*/  SHF.L.U32 R3, R3, 0x1f, RZ ;  /* 0x0000001f03037819 */ /* 0x004fc800000006ff */
[----:B------:R0:W2:Y:S01]  /*103b0*/  SYNCS.PHASECHK.TRANS64.TRYWAIT P2, [R0+URZ+0x34830], R3 ;  /* 0x03483003000075a7 */ /* 0x0000a2000804017f */
[----:B------:R-:W-:Y:S05]  /*103c0*/  @!P0 BRA `(.L_x_626) ;  /* 0x0000000000048947 */ /* 0x000fea0003800000 */
[----:B------:R-:W-:Y:S01]  /*103d0*/  BPT.TRAP 0x1 ;  /* 0x000000040000795c */ /* 0x000fe20000300000 */
.L_x_626:
[----:B------:R-:W3:Y:S01]  /*103e0*/  S2R R4, SR_TID.X ;  /* 0x0000000000047919 */ /* 0x000ee20000002100 */
[----:B------:R-:W-:Y:S01]  /*103f0*/  IMAD.MOV.U32 R87, RZ, RZ, RZ ;  /* 0x000000ffff577224 */ /* 0x000fe200078e00ff */
[----:B---3--:R-:W-:-:S04]  /*10400*/  LOP3.LUT R4, R4, 0x7f, RZ, 0xc0, !PT ;  /* 0x0000007f04047812 */ /* 0x008fc800078ec0ff */
[----:B------:R-:W-:Y:S01]  /*10410*/  ISETP.NE.AND P1, PT, R4, RZ, PT ;  /* 0x000000ff0400720c */ /* 0x000fe20003f25270 */
[----:B--2---:R-:W-:-:S12]  /*10420*/  @P2 BRA `(.L_x_627) ;  /* 0x0000000000082947 */ /* 0x004fd80003800000 */
[----:B------:R-:W2:Y:S02]  /*10430*/  SYNCS.PHASECHK.TRANS64.TRYWAIT P2, [R0+URZ+0x34830], R3 ;  /* 0x03483003000075a7 */ /* 0x000ea4000804017f */
[----:B--2---:R-:W-:Y:S05]  /*10440*/  @!P2 BRA `(.L_x_628) ;  /* 0x000001440048a947 */ /* 0x004fea0003800000 */
.L_x_627:
[----:B------:R-:W-:Y:S05]  /*10450*/  WARPSYNC.ALL ;  /* 0x0000000000007948 */ /* 0x000fea0003800000 */
[----:B0-2---:R-:W-:Y:S01]  /*10460*/  VIADD R3, R2, 0x1e400 ;  /* 0x0001e40002037836 */ /* 0x005fe20000000000 */
[----:B------:R-:W-:Y:S01]  /*10470*/  R2UR UR56, R32 ;  /* 0x00000000203872ca */ /* 0x000fe200000e0000 */
[----:B------:R-:W-:Y:S01]  /*10480*/  IMAD.MOV.U32 R5, RZ, RZ, 0x40000040 ;  /* 0x40000040ff057424 */ /* 0x000fe200078e00ff */
[----:B------:R-:W-:Y:S01]  /*10490*/  WARPGROUP.ARRIVE ;  /* 0x00000000000079c5 */ /* 0x000fe20000000000 */
[----:B------:R-:W-:Y:S01]  /*104a0*/  UMOV UR9, 0x40000040 ;  /* 0x4000004000097882 */ /* 0x000fe20000000000 */
[----:B------:R-:W-:Y:S01]  /*104b0*/  SHF.R.U32.HI R3, RZ, 0x4, R3 ;  /* 0x00000004ff037819 */ /* 0x000fe20000011603 */
[----:B------:R-:W-:Y:S01]  /*104c0*/  IMAD.MOV.U32 R15, RZ, RZ, 0x40000040 ;  /* 0x40000040ff0f7424 */ /* 0x000fe200078e00ff */
[----:B------:R-:W-:Y:S01]  /*104d0*/  R2UR UR11, R5 ;  /* 0x00000000050b72ca */ /* 0x000fe200000e0000 */
[----:B------:R-:W-:Y:S01]  /*104e0*/  IMAD.MOV.U32 R21, RZ, RZ, 0x40000040 ;  /* 0x40000040ff157424 */ /* 0x000fe200078e00ff */
[----:B------:R-:W-:Y:S01]  /*104f0*/  LOP3.LUT R3, R3, 0x3fff, RZ, 0xc0, !PT ;  /* 0x00003fff03037812 */ /* 0x000fe200078ec0ff */
[----:B------:R-:W-:Y:S01]  /*10500*/  IMAD.MOV.U32 R25, RZ, RZ, 0x40000040 ;  /* 0x40000040ff197424 */ /* 0x000fe200078e00ff */
[----:B------:R-:W-:Y:S01]  /*10510*/  R2UR UR15, R15 ;  /* 0x000000000f0f72ca */ /* 0x000fe200000e0000 */
[----:B------:R-:W-:Y:S01]  /*10520*/  IMAD.U32 R27, RZ, RZ, UR9 ;  /* 0x00000009ff1b7e24 */ /* 0x000fe2000f8e00ff */
[----:B------:R-:W-:Y:S01]  /*10530*/  LOP3.LUT R4, R3, 0x10000, RZ, 0xfc, !PT ;  /* 0x0001000003047812 */ /* 0x000fe200078efcff */
[----:B------:R-:W-:Y:S01]  /*10540*/  ULOP3.LUT UR56, UR56, 0x10000, URZ, 0xfc, !UPT ;  /* 0x0001000038387892 */ /* 0x000fe2000f8efc3f */
[----:B------:R-:W-:Y:S01]  /*10550*/  MOV R8, UR37 ;  /* 0x0000002500087c02 */ /* 0x000fe20008000f00 */
[----:B------:R-:W-:Y:S01]  /*10560*/  UMOV UR37, UR9 ;  /* 0x0000000900257c82 */ /* 0x000fe20008000000 */
[----:B-1----:R-:W-:Y:S01]  /*10570*/  MOV R9, UR36 ;  /* 0x0000002400097c02 */ /* 0x002fe20008000f00 */
[----:B------:R0:W-:Y:S01]  /*10580*/  STL [R1+0x2c], R4 ;  /* 0x00002c0401007387 */ /* 0x0001e20000100800 */
[----:B------:R-:W-:Y:S01]  /*10590*/  UMOV UR13, UR37 ;  /* 0x00000025000d7c82 */ /* 0x000fe20008000000 */
[----:B------:R-:W-:Y:S01]  /*105a0*/  R2UR UR23, R21 ;  /* 0x00000000151772ca */ /* 0x000fe200000e0000 */
[----:B------:R-:W-:Y:S01]  /*105b0*/  UMOV UR8, UR56 ;  /* 0x0000003800087c82 */ /* 0x000fe20008000000 */
[----:B------:R-:W-:Y:S01]  /*105c0*/  UMOV UR21, UR37 ;  /* 0x0000002500157c82 */ /* 0x000fe20008000000 */
[----:B------:R-:W-:Y:S01]  /*105d0*/  UMOV UR36, UR8 ;  /* 0x0000000800247c82 */ /* 0x000fe20008000000 */
[----:B------:R-:W-:Y:S01]  /*105e0*/  R2UR UR55, R25 ;  /* 0x00000000193772ca */ /* 0x000fe200000e0000 */
[----:B------:R-:W-:Y:S01]  /*105f0*/  UMOV UR12, UR36 ;  /* 0x00000024000c7c82 */ /* 0x000fe20008000000 */
[----:B------:R-:W-:Y:S01]  /*10600*/  UMOV UR20, UR36 ;  /* 0x0000002400147c82 */ /* 0x000fe20008000000 */
[----:B------:R-:W-:Y:S01]  /*10610*/  UMOV UR52, UR36 ;  /* 0x0000002400347c82 */ /* 0x000fe20008000000 */
[----:B0-----:R-:W-:Y:S01]  /*10620*/  IMAD R4, R228, 0xb00, R4 ;  /* 0x00000b00e4047824 */ /* 0x001fe200078e0204 */
[----:B------:R-:W-:Y:S01]  /*10630*/  UMOV UR53, UR37 ;  /* 0x0000002500357c82 */ /* 0x000fe20008000000 */
[----:B------:R-:W-:Y:S01]  /*10640*/  R2UR UR35, R15 ;  /* 0x000000000f2372ca */ /* 0x000fe200000e0000 */
[----:B------:R-:W-:Y:S01]  /*10650*/  UMOV UR32, UR36 ;  /* 0x0000002400207c82 */ /* 0x000fe20008000000 */
[C---:B------:R-:W-:Y:S01]  /*10660*/  VIADD R14, R4.reuse, 0x80 ;  /* 0x00000080040e7836 */ /* 0x040fe20000000000 */
[C---:B------:R-:W-:Y:S01]  /*10670*/  R2UR UR10, R4.reuse ;  /* 0x00000000040a72ca */ /* 0x040fe200000e0000 */
[C---:B------:R-:W-:Y:S01]  /*10680*/  VIADD R20, R4.reuse, 0x100 ;  /* 0x0000010004147836 */ /* 0x040fe20000000000 */
[----:B------:R-:W-:Y:S01]  /*10690*/  UMOV UR33, UR37 ;  /* 0x0000002500217c82 */ /* 0x000fe20008000000 */
[----:B------:R-:W-:Y:S01]  /*106a0*/  VIADD R24, R4, 0x180 ;  /* 0x0000018004187836 */ /* 0x000fe20000000000 */
[----:B------:R-:W-:Y:S01]  /*106b0*/  R2UR UR14, R14 ;  /* 0x000000000e0e72ca */ /* 0x000fe200000e0000 */
[----:B------:R-:W-:Y:S01]  /*106c0*/  VIADD R14, R4, 0x200 ;  /* 0x00000200040e7836 */ /* 0x000fe20000000000 */
[----:B------:R-:W-:Y:S01]  /*106d0*/  R2UR UR22, R20 ;  /* 0x00000000141672ca */ /* 0x000fe200000e0000 */
[----:B------:R-:W-:Y:S01]  /*106e0*/  VIADD R20, R4, 0x280 ;  /* 0x0000028004147836 */ /* 0x000fe20000000000 */
[----:B------:R-:W-:Y:S01]  /*106f0*/  R2UR UR54, R24 ;  /* 0x00000000183672ca */ /* 0x000fe200000e0000 */
[----:B------:R-:W-:Y:S01]  /*10700*/  UMOV UR28, UR36 ;  /* 0x00000024001c7c82 */ /* 0x000fe20008000000 */
[----:B------:R-:W-:Y:S01]  /*10710*/  R2UR UR34, R14 ;  /* 0x000000000e2272ca */ /* 0x000fe200000e0000 */
[----:B------:R-:W-:Y:S01]  /*10720*/  UMOV UR29, UR37 ;  /* 0x00000025001d7c82 */ /* 0x000fe20008000000 */
[----:B------:R-:W-:Y:S01]  /*10730*/  R2UR UR30, R20 ;  /* 0x00000000141e72ca */ /* 0x000fe200000e0000 */
[----:B------:R-:W-:Y:S01]  /*10740*/  HGMMA.64x16x16.F32.BF16 R112, gdesc[UR8], RZ, !UPT, gsb0 ;  /* 0x00200000087079f0 */ /* 0x000fe2000c0018ff */
[----:B------:R-:W-:Y:S01]  /*10750*/  R2UR UR31, R21 ;  /* 0x00000000151f72ca */ /* 0x000fe200000e0000 */
[C---:B------:R-:W-:Y:S01]  /*10760*/  VIADD R24, R4.reuse, 0x300 ;  /* 0x0000030004187836 */ /* 0x040fe20000000000 */
[----:B------:R-:W-:Y:S01]  /*10770*/  R2UR UR47, R25 ;  /* 0x00000000192f72ca */ /* 0x000fe200000e0000 */
[----:B------:R-:W-:Y:S01]  /*10780*/  UMOV UR44, UR36 ;  /* 0x00000024002c7c82 */ /* 0x000fe20008000000 */
[----:B------:R-:W-:Y:S01]  /*10790*/  UMOV UR45, UR37 ;  /* 0x00000025002d7c82 */ /* 0x000fe20008000000 */
[----:B------:R-:W-:Y:S01]  /*107a0*/  VIADD R14, R4, 0x380 ;  /* 0x00000380040e7836 */ /* 0x000fe20000000000 */
[----:B------:R-:W-:Y:S01]  /*107b0*/  R2UR UR46, R24 ;  /* 0x00000000182e72ca */ /* 0x000fe200000e0000 */
[----:B------:R-:W-:Y:S01]  /*107c0*/  UMOV UR24, UR36 ;  /* 0x0000002400187c82 */ /* 0x000fe20008000000 */
[----:B------:R-:W-:Y:S01]  /*107d0*/  R2UR UR27, R15 ;  /* 0x000000000f1b72ca */ /* 0x000fe200000e0000 */
[----:B------:R-:W-:Y:S01]  /*107e0*/  UMOV UR25, UR37 ;  /* 0x0000002500197c82 */ /* 0x000fe20008000000 */
        /* <DEDUP_REMOVED lines=13> */
[----:B------:R-:W-:Y:S01]  /*108c0*/  VIADD R24, R4, 0x82 ;  /* 0x0000008204187836 */ /* 0x000fe20000000000 */
[----:B------:R-:W-:Y:S01]  /*108d0*/  UMOV UR40, UR36 ;  /* 0x0000002400287c82 */ /* 0x000fe20008000000 */
[----:B------:R-:W-:Y:S01]  /*108e0*/  IMAD.U32 R26, RZ, RZ, UR8 ;  /* 0x00000008ff1a7e24 */ /* 0x000fe2000f8e00ff */
[----:B------:R-:W-:Y:S01]  /*108f0*/  R2UR UR42, R20 ;  /* 0x00000000142a72ca */ /* 0x000fe200000e0000 */
[----:B------:R-:W-:Y:S01]  /*10900*/  IMAD.MOV.U32 R25, RZ, RZ, 0x40000040 ;  /* 0x40000040ff197424 */ /* 0x000fe200078e00ff */
[----:B------:R-:W-:Y:S01]  /*10910*/  R2UR UR10, R24 ;  /* 0x00000000180a72ca */ /* 0x000fe200000e0000 */
[----:B------:R-:W-:Y:S01]  /*10920*/  UMOV UR41, UR37 ;  /* 0x0000002500297c82 */ /* 0x000fe20008000000 */
[----:B------:R-:W-:Y:S01]  /*10930*/  STL.64 [R1+0x20], R26 ;  /* 0x0000201a01007387 */ /* 0x000fe20000100a00 */
[----:B------:R-:W-:Y:S01]  /*10940*/  VIADD R14, R4, 0x2 ;  /* 0x00000002040e7836 */ /* 0x000fe20000000000 */
[----:B------:R-:W-:Y:S01]  /*10950*/  R2UR UR11, R25 ;  /* 0x00000000190b72ca */ /* 0x000fe200000e0000 */
[----:B------:R-:W-:Y:S01]  /*10960*/  IMAD.MOV.U32 R15, RZ, RZ, 0x40000040 ;  /* 0x40000040ff0f7424 */ /* 0x000fe200078e00ff */
[----:B------:R-:W-:Y:S01]  /*10970*/  MOV R6, UR39 ;  /* 0x0000002700067c02 */ /* 0x000fe20008000f00 */
[----:B------:R-:W-:Y:S01]  /*10980*/  UIADD3 UR8, UR56, 0x2, URZ ;  /* 0x0000000238087890 */ /* 0x000fe2000fffe03f */
[----:B------:R-:W-:Y:S01]  /*10990*/  MOV R7, UR38 ;  /* 0x0000002600077c02 */ /* 0x000fe20008000f00 */
[----:B------:R-:W-:Y:S01]  /*109a0*/  UMOV UR37, 0x40000040 ;  /* 0x4000004000257882 */ /* 0x000fe20000000000 */
[----:B------:R-:W-:Y:S01]  /*109b0*/  R2UR UR38, R14 ;  /* 0x000000000e2672ca */ /* 0x000fe200000e0000 */
[C---:B------:R-:W-:Y:S01]  /*109c0*/  VIADD R20, R4.reuse, 0x102 ;  /* 0x0000010204147836 */ /* 0x040fe20000000000 */
[----:B------:R-:W-:Y:S01]  /*109d0*/  R2UR UR39, R15 ;  /* 0x000000000f2772ca */ /* 0x000fe200000e0000 */
[----:B------:R-:W-:Y:S01]  /*109e0*/  IMAD.MOV.U32 R21, RZ, RZ, 0x40000040 ;  /* 0x40000040ff157424 */ /* 0x000fe200078e00ff */
[----:B------:R-:W-:Y:S01]  /*109f0*/  UMOV UR36, UR8 ;  /* 0x0000000800247c82 */ /* 0x000fe20008000000 */
[----:B------:R-:W-:Y:S01]  /*10a00*/  VIADD R14, R4, 0x182 ;  /* 0x00000182040e7836 */ /* 0x000fe20000000000 */
[----:B------:R-:W-:Y:S01]  /*10a10*/  R2UR UR50, R20 ;  /* 0x00000000143272ca */ /* 0x000fe200000e0000 */
[----:B------:R-:W-:Y:S01]  /*10a20*/  IMAD.MOV.U32 R15, RZ, RZ, 0x40000040 ;  /* 0x40000040ff0f7424 */ /* 0x000fe200078e00ff */
[----:B------:R-:W-:Y:S01]  /*10a30*/  R2UR UR51, R21 ;  /* 0x00000000153372ca */ /* 0x000fe200000e0000 */
[----:B------:R-:W-:Y:S01]  /*10a40*/  VIADD R20, R4, 0x202 ;  /* 0x0000020204147836 */ /* 0x000fe20000000000 */
[----:B------:R-:W0:Y:S01]  /*10a50*/  S2R R3, SR_TID.X ;  /* 0x0000000000037919 */ /* 0x000e220000002100 */
[----:B------:R-:W-:Y:S01]  /*10a60*/  IMAD.MOV.U32 R21, RZ, RZ, 0x40000040 ;  /* 0x40000040ff157424 */ /* 0x000fe200078e00ff */
[----:B------:R-:W-:Y:S01]  /*10a70*/  LOP3.LUT R80, R80, 0xffffff80, RZ, 0xc0, !PT ;  /* 0xffffff8050507812 */ /* 0x000fe200078ec0ff */
[----:B------:R-:W-:-:S02]  /*10a80*/  WARPGROUP.DEPBAR.LE gsb0, 0x0 ;  /* 0x00008000000079c5 */ /* 0x000fc40000010000 */
[----:B------:R-:W-:Y:S01]  /*10a90*/  WARPGROUP.ARRIVE ;  /* 0x00000000000079c5 */ /* 0x000fe20000000000 */
[----:B------:R-:W-:Y:S01]  /*10aa0*/  VIADD R82, R4, 0x4 ;  /* 0x0000000404527836 */ /* 0x000fe20000000000 */
[----:B------:R-:W-:Y:S01]  /*10ab0*/  P2R R12, PR, RZ, 0x2 ;  /* 0x00000002ff0c7803 */ /* 0x000fe20000000000 */
[----:B------:R-:W-:Y:S01]  /*10ac0*/  IMAD.MOV.U32 R83, RZ, RZ, 0x40000040 ;  /* 0x40000040ff537424 */ /* 0x000fe200078e00ff */
[----:B------:R-:W-:Y:S01]  /*10ad0*/  P2R R10, PR, RZ, 0x1 ;  /* 0x00000001ff0a7803 */ /* 0x000fe20000000000 */
[----:B------:R-:W-:Y:S01]  /*10ae0*/  IMAD.U32 R84, RZ, RZ, UR36 ;  /* 0x00000024ff547e24 */ /* 0x000fe2000f8e00ff */
[----:B------:R-:W-:Y:S01]  /*10af0*/  HGMMA.64x16x16.F32.BF16 R104, gdesc[UR12], RZ, !UPT, gsb0 ;  /* 0x002000000c6879f0 */ /* 0x000fe2000c0018ff */
[----:B------:R-:W-:Y:S01]  /*10b00*/  R2UR UR14, R14 ;  /* 0x000000000e0e72ca */ /* 0x000fe200000e0000 */
[----:B------:R-:W-:Y:S01]  /*10b10*/  VIADD R14, R4, 0x282 ;  /* 0x00000282040e7836 */ /* 0x000fe20000000000 */
[----:B------:R-:W-:Y:S01]  /*10b20*/  R2UR UR15, R15 ;  /* 0x000000000f0f72ca */ /* 0x000fe200000e0000 */
[----:B------:R-:W-:-:S02]  /*10b30*/  IMAD.MOV.U32 R15, RZ, RZ, 0x40000040 ;  /* 0x40000040ff0f7424 */ /* 0x000fc400078e00ff */
[----:B------:R-:W-:Y:S02]  /*10b40*/  IMAD.U32 R85, RZ, RZ, UR37 ;  /* 0x00000025ff557e24 */ /* 0x000fe4000f8e00ff */
[C---:B------:R-:W-:Y:S02]  /*10b50*/  VIADD R126, R4.reuse, 0x806 ;  /* 0x00000806047e7836 */ /* 0x040fe40000000000 */
[----:B------:R-:W-:Y:S01]  /*10b60*/  IMAD.MOV.U32 R127, RZ, RZ, 0x40000040 ;  /* 0x40000040ff7f7424 */ /* 0x000fe200078e00ff */
[----:B------:R1:W-:Y:S01]  /*10b70*/  STL.64 [R1+0x18], R84 ;  /* 0x0000185401007387 */ /* 0x0003e20000100a00 */
[----:B------:R-:W-:Y:S02]  /*10b80*/  VIADD R124, R4, 0x886 ;  /* 0x00000886047c7836 */ /* 0x000fe40000000000 */
[----:B------:R-:W-:Y:S02]  /*10b90*/  IMAD.MOV.U32 R125, RZ, RZ, 0x40000040 ;  /* 0x40000040ff7d7424 */ /* 0x000fe400078e00ff */
[----:B------:R-:W-:-:S02]  /*10ba0*/  IMAD.MOV.U32 R5, RZ, RZ, 0x40000040 ;  /* 0x40000040ff057424 */ /* 0x000fc400078e00ff */
[--C-:B------:R-:W-:Y:S02]  /*10bb0*/  IMAD.MOV.U32 R86, RZ, RZ, R87.reuse ;  /* 0x000000ffff567224 */ /* 0x100fe400078e0057 */
[----:B0-----:R-:W-:Y:S02]  /*10bc0*/  VIADD R3, R3, 0xffffff80 ;  /* 0xffffff8003037836 */ /* 0x001fe40000000000 */
[----:B-1----:R-:W-:Y:S02]  /*10bd0*/  IMAD.MOV.U32 R84, RZ, RZ, R87 ;  /* 0x000000ffff547224 */ /* 0x002fe400078e0057 */
[----:B------:R-:W-:-:S05]  /*10be0*/  IMAD.IADD R80, R3, 0x1, -R80 ;  /* 0x0000000103507824 */ /* 0x000fca00078e0a50 */
[----:B------:R-:W-:-:S04]  /*10bf0*/  SHF.R.S32.HI R3, RZ, 0x1f, R80 ;  /* 0x0000001fff037819 */ /* 0x000fc80000011450 */
[----:B------:R-:W-:-:S04]  /*10c00*/  LEA.HI R3, R3, R80, RZ, 0x2 ;  /* 0x0000005003037211 */ /* 0x000fc800078f10ff */
[----:B------:R-:W-:-:S05]  /*10c10*/  LOP3.LUT R3, R3, 0x7ffffffc, RZ, 0xc0, !PT ;  /* 0x7ffffffc03037812 */ /* 0x000fca00078ec0ff */
[----:B------:R-:W-:Y:S02]  /*10c20*/  IMAD.IADD R3, R80, 0x1, -R3 ;  /* 0x0000000150037824 */ /* 0x000fe400078e0a03 */
[----:B------:R-:W-:Y:S01]  /*10c30*/  IMAD.MOV.U32 R80, RZ, RZ, R87 ;  /* 0x000000ffff507224 */ /* 0x000fe200078e0057 */
[----:B------:R-:W-:Y:S02]  /*10c40*/  WARPGROUP.DEPBAR.LE gsb0, 0x0 ;  /* 0x00008000000079c5 */ /* 0x000fe40000010000 */
[----:B------:R-:W-:-:S06]  /*10c50*/  WARPGROUP.ARRIVE ;  /* 0x00000000000079c5 */ /* 0x000fcc0000000000 */
[----:B------:R-:W-:Y:S01]  /*10c60*/  HGMMA.64x16x16.F32.BF16 R96, gdesc[UR20], RZ, !UPT, gsb0 ;  /* 0x00200000146079f0 */ /* 0x000fe2000c0018ff */
[----:B------:R-:W-:Y:S01]  /*10c70*/  R2UR UR22, R20 ;  /* 0x00000000141672ca */ /* 0x000fe200000e0000 */
[----:B------:R-:W-:Y:S01]  /*10c80*/  VIADD R20, R4, 0x302 ;  /* 0x0000030204147836 */ /* 0x000fe20000000000 */
[----:B------:R-:W-:Y:S01]  /*10c90*/  R2UR UR23, R21 ;  /* 0x00000000151772ca */ /* 0x000fe200000e0000 */
[----:B------:R-:W-:Y:S01]  /*10ca0*/  IMAD.MOV.U32 R21, RZ, RZ, 0x40000040 ;  /* 0x40000040ff157424 */ /* 0x000fe200078e00ff */
[----:B------:R-:W-:Y:S02]  /*10cb0*/  WARPGROUP.DEPBAR.LE gsb0, 0x0 ;  /* 0x00008000000079c5 */ /* 0x000fe40000010000 */
[----:B------:R-:W-:-:S06]  /*10cc0*/  WARPGROUP.ARRIVE ;  /* 0x00000000000079c5 */ /* 0x000fcc0000000000 */
[----:B------:R-:W-:Y:S01]  /*10cd0*/  HGMMA.64x16x16.F32.BF16 R88, gdesc[UR52], RZ, !UPT, gsb0 ;  /* 0x00200000345879f0 */ /* 0x000fe2000c0018ff */
[----:B------:R-:W-:Y:S01]  /*10ce0*/  R2UR UR54, R82 ;  /* 0x00000000523672ca */ /* 0x000fe200000e0000 */
[----:B------:R-:W-:Y:S01]  /*10cf0*/  UMOV UR53, 0x40000040 ;  /* 0x4000004000357882 */ /* 0x000fe20000000000 */
[----:B------:R-:W-:Y:S01]  /*10d00*/  R2UR UR55, R83 ;  /* 0x00000000533772ca */ /* 0x000fe200000e0000 */
        /* <DEDUP_REMOVED lines=34> */
[----:B------:R-:W-:Y:S01]  /*10f30*/  HGMMA.64x16x16.F32.BF16 R48, gdesc[UR24], RZ, !UPT, gsb0 ;  /* 0x00200000183079f0 */ /* 0x000fe2000c0018ff */
[----:B------:R-:W-:Y:S01]  /*10f40*/  R2UR UR26, R14 ;  /* 0x000000000e1a72ca */ /* 0x000fe200000e0000 */
[----:B------:R-:W-:Y:S01]  /*10f50*/  UMOV UR24, UR44 ;  /* 0x0000002c00187c82 */ /* 0x000fe20008000000 */
[----:B------:R-:W-:Y:S01]  /*10f60*/  R2UR UR27, R15 ;  /* 0x000000000f1b72ca */ /* 0x000fe200000e0000 */
[----:B------:R-:W-:Y:S01]  /*10f70*/  UMOV UR25, UR45 ;  /* 0x0000002d00197c82 */ /* 0x000fe20008000000 */
[----:B------:R-:W-:Y:S02]  /*10f80*/  VIADD R14, R4, 0x482 ;  /* 0x00000482040e7836 */ /* 0x000fe40000000000 */
[----:B------:R-:W-:Y:S01]  /*10f90*/  IMAD.MOV.U32 R15, RZ, RZ, 0x40000040 ;  /* 0x40000040ff0f7424 */ /* 0x000fe200078e00ff */
[----:B------:R-:W-:Y:S02]  /*10fa0*/  WARPGROUP.DEPBAR.LE gsb0, 0x0 ;  /* 0x00008000000079c5 */ /* 0x000fe40000010000 */
[----:B------:R-:W-:-:S06]  /*10fb0*/  WARPGROUP.ARRIVE ;  /* 0x00000000000079c5 */ /* 0x000fcc0000000000 */
[----:B------:R-:W-:Y:S01]  /*10fc0*/  HGMMA.64x16x16.F32.BF16 R40, gdesc[UR16], RZ, !UPT, gsb0 ;  /* 0x00200000102879f0 */ /* 0x000fe2000c0018ff */
[----:B------:R-:W-:Y:S01]  /*10fd0*/  R2UR UR18, R20 ;  /* 0x00000000141272ca */ /* 0x000fe200000e0000 */
[----:B------:R-:W-:Y:S01]  /*10fe0*/  UMOV UR16, UR44 ;  /* 0x0000002c00107c82 */ /* 0x000fe20008000000 */
[----:B------:R-:W-:Y:S01]  /*10ff0*/  R2UR UR19, R21 ;  /* 0x00000000151372ca */ /* 0x000fe200000e0000 */
[----:B------:R-:W-:Y:S01]  /*11000*/  UMOV UR17, UR45 ;  /* 0x0000002d00117c82 */ /* 0x000fe20008000000 */
[----:B------:R-:W-:Y:S02]  /*11010*/  VIADD R20, R4, 0x502 ;  /* 0x0000050204147836 */ /* 0x000fe40000000000 */
[----:B------:R-:W-:-:S03]  /*11020*/  IMAD.MOV.U32 R21, RZ, RZ, 0x40000040 ;  /* 0x40000040ff157424 */ /* 0x000fc600078e00ff */
[----:B------:R-:W-:Y:S02]  /*11030*/  R2UR UR46, R20 ;  /* 0x00000000142e72ca */ /* 0x000fe400000e0000 */
[----:B------:R-:W-:Y:S01]  /*11040*/  R2UR UR47, R21 ;  /* 0x00000000152f72ca */ /* 0x000fe200000e0000 */
[----:B------:R-:W-:Y:S01]  /*11050*/  IMAD.U32 R21, RZ, RZ, UR53 ;  /* 0x00000035ff157e24 */ /* 0x000fe2000f8e00ff */
[----:B------:R-:W-:Y:S02]  /*11060*/  WARPGROUP.DEPBAR.LE gsb0, 0x0 ;  /* 0x00008000000079c5 */ /* 0x000fe40000010000 */
[----:B------:R-:W-:-:S06]  /*11070*/  WARPGROUP.ARRIVE ;  /* 0x00000000000079c5 */ /* 0x000fcc0000000000 */
[----:B------:R-:W-:Y:S01]  /*11080*/  HGMMA.64x16x16.F32.BF16 R32, gdesc[UR4], RZ, !UPT, gsb0 ;  /* 0x00200000042079f0 */ /* 0x000fe2000c0018ff */
[----:B------:R-:W-:-:S07]  /*11090*/  UIADD3 UR4, UR56, 0x4, URZ ;  /* 0x0000000438047890 */ /* 0x000fce000fffe03f */
[----:B------:R-:W-:Y:S02]  /*110a0*/  UMOV UR52, UR4 ;  /* 0x0000000400347c82 */ /* 0x000fe40008000000 */
[----:B------:R-:W-:-:S05]  /*110b0*/  IMAD.U32 R20, RZ, RZ, UR52 ;  /* 0x00000034ff147e24 */ /* 0x000fca000f8e00ff */
[----:B------:R0:W-:Y:S01]  /*110c0*/  STL.64 [R1+0x10], R20 ;  /* 0x0000101401007387 */ /* 0x0001e20000100a00 */
        /* <DEDUP_REMOVED lines=11> */
[----:B------:R-:W-:Y:S01]  /*11180*/  HGMMA.64x16x16.F32.BF16 R112, gdesc[UR36], R112, gsb0 ;  /* 0x00200000247079f0 */ /* 0x000fe20008001870 */
[----:B------:R-:W-:Y:S01]  /*11190*/  R2UR UR39, R6 ;  /* 0x00000000062772ca */ /* 0x000fe200000e0000 */
[----:B------:R-:W-:Y:S01]  /*111a0*/  VIADD R6, R4, 0x84 ;  /* 0x0000008404067836 */ /* 0x000fe20000000000 */
[----:B------:R-:W-:Y:S01]  /*111b0*/  R2UR UR38, R7 ;  /* 0x00000000072672ca */ /* 0x000fe200000e0000 */
[----:B------:R-:W-:Y:S01]  /*111c0*/  IMAD.MOV.U32 R7, RZ, RZ, 0x40000040 ;  /* 0x40000040ff077424 */ /* 0x000fe200078e00ff */
[----:B------:R-:W-:Y:S01]  /*111d0*/  R2UR UR37, R8 ;  /* 0x00000000082572ca */ /* 0x000fe200000e0000 */
[----:B------:R-:W-:Y:S01]  /*111e0*/  VIADD R8, R4, 0x104 ;  /* 0x0000010404087836 */ /* 0x000fe20000000000 */
[----:B------:R-:W-:Y:S01]  /*111f0*/  R2UR UR6, R6 ;  /* 0x00000000060672ca */ /* 0x000fe200000e0000 */
[----:B------:R-:W-:Y:S01]  /*11200*/  VIADD R6, R4, 0x184 ;  /* 0x0000018404067836 */ /* 0x000fe20000000000 */
[----:B------:R-:W-:Y:S01]  /*11210*/  R2UR UR7, R7 ;  /* 0x00000000070772ca */ /* 0x000fe200000e0000 */
[----:B------:R-:W-:Y:S01]  /*11220*/  IMAD.MOV.U32 R7, RZ, RZ, 0x40000040 ;  /* 0x40000040ff077424 */ /* 0x000fe200078e00ff */
[----:B------:R-:W-:Y:S01]  /*11230*/  R2UR UR36, R9 ;  /* 0x00000000092472ca */ /* 0x000fe200000e0000 */
[----:B------:R-:W-:Y:S01]  /*11240*/  IMAD.MOV.U32 R9, RZ, RZ, 0x40000040 ;  /* 0x40000040ff097424 */ /* 0x000fe200078e00ff */
[----:B------:R-:W-:-:S02]  /*11250*/  WARPGROUP.DEPBAR.LE gsb0, 0x0 ;  /* 0x00008000000079c5 */ /* 0x000fc40000010000 */
[----:B------:R-:W-:-:S06]  /*11260*/  WARPGROUP.ARRIVE ;  /* 0x00000000000079c5 */ /* 0x000fcc0000000000 */
[----:B------:R-:W-:Y:S01]  /*11270*/  HGMMA.64x16x16.F32.BF16 R104, gdesc[UR8], R104, gsb0 ;  /* 0x00200000086879f0 */ /* 0x000fe20008001868 */
[----:B------:R-:W-:Y:S01]  /*11280*/  R2UR UR10, R8 ;  /* 0x00000000080a72ca */ /* 0x000fe200000e0000 */
[----:B------:R-:W-:Y:S01]  /*11290*/  VIADD R8, R4, 0x204 ;  /* 0x0000020404087836 */ /* 0x000fe20000000000 */
[----:B------:R-:W-:Y:S01]  /*112a0*/  R2UR UR11, R9 ;  /* 0x00000000090b72ca */ /* 0x000fe200000e0000 */
[----:B------:R-:W-:Y:S01]  /*112b0*/  IMAD.MOV.U32 R9, RZ, RZ, 0x40000040 ;  /* 0x40000040ff097424 */ /* 0x000fe200078e00ff */
[----:B------:R-:W-:Y:S02]  /*112c0*/  WARPGROUP.DEPBAR.LE gsb0, 0x0 ;  /* 0x00008000000079c5 */ /* 0x000fe40000010000 */
[----:B------:R-:W-:-:S06]  /*112d0*/  WARPGROUP.ARRIVE ;  /* 0x00000000000079c5 */ /* 0x000fcc0000000000 */
[----:B------:R-:W-:Y:S01]  /*112e0*/  HGMMA.64x16x16.F32.BF16 R96, gdesc[UR48], R96, gsb0 ;  /* 0x00200000306079f0 */ /* 0x000fe20008001860 */
[----:B------:R-:W-:Y:S02]  /*112f0*/  UMOV UR49, 0x40000040 ;  /* 0x4000004000317882 */ /* 0x000fe40000000000 */
[----:B0-----:R-:W-:Y:S01]  /*11300*/  IMAD.U32 R21, RZ, RZ, UR49 ;  /* 0x00000031ff157e24 */ /* 0x001fe2000f8e00ff */
[----:B------:R-:W-:Y:S02]  /*11310*/  WARPGROUP.DEPBAR.LE gsb0, 0x0 ;  /* 0x00008000000079c5 */ /* 0x000fe40000010000 */
        /* <DEDUP_REMOVED lines=15> */
[----:B------:R-:W-:Y:S03]  /*11410*/  HGMMA.64x16x16.F32.BF16 R64, gdesc[UR32], R64, gsb0 ;  /* 0x00200000204079f0 */ /* 0x000fe60008001840 */
        /* <DEDUP_REMOVED lines=13> */
[----:B------:R-:W-:-:S03]  /*114f0*/  IMAD.MOV.U32 R9, RZ, RZ, 0x40000040 ;  /* 0x40000040ff097424 */ /* 0x000fc600078e00ff */
        /* <DEDUP_REMOVED lines=32> */
[----:B------:R-:W-:Y:S01]  /*11700*/  R2UR UR42, R14 ;  /* 0x000000000e2a72ca */ /* 0x000fe200000e0000 */
[----:B------:R-:W-:Y:S01]  /*11710*/  VIADD R14, R4, 0x406 ;  /* 0x00000406040e7836 */ /* 0x000fe20000000000 */
[----:B------:R-:W-:Y:S01]  /*11720*/  R2UR UR43, R15 ;  /* 0x000000000f2b72ca */ /* 0x000fe200000e0000 */
[----:B------:R-:W-:Y:S01]  /*11730*/  IMAD.MOV.U32 R15, RZ, RZ, 0x40000040 ;  /* 0x40000040ff0f7424 */ /* 0x000fe200078e00ff */
[----:B------:R-:W-:-:S02]  /*11740*/  WARPGROUP.DEPBAR.LE gsb0, 0x0 ;  /* 0x00008000000079c5 */ /* 0x000fc40000010000 */
[----:B------:R-:W-:-:S06]  /*11750*/  WARPGROUP.ARRIVE ;  /* 0x00000000000079c5 */ /* 0x000fcc0000000000 */
[----:B------:R-:W-:Y:S01]  /*11760*/  HGMMA.64x16x16.F32.BF16 R24, gdesc[UR44], R24, gsb0 ;  /* 0x002000002c1879f0 */ /* 0x000fe20008001818 */
[----:B------:R-:W-:Y:S01]  /*11770*/  R2UR UR46, R6 ;  /* 0x00000000062e72ca */ /* 0x000fe200000e0000 */
[----:B------:R-:W-:Y:S01]  /*11780*/  UMOV UR44, UR40 ;  /* 0x00000028002c7c82 */ /* 0x000fe20008000000 */
[----:B------:R-:W-:Y:S01]  /*11790*/  R2UR UR47, R7 ;  /* 0x00000000072f72ca */ /* 0x000fe200000e0000 */
[----:B------:R-:W-:Y:S01]  /*117a0*/  UMOV UR45, UR41 ;  /* 0x00000029002d7c82 */ /* 0x000fe20008000000 */
[----:B------:R-:W-:Y:S02]  /*117b0*/  VIADD R6, R4, 0x6 ;  /* 0x0000000604067836 */ /* 0x000fe40000000000 */
[----:B------:R-:W-:-:S03]  /*117c0*/  IMAD.MOV.U32 R7, RZ, RZ, 0x40000040 ;  /* 0x40000040ff077424 */ /* 0x000fc600078e00ff */
        /* <DEDUP_REMOVED lines=10> */
[----:B------:R-:W-:Y:S01]  /*11870*/  UIADD3 UR4, UR56, 0x6, URZ ;  /* 0x0000000638047890 */ /* 0x000fe2000fffe03f */
[----:B------:R-:W-:Y:S01]  /*11880*/  R2UR UR6, R6 ;  /* 0x00000000060672ca */ /* 0x000fe200000e0000 */
[----:B------:R-:W-:Y:S01]  /*11890*/  VIADD R6, R4, 0x186 ;  /* 0x0000018604067836 */ /* 0x000fe20000000000 */
[----:B------:R-:W-:Y:S01]  /*118a0*/  R2UR UR7, R7 ;  /* 0x00000000070772ca */ /* 0x000fe200000e0000 */
[----:B------:R-:W-:-:S03]  /*118b0*/  IMAD.MOV.U32 R7, RZ, RZ, 0x40000040 ;  /* 0x40000040ff077424 */ /* 0x000fc600078e00ff */
[----:B------:R-:W-:Y:S02]  /*118c0*/  UMOV UR48, UR4 ;  /* 0x0000000400307c82 */ /* 0x000fe40008000000 */
[----:B------:R-:W-:-:S05]  /*118d0*/  IMAD.U32 R20, RZ, RZ, UR48 ;  /* 0x00000030ff147e24 */ /* 0x000fca000f8e00ff */
[----:B------:R0:W-:Y:S01]  /*118e0*/  STL.64 [R1+0x8], R20 ;  /* 0x0000081401007387 */ /* 0x0001e20000100a00 */
        /* <DEDUP_REMOVED lines=68> */
[----:B------:R-:W-:Y:S01]  /*11d30*/  UMOV UR32, UR44 ;  /* 0x0000002c00207c82 */ /* 0x000fe20008000000 */
[----:B------:R-:W-:Y:S01]  /*11d40*/  UMOV UR33, UR45 ;  /* 0x0000002d00217c82 */ /* 0x000fe20008000000 */
[----:B------:R-:W-:Y:S02]  /*11d50*/  WARPGROUP.DEPBAR.LE gsb0, 0x0 ;  /* 0x00008000000079c5 */ /* 0x000fe40000010000 */
        /* <DEDUP_REMOVED lines=19> */
[----:B------:R-:W-:Y:S01]  /*11e90*/  UMOV UR4, UR44 ;  /* 0x0000002c00047c82 */ /* 0x000fe20008000000 */
[----:B------:R-:W-:Y:S01]  /*11ea0*/  R2UR UR7, R7 ;  /* 0x00000000070772ca */ /* 0x000fe200000e0000 */
[----:B------:R-:W-:Y:S01]  /*11eb0*/  UMOV UR5, UR45 ;  /* 0x0000002d00057c82 */ /* 0x000fe20008000000 */
[----:B------:R-:W-:Y:S01]  /*11ec0*/  UMOV UR45, 0x40000040 ;  /* 0x40000040002d7882 */ /* 0x000fe20000000000 */
[----:B------:R-:W-:Y:S02]  /*11ed0*/  VIADD R6, R4, 0x600 ;  /* 0x0000060004067836 */ /* 0x000fe40000000000 */
[----:B------:R-:W-:Y:S02]  /*11ee0*/  IMAD.MOV.U32 R7, RZ, RZ, 0x40000040 ;  /* 0x40000040ff077424 */ /* 0x000fe400078e00ff */
[----:B------:R-:W-:Y:S01]  /*11ef0*/  IMAD.U32 R237, RZ, RZ, UR45 ;  /* 0x0000002dffed7e24 */ /* 0x000fe2000f8e00ff */
        /* <DEDUP_REMOVED lines=16> */
[----:B------:R-:W-:Y:S01]  /*12000*/  IMAD.U32 R236, RZ, RZ, UR44 ;  /* 0x0000002cffec7e24 */ /* 0x000fe2000f8e00ff */
        /* <DEDUP_REMOVED lines=99> */
[----:B------:R-:W-:Y:S02]  /*12640*/  UMOV UR33, UR41 ;  /* 0x0000002900217c82 */ /* 0x000fe40008000000 */
[----:B------:R-:W-:Y:S01]  /*12650*/  UMOV UR17, UR33 ;  /* 0x0000002100117c82 */ /* 0x000fe20008000000 */
[----:B------:R-:W-:Y:S01]  /*12660*/  UMOV UR21, UR33 ;  /* 0x0000002100157c82 */ /* 0x000fe20008000000 */
[----:B------:R-:W-:Y:S02]  /*12670*/  WARPGROUP.DEPBAR.LE gsb0, 0x0 ;  /* 0x00008000000079c5 */ /* 0x000fe40000010000 */
[----:B------:R-:W-:-:S06]  /*12680*/  WARPGROUP.ARRIVE ;  /* 0x00000000000079c5 */ /* 0x000fcc0000000000 */
[----:B------:R-:W-:Y:S01]  /*12690*/  HGMMA.64x16x16.F32.BF16 R56, gdesc[UR4], R56, gsb0 ;  /* 0x00200000043879f0 */ /* 0x000fe20008001838 */
[----:B------:R-:W-:Y:S01]  /*126a0*/  UIADD3 UR4, UR56, 0x402, URZ ;  /* 0x0000040238047890 */ /* 0x000fe2000fffe03f */
[----:B------:R-:W-:Y:S01]  /*126b0*/  R2UR UR6, R6 ;  /* 0x00000000060672ca */ /* 0x000fe200000e0000 */
[----:B------:R-:W-:Y:S01]  /*126c0*/  UMOV UR5, UR33 ;  /* 0x0000002100057c82 */ /* 0x000fe20008000000 */
[----:B------:R-:W-:Y:S01]  /*126d0*/  R2UR UR7, R7 ;  /* 0x00000000070772ca */ /* 0x000fe200000e0000 */
[----:B------:R-:W-:Y:S02]  /*126e0*/  VIADD R6, R4, 0x682 ;  /* 0x0000068204067836 */ /* 0x000fe40000000000 */
[----:B------:R-:W-:Y:S01]  /*126f0*/  IMAD.MOV.U32 R7, RZ, RZ, 0x40000040 ;  /* 0x40000040ff077424 */ /* 0x000fe200078e00ff */
[----:B------:R-:W-:Y:S02]  /*12700*/  UMOV UR40, UR4 ;  /* 0x0000000400287c82 */ /* 0x000fe40008000000 */
[----:B------:R-:W-:Y:S01]  /*12710*/  UMOV UR32, UR40 ;  /* 0x0000002800207c82 */ /* 0x000fe20008000000 */
[----:B------:R-:W-:Y:S01]  /*12720*/  R2UR UR18, R6 ;  /* 0x00000000061272ca */ /* 0x000fe200000e0000 */
[----:B------:R-:W-:Y:S01]  /*12730*/  UMOV UR4, UR32 ;  /* 0x0000002000047c82 */ /* 0x000fe20008000000 */
[----:B------:R-:W-:Y:S01]  /*12740*/  R2UR UR19, R7 ;  /* 0x00000000071372ca */ /* 0x000fe200000e0000 */
[----:B------:R-:W-:Y:S01]  /*12750*/  UMOV UR16, UR32 ;  /* 0x0000002000107c82 */ /* 0x000fe20008000000 */
[----:B------:R-:W-:Y:S01]  /*12760*/  VIADD R6, R4, 0x782 ;  /* 0x0000078204067836 */ /* 0x000fe20000000000 */
[----:B------:R-:W-:Y:S01]  /*12770*/  UMOV UR20, UR32 ;  /* 0x0000002000147c82 */ /* 0x000fe20008000000 */
[----:B------:R-:W-:-:S02]  /*12780*/  IMAD.MOV.U32 R7, RZ, RZ, 0x40000040 ;  /* 0x40000040ff077424 */ /* 0x000fc400078e00ff */
[----:B------:R-:W-:Y:S01]  /*12790*/  IMAD.U32 R234, RZ, RZ, UR40 ;  /* 0x00000028ffea7e24 */ /* 0x000fe2000f8e00ff */
        /* <DEDUP_REMOVED lines=174> */
[----:B------:R-:W-:Y:S01]  /*13280*/  UIADD3 UR20, UR56, 0x406, URZ ;  /* 0x0000040638147890 */ /* 0x000fe2000fffe03f */
[----:B------:R-:W-:Y:S01]  /*13290*/  R2UR UR23, R9 ;  /* 0x00000000091772ca */ /* 0x000fe200000e0000 */
[----:B------:R-:W-:Y:S01]  /*132a0*/  UMOV UR21, 0x40000040 ;  /* 0x4000004000157882 */ /* 0x000fe20000000000 */
[----:B------:R-:W-:Y:S02]  /*132b0*/  WARPGROUP.DEPBAR.LE gsb0, 0x0 ;  /* 0x00008000000079c5 */ /* 0x000fe40000010000 */
[----:B------:R-:W-:-:S06]  /*132c0*/  WARPGROUP.ARRIVE ;  /* 0x00000000000079c5 */ /* 0x000fcc0000000000 */
[----:B------:R-:W-:Y:S03]  /*132d0*/  HGMMA.64x16x16.F32.BF16 R56, gdesc[UR24], R56, gsb0 ;  /* 0x00200000183879f0 */ /* 0x000fe60008001838 */
[----:B------:R-:W-:Y:S02]  /*132e0*/  WARPGROUP.DEPBAR.LE gsb0, 0x0 ;  /* 0x00008000000079c5 */ /* 0x000fe40000010000 */
[----:B------:R-:W-:-:S06]  /*132f0*/  WARPGROUP.ARRIVE ;  /* 0x00000000000079c5 */ /* 0x000fcc0000000000 */
[----:B------:R-:W-:Y:S01]  /*13300*/  HGMMA.64x16x16.F32.BF16 R48, gdesc[UR4], R48, gsb0 ;  /* 0x00200000043079f0 */ /* 0x000fe20008001830 */
[----:B------:R-:W-:Y:S02]  /*13310*/  ULDC UR6, c[0x0][0x988] ;  /* 0x0002620000067ab9 */ /* 0x000fe40000000800 */
[----:B------:R-:W-:Y:S02]  /*13320*/  WARPGROUP.DEPBAR.LE gsb0, 0x0 ;  /* 0x00008000000079c5 */ /* 0x000fe40000010000 */
[----:B------:R-:W-:-:S06]  /*13330*/  WARPGROUP.ARRIVE ;  /* 0x00000000000079c5 */ /* 0x000fcc0000000000 */
[----:B------:R-:W-:Y:S01]  /*13340*/  HGMMA.64x16x16.F32.BF16 R40, gdesc[UR8], R40, gsb0 ;  /* 0x00200000082879f0 */ /* 0x000fe20008001828 */
[----:B------:R-:W-:Y:S01]  /*13350*/  R2UR UR10, R126 ;  /* 0x000000007e0a72ca */ /* 0x000fe200000e0000 */
[----:B------:R-:W-:Y:S01]  /*13360*/  UMOV UR8, UR20 ;  /* 0x0000001400087c82 */ /* 0x000fe20008000000 */
[----:B------:R-:W-:Y:S01]  /*13370*/  R2UR UR11, R127 ;  /* 0x000000007f0b72ca */ /* 0x000fe200000e0000 */
[----:B------:R-:W-:Y:S01]  /*13380*/  UMOV UR9, UR21 ;  /* 0x0000001500097c82 */ /* 0x000fe20008000000 */
[----:B------:R-:W-:Y:S02]  /*13390*/  WARPGROUP.DEPBAR.LE gsb0, 0x0 ;  /* 0x00008000000079c5 */ /* 0x000fe40000010000 */
[----:B------:R-:W-:-:S06]  /*133a0*/  WARPGROUP.ARRIVE ;  /* 0x00000000000079c5 */ /* 0x000fcc0000000000 */
[----:B------:R-:W-:Y:S01]  /*133b0*/  HGMMA.64x16x16.F32.BF16 R32, gdesc[UR12], R32, gsb0 ;  /* 0x002000000c2079f0 */ /* 0x000fe20008001820 */
[----:B------:R-:W-:Y:S01]  /*133c0*/  UMOV UR12, UR20 ;  /* 0x00000014000c7c82 */ /* 0x000fe20008000000 */
[----:B------:R-:W-:Y:S01]  /*133d0*/  UMOV UR13, UR21 ;  /* 0x00000015000d7c82 */ /* 0x000fe20008000000 */
        /* <DEDUP_REMOVED lines=11> */
[----:B------:R-:W-:-:S09]  /*13490*/  WARPGROUP.ARRIVE ;  /* 0x00000000000079c5 */ /* 0x000fd20000000000 */
[----:B------:R-:W-:Y:S01]  /*134a0*/  HGMMA.64x16x16.F32.BF16 R104, gdesc[UR20], R104, gsb0 ;  /* 0x00200000146879f0 */ /* 0x000fe20008001868 */
[----:B------:R-:W-:Y:S01]  /*134b0*/  R2UR UR22, R6 ;  /* 0x00000000061672ca */ /* 0x000fe200000e0000 */
[----:B------:R-:W-:Y:S01]  /*134c0*/  IMAD.MOV.U32 R6, RZ, RZ, -0x2 ;  /* 0xfffffffeff067424 */ /* 0x000fe200078e00ff */
[----:B------:R-:W-:Y:S01]  /*134d0*/  R2UR UR23, R7 ;  /* 0x00000000071772ca */ /* 0x000fe200000e0000 */
[----:B------:R-:W-:Y:S02]  /*134e0*/  IMAD.MOV.U32 R7, RZ, RZ, 0x40000040 ;  /* 0x40000040ff077424 */ /* 0x000fe400078e00ff */
[----:B------:R-:W-:Y:S02]  /*134f0*/  IMAD R3, R3, R6, 0xb0 ;  /* 0x000000b003037424 */ /* 0x000fe400078e0206 */
[----:B------:R-:W-:Y:S02]  /*13500*/  VIADD R6, R4, 0x706 ;  /* 0x0000070604067836 */ /* 0x000fe40000000000 */
[----:B------:R-:W-:Y:S01]  /*13510*/  IMAD.IADD R3, R3, 0x1, R162 ;  /* 0x0000000103037824 */ /* 0x000fe200078e02a2 */
[----:B------:R-:W-:-:S02]  /*13520*/  WARPGROUP.DEPBAR.LE gsb0, 0x0 ;  /* 0x00008000000079c5 */ /* 0x000fc40000010000 */
[----:B------:R-:W-:-:S06]  /*13530*/  WARPGROUP.ARRIVE ;  /* 0x00000000000079c5 */ /* 0x000fcc0000000000 */
[----:B------:R-:W-:Y:S01]  /*13540*/  HGMMA.64x16x16.F32.BF16 R96, gdesc[UR20], R96, gsb0 ;  /* 0x00200000146079f0 */ /* 0x000fe20008001860 */
[----:B------:R-:W-:Y:S01]  /*13550*/  R2UR UR22, R6 ;  /* 0x00000000061672ca */ /* 0x000fe200000e0000 */
[----:B------:R-:W-:Y:S01]  /*13560*/  IMAD R6, R164, -0xb0, R3 ;  /* 0xffffff50a4067824 */ /* 0x000fe200078e0203 */
[----:B------:R-:W-:-:S04]  /*13570*/  R2UR UR23, R7 ;  /* 0x00000000071772ca */ /* 0x000fc800000e0000 */
[C---:B------:R-:W-:Y:S02]  /*13580*/  ISETP.GT.AND P4, PT, R6.reuse, 0x8, PT ;  /* 0x000000080600780c */ /* 0x040fe40003f84270 */
[----:B------:R-:W-:Y:S02]  /*13590*/  ISETP.GT.AND P5, PT, R6, 0x9, PT ;  /* 0x000000090600780c */ /* 0x000fe40003fa4270 */
[----:B------:R-:W-:Y:S02]  /*135a0*/  FSEL R9, R118, -INF , P4 ;  /* 0xff80000076097808 */ /* 0x000fe40002000000 */
[----:B------:R-:W-:Y:S02]  /*135b0*/  FSEL R83, R116, -INF , P4 ;  /* 0xff80000074537808 */ /* 0x000fe40002000000 */
[----:B------:R-:W-:Y:S02]  /*135c0*/  FSEL R119, R119, -INF , P5 ;  /* 0xff80000077777808 */ /* 0x000fe40002800000 */
[----:B------:R-:W-:-:S02]  /*135d0*/  FSEL R117, R117, -INF , P5 ;  /* 0xff80000075757808 */ /* 0x000fc40002800000 */
[C---:B------:R-:W-:Y:S02]  /*135e0*/  ISETP.GT.AND P4, PT, R6.reuse, 0x18, PT ;  /* 0x000000180600780c */ /* 0x040fe40003f84270 */
[----:B------:R-:W-:Y:S02]  /*135f0*/  ISETP.GT.AND P5, PT, R6, 0x19, PT ;  /* 0x000000190600780c */ /* 0x000fe40003fa4270 */
[----:B------:R-:W-:Y:S02]  /*13600*/  FSEL R13, R110, -INF , P4 ;  /* 0xff8000006e0d7808 */ /* 0x000fe40002000000 */
[----:B------:R-:W-:Y:S02]  /*13610*/  FSEL R121, R108, -INF , P4 ;  /* 0xff8000006c797808 */ /* 0x000fe40002000000 */
[----:B------:R-:W-:Y:S02]  /*13620*/  FSEL R111, R111, -INF , P5 ;  /* 0xff8000006f6f7808 */ /* 0x000fe40002800000 */
[----:B------:R-:W-:-:S02]  /*13630*/  FSEL R109, R109, -INF , P5 ;  /* 0xff8000006d6d7808 */ /* 0x000fc40002800000 */
[C---:B------:R-:W-:Y:S02]  /*13640*/  ISETP.GT.AND P4, PT, R6.reuse, 0x28, PT ;  /* 0x000000280600780c */ /* 0x040fe40003f84270 */
[C---:B------:R-:W-:Y:S02]  /*13650*/  ISETP.GT.AND P5, PT, R6.reuse, 0x29, PT ;  /* 0x000000290600780c */ /* 0x040fe40003fa4270 */
[C---:B------:R-:W-:Y:S02]  /*13660*/  ISETP.GT.AND P2, PT, R6.reuse, RZ, PT ;  /* 0x000000ff0600720c */ /* 0x040fe40003f44270 */
[----:B------:R-:W-:Y:S02]  /*13670*/  ISETP.GT.AND P3, PT, R6, 0x1, PT ;  /* 0x000000010600780c */ /* 0x000fe40003f64270 */
[----:B0-----:R-:W-:Y:S02]  /*13680*/  FSEL R21, R112, -INF , P2 ;  /* 0xff80000070157808 */ /* 0x001fe40001000000 */
[----:B------:R-:W-:-:S02]  /*13690*/  FSEL R113, R113, -INF , P3 ;  /* 0xff80000071717808 */ /* 0x000fc40001800000 */
[----:B------:R-:W-:Y:S02]  /*136a0*/  FSEL R3, R114, -INF , P2 ;  /* 0xff80000072037808 */ /* 0x000fe40001000000 */
[----:B------:R-:W-:Y:S02]  /*136b0*/  FMNMX.FTZ R8, R21, R113, !PT ;  /* 0x0000007115087209 */ /* 0x000fe40007810000 */
[----:B------:R-:W-:Y:S02]  /*136c0*/  ISETP.GT.AND P2, PT, R6, 0x10, PT ;  /* 0x000000100600780c */ /* 0x000fe40003f44270 */
[----:B------:R-:W-:Y:S02]  /*136d0*/  FMNMX.FTZ R8, R83, R8, !PT ;  /* 0x0000000853087209 */ /* 0x000fe40007810000 */
[----:B------:R-:W-:Y:S01]  /*136e0*/  FSEL R115, R115, -INF , P3 ;  /* 0xff80000073737808 */ /* 0x000fe20001800000 */
[----:B------:R-:W-:Y:S02]  /*136f0*/  WARPGROUP.DEPBAR.LE gsb0, 0x0 ;  /* 0x00008000000079c5 */ /* 0x000fe40000010000 */
[----:B------:R-:W-:Y:S01]  /*13700*/  WARPGROUP.ARRIVE ;  /* 0x00000000000079c5 */ /* 0x000fe20000000000 */
[----:B------:R-:W-:Y:S01]  /*13710*/  FSEL R131, R100, -INF , P4 ;  /* 0xff80000064837808 */ /* 0x000fe20002000000 */
[----:B------:R-:W-:Y:S01]  /*13720*/  VIADD R100, R4, 0x906 ;  /* 0x0000090604647836 */ /* 0x000fe20000000000 */
[----:B------:R-:W-:Y:S01]  /*13730*/  FSEL R133, R101, -INF , P5 ;  /* 0xff80000065857808 */ /* 0x000fe20002800000 */
[----:B------:R-:W-:Y:S01]  /*13740*/  IMAD.MOV.U32 R101, RZ, RZ, 0x40000040 ;  /* 0x40000040ff657424 */ /* 0x000fe200078e00ff */
[----:B------:R-:W-:Y:S01]  /*13750*/  FSEL R81, R102, -INF , P4 ;  /* 0xff80000066517808 */ /* 0x000fe20002000000 */
[----:B------:R-:W-:Y:S01]  /*13760*/  HGMMA.64x16x16.F32.BF16 R88, gdesc[UR20], R88, gsb0 ;  /* 0x00200000145879f0 */ /* 0x000fe20008001858 */
[----:B------:R-:W-:-:S02]  /*13770*/  R2UR UR22, R14 ;  /* 0x000000000e1672ca */ /* 0x000fc400000e0000 */
[----:B------:R-:W-:Y:S02]  /*13780*/  R2UR UR23, R15 ;  /* 0x000000000f1772ca */ /* 0x000fe400000e0000 */
[----:B------:R-:W-:Y:S02]  /*13790*/  FSEL R103, R103, -INF , P5 ;  /* 0xff80000067677808 */ /* 0x000fe40002800000 */
[C---:B------:R-:W-:Y:S02]  /*137a0*/  ISETP.GT.AND P4, PT, R6.reuse, 0x38, PT ;  /* 0x000000380600780c */ /* 0x040fe40003f84270 */
[C---:B------:R-:W-:Y:S02]  /*137b0*/  ISETP.GT.AND P5, PT, R6.reuse, 0x39, PT ;  /* 0x000000390600780c */ /* 0x040fe40003fa4270 */
[----:B------:R-:W-:Y:S02]  /*137c0*/  ISETP.GT.AND P3, PT, R6, 0x11, PT ;  /* 0x000000110600780c */ /* 0x000fe40003f64270 */
[----:B------:R-:W-:-:S02]  /*137d0*/  FSEL R85, R104, -INF , P2 ;  /* 0xff80000068557808 */ /* 0x000fc40001000000 */
[----:B------:R-:W-:Y:S02]  /*137e0*/  FMNMX.FTZ R8, R117, R8, !PT ;  /* 0x0000000875087209 */ /* 0x000fe40007810000 */
[----:B------:R-:W-:Y:S02]  /*137f0*/  FSEL R105, R105, -INF , P3 ;  /* 0xff80000069697808 */ /* 0x000fe40001800000 */
[----:B------:R-:W-:Y:S02]  /*13800*/  FMNMX.FTZ R8, R85, R8, !PT ;  /* 0x0000000855087209 */ /* 0x000fe40007810000 */
[----:B------:R-:W-:Y:S02]  /*13810*/  FSEL R11, R106, -INF , P2 ;  /* 0xff8000006a0b7808 */ /* 0x000fe40001000000 */
[----:B------:R-:W-:Y:S02]  /*13820*/  FMNMX.FTZ R8, R105, R8, !PT ;  /* 0x0000000869087209 */ /* 0x000fe40007810000 */
[----:B------:R-:W-:-:S02]  /*13830*/  ISETP.GT.AND P2, PT, R6, 0x20, PT ;  /* 0x000000200600780c */ /* 0x000fc40003f44270 */
[----:B------:R-:W-:Y:S02]  /*13840*/  FMNMX.FTZ R8, R121, R8, !PT ;  /* 0x0000000879087209 */ /* 0x000fe40007810000 */
[----:B------:R-:W-:Y:S02]  /*13850*/  FSEL R107, R107, -INF , P3 ;  /* 0xff8000006b6b7808 */ /* 0x000fe40001800000 */
[----:B------:R-:W-:Y:S02]  /*13860*/  ISETP.GT.AND P3, PT, R6, 0x21, PT ;  /* 0x000000210600780c */ /* 0x000fe40003f64270 */
[----:B------:R-:W-:Y:S02]  /*13870*/  FSEL R123, R96, -INF , P2 ;  /* 0xff800000607b7808 */ /* 0x000fe40001000000 */
[----:B------:R-:W-:Y:S02]  /*13880*/  FMNMX.FTZ R8, R109, R8, !PT ;  /* 0x000000086d087209 */ /* 0x000fe40007810000 */
[----:B------:R-:W-:-:S02]  /*13890*/  FSEL R129, R97, -INF , P3 ;  /* 0xff80000061817808 */ /* 0x000fc40001800000 */
[----:B------:R-:W-:Y:S02]  /*138a0*/  FMNMX.FTZ R8, R123, R8, !PT ;  /* 0x000000087b087209 */ /* 0x000fe40007810000 */
[----:B------:R-:W-:Y:S02]  /*138b0*/  FSEL R15, R98, -INF , P2 ;  /* 0xff800000620f7808 */ /* 0x000fe40001000000 */
[----:B------:R-:W-:Y:S02]  /*138c0*/  FMNMX.FTZ R8, R129, R8, !PT ;  /* 0x0000000881087209 */ /* 0x000fe40007810000 */
[----:B------:R-:W-:Y:S02]  /*138d0*/  ISETP.GT.AND P2, PT, R6, 0x30, PT ;  /* 0x000000300600780c */ /* 0x000fe40003f44270 */
[----:B------:R-:W-:Y:S02]  /*138e0*/  FMNMX.FTZ R8, R131, R8, !PT ;  /* 0x0000000883087209 */ /* 0x000fe40007810000 */
[----:B------:R-:W-:-:S02]  /*138f0*/  FSEL R99, R99, -INF , P3 ;  /* 0xff80000063637808 */ /* 0x000fc40001800000 */
[----:B------:R-:W-:Y:S01]  /*13900*/  ISETP.GT.AND P3, PT, R6, 0x31, PT ;  /* 0x000000310600780c */ /* 0x000fe20003f64270 */
[----:B------:R-:W-:Y:S02]  /*13910*/  WARPGROUP.DEPBAR.LE gsb0, 0x0 ;  /* 0x00008000000079c5 */ /* 0x000fe40000010000 */
[----:B------:R-:W-:Y:S01]  /*13920*/  WARPGROUP.ARRIVE ;  /* 0x00000000000079c5 */ /* 0x000fe20000000000 */
[----:B------:R-:W-:Y:S01]  /*13930*/  FSEL R135, R92, -INF , P4 ;  /* 0xff8000005c877808 */ /* 0x000fe20002000000 */
[----:B------:R-:W-:Y:S01]  /*13940*/  VIADD R92, R4, 0x986 ;  /* 0x00000986045c7836 */ /* 0x000fe20000000000 */
[----:B------:R-:W-:Y:S01]  /*13950*/  FSEL R137, R93, -INF , P5 ;  /* 0xff8000005d897808 */ /* 0x000fe20002800000 */
[----:B------:R-:W-:Y:S01]  /*13960*/  IMAD.MOV.U32 R93, RZ, RZ, 0x40000040 ;  /* 0x40000040ff5d7424 */ /* 0x000fe200078e00ff */
[----:B------:R-:W-:Y:S01]  /*13970*/  FMNMX.FTZ R8, R133, R8, !PT ;  /* 0x0000000885087209 */ /* 0x000fe20007810000 */
[----:B------:R-:W-:Y:S01]  /*13980*/  HGMMA.64x16x16.F32.BF16 R72, gdesc[UR20], R72, gsb0 ;  /* 0x00200000144879f0 */ /* 0x000fe20008001848 */
[----:B------:R-:W-:-:S02]  /*13990*/  R2UR UR22, R124 ;  /* 0x000000007c1672ca */ /* 0x000fc400000e0000 */
[----:B------:R-:W-:Y:S02]  /*139a0*/  R2UR UR23, R125 ;  /* 0x000000007d1772ca */ /* 0x000fe400000e0000 */
[----:B------:R-:W-:Y:S01]  /*139b0*/  R2UR UR14, R92 ;  /* 0x000000005c0e72ca */ /* 0x000fe200000e0000 */
[----:B------:R-:W-:Y:S01]  /*139c0*/  VIADD R92, R4, 0xa06 ;  /* 0x00000a06045c7836 */ /* 0x000fe20000000000 */
[----:B------:R-:W-:Y:S01]  /*139d0*/  R2UR UR15, R93 ;  /* 0x000000005d0f72ca */ /* 0x000fe200000e0000 */
[----:B------:R-:W-:Y:S01]  /*139e0*/  IMAD.MOV.U32 R93, RZ, RZ, 0x40000040 ;  /* 0x40000040ff5d7424 */ /* 0x000fe200078e00ff */
[----:B------:R-:W-:Y:S01]  /*139f0*/  FSEL R125, R88, -INF , P2 ;  /* 0xff800000587d7808 */ /* 0x000fe20001000000 */
[----:B------:R-:W-:Y:S01]  /*13a00*/  VIADD R4, R4, 0xa86 ;  /* 0x00000a8604047836 */ /* 0x000fe20000000000 */
        /* <DEDUP_REMOVED lines=12> */
[C---:B------:R-:W-:Y:S02]  /*13ad0*/  ISETP.GT.AND P5, PT, R6.reuse, 0x49, PT ;  /* 0x000000490600780c */ /* 0x040fe40003fa4270 */
[----:B------:R-:W-:-:S02]  /*13ae0*/  ISETP.GT.AND P1, PT, R6, 0x91, PT ;  /* 0x000000910600780c */ /* 0x000fc40003f24270 */
[C---:B------:R-:W-:Y:S02]  /*13af0*/  ISETP.GT.AND P6, PT, R6.reuse, 0x90, PT ;  /* 0x000000900600780c */ /* 0x040fe40003fc4270 */
[----:B------:R-:W-:Y:S01]  /*13b00*/  ISETP.GT.AND P0, PT, R6, 0x98, PT ;  /* 0x000000980600780c */ /* 0x000fe20003f04270 */
[----:B------:R-:W-:Y:S02]  /*13b10*/  WARPGROUP.DEPBAR.LE gsb0, 0x0 ;  /* 0x00008000000079c5 */ /* 0x000fe40000010000 */
[----:B------:R-:W-:Y:S01]  /*13b20*/  WARPGROUP.ARRIVE ;  /* 0x00000000000079c5 */ /* 0x000fe20000000000 */
[----:B------:R-:W-:Y:S01]  /*13b30*/  FSEL R139, R72, -INF , P2 ;  /* 0xff800000488b7808 */ /* 0x000fe20001000000 */
[--C-:B------:R-:W-:Y:S01]  /*13b40*/  IMAD.MOV.U32 R72, RZ, RZ, R87.reuse ;  /* 0x000000ffff487224 */ /* 0x100fe200078e0057 */
[----:B------:R-:W-:Y:S02]  /*13b50*/  FSEL R141, R73, -INF , P3 ;  /* 0xff800000498d7808 */ /* 0x000fe40001800000 */
[----:B------:R-:W-:Y:S01]  /*13b60*/  FMNMX.FTZ R8, R139, R8, !PT ;  /* 0x000000088b087209 */ /* 0x000fe20007810000 */
[----:B------:R-:W-:Y:S01]  /*13b70*/  HGMMA.64x16x16.F32.BF16 R64, gdesc[UR8], R64, gsb0 ;  /* 0x00200000084079f0 */ /* 0x000fe20008001840 */
[----:B------:R-:W-:Y:S01]  /*13b80*/  R2UR UR10, R100 ;  /* 0x00000000640a72ca */ /* 0x000fe200000e0000 */
[----:B------:R-:W-:Y:S01]  /*13b90*/  UMOV UR8, UR20 ;  /* 0x0000001400087c82 */ /* 0x000fe20008000000 */
[----:B------:R-:W-:Y:S01]  /*13ba0*/  R2UR UR11, R101 ;  /* 0x00000000650b72ca */ /* 0x000fe200000e0000 */
[----:B------:R-:W-:Y:S01]  /*13bb0*/  UMOV UR9, UR21 ;  /* 0x0000001500097c82 */ /* 0x000fe20008000000 */
[----:B------:R-:W-:Y:S01]  /*13bc0*/  FSEL R143, R76, -INF , P4 ;  /* 0xff8000004c8f7808 */ /* 0x000fe20002000000 */
[----:B------:R-:W-:Y:S01]  /*13bd0*/  IMAD.MOV.U32 R76, RZ, RZ, R87 ;  /* 0x000000ffff4c7224 */ /* 0x000fe200078e0057 */
[----:B------:R-:W-:-:S02]  /*13be0*/  FMNMX.FTZ R8, R141, R8, !PT ;  /* 0x000000088d087209 */ /* 0x000fc40007810000 */
[----:B------:R-:W-:Y:S01]  /*13bf0*/  FSEL R101, R74, -INF , P2 ;  /* 0xff8000004a657808 */ /* 0x000fe20001000000 */
[----:B------:R-:W-:Y:S01]  /*13c00*/  IMAD.MOV.U32 R74, RZ, RZ, R87 ;  /* 0x000000ffff4a7224 */ /* 0x000fe200078e0057 */
[----:B------:R-:W-:Y:S02]  /*13c10*/  FSEL R145, R77, -INF , P5 ;  /* 0xff8000004d917808 */ /* 0x000fe40002800000 */
[C---:B------:R-:W-:Y:S02]  /*13c20*/  ISETP.GT.AND P2, PT, R6.reuse, 0x50, PT ;  /* 0x000000500600780c */ /* 0x040fe40003f44270 */
[----:B------:R-:W-:Y:S02]  /*13c30*/  FMNMX.FTZ R8, R143, R8, !PT ;  /* 0x000000088f087209 */ /* 0x000fe40007810000 */
[----:B------:R-:W-:Y:S02]  /*13c40*/  FSEL R75, R75, -INF , P3 ;  /* 0xff8000004b4b7808 */ /* 0x000fe40001800000 */
[----:B------:R-:W-:-:S02]  /*13c50*/  ISETP.GT.AND P3, PT, R6, 0x51, PT ;  /* 0x000000510600780c */ /* 0x000fc40003f64270 */
[----:B------:R-:W-:Y:S02]  /*13c60*/  FMNMX.FTZ R8, R145, R8, !PT ;  /* 0x0000000891087209 */ /* 0x000fe40007810000 */
[----:B------:R-:W-:Y:S01]  /*13c70*/  FSEL R73, R78, -INF , P4 ;  /* 0xff8000004e497808 */ /* 0x000fe20002000000 */
[----:B------:R-:W-:Y:S01]  /*13c80*/  IMAD.MOV.U32 R78, RZ, RZ, R87 ;  /* 0x000000ffff4e7224 */ /* 0x000fe200078e0057 */
[----:B------:R-:W-:Y:S02]  /*13c90*/  FSEL R79, R79, -INF , P5 ;  /* 0xff8000004f4f7808 */ /* 0x000fe40002800000 */
[C---:B------:R-:W-:Y:S02]  /*13ca0*/  ISETP.GT.AND P4, PT, R6.reuse, 0x58, PT ;  /* 0x000000580600780c */ /* 0x040fe40003f84270 */
[----:B------:R-:W-:Y:S01]  /*13cb0*/  ISETP.GT.AND P5, PT, R6, 0x59, PT ;  /* 0x000000590600780c */ /* 0x000fe20003fa4270 */
[----:B------:R-:W-:Y:S02]  /*13cc0*/  WARPGROUP.DEPBAR.LE gsb0, 0x0 ;  /* 0x00008000000079c5 */ /* 0x000fe40000010000 */
[----:B------:R-:W-:Y:S01]  /*13cd0*/  WARPGROUP.ARRIVE ;  /* 0x00000000000079c5 */ /* 0x000fe20000000000 */
[----:B------:R-:W-:-:S02]  /*13ce0*/  FSEL R147, R65, -INF , P3 ;  /* 0xff80000041937808 */ /* 0x000fc40001800000 */
[----:B------:R-:W-:Y:S01]  /*13cf0*/  FSEL R77, R66, -INF , P2 ;  /* 0xff800000424d7808 */ /* 0x000fe20001000000 */
[--C-:B------:R-:W-:Y:S01]  /*13d00*/  IMAD.MOV.U32 R66, RZ, RZ, R87.reuse ;  /* 0x000000ffff427224 */ /* 0x100fe200078e0057 */
[----:B------:R-:W-:Y:S01]  /*13d10*/  FSEL R65, R70, -INF , P4 ;  /* 0xff80000046417808 */ /* 0x000fe20002000000 */
[----:B------:R-:W-:Y:S01]  /*13d20*/  HGMMA.64x16x16.F32.BF16 R56, gdesc[UR20], R56, gsb0 ;  /* 0x00200000143879f0 */ /* 0x000fe20008001838 */
[----:B------:R-:W-:Y:S01]  /*13d30*/  R2UR UR22, R92 ;  /* 0x000000005c1672ca */ /* 0x000fe200000e0000 */
[--C-:B------:R-:W-:Y:S01]  /*13d40*/  IMAD.MOV.U32 R70, RZ, RZ, R87.reuse ;  /* 0x000000ffff467224 */ /* 0x100fe200078e0057 */
[----:B------:R-:W-:Y:S02]  /*13d50*/  R2UR UR23, R93 ;  /* 0x000000005d1772ca */ /* 0x000fe400000e0000 */
[----:B------:R-:W-:Y:S01]  /*13d60*/  FSEL R93, R64, -INF , P2 ;  /* 0xff800000405d7808 */ /* 0x000fe20001000000 */
[--C-:B------:R-:W-:Y:S01]  /*13d70*/  IMAD.MOV.U32 R64, RZ, RZ, R87.reuse ;  /* 0x000000ffff407224 */ /* 0x100fe200078e0057 */
[----:B------:R-:W-:Y:S01]  /*13d80*/  FSEL R149, R68, -INF , P4 ;  /* 0xff80000044957808 */ /* 0x000fe20002000000 */
[----:B------:R-:W-:Y:S01]  /*13d90*/  IMAD.MOV.U32 R68, RZ, RZ, R87 ;  /* 0x000000ffff447224 */ /* 0x000fe200078e0057 */
[----:B------:R-:W-:-:S02]  /*13da0*/  FMNMX.FTZ R8, R93, R8, !PT ;  /* 0x000000085d087209 */ /* 0x000fc40007810000 */
[----:B------:R-:W-:Y:S02]  /*13db0*/  FSEL R67, R67, -INF , P3 ;  /* 0xff80000043437808 */ /* 0x000fe40001800000 */
[----:B------:R-:W-:Y:S02]  /*13dc0*/  FSEL R71, R71, -INF , P5 ;  /* 0xff80000047477808 */ /* 0x000fe40002800000 */
[----:B------:R-:W-:Y:S02]  /*13dd0*/  FSEL R151, R69, -INF , P5 ;  /* 0xff80000045977808 */ /* 0x000fe40002800000 */
[----:B------:R-:W-:Y:S02]  /*13de0*/  FMNMX.FTZ R8, R147, R8, !PT ;  /* 0x0000000893087209 */ /* 0x000fe40007810000 */
[C---:B------:R-:W-:Y:S02]  /*13df0*/  ISETP.GT.AND P4, PT, R6.reuse, 0x61, PT ;  /* 0x000000610600780c */ /* 0x040fe40003f84270 */
[----:B------:R-:W-:-:S02]  /*13e00*/  ISETP.GT.AND P2, PT, R6, 0x69, PT ;  /* 0x000000690600780c */ /* 0x000fc40003f44270 */
[C---:B------:R-:W-:Y:S02]  /*13e10*/  ISETP.GT.AND P5, PT, R6.reuse, 0x60, PT ;  /* 0x000000600600780c */ /* 0x040fe40003fa4270 */
[----:B------:R-:W-:Y:S02]  /*13e20*/  ISETP.GT.AND P3, PT, R6, 0x68, PT ;  /* 0x000000680600780c */ /* 0x000fe40003f64270 */
[----:B------:R-:W-:-:S04]  /*13e30*/  FMNMX.FTZ R8, R149, R8, !PT ;  /* 0x0000000895087209 */ /* 0x000fc80007810000 */
[----:B------:R-:W-:Y:S01]  /*13e40*/  FMNMX.FTZ R8, R151, R8, !PT ;  /* 0x0000000897087209 */ /* 0x000fe20007810000 */
[----:B------:R-:W-:Y:S02]  /*13e50*/  WARPGROUP.DEPBAR.LE gsb0, 0x0 ;  /* 0x00008000000079c5 */ /* 0x000fe40000010000 */
[----:B------:R-:W-:Y:S01]  /*13e60*/  WARPGROUP.ARRIVE ;  /* 0x00000000000079c5 */ /* 0x000fe20000000000 */
[----:B------:R-:W-:Y:S02]  /*13e70*/  FSEL R157, R57, -INF , P4 ;  /* 0xff800000399d7808 */ /* 0x000fe40002000000 */
[----:B------:R-:W-:Y:S02]  /*13e80*/  FSEL R59, R59, -INF , P4 ;  /* 0xff8000003b3b7808 */ /* 0x000fe40002000000 */
[----:B------:R-:W-:Y:S01]  /*13e90*/  FSEL R167, R61, -INF , P2 ;  /* 0xff8000003da77808 */ /* 0x000fe20001000000 */
[----:B------:R-:W-:Y:S01]  /*13ea0*/  HGMMA.64x16x16.F32.BF16 R48, gdesc[UR8], R48, gsb0 ;  /* 0x00200000083079f0 */ /* 0x000fe20008001830 */
[----:B------:R-:W-:-:S02]  /*13eb0*/  FSEL R63, R63, -INF , P2 ;  /* 0xff8000003f3f7808 */ /* 0x000fc40001000000 */
[----:B------:R-:W-:Y:S01]  /*13ec0*/  FSEL R159, R56, -INF , P5 ;  /* 0xff800000389f7808 */ /* 0x000fe20002800000 */
[--C-:B------:R-:W-:Y:S01]  /*13ed0*/  IMAD.MOV.U32 R56, RZ, RZ, R87.reuse ;  /* 0x000000ffff387224 */ /* 0x100fe200078e0057 */
[----:B------:R-:W-:Y:S01]  /*13ee0*/  FSEL R165, R60, -INF , P3 ;  /* 0xff8000003ca57808 */ /* 0x000fe20001800000 */
[--C-:B------:R-:W-:Y:S01]  /*13ef0*/  IMAD.MOV.U32 R60, RZ, RZ, R87.reuse ;  /* 0x000000ffff3c7224 */ /* 0x100fe200078e0057 */
[----:B------:R-:W-:Y:S02]  /*13f00*/  ISETP.GT.AND P4, PT, R6, 0x71, PT ;  /* 0x000000710600780c */ /* 0x000fe40003f84270 */
[----:B------:R-:W-:Y:S01]  /*13f10*/  FSEL R57, R62, -INF , P3 ;  /* 0xff8000003e397808 */ /* 0x000fe20001800000 */
[----:B------:R-:W-:Y:S01]  /*13f20*/  IMAD.MOV.U32 R62, RZ, RZ, R87 ;  /* 0x000000ffff3e7224 */ /* 0x000fe200078e0057 */
[C---:B------:R-:W-:Y:S02]  /*13f30*/  ISETP.GT.AND P2, PT, R6.reuse, 0x79, PT ;  /* 0x000000790600780c */ /* 0x040fe40003f44270 */
[----:B------:R-:W-:-:S02]  /*13f40*/  ISETP.GT.AND P3, PT, R6, 0x78, PT ;  /* 0x000000780600780c */ /* 0x000fc40003f64270 */
[----:B------:R-:W-:-:S04]  /*13f50*/  FMNMX.FTZ R8, R159, R8, !PT ;  /* 0x000000089f087209 */ /* 0x000fc80007810000 */
[----:B------:R-:W-:-:S04]  /*13f60*/  FMNMX.FTZ R8, R157, R8, !PT ;  /* 0x000000089d087209 */ /* 0x000fc80007810000 */
[----:B------:R-:W-:-:S04]  /*13f70*/  FMNMX.FTZ R8, R165, R8, !PT ;  /* 0x00000008a5087209 */ /* 0x000fc80007810000 */
[----:B------:R-:W-:Y:S01]  /*13f80*/  FMNMX.FTZ R8, R167, R8, !PT ;  /* 0x00000008a7087209 */ /* 0x000fe20007810000 */
[----:B------:R-:W-:Y:S02]  /*13f90*/  WARPGROUP.DEPBAR.LE gsb0, 0x0 ;  /* 0x00008000000079c5 */ /* 0x000fe40000010000 */
[----:B------:R-:W-:Y:S01]  /*13fa0*/  WARPGROUP.ARRIVE ;  /* 0x00000000000079c5 */ /* 0x000fe20000000000 */
[----:B-----5:R-:W-:Y:S02]  /*13fb0*/  FSEL R155, R49, -INF , P4 ;  /* 0xff800000319b7808 */ /* 0x020fe40002000000 */
[----:B------:R-:W-:Y:S02]  /*13fc0*/  FSEL R163, R53, -INF , P2 ;  /* 0xff80000035a37808 */ /* 0x000fe40001000000 */
[----:B------:R-:W-:Y:S01]  /*13fd0*/  FSEL R51, R51, -INF , P4 ;  /* 0xff80000033337808 */ /* 0x000fe20002000000 */
[----:B------:R-:W-:Y:S01]  /*13fe0*/  HGMMA.64x16x16.F32.BF16 R40, gdesc[UR12], R40, gsb0 ;  /* 0x002000000c2879f0 */ /* 0x000fe20008001828 */
[----:B------:R-:W-:-:S02]  /*13ff0*/  FSEL R55, R55, -INF , P2 ;  /* 0xff80000037377808 */ /* 0x000fc40001000000 */
[----:B------:R-:W-:Y:S02]  /*14000*/  FSEL R153, R52, -INF , P3 ;  /* 0xff80000034997808 */ /* 0x000fe40001800000 */
[----:B------:R-:W-:Y:S02]  /*14010*/  ISETP.GT.AND P4, PT, R6, 0x81, PT ;  /* 0x000000810600780c */ /* 0x000fe40003f84270 */
[----:B------:R-:W-:Y:S02]  /*14020*/  FSEL R53, R54, -INF , P3 ;  /* 0xff80000036357808 */ /* 0x000fe40001800000 */
[C---:B------:R-:W-:Y:S02]  /*14030*/  ISETP.GT.AND P2, PT, R6.reuse, 0x89, PT ;  /* 0x000000890600780c */ /* 0x040fe40003f44270 */
[----:B------:R-:W-:Y:S01]  /*14040*/  ISETP.GT.AND P3, PT, R6, 0x88, PT ;  /* 0x000000880600780c */ /* 0x000fe20003f64270 */
[----:B------:R-:W-:Y:S02]  /*14050*/  WARPGROUP.DEPBAR.LE gsb0, 0x0 ;  /* 0x00008000000079c5 */ /* 0x000fe40000010000 */
[----:B------:R-:W-:Y:S01]  /*14060*/  WARPGROUP.ARRIVE ;  /* 0x00000000000079c5 */ /* 0x000fe20000000000 */
[----:B------:R-:W-:-:S02]  /*14070*/  FSEL R171, R41, -INF , P4 ;  /* 0xff80000029ab7808 */ /* 0x000fc40002000000 */
[----:B------:R-:W-:Y:S02]  /*14080*/  FSEL R175, R45, -INF , P2 ;  /* 0xff8000002daf7808 */ /* 0x000fe40001000000 */
[----:B------:R-:W-:Y:S01]  /*14090*/  FSEL R173, R44, -INF , P3 ;  /* 0xff8000002cad7808 */ /* 0x000fe20001800000 */
[----:B------:R-:W-:Y:S01]  /*140a0*/  HGMMA.64x16x16.F32.BF16 R32, gdesc[UR20], R32, gsb0 ;  /* 0x00200000142079f0 */ /* 0x000fe20008001820 */
[----:B------:R-:W-:Y:S02]  /*140b0*/  R2UR UR23, R5 ;  /* 0x00000000051772ca */ /* 0x000fe400000e0000 */
[----:B------:R-:W-:Y:S01]  /*140c0*/  FSEL R5, R58, -INF , P5 ;  /* 0xff8000003a057808 */ /* 0x000fe20002800000 */
[----:B------:R-:W-:Y:S01]  /*140d0*/  IMAD.MOV.U32 R58, RZ, RZ, R87 ;  /* 0x000000ffff3a7224 */ /* 0x000fe200078e0057 */
[----:B------:R-:W-:Y:S02]  /*140e0*/  ISETP.GT.AND P5, PT, R6, 0x70, PT ;  /* 0x000000700600780c */ /* 0x000fe40003fa4270 */
[----:B------:R-:W-:-:S02]  /*140f0*/  R2UR UR22, R4 ;  /* 0x00000000041672ca */ /* 0x000fc400000e0000 */
[----:B------:R-:W-:Y:S02]  /*14100*/  FSEL R161, R48, -INF , P5 ;  /* 0xff80000030a17808 */ /* 0x000fe40002800000 */
[----:B------:R-:W-:Y:S02]  /*14110*/  FSEL R49, R50, -INF , P5 ;  /* 0xff80000032317808 */ /* 0x000fe40002800000 */
[----:B------:R-:W-:Y:S02]  /*14120*/  ISETP.GT.AND P5, PT, R6, 0x80, PT ;  /* 0x000000800600780c */ /* 0x000fe40003fa4270 */
[----:B------:R-:W-:Y:S02]  /*14130*/  FSEL R43, R43, -INF , P4 ;  /* 0xff8000002b2b7808 */ /* 0x000fe40002000000 */
[----:B------:R-:W-:Y:S02]  /*14140*/  FSEL R169, R40, -INF , P5 ;  /* 0xff80000028a97808 */ /* 0x000fe40002800000 */
[----:B------:R-:W-:-:S02]  /*14150*/  FSEL R41, R42, -INF , P5 ;  /* 0xff8000002a297808 */ /* 0x000fc40002800000 */
[----:B------:R-:W-:Y:S02]  /*14160*/  FSEL R45, R46, -INF , P3 ;  /* 0xff8000002e2d7808 */ /* 0x000fe40001800000 */
[----:B------:R-:W-:Y:S02]  /*14170*/  FSEL R47, R47, -INF , P2 ;  /* 0xff8000002f2f7808 */ /* 0x000fe40001000000 */
[C---:B------:R-:W-:Y:S02]  /*14180*/  ISETP.GT.AND P2, PT, R6.reuse, 0x99, PT ;  /* 0x000000990600780c */ /* 0x040fe40003f44270 */
[C---:B------:R-:W-:Y:S02]  /*14190*/  ISETP.GT.AND P3, PT, R6.reuse, 0xa0, PT ;  /* 0x000000a00600780c */ /* 0x040fe40003f64270 */
[C---:B------:R-:W-:Y:S02]  /*141a0*/  ISETP.GT.AND P4, PT, R6.reuse, 0xa1, PT ;  /* 0x000000a10600780c */ /* 0x040fe40003f84270 */
[----:B------:R-:W-:-:S02]  /*141b0*/  ISETP.GT.AND P5, PT, R6, 0xa8, PT ;  /* 0x000000a80600780c */ /* 0x000fc40003fa4270 */
[----:B------:R-:W-:-:S04]  /*141c0*/  FMNMX.FTZ R8, R161, R8, !PT ;  /* 0x00000008a1087209 */ /* 0x000fc80007810000 */
[----:B------:R-:W-:-:S04]  /*141d0*/  FMNMX.FTZ R8, R155, R8, !PT ;  /* 0x000000089b087209 */ /* 0x000fc80007810000 */
[----:B------:R-:W-:-:S04]  /*141e0*/  FMNMX.FTZ R8, R153, R8, !PT ;  /* 0x0000000899087209 */ /* 0x000fc80007810000 */
[----:B------:R-:W-:-:S04]  /*141f0*/  FMNMX.FTZ R8, R163, R8, !PT ;  /* 0x00000008a3087209 */ /* 0x000fc80007810000 */
[----:B------:R-:W-:Y:S01]  /*14200*/  FMNMX.FTZ R8, R169, R8, !PT ;  /* 0x00000008a9087209 */ /* 0x000fe20007810000 */
[----:B------:R-:W-:Y:S02]  /*14210*/  WARPGROUP.DEPBAR.LE gsb0, 0x0 ;  /* 0x00008000000079c5 */ /* 0x000fe40000010000 */
[----:B------:R-:W-:Y:S01]  /*14220*/  WARPGROUP.ARRIVE ;  /* 0x00000000000079c5 */ /* 0x000fe20000000000 */
[----:B------:R-:W-:Y:S02]  /*14230*/  FSEL R179, R33, -INF , P1 ;  /* 0xff80000021b37808 */ /* 0x000fe40000800000 */
[----:B------:R-:W-:Y:S02]  /*14240*/  FSEL R177, R32, -INF , P6 ;  /* 0xff80000020b17808 */ /* 0x000fe40003000000 */
[----:B------:R-:W-:Y:S01]  /*14250*/  P2R R33, PR, RZ, 0x2 ;  /* 0x00000002ff217803 */ /* 0x000fe20000000000 */
[----:B------:R-:W-:Y:S01]  /*14260*/  HGMMA.64x16x16.F32.BF16 R24, gdesc[UR20], R24, gsb0 ;  /* 0x00200000141879f0 */ /* 0x000fe20008001818 */
[----:B------:R-:W-:-:S02]  /*14270*/  ISETP.GT.AND P6, PT, R6, 0xa9, PT ;  /* 0x000000a90600780c */ /* 0x000fc40003fc4270 */
[----:B------:R-:W-:Y:S02]  /*14280*/  ISETP.GT.AND P1, PT, R6, 0x90, PT ;  /* 0x000000900600780c */ /* 0x000fe40003f24270 */
        /* <DEDUP_REMOVED lines=9> */
[----:B------:R-:W-:Y:S02]  /*14320*/  FSEL R187, R36, -INF , P0 ;  /* 0xff80000024bb7808 */ /* 0x000fe40000000000 */
[----:B------:R-:W-:-:S02]  /*14330*/  FMNMX.FTZ R6, R13, R6, !PT ;  /* 0x000000060d067209 */ /* 0x000fc40007810000 */
[----:B------:R-:W-:Y:S02]  /*14340*/  FMNMX.FTZ R8, R179, R8, !PT ;  /* 0x00000008b3087209 */ /* 0x000fe40007810000 */
[----:B------:R-:W-:Y:S02]  /*14350*/  FMNMX.FTZ R6, R111, R6, !PT ;  /* 0x000000066f067209 */ /* 0x000fe40007810000 */
[----:B------:R-:W-:Y:S02]  /*14360*/  FSEL R191, R37, -INF , P2 ;  /* 0xff80000025bf7808 */ /* 0x000fe40001000000 */
[----:B------:R-:W-:Y:S02]  /*14370*/  FMNMX.FTZ R6, R15, R6, !PT ;  /* 0x000000060f067209 */ /* 0x000fe40007810000 */
[----:B------:R-:W-:Y:S02]  /*14380*/  FMNMX.FTZ R8, R187, R8, !PT ;  /* 0x00000008bb087209 */ /* 0x000fe40007810000 */
[----:B------:R-:W-:-:S02]  /*14390*/  FMNMX.FTZ R6, R99, R6, !PT ;  /* 0x0000000663067209 */ /* 0x000fc40007810000 */
[----:B------:R-:W-:Y:S02]  /*143a0*/  FMNMX.FTZ R8, R191, R8, !PT ;  /* 0x00000008bf087209 */ /* 0x000fe40007810000 */
[----:B------:R-:W-:Y:S02]  /*143b0*/  FMNMX.FTZ R6, R81, R6, !PT ;  /* 0x0000000651067209 */ /* 0x000fe40007810000 */
[----:B------:R-:W-:Y:S02]  /*143c0*/  P2R R32, PR, RZ, 0x1 ;  /* 0x00000001ff207803 */ /* 0x000fe40000000000 */
[----:B------:R-:W-:Y:S02]  /*143d0*/  FMNMX.FTZ R6, R103, R6, !PT ;  /* 0x0000000667067209 */ /* 0x000fe40007810000 */
[----:B------:R-:W-:Y:S02]  /*143e0*/  FSEL R39, R39, -INF , P2 ;  /* 0xff80000027277808 */ /* 0x000fe40001000000 */
[----:B------:R-:W-:Y:S01]  /*143f0*/  FMNMX.FTZ R6, R97, R6, !PT ;  /* 0x0000000661067209 */ /* 0x000fe20007810000 */
[----:B------:R-:W-:-:S03]  /*14400*/  WARPGROUP.DEPBAR.LE gsb0, 0x0 ;  /* 0x00008000000079c5 */ /* 0x000fc60000010000 */
        /* <DEDUP_REMOVED lines=10> */
[----:B------:R-:W-:Y:S02]  /*144b0*/  FSEL R181, R29, -INF , P6 ;  /* 0xff8000001db57808 */ /* 0x000fe40003000000 */
[----:B------:R-:W-:-:S02]  /*144c0*/  FMNMX.FTZ R8, R183, R8, !PT ;  /* 0x00000008b7087209 */ /* 0x000fc40007810000 */
[----:B------:R-:W-:Y:S02]  /*144d0*/  FMNMX.FTZ R6, R73, R6, !PT ;  /* 0x0000000649067209 */ /* 0x000fe40007810000 */
[----:B------:R-:W-:Y:S01]  /*144e0*/  FMNMX.FTZ R14, R181, R8, !PT ;  /* 0x00000008b50e7209 */ /* 0x000fe20007810000 */
[----:B------:R-:W-:Y:S01]  /*144f0*/  IMAD.U32 R8, RZ, RZ, UR6 ;  /* 0x00000006ff087e24 */ /* 0x000fe2000f8e00ff */
[----:B------:R-:W-:Y:S02]  /*14500*/  FMNMX.FTZ R6, R79, R6, !PT ;  /* 0x000000064f067209 */ /* 0x000fe40007810000 */
[----:B------:R-:W-:Y:S01]  /*14510*/  FSEL R25, R34, -INF , P1 ;  /* 0xff80000022197808 */ /* 0x000fe20000800000 */
[----:B------:R-:W0:Y:S01]  /*14520*/  SHFL.BFLY PT, R7, R14, 0x2, 0x1f ;  /* 0x0c401f000e077f89 */ /* 0x000e2200000e0000 */
[----:B------:R-:W-:Y:S02]  /*14530*/  FMNMX.FTZ R6, R77, R6, !PT ;  /* 0x000000064d067209 */ /* 0x000fe40007810000 */
[----:B------:R-:W-:-:S02]  /*14540*/  ISETP.NE.AND P1, PT, R33, RZ, PT ;  /* 0x000000ff2100720c */ /* 0x000fc40003f25270 */
[----:B------:R-:W-:Y:S02]  /*14550*/  FMNMX.FTZ R6, R67, R6, !PT ;  /* 0x0000000643067209 */ /* 0x000fe40007810000 */
[----:B------:R-:W-:Y:S02]  /*14560*/  FSEL R35, R35, -INF , P1 ;  /* 0xff80000023237808 */ /* 0x000fe40000800000 */
[----:B------:R-:W-:Y:S02]  /*14570*/  FMNMX.FTZ R6, R65, R6, !PT ;  /* 0x0000000641067209 */ /* 0x000fe40007810000 */
[----:B------:R-:W-:Y:S02]  /*14580*/  ISETP.NE.AND P1, PT, R12, RZ, PT ;  /* 0x000000ff0c00720c */ /* 0x000fe40003f25270 */
[----:B------:R-:W-:-:S04]  /*14590*/  FMNMX.FTZ R6, R71, R6, !PT ;  /* 0x0000000647067209 */ /* 0x000fc80007810000 */
[----:B------:R-:W-:-:S04]  /*145a0*/  FMNMX.FTZ R6, R5, R6, !PT ;  /* 0x0000000605067209 */ /* 0x000fc80007810000 */
[----:B------:R-:W-:Y:S02]  /*145b0*/  FMNMX.FTZ R6, R59, R6, !PT ;  /* 0x000000063b067209 */ /* 0x000fe40007810000 */
[----:B0-----:R-:W-:Y:S01]  /*145c0*/  FMNMX.FTZ R20, R14, R7, !PT ;  /* 0x000000070e147209 */ /* 0x001fe20007810000 */
[----:B------:R-:W-:Y:S01]  /*145d0*/  @!P1 VIADD R0, R0, 0x34840 ;  /* 0x0003484000009836 */ /* 0x000fe20000000000 */
        /* <DEDUP_REMOVED lines=15> */
[----:B------:R-:W-:Y:S02]  /*146d0*/  ISETP.NE.AND P0, PT, R32, RZ, PT ;  /* 0x000000ff2000720c */ /* 0x000fe40003f05270 */
        /* <DEDUP_REMOVED lines=31> */
[-CC-:B------:R-:W-:Y:S01]  /*148d0*/  FFMA.FTZ R186, R131, R8.reuse, -R4.reuse ;  /* 0x0000000883ba7223 */ /* 0x180fe20000010804 */
[-CC-:B------:R-:W-:Y:S01]  /*148e0*/  FFMA.FTZ R85, R127, R8.reuse, -R4.reuse ;  /* 0x000000087f557223 */ /* 0x180fe20000010804 */
[----:B------:R-:W0:Y:S01]  /*148f0*/  SHFL.BFLY PT, R137, R6, 0x2, 0x1f ;  /* 0x0c401f0006897f89 */ /* 0x000e2200000e0000 */
        /* <DEDUP_REMOVED lines=23> */
[----:B0-----:R-:W-:Y:S01]  /*14a70*/  FMNMX.FTZ R10, R6, R137, !PT ;  /* 0x00000089060a7209 */ /* 0x001fe20007810000 */
[----:B------:R-:W0:Y:S01]  /*14a80*/  MUFU.EX2 R180, R180 ;  /* 0x000000b400b47308 */ /* 0x000e220000000800 */
[-CC-:B------:R-:W-:Y:S01]  /*14a90*/  FFMA.FTZ R137, R179, R8.reuse, -R4.reuse ;  /* 0x00000008b3897223 */ /* 0x180fe20000010804 */
[-CC-:B------:R-:W-:Y:S01]  /*14aa0*/  FFMA.FTZ R139, R191, R8.reuse, -R4.reuse ;  /* 0x00000008bf8b7223 */ /* 0x180fe20000010804 */
[-CC-:B------:R-:W-:Y:S01]  /*14ab0*/  FFMA.FTZ R216, R185, R8.reuse, -R4.reuse ;  /* 0x00000008b9d87223 */ /* 0x180fe20000010804 */
[----:B------:R-:W4:Y:S01]  /*14ac0*/  SHFL.BFLY PT, R141, R10, 0x1, 0x1f ;  /* 0x0c201f000a8d7f89 */ /* 0x000f2200000e0000 */
[-CC-:B------:R-:W-:Y:S01]  /*14ad0*/  FFMA.FTZ R189, R189, R8.reuse, -R4.reuse ;  /* 0x00000008bdbd7223 */ /* 0x180fe20000010804 */
[-CC-:B------:R-:W-:Y:S01]  /*14ae0*/  FFMA.FTZ R218, R183, R8.reuse, -R4.reuse ;  /* 0x00000008b7da7223 */ /* 0x180fe20000010804 */
[----:B------:R-:W-:Y:S01]  /*14af0*/  FFMA.FTZ R143, R181, R8, -R4 ;  /* 0x00000008b58f7223 */ /* 0x000fe20000010804 */
[----:B------:R-:W0:Y:S08]  /*14b00*/  MUFU.EX2 R37, R37 ;  /* 0x0000002500257308 */ /* 0x000e300000000800 */
[----:B------:R-:W0:Y:S08]  /*14b10*/  MUFU.EX2 R182, R182 ;  /* 0x000000b600b67308 */ /* 0x000e300000000800 */
[----:B------:R-:W0:Y:S01]  /*14b20*/  MUFU.EX2 R61, R61 ;  /* 0x0000003d003d7308 */ /* 0x000e220000000800 */
[----:B----4-:R-:W-:-:S04]  /*14b30*/  FMNMX.FTZ R92, R10, R141, !PT ;  /* 0x0000008d0a5c7209 */ /* 0x010fc80007810000 */
[C---:B------:R-:W-:Y:S01]  /*14b40*/  FSETP.NEU.FTZ.AND P2, PT, R92.reuse, -INF , PT ;  /* 0xff8000005c00780b */ /* 0x040fe20003f5d000 */
[----:B------:R-:W-:Y:S02]  /*14b50*/  FMUL.FTZ R30, R92, R8 ;  /* 0x000000085c1e7220 */ /* 0x000fe40000410000 */
[----:B------:R-:W4:Y:S03]  /*14b60*/  MUFU.EX2 R184, R184 ;  /* 0x000000b800b87308 */ /* 0x000f260000000800 */
[----:B------:R-:W-:Y:S02]  /*14b70*/  FSEL R30, R30, RZ, P2 ;  /* 0x000000ff1e1e7208 */ /* 0x000fe40001000000 */
[----:B------:R-:W-:-:S03]  /*14b80*/  ISETP.GE.AND P2, PT, R162, 0xb1, PT ;  /* 0x000000b1a200780c */ /* 0x000fc60003f46270 */
[----:B------:R-:W-:Y:S01]  /*14b90*/  MUFU.EX2 R69, R69 ;  /* 0x0000004500457308 */ /* 0x000fe20000000800 */
[-CC-:B------:R-:W-:Y:S01]  /*14ba0*/  FFMA.FTZ R177, R3, R8.reuse, -R30.reuse ;  /* 0x0000000803b17223 */ /* 0x180fe2000001081e */
[----:B-1----:R-:W-:Y:S01]  /*14bb0*/  FADD.FTZ R3, R176, R21 ;  /* 0x00000015b0037221 */ /* 0x002fe20000010000 */
[-CC-:B------:R-:W-:Y:S01]  /*14bc0*/  FFMA.FTZ R4, R115, R8.reuse, -R30.reuse ;  /* 0x0000000873047223 */ /* 0x180fe2000001081e */
[-CC-:B------:R-:W-:Y:S01]  /*14bd0*/  FFMA.FTZ R179, R9, R8.reuse, -R30.reuse ;  /* 0x0000000809b37223 */ /* 0x180fe2000001081e */
[-CC-:B------:R-:W-:Y:S01]  /*14be0*/  FFMA.FTZ R6, R119, R8.reuse, -R30.reuse ;  /* 0x0000000877067223 */ /* 0x180fe2000001081e */
[----:B--2---:R-:W-:Y:S01]  /*14bf0*/  FADD.FTZ R36, R178, R3 ;  /* 0x00000003b2247221 */ /* 0x004fe20000010000 */
[-CC-:B------:R-:W-:Y:S01]  /*14c00*/  FFMA.FTZ R181, R11, R8.reuse, -R30.reuse ;  /* 0x000000080bb57223 */ /* 0x180fe2000001081e */
[----:B------:R-:W-:Y:S01]  /*14c10*/  MUFU.EX2 R177, R177 ;  /* 0x000000b100b17308 */ /* 0x000fe20000000800 */
[-C--:B------:R-:W-:Y:S01]  /*14c20*/  FFMA.FTZ R10, R107, R8.reuse, -R30 ;  /* 0x000000086b0a7223 */ /* 0x080fe2000001081e */
[----:B---3--:R-:W-:Y:S01]  /*14c30*/  FADD.FTZ R3, R33, R36 ;  /* 0x0000002421037221 */ /* 0x008fe20000010000 */
[-CC-:B------:R-:W-:Y:S01]  /*14c40*/  FFMA.FTZ R183, R13, R8.reuse, -R30.reuse ;  /* 0x000000080db77223 */ /* 0x180fe2000001081e */
[-CC-:B------:R-:W-:Y:S01]  /*14c50*/  FFMA.FTZ R12, R111, R8.reuse, -R30.reuse ;  /* 0x000000086f0c7223 */ /* 0x180fe2000001081e */
[-CC-:B------:R-:W-:Y:S01]  /*14c60*/  FFMA.FTZ R201, R5, R8.reuse, -R30.reuse ;  /* 0x0000000805c97223 */ /* 0x180fe2000001081e */
[----:B0-----:R-:W-:Y:S01]  /*14c70*/  FADD.FTZ R36, R180, R3 ;  /* 0x00000003b4247221 */ /* 0x001fe20000010000 */
[-CC-:B------:R-:W-:Y:S01]  /*14c80*/  FFMA.FTZ R185, R15, R8.reuse, -R30.reuse ;  /* 0x000000080fb97223 */ /* 0x180fe2000001081e */
[----:B------:R-:W0:Y:S01]  /*14c90*/  MUFU.EX2 R4, R4 ;  /* 0x0000000400047308 */ /* 0x000e220000000800 */
[-C--:B------:R-:W-:Y:S01]  /*14ca0*/  FFMA.FTZ R14, R99, R8.reuse, -R30 ;  /* 0x00000008630e7223 */ /* 0x080fe2000001081e */
[----:B------:R-:W-:Y:S01]  /*14cb0*/  FADD.FTZ R3, R37, R36 ;  /* 0x0000002425037221 */ /* 0x000fe20000010000 */
[-CC-:B------:R-:W-:Y:S01]  /*14cc0*/  FFMA.FTZ R187, R81, R8.reuse, -R30.reuse ;  /* 0x0000000851bb7223 */ /* 0x180fe2000001081e */
[-CC-:B------:R-:W-:Y:S01]  /*14cd0*/  FFMA.FTZ R20, R103, R8.reuse, -R30.reuse ;  /* 0x0000000867147223 */ /* 0x180fe2000001081e */
[-CC-:B------:R-:W-:Y:S01]  /*14ce0*/  FFMA.FTZ R24, R91, R8.reuse, -R30.reuse ;  /* 0x000000085b187223 */ /* 0x180fe2000001081e */
[----:B------:R-:W-:Y:S01]  /*14cf0*/  FADD.FTZ R38, R182, R3 ;  /* 0x00000003b6267221 */ /* 0x000fe20000010000 */
[-CC-:B------:R-:W-:Y:S01]  /*14d00*/  FFMA.FTZ R191, R89, R8.reuse, -R30.reuse ;  /* 0x0000000859bf7223 */ /* 0x180fe2000001081e */
[----:B------:R-:W1:Y:S01]  /*14d10*/  MUFU.EX2 R179, R179 ;  /* 0x000000b300b37308 */ /* 0x000e620000000800 */
[-C--:B------:R-:W-:Y:S01]  /*14d20*/  FFMA.FTZ R26, R95, R8.reuse, -R30 ;  /* 0x000000085f1a7223 */ /* 0x080fe2000001081e */
[----:B------:R-:W-:Y:S01]  /*14d30*/  FADD.FTZ R3, R61, R38 ;  /* 0x000000263d037221 */ /* 0x000fe20000010000 */
[-CC-:B------:R-:W-:Y:S01]  /*14d40*/  FFMA.FTZ R193, R101, R8.reuse, -R30.reuse ;  /* 0x0000000865c17223 */ /* 0x180fe2000001081e */
[-CC-:B------:R-:W-:Y:S01]  /*14d50*/  FFMA.FTZ R28, R75, R8.reuse, -R30.reuse ;  /* 0x000000084b1c7223 */ /* 0x180fe2000001081e */
[-CC-:B------:R-:W-:Y:S01]  /*14d60*/  FFMA.FTZ R195, R73, R8.reuse, -R30.reuse ;  /* 0x0000000849c37223 */ /* 0x180fe2000001081e */
[----:B----4-:R-:W-:Y:S01]  /*14d70*/  FADD.FTZ R38, R184, R3 ;  /* 0x00000003b8267221 */ /* 0x010fe20000010000 */
[-C--:B------:R-:W-:Y:S01]  /*14d80*/  FFMA.FTZ R32, R79, R8.reuse, -R30 ;  /* 0x000000084f207223 */ /* 0x080fe2000001081e */
[----:B------:R-:W2:Y:S01]  /*14d90*/  MUFU.EX2 R186, R186 ;  /* 0x000000ba00ba7308 */ /* 0x000ea20000000800 */
[----:B0-----:R-:W-:Y:S01]  /*14da0*/  FADD.FTZ R40, R177, R4 ;  /* 0x00000004b1287221 */ /* 0x001fe20000010000 */
[----:B------:R-:W-:Y:S01]  /*14db0*/  FADD.FTZ R5, R69, R38 ;  /* 0x0000002645057221 */ /* 0x000fe20000010000 */
[-CC-:B------:R-:W-:Y:S01]  /*14dc0*/  FFMA.FTZ R197, R77, R8.reuse, -R30.reuse ;  /* 0x000000084dc57223 */ /* 0x180fe2000001081e */
[-CC-:B------:R-:W-:Y:S01]  /*14dd0*/  FFMA.FTZ R34, R67, R8.reuse, -R30.reuse ;  /* 0x0000000843227223 */ /* 0x180fe2000001081e */
[-CC-:B------:R-:W-:Y:S01]  /*14de0*/  FFMA.FTZ R199, R65, R8.reuse, -R30.reuse ;  /* 0x0000000841c77223 */ /* 0x180fe2000001081e */
[-CC-:B------:R-:W-:Y:S01]  /*14df0*/  FFMA.FTZ R36, R71, R8.reuse, -R30.reuse ;  /* 0x0000000847247223 */ /* 0x180fe2000001081e */
[-C--:B------:R-:W-:Y:S01]  /*14e00*/  FFMA.FTZ R38, R59, R8.reuse, -R30 ;  /* 0x000000083b267223 */ /* 0x080fe2000001081e */
[----:B------:R-:W0:Y:S01]  /*14e10*/  MUFU.EX2 R6, R6 ;  /* 0x0000000600067308 */ /* 0x000e220000000800 */
[----:B-1----:R-:W-:Y:S01]  /*14e20*/  FADD.FTZ R3, R179, R40 ;  /* 0x00000028b3037221 */ /* 0x002fe20000010000 */
        /* <DEDUP_REMOVED lines=13> */
[-CC-:B------:R-:W-:Y:S01]  /*14f00*/  FFMA.FTZ R125, R125, R8.reuse, -R30.reuse ;  /* 0x000000087d7d7223 */ /* 0x180fe2000001081e */
[----:B------:R-:W2:Y:S01]  /*14f10*/  MUFU.EX2 R181, R181 ;  /* 0x000000b500b57308 */ /* 0x000ea20000000800 */
[----:B0-----:R-:W-:Y:S01]  /*14f20*/  FADD.FTZ R40, R6, R3 ;  /* 0x0000000306287221 */ /* 0x001fe20000010000 */
[-CC-:B------:R-:W-:Y:S01]  /*14f30*/  FFMA.FTZ R129, R129, R8.reuse, -R30.reuse ;  /* 0x0000000881817223 */ /* 0x180fe2000001081e */
[-CC-:B------:R-:W-:Y:S01]  /*14f40*/  FFMA.FTZ R133, R133, R8.reuse, -R30.reuse ;  /* 0x0000000885857223 */ /* 0x180fe2000001081e */
[----:B------:R-:W-:Y:S01]  /*14f50*/  FFMA.FTZ R135, R135, R8, -R30 ;  /* 0x0000000887877223 */ /* 0x000fe2000001081e */
[----:B------:R-:W-:Y:S01]  /*14f60*/  F2FP.BF16.F32.PACK_AB R177, R4, R177 ;  /* 0x000000b104b1723e */ /* 0x000fe200000010ff */
[--C-:B------:R-:W-:Y:S01]  /*14f70*/  IMAD.MOV.U32 R81, RZ, RZ, R87.reuse ;  /* 0x000000ffff517224 */ /* 0x100fe200078e0057 */
[----:B------:R-:W-:Y:S01]  /*14f80*/  F2FP.BF16.F32.PACK_AB R179, R6, R179 ;  /* 0x000000b306b3723e */ /* 0x000fe200000010ff */
[----:B------:R-:W0:Y:S01]  /*14f90*/  MUFU.EX2 R188, R188 ;  /* 0x000000bc00bc7308 */ /* 0x000e220000000800 */
[----:B-1----:R-:W-:Y:S01]  /*14fa0*/  FADD.FTZ R5, R83, R42 ;  /* 0x0000002a53057221 */ /* 0x002fe20000010000 */
[----:B------:R-:W-:Y:S01]  /*14fb0*/  F2FP.BF16.F32.PACK_AB R178, R33, R178 ;  /* 0x000000b221b2723e */ /* 0x000fe200000010ff */
[--C-:B------:R-:W-:Y:S01]  /*14fc0*/  IMAD.MOV.U32 R79, RZ, RZ, R87.reuse ;  /* 0x000000ffff4f7224 */ /* 0x100fe200078e0057 */
[----:B------:R-:W-:Y:S01]  /*14fd0*/  F2FP.BF16.F32.PACK_AB R180, R37, R180 ;  /* 0x000000b425b4723e */ /* 0x000fe200000010ff */
[--C-:B------:R-:W-:Y:S01]  /*14fe0*/  IMAD.MOV.U32 R77, RZ, RZ, R87.reuse ;  /* 0x000000ffff4d7224 */ /* 0x100fe200078e0057 */
[----:B------:R-:W-:Y:S01]  /*14ff0*/  F2FP.BF16.F32.PACK_AB R182, R61, R182 ;  /* 0x000000b63db6723e */ /* 0x000fe200000010ff */
[--C-:B------:R-:W-:Y:S01]  /*15000*/  IMAD.MOV.U32 R75, RZ, RZ, R87.reuse ;  /* 0x000000ffff4b7224 */ /* 0x100fe200078e0057 */
[----:B------:R-:W1:Y:S01]  /*15010*/  MUFU.EX2 R10, R10 ;  /* 0x0000000a000a7308 */ /* 0x000e620000000800 */
[----:B--2---:R-:W-:Y:S01]  /*15020*/  FADD.FTZ R3, R181, R40 ;  /* 0x00000028b5037221 */ /* 0x004fe20000010000 */
[----:B------:R-:W-:Y:S01]  /*15030*/  F2FP.BF16.F32.PACK_AB R184, R69, R184 ;  /* 0x000000b845b8723e */ /* 0x000fe200000010ff */
[--C-:B------:R-:W-:Y:S01]  /*15040*/  IMAD.MOV.U32 R73, RZ, RZ, R87.reuse ;  /* 0x000000ffff497224 */ /* 0x100fe200078e0057 */
[----:B------:R-:W-:Y:S01]  /*15050*/  F2FP.BF16.F32.PACK_AB R186, R83, R186 ;  /* 0x000000ba53ba723e */ /* 0x000fe200000010ff */
[--C-:B------:R-:W-:Y:S01]  /*15060*/  IMAD.MOV.U32 R83, RZ, RZ, R87.reuse ;  /* 0x000000ffff537224 */ /* 0x100fe200078e0057 */
[----:B------:R-:W-:Y:S01]  /*15070*/  F2FP.BF16.F32.PACK_AB R176, R21, R176 ;  /* 0x000000b015b0723e */ /* 0x000fe200000010ff */
[----:B------:R-:W-:Y:S01]  /*15080*/  IMAD.MOV.U32 R71, RZ, RZ, R87 ;  /* 0x000000ffff477224 */ /* 0x000fe200078e0057 */
[----:B------:R-:W2:Y:S01]  /*15090*/  MUFU.EX2 R85, R85 ;  /* 0x0000005500557308 */ /* 0x000ea20000000800 */
[----:B0-----:R-:W-:Y:S01]  /*150a0*/  FADD.FTZ R40, R188, R5 ;  /* 0x00000005bc287221 */ /* 0x001fe20000010000 */
[----:B------:R-:W-:-:S02]  /*150b0*/  IMAD.MOV.U32 R69, RZ, RZ, R87 ;  /* 0x000000ffff457224 */ /* 0x000fc400078e0057 */
[--C-:B------:R-:W-:Y:S02]  /*150c0*/  IMAD.MOV.U32 R67, RZ, RZ, R87.reuse ;  /* 0x000000ffff437224 */ /* 0x100fe400078e0057 */
[----:B------:R-:W-:Y:S02]  /*150d0*/  IMAD.MOV.U32 R65, RZ, RZ, R87 ;  /* 0x000000ffff417224 */ /* 0x000fe400078e0057 */
[----:B------:R-:W0:Y:S01]  /*150e0*/  MUFU.EX2 R183, R183 ;  /* 0x000000b700b77308 */ /* 0x000e220000000800 */
[C---:B-1----:R-:W-:Y:S01]  /*150f0*/  FADD.FTZ R42, R10.reuse, R3 ;  /* 0x000000030a2a7221 */ /* 0x042fe20000010000 */
[----:B------:R-:W-:Y:S01]  /*15100*/  F2FP.BF16.F32.PACK_AB R181, R10, R181 ;  /* 0x000000b50ab5723e */ /* 0x000fe200000010ff */
[--C-:B------:R-:W-:Y:S02]  /*15110*/  IMAD.MOV.U32 R61, RZ, RZ, R87.reuse ;  /* 0x000000ffff3d7224 */ /* 0x100fe400078e0057 */
[--C-:B------:R-:W-:Y:S02]  /*15120*/  IMAD.MOV.U32 R59, RZ, RZ, R87.reuse ;  /* 0x000000ffff3b7224 */ /* 0x100fe400078e0057 */
[--C-:B------:R-:W-:Y:S01]  /*15130*/  IMAD.MOV.U32 R57, RZ, RZ, R87.reuse ;  /* 0x000000ffff397224 */ /* 0x100fe200078e0057 */
[----:B------:R-:W1:Y:S01]  /*15140*/  MUFU.EX2 R190, R190 ;  /* 0x000000be00be7308 */ /* 0x000e620000000800 */
[----:B--2---:R-:W-:Y:S01]  /*15150*/  FADD.FTZ R5, R85, R40 ;  /* 0x0000002855057221 */ /* 0x004fe20000010000 */
[----:B------:R-:W-:Y:S01]  /*15160*/  FFMA.FTZ R40, R63, R8, -R30 ;  /* 0x000000083f287223 */ /* 0x000fe2000001081e */
[----:B------:R-:W-:Y:S01]  /*15170*/  F2FP.BF16.F32.PACK_AB R188, R85, R188 ;  /* 0x000000bc55bc723e */ /* 0x000fe200000010ff */
[----:B------:R-:W-:-:S02]  /*15180*/  IMAD.MOV.U32 R85, RZ, RZ, R87 ;  /* 0x000000ffff557224 */ /* 0x000fc400078e0057 */
[--C-:B------:R-:W-:Y:S02]  /*15190*/  IMAD.MOV.U32 R63, RZ, RZ, R87.reuse ;  /* 0x000000ffff3f7224 */ /* 0x100fe400078e0057 */
[----:B------:R-:W2:Y:S01]  /*151a0*/  MUFU.EX2 R12, R12 ;  /* 0x0000000c000c7308 */ /* 0x000ea20000000800 */
[----:B0-----:R-:W-:Y:S01]  /*151b0*/  FADD.FTZ R3, R183, R42 ;  /* 0x0000002ab7037221 */ /* 0x001fe20000010000 */
[--C-:B------:R-:W-:Y:S02]  /*151c0*/  IMAD.MOV.U32 R53, RZ, RZ, R87.reuse ;  /* 0x000000ffff357224 */ /* 0x100fe400078e0057 */
[--C-:B------:R-:W-:Y:S02]  /*151d0*/  IMAD.MOV.U32 R49, RZ, RZ, R87.reuse ;  /* 0x000000ffff317224 */ /* 0x100fe400078e0057 */
[----:B------:R-:W-:Y:S02]  /*151e0*/  IMAD.MOV.U32 R45, RZ, RZ, R87 ;  /* 0x000000ffff2d7224 */ /* 0x000fe400078e0057 */
[----:B------:R-:W0:Y:S01]  /*151f0*/  MUFU.EX2 R105, R105 ;  /* 0x0000006900697308 */ /* 0x000e220000000800 */
[----:B-1----:R-:W-:Y:S01]  /*15200*/  FADD.FTZ R44, R190, R5 ;  /* 0x00000005be2c7221 */ /* 0x002fe20000010000 */
[----:B------:R-:W-:-:S02]  /*15210*/  IMAD.MOV.U32 R41, RZ, RZ, R87 ;  /* 0x000000ffff297224 */ /* 0x000fc400078e0057 */
[--C-:B------:R-:W-:Y:S02]  /*15220*/  IMAD.MOV.U32 R37, RZ, RZ, R87.reuse ;  /* 0x000000ffff257224 */ /* 0x100fe400078e0057 */
[----:B------:R-:W-:Y:S02]  /*15230*/  IMAD.MOV.U32 R33, RZ, RZ, R87 ;  /* 0x000000ffff217224 */ /* 0x000fe400078e0057 */
[----:B------:R-:W1:Y:S01]  /*15240*/  MUFU.EX2 R185, R185 ;  /* 0x000000b900b97308 */ /* 0x000e620000000800 */
[C---:B--2---:R-:W-:Y:S01]  /*15250*/  FADD.FTZ R42, R12.reuse, R3 ;  /* 0x000000030c2a7221 */ /* 0x044fe20000010000 */
[----:B------:R-:W-:-:S06]  /*15260*/  F2FP.BF16.F32.PACK_AB R183, R12, R183 ;  /* 0x000000b70cb7723e */ /* 0x000fcc00000010ff */
[----:B------:R-:W2:Y:S01]  /*15270*/  MUFU.EX2 R192, R192 ;  /* 0x000000c000c07308 */ /* 0x000ea20000000800 */
[C---:B0-----:R-:W-:Y:S01]  /*15280*/  FADD.FTZ R5, R105.reuse, R44 ;  /* 0x0000002c69057221 */ /* 0x041fe20000010000 */
[----:B------:R-:W-:-:S06]  /*15290*/  F2FP.BF16.F32.PACK_AB R190, R105, R190 ;  /* 0x000000be69be723e */ /* 0x000fcc00000010ff */
[----:B------:R-:W0:Y:S01]  /*152a0*/  MUFU.EX2 R14, R14 ;  /* 0x0000000e000e7308 */ /* 0x000e220000000800 */
[----:B-1----:R-:W-:-:S07]  /*152b0*/  FADD.FTZ R3, R185, R42 ;  /* 0x0000002ab9037221 */ /* 0x002fce0000010000 */
[----:B------:R-:W1:Y:S01]  /*152c0*/  MUFU.EX2 R109, R109 ;  /* 0x0000006d006d7308 */ /* 0x000e620000000800 */
[----:B--2---:R-:W-:-:S07]  /*152d0*/  FADD.FTZ R44, R192, R5 ;  /* 0x00000005c02c7221 */ /* 0x004fce0000010000 */
[----:B------:R-:W2:Y:S01]  /*152e0*/  MUFU.EX2 R187, R187 ;  /* 0x000000bb00bb7308 */ /* 0x000ea20000000800 */
[C---:B0-----:R-:W-:Y:S01]  /*152f0*/  FADD.FTZ R42, R14.reuse, R3 ;  /* 0x000000030e2a7221 */ /* 0x041fe20000010000 */
[----:B------:R-:W-:-:S06]  /*15300*/  F2FP.BF16.F32.PACK_AB R185, R14, R185 ;  /* 0x000000b90eb9723e */ /* 0x000fcc00000010ff */
[----:B------:R0:W-:Y:S01]  /*15310*/  MUFU.EX2 R141, R189 ;  /* 0x000000bd008d7308 */ /* 0x0001e20000000800 */
[C---:B-1----:R-:W-:Y:S01]  /*15320*/  FADD.FTZ R3, R109.reuse, R44 ;  /* 0x0000002c6d037221 */ /* 0x042fe20000010000 */
[----:B------:R-:W-:-:S06]  /*15330*/  F2FP.BF16.F32.PACK_AB R192, R109, R192 ;  /* 0x000000c06dc0723e */ /* 0x000fcc00000010ff */
[----:B------:R-:W1:Y:S01]  /*15340*/  MUFU.EX2 R194, R194 ;  /* 0x000000c200c27308 */ /* 0x000e620000000800 */
[----:B0-----:R-:W-:Y:S01]  /*15350*/  FFMA.FTZ R189, R97, R8, -R30 ;  /* 0x0000000861bd7223 */ /* 0x001fe2000001081e */
[----:B--2---:R-:W-:-:S06]  /*15360*/  FADD.FTZ R5, R187, R42 ;  /* 0x0000002abb057221 */ /* 0x004fcc0000010000 */
[----:B------:R-:W0:Y:S08]  /*15370*/  MUFU.EX2 R20, R20 ;  /* 0x0000001400147308 */ /* 0x000e300000000800 */
[----:B------:R-:W2:Y:S01]  /*15380*/  MUFU.EX2 R189, R189 ;  /* 0x000000bd00bd7308 */ /* 0x000ea20000000800 */
[----:B-1----:R-:W-:Y:S01]  /*15390*/  FADD.FTZ R44, R194, R3 ;  /* 0x00000003c22c7221 */ /* 0x002fe20000010000 */
[----:B------:R-:W-:-:S04]  /*153a0*/  @!P1 PRMT R3, RZ, 0x654, R0 ;  /* 0x00000654ff039816 */ /* 0x000fc80000000000 */
[----:B------:R2:W-:Y:S02]  /*153b0*/  @!P1 SYNCS.ARRIVE.TRANS64.RED.A1T0 RZ, [R3+URZ], RZ ;  /* 0x000000ff03ff99a7 */ /* 0x0005e4000810043f */
[----:B------:R-:W1:Y:S01]  /*153c0*/  MUFU.EX2 R113, R113 ;  /* 0x0000007100717308 */ /* 0x000e620000000800 */
[C---:B0-----:R-:W-:Y:S01]  /*153d0*/  FADD.FTZ R42, R20.reuse, R5 ;  /* 0x00000005142a7221 */ /* 0x041fe20000010000 */
[----:B------:R-:W-:-:S06]  /*153e0*/  F2FP.BF16.F32.PACK_AB R187, R20, R187 ;  /* 0x000000bb14bb723e */ /* 0x000fcc00000010ff */
[----:B------:R-:W0:Y:S01]  /*153f0*/  MUFU.EX2 R24, R24 ;  /* 0x0000001800187308 */ /* 0x000e220000000800 */
[----:B--2---:R-:W-:Y:S01]  /*15400*/  FADD.FTZ R3, R189, R42 ;  /* 0x0000002abd037221 */ /* 0x004fe20000010000 */
[----:B------:R-:W-:Y:S01]  /*15410*/  FFMA.FTZ R42, R55, R8, -R30 ;  /* 0x00000008372a7223 */ /* 0x000fe2000001081e */
[----:B------:R-:W-:-:S05]  /*15420*/  IMAD.MOV.U32 R55, RZ, RZ, R87 ;  /* 0x000000ffff377224 */ /* 0x000fca00078e0057 */
        /* <DEDUP_REMOVED lines=12> */
[----:B0-----:R-:W-:Y:S01]  /*154f0*/  FADD.FTZ R5, R93, R44 ;  /* 0x0000002c5d057221 */ /* 0x001fe20000010000 */
[----:B------:R-:W-:Y:S01]  /*15500*/  FFMA.FTZ R44, R43, R8, -R30 ;  /* 0x000000082b2c7223 */ /* 0x000fe2000001081e */
[----:B------:R-:W-:Y:S01]  /*15510*/  F2FP.BF16.F32.PACK_AB R196, R93, R196 ;  /* 0x000000c45dc4723e */ /* 0x000fe200000010ff */
[----:B------:R-:W-:-:S04]  /*15520*/  IMAD.MOV.U32 R43, RZ, RZ, R87 ;  /* 0x000000ffff2b7224 */ /* 0x000fc800078e0057 */
        /* <DEDUP_REMOVED lines=43> */
[----:B------:R-:W-:Y:S01]  /*157e0*/  F2FP.BF16.F32.PACK_AB R204, R27, R204 ;  /* 0x000000cc1bcc723e */ /* 0x000fe200000010ff */
[----:B------:R-:W-:-:S05]  /*157f0*/  IMAD.MOV.U32 R27, RZ, RZ, R87 ;  /* 0x000000ffff1b7224 */ /* 0x000fca00078e0057 */
        /* <DEDUP_REMOVED lines=37> */
[----:B------:R-:W-:-:S06]  /*15a50*/  F2FP.BF16.F32.PACK_AB R205, R0, R205 ;  /* 0x000000cd00cd723e */ /* 0x000fcc00000010ff */
[----:B------:R-:W2:Y:S01]  /*15a60*/  MUFU.EX2 R137, R137 ;  /* 0x0000008900897308 */ /* 0x000ea20000000800 */
[----:B0-----:R-:W-:-:S07]  /*15a70*/  FADD.FTZ R50, R212, R5 ;  /* 0x00000005d4327221 */ /* 0x001fce0000010000 */
[----:B------:R-:W0:Y:S01]  /*15a80*/  MUFU.EX2 R42, R42 ;  /* 0x0000002a002a7308 */ /* 0x000e220000000800 */
[----:B-1----:R-:W-:-:S07]  /*15a90*/  FADD.FTZ R3, R207, R48 ;  /* 0x00000030cf037221 */ /* 0x002fce0000010000 */
[----:B------:R-:W1:Y:S01]  /*15aa0*/  MUFU.EX2 R214, R214 ;  /* 0x000000d600d67308 */ /* 0x000e620000000800 */
[C---:B--2---:R-:W-:Y:S01]  /*15ab0*/  FADD.FTZ R5, R137.reuse, R50 ;  /* 0x0000003289057221 */ /* 0x044fe20000010000 */
[----:B------:R-:W-:-:S06]  /*15ac0*/  F2FP.BF16.F32.PACK_AB R212, R137, R212 ;  /* 0x000000d489d4723e */ /* 0x000fcc00000010ff */
[----:B------:R-:W2:Y:S01]  /*15ad0*/  MUFU.EX2 R209, R209 ;  /* 0x000000d100d17308 */ /* 0x000ea20000000800 */
[C---:B0-----:R-:W-:Y:S01]  /*15ae0*/  FADD.FTZ R50, R42.reuse, R3 ;  /* 0x000000032a327221 */ /* 0x041fe20000010000 */
[----:B------:R-:W-:Y:S01]  /*15af0*/  F2FP.BF16.F32.PACK_AB R207, R42, R207 ;  /* 0x000000cf2acf723e */ /* 0x000fe200000010ff */
[----:B------:R-:W-:-:S05]  /*15b00*/  IMAD.MOV.U32 R42, RZ, RZ, R87 ;  /* 0x000000ffff2a7224 */ /* 0x000fca00078e0057 */
[----:B------:R-:W0:Y:S01]  /*15b10*/  MUFU.EX2 R139, R139 ;  /* 0x0000008b008b7308 */ /* 0x000e220000000800 */
[----:B-1----:R-:W-:-:S07]  /*15b20*/  FADD.FTZ R52, R214, R5 ;  /* 0x00000005d6347221 */ /* 0x002fce0000010000 */
[----:B------:R-:W1:Y:S01]  /*15b30*/  MUFU.EX2 R44, R44 ;  /* 0x0000002c002c7308 */ /* 0x000e620000000800 */
[----:B--2---:R-:W-:-:S07]  /*15b40*/  FADD.FTZ R3, R209, R50 ;  /* 0x00000032d1037221 */ /* 0x004fce0000010000 */
[----:B------:R-:W2:Y:S01]  /*15b50*/  MUFU.EX2 R216, R216 ;  /* 0x000000d800d87308 */ /* 0x000ea20000000800 */
[C---:B0-----:R-:W-:Y:S01]  /*15b60*/  FADD.FTZ R5, R139.reuse, R52 ;  /* 0x000000348b057221 */ /* 0x041fe20000010000 */
[----:B------:R-:W-:-:S06]  /*15b70*/  F2FP.BF16.F32.PACK_AB R214, R139, R214 ;  /* 0x000000d68bd6723e */ /* 0x000fcc00000010ff */
[----:B------:R-:W0:Y:S01]  /*15b80*/  MUFU.EX2 R211, R211 ;  /* 0x000000d300d37308 */ /* 0x000e220000000800 */
[C---:B-1----:R-:W-:Y:S01]  /*15b90*/  FADD.FTZ R50, R44.reuse, R3 ;  /* 0x000000032c327221 */ /* 0x042fe20000010000 */
[----:B------:R-:W-:Y:S01]  /*15ba0*/  F2FP.BF16.F32.PACK_AB R209, R44, R209 ;  /* 0x000000d12cd1723e */ /* 0x000fe200000010ff */
[----:B------:R-:W-:-:S05]  /*15bb0*/  IMAD.MOV.U32 R44, RZ, RZ, R87 ;  /* 0x000000ffff2c7224 */ /* 0x000fca00078e0057 */
[----:B------:R1:W3:Y:S01]  /*15bc0*/  MUFU.EX2 R30, R47 ;  /* 0x0000002f001e7308 */ /* 0x0002e20000000800 */
[----:B--2---:R-:W-:Y:S01]  /*15bd0*/  FADD.FTZ R52, R216, R5 ;  /* 0x00000005d8347221 */ /* 0x004fe20000010000 */
[----:B------:R-:W-:-:S03]  /*15be0*/  F2FP.BF16.F32.PACK_AB R216, R141, R216 ;  /* 0x000000d88dd8723e */ /* 0x000fc600000010ff */
[----:B------:R-:W-:-:S03]  /*15bf0*/  FADD.FTZ R5, R141, R52 ;  /* 0x000000348d057221 */ /* 0x000fc60000010000 */
[----:B------:R-:W2:Y:S01]  /*15c00*/  MUFU.EX2 R25, R25 ;  /* 0x0000001900197308 */ /* 0x000ea20000000800 */
[----:B0-----:R-:W-:Y:S01]  /*15c10*/  FADD.FTZ R3, R211, R50 ;  /* 0x00000032d3037221 */ /* 0x001fe20000010000 */
[----:B-1----:R-:W-:-:S06]  /*15c20*/  IMAD.MOV.U32 R47, RZ, RZ, R87 ;  /* 0x000000ffff2f7224 */ /* 0x002fcc00078e0057 */
[----:B------:R0:W1:Y:S01]  /*15c30*/  MUFU.EX2 R46, R35 ;  /* 0x00000023002e7308 */ /* 0x0000620000000800 */
[C---:B---3--:R-:W-:Y:S01]  /*15c40*/  FADD.FTZ R52, R30.reuse, R3 ;  /* 0x000000031e347221 */ /* 0x048fe20000010000 */
[----:B------:R-:W-:Y:S01]  /*15c50*/  F2FP.BF16.F32.PACK_AB R211, R30, R211 ;  /* 0x000000d31ed3723e */ /* 0x000fe200000010ff */
[----:B------:R-:W-:-:S05]  /*15c60*/  IMAD.MOV.U32 R30, RZ, RZ, R87 ;  /* 0x000000ffff1e7224 */ /* 0x000fca00078e0057 */
[----:B------:R-:W3:Y:S01]  /*15c70*/  MUFU.EX2 R29, R29 ;  /* 0x0000001d001d7308 */ /* 0x000ee20000000800 */
[----:B--2---:R-:W-:Y:S01]  /*15c80*/  FADD.FTZ R3, R25, R52 ;  /* 0x0000003419037221 */ /* 0x004fe20000010000 */
[--C-:B------:R-:W-:Y:S02]  /*15c90*/  IMAD.MOV.U32 R52, RZ, RZ, R87.reuse ;  /* 0x000000ffff347224 */ /* 0x100fe400078e0057 */
[----:B0-----:R-:W-:-:S04]  /*15ca0*/  IMAD.MOV.U32 R35, RZ, RZ, R87 ;  /* 0x000000ffff237224 */ /* 0x001fc800078e0057 */
[----:B------:R0:W2:Y:S01]  /*15cb0*/  MUFU.EX2 R48, R39 ;  /* 0x0000002700307308 */ /* 0x0000a20000000800 */
[C---:B-1----:R-:W-:Y:S01]  /*15cc0*/  FADD.FTZ R4, R46.reuse, R3 ;  /* 0x000000032e047221 */ /* 0x042fe20000010000 */
[----:B------:R-:W-:Y:S01]  /*15cd0*/  F2FP.BF16.F32.PACK_AB R213, R46, R25 ;  /* 0x000000192ed5723e */ /* 0x000fe200000010ff */
[--C-:B------:R-:W-:Y:S02]  /*15ce0*/  IMAD.MOV.U32 R46, RZ, RZ, R87.reuse ;  /* 0x000000ffff2e7224 */ /* 0x100fe400078e0057 */
[----:B------:R-:W-:-:S03]  /*15cf0*/  IMAD.MOV.U32 R25, RZ, RZ, R87 ;  /* 0x000000ffff197224 */ /* 0x000fc600078e0057 */
[----:B------:R-:W1:Y:S01]  /*15d00*/  MUFU.EX2 R125, R125 ;  /* 0x0000007d007d7308 */ /* 0x000e620000000800 */
[----:B---3--:R-:W-:Y:S01]  /*15d10*/  FADD.FTZ R3, R29, R4 ;  /* 0x000000041d037221 */ /* 0x008fe20000010000 */
[----:B0-----:R-:W-:-:S06]  /*15d20*/  IMAD.MOV.U32 R39, RZ, RZ, R87 ;  /* 0x000000ffff277224 */ /* 0x001fcc00078e0057 */
[----:B------:R-:W0:Y:S01]  /*15d30*/  MUFU.EX2 R50, R129 ;  /* 0x0000008100327308 */ /* 0x000e220000000800 */
[C---:B--2---:R-:W-:Y:S01]  /*15d40*/  FADD.FTZ R6, R48.reuse, R3 ;  /* 0x0000000330067221 */ /* 0x044fe20000010000 */
[----:B------:R-:W-:Y:S01]  /*15d50*/  F2FP.BF16.F32.PACK_AB R215, R48, R29 ;  /* 0x0000001d30d7723e */ /* 0x000fe200000010ff */
[--C-:B------:R-:W-:Y:S02]  /*15d60*/  IMAD.MOV.U32 R48, RZ, RZ, R87.reuse ;  /* 0x000000ffff307224 */ /* 0x100fe400078e0057 */
[----:B------:R-:W-:-:S03]  /*15d70*/  IMAD.MOV.U32 R29, RZ, RZ, R87 ;  /* 0x000000ffff1d7224 */ /* 0x000fc600078e0057 */
[----:B------:R-:W2:Y:S01]  /*15d80*/  MUFU.EX2 R218, R218 ;  /* 0x000000da00da7308 */ /* 0x000ea20000000800 */
[----:B-1----:R-:W-:-:S07]  /*15d90*/  FADD.FTZ R3, R125, R6 ;  /* 0x000000067d037221 */ /* 0x002fce0000010000 */
[----:B------:R-:W1:Y:S01]  /*15da0*/  MUFU.EX2 R133, R133 ;  /* 0x0000008500857308 */ /* 0x000e620000000800 */
[C---:B0-----:R-:W-:Y:S01]  /*15db0*/  FADD.FTZ R0, R50.reuse, R3 ;  /* 0x0000000332007221 */ /* 0x041fe20000010000 */
[----:B------:R-:W-:Y:S01]  /*15dc0*/  F2FP.BF16.F32.PACK_AB R217, R50, R125 ;  /* 0x0000007d32d9723e */ /* 0x000fe200000010ff */
[----:B------:R-:W-:-:S05]  /*15dd0*/  IMAD.MOV.U32 R50, RZ, RZ, R87 ;  /* 0x000000ffff327224 */ /* 0x000fca00078e0057 */
[----:B------:R-:W0:Y:S01]  /*15de0*/  MUFU.EX2 R143, R143 ;  /* 0x0000008f008f7308 */ /* 0x000e220000000800 */
[----:B--2---:R-:W-:-:S07]  /*15df0*/  FADD.FTZ R54, R218, R5 ;  /* 0x00000005da367221 */ /* 0x004fce0000010000 */
[----:B------:R-:W2:Y:S01]  /*15e00*/  MUFU.EX2 R4, R135 ;  /* 0x0000008700047308 */ /* 0x000ea20000000800 */
[----:B-1----:R-:W-:Y:S01]  /*15e10*/  FADD.FTZ R3, R133, R0 ;  /* 0x0000000085037221 */ /* 0x002fe20000010000 */
[C---:B0-----:R-:W-:Y:S01]  /*15e20*/  FADD.FTZ R15, R143.reuse, R54 ;  /* 0x000000368f0f7221 */ /* 0x041fe20000010000 */
[----:B------:R-:W-:Y:S01]  /*15e30*/  F2FP.BF16.F32.PACK_AB R218, R143, R218 ;  /* 0x000000da8fda723e */ /* 0x000fe200000010ff */
[----:B------:R-:W-:Y:S02]  /*15e40*/  IMAD.MOV.U32 R54, RZ, RZ, R87 ;  /* 0x000000ffff367224 */ /* 0x000fe400078e0057 */
[C---:B--2---:R-:W-:Y:S01]  /*15e50*/  FADD.FTZ R12, R4.reuse, R3 ;  /* 0x00000003040c7221 */ /* 0x044fe20000010000 */
[----:B------:R-:W-:Y:S01]  /*15e60*/  F2FP.BF16.F32.PACK_AB R219, R4, R133 ;  /* 0x0000008504db723e */ /* 0x000fe200000010ff */
[----:B------:R-:W-:Y:S06]  /*15e70*/  @!P2 BRA `(.L_x_629) ;  /* 0x0000005c0050a947 */ /* 0x000fec0003800000 */
[----:B------:R0:W5:Y:S01]  /*15e80*/  LDL.LU R4, [R1+0x4] ;  /* 0x0000040001047983 */ /* 0x0001620000300800 */
        /* <DEDUP_REMOVED lines=35> */
[----:B0-----:R-:W-:-:S07]  /*160c0*/  CS2R R24, SRZ ;  /* 0x0000000000187805 */ /* 0x001fce000001ff00 */
.L_x_639:
[----:B------:R-:W2:Y:S01]  /*160d0*/  LDL R6, [R1+0x28] ;  /* 0x0000280001067983 */ /* 0x000ea20000100800 */
[----:B------:R-:W-:Y:S01]  /*160e0*/  VIADD R228, R5, 0x1 ;  /* 0x0000000105e47836 */ /* 0x000fe20000000000 */
[----:B------:R-:W-:Y:S05]  /*160f0*/  YIELD ;  /* 0x0000000000007946 */ /* 0x000fea0003800000 */
[----:B------:R-:W-:-:S04]  /*16100*/  ISETP.NE.AND P3, PT, R228, 0x2, PT ;  /* 0x00000002e400780c */ /* 0x000fc80003f65270 */
[----:B------:R-:W-:Y:S02]  /*16110*/  SEL R7, RZ, 0x1, P3 ;  /* 0x00000001ff077807 */ /* 0x000fe40001800000 */
[----:B------:R-:W-:Y:S02]  /*16120*/  SEL R228, R228, RZ, P3 ;  /* 0x000000ffe4e47207 */ /* 0x000fe40001800000 */
[----:B-----5:R-:W-:-:S05]  /*16130*/  LOP3.LUT R7, R4, R7, RZ, 0x3c, !PT ;  /* 0x0000000704077212 */ /* 0x020fca00078e3cff */
[----:B------:R0:W-:Y:S01]  /*16140*/  STL [R1+0x4], R7 ;  /* 0x0000040701007387 */ /* 0x0001e20000100800 */
[----:B--2---:R-:W-:-:S13]  /*16150*/  ISETP.NE.AND P2, PT, R6, RZ, PT ;  /* 0x000000ff0600720c */ /* 0x004fda0003f45270 */
[----:B0-----:R-:W-:Y:S05]  /*16160*/  @P2 BRA `(.L_x_630) ;  /* 0x0000000000302947 */ /* 0x001fea0003800000 */
[----:B------:R-:W-:Y:S05]  /*16170*/  @!P0 BRA `(.L_x_631) ;  /* 0x0000000000048947 */ /* 0x000fea0003800000 */
[----:B------:R-:W-:Y:S01]  /*16180*/  BPT.TRAP 0x1 ;  /* 0x000000040000795c */ /* 0x000fe20000300000 */
.L_x_631:
[----:B------:R-:W-:Y:S01]  /*16190*/  IMAD R6, R228, 0x8, R2 ;  /* 0x00000008e4067824 */ /* 0x000fe200078e0202 */
[----:B------:R-:W-:-:S04]  /*161a0*/  SHF.L.U32 R7, R7, 0x1f, RZ ;  /* 0x0000001f07077819 */ /* 0x000fc800000006ff */
[----:B------:R0:W1:Y:S01]  /*161b0*/  SYNCS.PHASECHK.TRANS64.TRYWAIT P3, [R6+URZ+0x34830], R7 ;  /* 0x03483007060075a7 */ /* 0x000062000806017f */
[----:B------:R-:W-:Y:S05]  /*161c0*/  @!P0 BRA `(.L_x_632) ;  /* 0x0000000000048947 */ /* 0x000fea0003800000 */
[----:B------:R-:W-:Y:S01]  /*161d0*/  BPT.TRAP 0x1 ;  /* 0x000000040000795c */ /* 0x000fe20000300000 */
.L_x_632:
[----:B------:R-:W-:Y:S04]  /*161e0*/  BSSY B0, `(.L_x_630) ;  /* 0x0000004000007945 */ /* 0x000fe80003800000 */
[----:B-1----:R-:W-:Y:S05]  /*161f0*/  @P3 BRA `(.L_x_633) ;  /* 0x0000000000083947 */ /* 0x002fea0003800000 */
[----:B------:R-:W1:Y:S02]  /*16200*/  SYNCS.PHASECHK.TRANS64.TRYWAIT P3, [R6+URZ+0x34830], R7 ;  /* 0x03483007060075a7 */ /* 0x000e64000806017f */
[----:B-1----:R-:W-:Y:S05]  /*16210*/  @!P3 BRA `(.L_x_634) ;  /* 0x000000e400e8b947 */ /* 0x002fea0003800000 */
.L_x_633:
[----:B------:R-:W-:Y:S05]  /*16220*/  BSYNC B0 ;  /* 0x0000000000007941 */ /* 0x000fea0003800000 */
.L_x_630:
[----:B01----:R-:W2:Y:S04]  /*16230*/  LDL R6, [R1+0x2c] ;  /* 0x00002c0001067983 */ /* 0x003ea80000100800 */
[----:B------:R-:W3:Y:S01]  /*16240*/  LDL.64 R20, [R1+0x20] ;  /* 0x0000200001147983 */ /* 0x000ee20000100a00 */
[----:B------:R-:W0:Y:S01]  /*16250*/  S2R R8, SR_TID.X ;  /* 0x0000000000087919 */ /* 0x000e220000002100 */
[----:B------:R-:W-:Y:S05]  /*16260*/  WARPSYNC.ALL ;  /* 0x0000000000007948 */ /* 0x000fea0003800000 */
[----:B------:R-:W-:Y:S01]  /*16270*/  IMAD.MOV.U32 R7, RZ, RZ, 0x40000040 ;  /* 0x40000040ff077424 */ /* 0x000fe200078e00ff */
[----:B0-----:R-:W-:-:S05]  /*16280*/  SHF.R.U32.HI R8, RZ, 0x7, R8 ;  /* 0x00000007ff087819 */ /* 0x001fca0000011608 */
[----:B------:R-:W-:-:S05]  /*16290*/  VIADD R11, R8, 0x8 ;  /* 0x00000008080b7836 */ /* 0x000fca0000000000 */
[----:B------:R0:W-:Y:S01]  /*162a0*/  BAR.SYNC.DEFER_BLOCKING R11, 0x100 ;  /* 0x0004000b0000751d */ /* 0x0001e20000010000 */
[----:B------:R-:W-:-:S05]  /*162b0*/  R2UR UR55, R7 ;  /* 0x00000000073772ca */ /* 0x000fca00000e0000 */
[----:B------:R-:W-:Y:S01]  /*162c0*/  WARPGROUP.ARRIVE ;  /* 0x00000000000079c5 */ /* 0x000fe20000000000 */
[----:B------:R-:W-:Y:S02]  /*162d0*/  IMAD.MOV.U32 R89, RZ, RZ, 0x40000040 ;  /* 0x40000040ff597424 */ /* 0x000fe400078e00ff */
[----:B------:R-:W-:-:S03]  /*162e0*/  IMAD.MOV.U32 R9, RZ, RZ, 0x40000040 ;  /* 0x40000040ff097424 */ /* 0x000fc600078e00ff */
[----:B------:R-:W-:Y:S02]  /*162f0*/  R2UR UR59, R89 ;  /* 0x00000000593b72ca */ /* 0x000fe400000e0000 */
[----:B------:R-:W-:-:S11]  /*16300*/  R2UR UR7, R9 ;  /* 0x00000000090772ca */ /* 0x000fd600000e0000 */
[----:B------:R-:W-:Y:S02]  /*16310*/  MOV R7, UR59 ;  /* 0x0000003b00077c02 */ /* 0x000fe40008000f00 */
[----:B------:R-:W-:Y:S01]  /*16320*/  UMOV UR59, UR7 ;  /* 0x00000007003b7c82 */ /* 0x000fe20008000000 */
[C---:B------:R-:W-:Y:S02]  /*16330*/  R2UR UR7, R9.reuse ;  /* 0x00000000090772ca */ /* 0x040fe400000e0000 */
[C---:B------:R-:W-:Y:S02]  /*16340*/  R2UR UR19, R9.reuse ;  /* 0x00000000091372ca */ /* 0x040fe400000e0000 */
[C---:B------:R-:W-:Y:S02]  /*16350*/  R2UR UR31, R9.reuse ;  /* 0x00000000091f72ca */ /* 0x040fe400000e0000 */
[----:B------:R-:W-:Y:S01]  /*16360*/  R2UR UR43, R9 ;  /* 0x00000000092b72ca */ /* 0x000fe200000e0000 */
[----:B--2---:R-:W-:Y:S01]  /*16370*/  IMAD R6, R228, 0xb00, R6 ;  /* 0x00000b00e4067824 */ /* 0x004fe200078e0206 */
[----:B---3--:R-:W-:-:S02]  /*16380*/  R2UR UR22, R20 ;  /* 0x00000000141672ca */ /* 0x008fc400000e0000 */
[----:B------:R-:W-:Y:S02]  /*16390*/  R2UR UR23, R21 ;  /* 0x00000000151772ca */ /* 0x000fe400000e0000 */
[----:B------:R-:W-:-:S09]  /*163a0*/  R2UR UR54, R6 ;  /* 0x00000000063672ca */ /* 0x000fd200000e0000 */
[----:B------:R-:W-:Y:S02]  /*163b0*/  UMOV UR52, UR22 ;  /* 0x0000001600347c82 */ /* 0x000fe40008000000 */
[----:B------:R-:W-:Y:S02]  /*163c0*/  UMOV UR53, UR23 ;  /* 0x0000001700357c82 */ /* 0x000fe40008000000 */
[----:B------:R-:W-:Y:S01]  /*163d0*/  HGMMA.64x16x16.F32.BF16 R168, gdesc[UR52], RZ, !UPT, gsb0 ;  /* 0x0020000034a879f0 */ /* 0x000fe2000c0018ff */
[C---:B------:R-:W-:Y:S02]  /*163e0*/  VIADD R88, R6.reuse, 0x100 ;  /* 0x0000010006587836 */ /* 0x040fe40000000000 */
[----:B------:R-:W-:-:S03]  /*163f0*/  VIADD R8, R6, 0x80 ;  /* 0x0000008006087836 */ /* 0x000fc60000000000 */
[----:B------:R-:W-:Y:S02]  /*16400*/  R2UR UR58, R88 ;  /* 0x00000000583a72ca */ /* 0x000fe400000e0000 */
[----:B------:R-:W-:Y:S01]  /*16410*/  R2UR UR6, R8 ;  /* 0x00000000080672ca */ /* 0x000fe200000e0000 */
[----:B------:R-:W-:Y:S01]  /*16420*/  UMOV UR56, UR22 ;  /* 0x0000001600387c82 */ /* 0x000fe20008000000 */
[----:B------:R-:W-:-:S09]  /*16430*/  UMOV UR57, UR23 ;  /* 0x0000001700397c82 */ /* 0x000fd20008000000 */
[----:B0-----:R-:W-:Y:S02]  /*16440*/  MOV R11, UR58 ;  /* 0x0000003a000b7c02 */ /* 0x001fe40008000f00 */
[----:B------:R-:W-:Y:S01]  /*16450*/  UMOV UR58, UR6 ;  /* 0x00000006003a7c82 */ /* 0x000fe20008000000 */
[----:B------:R-:W-:Y:S02]  /*16460*/  WARPGROUP.DEPBAR.LE gsb0, 0x0 ;  /* 0x00008000000079c5 */ /* 0x000fe40000010000 */
[----:B------:R-:W-:-:S06]  /*16470*/  WARPGROUP.ARRIVE ;  /* 0x00000000000079c5 */ /* 0x000fcc0000000000 */
[----:B------:R-:W-:Y:S01]  /*16480*/  HGMMA.64x16x16.F32.BF16 R160, gdesc[UR56], RZ, !UPT, gsb0 ;  /* 0x0020000038a079f0 */ /* 0x000fe2000c0018ff */
[----:B------:R-:W-:Y:S02]  /*16490*/  R2UR UR59, R7 ;  /* 0x00000000073b72ca */ /* 0x000fe400000e0000 */
[----:B------:R-:W-:Y:S01]  /*164a0*/  R2UR UR58, R11 ;  /* 0x000000000b3a72ca */ /* 0x000fe200000e0000 */
[----:B------:R-:W-:Y:S01]  /*164b0*/  UMOV UR56, UR22 ;  /* 0x0000001600387c82 */ /* 0x000fe20008000000 */
[----:B------:R-:W-:Y:S01]  /*164c0*/  UMOV UR57, UR23 ;  /* 0x0000001700397c82 */ /* 0x000fe20008000000 */
[----:B------:R-:W-:-:S05]  /*164d0*/  VIADD R8, R6, 0x180 ;  /* 0x0000018006087836 */ /* 0x000fca0000000000 */
[----:B------:R-:W-:Y:S01]  /*164e0*/  R2UR UR6, R8 ;  /* 0x00000000080672ca */ /* 0x000fe200000e0000 */
[----:B------:R-:W-:-:S05]  /*164f0*/  VIADD R8, R6, 0x300 ;  /* 0x0000030006087836 */ /* 0x000fca0000000000 */
[----:B------:R-:W-:Y:S01]  /*16500*/  R2UR UR18, R8 ;  /* 0x00000000081272ca */ /* 0x000fe200000e0000 */
[----:B------:R-:W-:Y:S01]  /*16510*/  VIADD R8, R6, 0x480 ;  /* 0x0000048006087836 */ /* 0x000fe20000000000 */
[----:B------:R-:W-:Y:S02]  /*16520*/  WARPGROUP.DEPBAR.LE gsb0, 0x0 ;  /* 0x00008000000079c5 */ /* 0x000fe40000010000 */
[----:B------:R-:W-:-:S06]  /*16530*/  WARPGROUP.ARRIVE ;  /* 0x00000000000079c5 */ /* 0x000fcc0000000000 */
[----:B------:R-:W-:Y:S01]  /*16540*/  HGMMA.64x16x16.F32.BF16 R152, gdesc[UR56], RZ, !UPT, gsb0 ;  /* 0x00200000389879f0 */ /* 0x000fe2000c0018ff */
[----:B------:R-:W-:Y:S01]  /*16550*/  R2UR UR30, R8 ;  /* 0x00000000081e72ca */ /* 0x000fe200000e0000 */
[----:B------:R-:W-:-:S05]  /*16560*/  VIADD R8, R6, 0x2 ;  /* 0x0000000206087836 */ /* 0x000fca0000000000 */
[----:B------:R-:W-:Y:S01]  /*16570*/  R2UR UR42, R8 ;  /* 0x00000000082a72ca */ /* 0x000fe200000e0000 */
[----:B------:R-:W-:Y:S01]  /*16580*/  VIADD R8, R6, 0x182 ;  /* 0x0000018206087836 */ /* 0x000fe20000000000 */
[----:B------:R-:W-:Y:S01]  /*16590*/  R2UR UR55, R9 ;  /* 0x00000000093772ca */ /* 0x000fe200000e0000 */
[----:B------:R-:W-:-:S03]  /*165a0*/  IMAD.MOV.U32 R9, RZ, RZ, 0x40000040 ;  /* 0x40000040ff097424 */ /* 0x000fc600078e00ff */
[----:B------:R-:W-:Y:S01]  /*165b0*/  R2UR UR54, R8 ;  /* 0x00000000083672ca */ /* 0x000fe200000e0000 */
[----:B------:R-:W-:Y:S01]  /*165c0*/  VIADD R8, R6, 0x282 ;  /* 0x0000028206087836 */ /* 0x000fe20000000000 */
[----:B------:R-:W-:-:S04]  /*165d0*/  R2UR UR59, R9 ;  /* 0x00000000093b72ca */ /* 0x000fc800000e0000 */
[----:B------:R-:W-:Y:S01]  /*165e0*/  R2UR UR58, R8 ;  /* 0x00000000083a72ca */ /* 0x000fe200000e0000 */
[----:B------:R-:W-:Y:S01]  /*165f0*/  UMOV UR56, UR22 ;  /* 0x0000001600387c82 */ /* 0x000fe20008000000 */
[----:B------:R-:W-:-:S07]  /*16600*/  UMOV UR57, UR23 ;  /* 0x0000001700397c82 */ /* 0x000fce0008000000 */
[----:B------:R-:W-:Y:S01]  /*16610*/  MOV R7, UR59 ;  /* 0x0000003b00077c02 */ /* 0x000fe20008000f00 */
[----:B------:R-:W-:-:S03]  /*16620*/  UMOV UR59, UR7 ;  /* 0x00000007003b7c82 */ /* 0x000fc60008000000 */
[----:B------:R-:W-:Y:S01]  /*16630*/  MOV R11, UR58 ;  /* 0x0000003a000b7c02 */ /* 0x000fe20008000f00 */
[----:B------:R-:W-:Y:S01]  /*16640*/  UMOV UR58, UR6 ;  /* 0x00000006003a7c82 */ /* 0x000fe20008000000 */
[----:B------:R-:W-:Y:S02]  /*16650*/  WARPGROUP.DEPBAR.LE gsb0, 0x0 ;  /* 0x00008000000079c5 */ /* 0x000fe40000010000 */
[----:B------:R-:W-:-:S06]  /*16660*/  WARPGROUP.ARRIVE ;  /* 0x00000000000079c5 */ /* 0x000fcc0000000000 */
[----:B------:R-:W-:Y:S01]  /*16670*/  HGMMA.64x16x16.F32.BF16 R144, gdesc[UR56], RZ, !UPT, gsb0 ;  /* 0x00200000389079f0 */ /* 0x000fe2000c0018ff */
[----:B------:R-:W-:Y:S02]  /*16680*/  VIADD R90, R6, 0x200 ;  /* 0x00000200065a7836 */ /* 0x000fe40000000000 */
[----:B------:R-:W-:-:S03]  /*16690*/  IMAD.MOV.U32 R91, RZ, RZ, 0x40000040 ;  /* 0x40000040ff5b7424 */ /* 0x000fc600078e00ff */
[----:B------:R-:W-:Y:S02]  /*166a0*/  R2UR UR10, R90 ;  /* 0x000000005a0a72ca */ /* 0x000fe400000e0000 */
[----:B------:R-:W-:Y:S01]  /*166b0*/  R2UR UR11, R91 ;  /* 0x000000005b0b72ca */ /* 0x000fe200000e0000 */
[----:B------:R-:W-:Y:S01]  /*166c0*/  UMOV UR8, UR22 ;  /* 0x0000001600087c82 */ /* 0x000fe20008000000 */
[----:B------:R-:W-:Y:S01]  /*166d0*/  UMOV UR9, UR23 ;  /* 0x0000001700097c82 */ /* 0x000fe20008000000 */
[----:B------:R-:W-:Y:S02]  /*166e0*/  WARPGROUP.DEPBAR.LE gsb0, 0x0 ;  /* 0x00008000000079c5 */ /* 0x000fe40000010000 */
[----:B------:R-:W-:-:S08]  /*166f0*/  WARPGROUP.ARRIVE ;  /* 0x00000000000079c5 */ /* 0x000fd00000000000 */
[----:B------:R-:W-:Y:S01]  /*16700*/  HGMMA.64x16x16.F32.BF16 R136, gdesc[UR8], RZ, !UPT, gsb0 ;  /* 0x00200000088879f0 */ /* 0x000fe2000c0018ff */
[----:B------:R-:W-:Y:S01]  /*16710*/  VIADD R88, R6, 0x280 ;  /* 0x0000028006587836 */ /* 0x000fe20000000000 */
[----:B------:R-:W-:-:S04]  /*16720*/  R2UR UR15, R89 ;  /* 0x00000000590f72ca */ /* 0x000fc800000e0000 */
[----:B------:R-:W-:Y:S01]  /*16730*/  R2UR UR14, R88 ;  /* 0x00000000580e72ca */ /* 0x000fe200000e0000 */
[----:B------:R-:W-:Y:S01]  /*16740*/  UMOV UR12, UR22 ;  /* 0x00000016000c7c82 */ /* 0x000fe20008000000 */
[----:B------:R-:W-:Y:S01]  /*16750*/  UMOV UR13, UR23 ;  /* 0x00000017000d7c82 */ /* 0x000fe20008000000 */
[----:B------:R-:W-:Y:S02]  /*16760*/  WARPGROUP.DEPBAR.LE gsb0, 0x0 ;  /* 0x00008000000079c5 */ /* 0x000fe40000010000 */
[----:B------:R-:W-:-:S08]  /*16770*/  WARPGROUP.ARRIVE ;  /* 0x00000000000079c5 */ /* 0x000fd00000000000 */
[----:B------:R-:W-:Y:S01]  /*16780*/  HGMMA.64x16x16.F32.BF16 R128, gdesc[UR12], RZ, !UPT, gsb0 ;  /* 0x002000000c8079f0 */ /* 0x000fe2000c0018ff */
[----:B------:R0:W-:Y:S04]  /*16790*/  STL.64 [R1+0x90], R2 ;  /* 0x0000900201007387 */ /* 0x0001e80000100a00 */
[----:B0-----:R-:W2:Y:S01]  /*167a0*/  LDL.64 R2, [R1+0x18] ;  /* 0x0000180001027983 */ /* 0x001ea20000100a00 */
[----:B------:R-:W-:Y:S01]  /*167b0*/  UMOV UR16, UR22 ;  /* 0x0000001600107c82 */ /* 0x000fe20008000000 */
[----:B------:R-:W-:Y:S01]  /*167c0*/  UMOV UR17, UR23 ;  /* 0x0000001700117c82 */ /* 0x000fe20008000000 */
[----:B------:R-:W-:Y:S02]  /*167d0*/  WARPGROUP.DEPBAR.LE gsb0, 0x0 ;  /* 0x00008000000079c5 */ /* 0x000fe40000010000 */
[----:B------:R-:W-:-:S06]  /*167e0*/  WARPGROUP.ARRIVE ;  /* 0x00000000000079c5 */ /* 0x000fcc0000000000 */
[----:B------:R-:W-:Y:S01]  /*167f0*/  HGMMA.64x16x16.F32.BF16 R120, gdesc[UR16], RZ, !UPT, gsb0 ;  /* 0x00200000107879f0 */ /* 0x000fe2000c0018ff */
[----:B------:R-:W-:Y:S01]  /*16800*/  VIADD R88, R6, 0x380 ;  /* 0x0000038006587836 */ /* 0x000fe20000000000 */
[----:B------:R-:W-:Y:S02]  /*16810*/  MOV R233, UR39 ;  /* 0x0000002700e97c02 */ /* 0x000fe40008000f00 */
[----:B------:R-:W-:Y:S02]  /*16820*/  MOV R232, UR38 ;  /* 0x0000002600e87c02 */ /* 0x000fe40008000f00 */
[----:B------:R-:W-:Y:S02]  /*16830*/  R2UR UR38, R88 ;  /* 0x00000000582672ca */ /* 0x000fe400000e0000 */
[----:B------:R-:W-:Y:S02]  /*16840*/  R2UR UR39, R89 ;  /* 0x00000000592772ca */ /* 0x000fe400000e0000 */
[----:B------:R-:W-:Y:S01]  /*16850*/  MOV R231, UR37 ;  /* 0x0000002500e77c02 */ /* 0x000fe20008000f00 */
[----:B------:R-:W-:Y:S01]  /*16860*/  UMOV UR37, UR23 ;  /* 0x0000001700257c82 */ /* 0x000fe20008000000 */
[----:B------:R-:W-:Y:S01]  /*16870*/  MOV R230, UR36 ;  /* 0x0000002400e67c02 */ /* 0x000fe20008000f00 */
[----:B------:R-:W-:Y:S01]  /*16880*/  UMOV UR36, UR22 ;  /* 0x0000001600247c82 */ /* 0x000fe20008000000 */
[----:B------:R-:W-:-:S02]  /*16890*/  WARPGROUP.DEPBAR.LE gsb0, 0x0 ;  /* 0x00008000000079c5 */ /* 0x000fc40000010000 */
[----:B------:R-:W-:-:S06]  /*168a0*/  WARPGROUP.ARRIVE ;  /* 0x00000000000079c5 */ /* 0x000fcc0000000000 */
        /* <DEDUP_REMOVED lines=9> */
[----:B------:R-:W-:Y:S01]  /*16940*/  UMOV UR28, UR22 ;  /* 0x00000016001c7c82 */ /* 0x000fe20008000000 */
[----:B------:R-:W-:Y:S01]  /*16950*/  UMOV UR29, UR23 ;  /* 0x00000017001d7c82 */ /* 0x000fe20008000000 */
[----:B------:R-:W-:-:S05]  /*16960*/  VIADD R88, R6, 0x500 ;  /* 0x0000050006587836 */ /* 0x000fca0000000000 */
[----:B------:R-:W-:Y:S01]  /*16970*/  R2UR UR34, R88 ;  /* 0x00000000582272ca */ /* 0x000fe200000e0000 */
[----:B------:R-:W-:Y:S01]  /*16980*/  VIADD R88, R6, 0x102 ;  /* 0x0000010206587836 */ /* 0x000fe20000000000 */
[C---:B------:R-:W-:Y:S02]  /*16990*/  R2UR UR35, R89.reuse ;  /* 0x00000000592372ca */ /* 0x040fe400000e0000 */
[----:B------:R-:W-:Y:S01]  /*169a0*/  R2UR UR51, R89 ;  /* 0x00000000593372ca */ /* 0x000fe200000e0000 */
[----:B------:R-:W-:Y:S01]  /*169b0*/  IMAD.MOV.U32 R89, RZ, RZ, 0x40000040 ;  /* 0x40000040ff597424 */ /* 0x000fe200078e00ff */
[----:B------:R-:W-:Y:S01]  /*169c0*/  R2UR UR50, R88 ;  /* 0x00000000583272ca */ /* 0x000fe200000e0000 */
[----:B------:R-:W-:Y:S01]  /*169d0*/  VIADD R88, R6, 0x202 ;  /* 0x0000020206587836 */ /* 0x000fe20000000000 */
[----:B------:R-:W-:Y:S02]  /*169e0*/  WARPGROUP.DEPBAR.LE gsb0, 0x0 ;  /* 0x00008000000079c5 */ /* 0x000fe40000010000 */
[----:B------:R-:W-:-:S06]  /*169f0*/  WARPGROUP.ARRIVE ;  /* 0x00000000000079c5 */ /* 0x000fcc0000000000 */
[----:B------:R-:W-:Y:S01]  /*16a00*/  HGMMA.64x16x16.F32.BF16 R96, gdesc[UR28], RZ, !UPT, gsb0 ;  /* 0x002000001c6079f0 */ /* 0x000fe2000c0018ff */
[----:B------:R-:W-:Y:S02]  /*16a10*/  MOV R14, UR5 ;  /* 0x00000005000e7c02 */ /* 0x000fe40008000f00 */
[----:B------:R-:W-:Y:S02]  /*16a20*/  MOV R13, UR4 ;  /* 0x00000004000d7c02 */ /* 0x000fe40008000f00 */
[----:B------:R-:W-:Y:S01]  /*16a30*/  R2UR UR4, R88 ;  /* 0x00000000580472ca */ /* 0x000fe200000e0000 */
[----:B------:R-:W-:Y:S01]  /*16a40*/  VIADD R88, R6, 0x302 ;  /* 0x0000030206587836 */ /* 0x000fe20000000000 */
[----:B------:R-:W-:Y:S01]  /*16a50*/  R2UR UR5, R89 ;  /* 0x00000000590572ca */ /* 0x000fe200000e0000 */
[----:B------:R-:W-:-:S03]  /*16a60*/  IMAD.MOV.U32 R89, RZ, RZ, 0x40000040 ;  /* 0x40000040ff597424 */ /* 0x000fc600078e00ff */
[----:B------:R-:W-:Y:S01]  /*16a70*/  R2UR UR6, R88 ;  /* 0x00000000580672ca */ /* 0x000fe200000e0000 */
[C---:B------:R-:W-:Y:S01]  /*16a80*/  VIADD R88, R6.reuse, 0x402 ;  /* 0x0000040206587836 */ /* 0x040fe20000000000 */
[----:B------:R-:W-:Y:S01]  /*16a90*/  R2UR UR7, R89 ;  /* 0x00000000590772ca */ /* 0x000fe200000e0000 */
[----:B------:R-:W-:Y:S02]  /*16aa0*/  IMAD.MOV.U32 R89, RZ, RZ, 0x40000040 ;  /* 0x40000040ff597424 */ /* 0x000fe400078e00ff */
[----:B------:R-:W-:Y:S01]  /*16ab0*/  VIADD R90, R6, 0x82 ;  /* 0x00000082065a7836 */ /* 0x000fe20000000000 */
[----:B------:R-:W-:Y:S01]  /*16ac0*/  R2UR UR14, R88 ;  /* 0x00000000580e72ca */ /* 0x000fe200000e0000 */
[----:B------:R-:W-:Y:S01]  /*16ad0*/  VIADD R88, R6, 0x502 ;  /* 0x0000050206587836 */ /* 0x000fe20000000000 */
[----:B------:R-:W-:Y:S01]  /*16ae0*/  R2UR UR15, R89 ;  /* 0x00000000590f72ca */ /* 0x000fe200000e0000 */
[----:B------:R-:W-:Y:S01]  /*16af0*/  IMAD.MOV.U32 R89, RZ, RZ, 0x40000040 ;  /* 0x40000040ff597424 */ /* 0x000fe200078e00ff */
[----:B------:R-:W-:-:S02]  /*16b00*/  R2UR UR46, R90 ;  /* 0x000000005a2e72ca */ /* 0x000fc400000e0000 */
[----:B------:R-:W-:Y:S02]  /*16b10*/  R2UR UR47, R91 ;  /* 0x000000005b2f72ca */ /* 0x000fe400000e0000 */
[----:B------:R-:W-:Y:S02]  /*16b20*/  R2UR UR38, R88 ;  /* 0x00000000582672ca */ /* 0x000fe400000e0000 */
[----:B------:R-:W-:Y:S01]  /*16b30*/  R2UR UR39, R89 ;  /* 0x00000000592772ca */ /* 0x000fe200000e0000 */
[----:B------:R-:W-:Y:S01]  /*16b40*/  UMOV UR32, UR22 ;  /* 0x0000001600207c82 */ /* 0x000fe20008000000 */
[----:B------:R-:W-:Y:S01]  /*16b50*/  UMOV UR33, UR23 ;  /* 0x0000001700217c82 */ /* 0x000fe20008000000 */
[----:B------:R-:W-:Y:S02]  /*16b60*/  WARPGROUP.DEPBAR.LE gsb0, 0x0 ;  /* 0x00008000000079c5 */ /* 0x000fe40000010000 */
[----:B------:R-:W-:-:S06]  /*16b70*/  WARPGROUP.ARRIVE ;  /* 0x00000000000079c5 */ /* 0x000fcc0000000000 */
[----:B------:R-:W-:Y:S01]  /*16b80*/  HGMMA.64x16x16.F32.BF16 R88, gdesc[UR32], RZ, !UPT, gsb0 ;  /* 0x00200000205879f0 */ /* 0x000fe2000c0018ff */
[----:B------:R-:W-:Y:S02]  /*16b90*/  MOV R21, UR21 ;  /* 0x0000001500157c02 */ /* 0x000fe40008000f00 */
[----:B------:R-:W-:Y:S02]  /*16ba0*/  MOV R20, UR20 ;  /* 0x0000001400147c02 */ /* 0x000fe40008000f00 */
[----:B--2---:R-:W-:Y:S02]  /*16bb0*/  R2UR UR20, R2 ;  /* 0x00000000021472ca */ /* 0x004fe400000e0000 */
[----:B------:R-:W-:Y:S01]  /*16bc0*/  R2UR UR21, R3 ;  /* 0x00000000031572ca */ /* 0x000fe200000e0000 */
[----:B------:R-:W-:Y:S01]  /*16bd0*/  UMOV UR58, UR4 ;  /* 0x00000004003a7c82 */ /* 0x000fe20008000000 */
[----:B------:R-:W-:Y:S01]  /*16be0*/  UMOV UR59, UR5 ;  /* 0x00000005003b7c82 */ /* 0x000fe20008000000 */
[----:B------:R-:W2:Y:S08]  /*16bf0*/  LDL.64 R2, [R1+0x10] ;  /* 0x0000100001027983 */ /* 0x000eb00000100a00 */
[----:B------:R-:W-:-:S02]  /*16c00*/  UMOV UR40, UR20 ;  /* 0x0000001400287c82 */ /* 0x000fc40008000000 */
        /* <DEDUP_REMOVED lines=24> */
[----:B------:R-:W-:Y:S02]  /*16d90*/  R2UR UR59, R7 ;  /* 0x00000000073b72ca */ /* 0x000fe400000e0000 */
[----:B------:R-:W-:Y:S01]  /*16da0*/  R2UR UR58, R11 ;  /* 0x000000000b3a72ca */ /* 0x000fe200000e0000 */
[----:B------:R-:W-:Y:S01]  /*16db0*/  UMOV UR56, UR20 ;  /* 0x0000001400387c82 */ /* 0x000fe20008000000 */
[----:B------:R-:W-:Y:S01]  /*16dc0*/  UMOV UR57, UR21 ;  /* 0x0000001500397c82 */ /* 0x000fe20008000000 */
[----:B------:R-:W-:Y:S02]  /*16dd0*/  WARPGROUP.DEPBAR.LE gsb0, 0x0 ;  /* 0x00008000000079c5 */ /* 0x000fe40000010000 */
[----:B------:R-:W-:-:S08]  /*16de0*/  WARPGROUP.ARRIVE ;  /* 0x00000000000079c5 */ /* 0x000fd00000000000 */
[----:B------:R-:W-:Y:S01]  /*16df0*/  HGMMA.64x16x16.F32.BF16 R128, gdesc[UR56], R128, gsb0 ;  /* 0x00200000388079f0 */ /* 0x000fe20008001880 */
[----:B------:R-:W-:Y:S01]  /*16e00*/  UMOV UR4, UR20 ;  /* 0x0000001400047c82 */ /* 0x000fe20008000000 */
[----:B------:R-:W-:Y:S01]  /*16e10*/  UMOV UR5, UR21 ;  /* 0x0000001500057c82 */ /* 0x000fe20008000000 */
[----:B------:R-:W-:Y:S01]  /*16e20*/  VIADD R8, R6, 0x382 ;  /* 0x0000038206087836 */ /* 0x000fe20000000000 */
[----:B------:R-:W-:Y:S02]  /*16e30*/  WARPGROUP.DEPBAR.LE gsb0, 0x0 ;  /* 0x00008000000079c5 */ /* 0x000fe40000010000 */
[----:B------:R-:W-:-:S06]  /*16e40*/  WARPGROUP.ARRIVE ;  /* 0x00000000000079c5 */ /* 0x000fcc0000000000 */
[----:B------:R-:W-:Y:S01]  /*16e50*/  HGMMA.64x16x16.F32.BF16 R120, gdesc[UR4], R120, gsb0 ;  /* 0x00200000047879f0 */ /* 0x000fe20008001878 */
[----:B------:R-:W-:Y:S01]  /*16e60*/  IMAD.MOV.U32 R9, RZ, RZ, 0x40000040 ;  /* 0x40000040ff097424 */ /* 0x000fe200078e00ff */
[----:B------:R-:W-:-:S04]  /*16e70*/  R2UR UR10, R8 ;  /* 0x00000000080a72ca */ /* 0x000fc800000e0000 */
        /* <DEDUP_REMOVED lines=27> */
[----:B--2---:R-:W-:Y:S02]  /*17030*/  R2UR UR4, R2 ;  /* 0x00000000020472ca */ /* 0x004fe400000e0000 */
[----:B------:R-:W-:Y:S02]  /*17040*/  R2UR UR5, R3 ;  /* 0x00000000030572ca */ /* 0x000fe400000e0000 */
[----:B------:R-:W-:Y:S01]  /*17050*/  R2UR UR26, R8 ;  /* 0x00000000081a72ca */ /* 0x000fe200000e0000 */
[----:B------:R-:W2:Y:S01]  /*17060*/  LDL.64 R2, [R1+0x8] ;  /* 0x0000080001027983 */ /* 0x000ea20000100a00 */
[----:B------:R-:W-:-:S07]  /*17070*/  R2UR UR27, R9 ;  /* 0x00000000091b72ca */ /* 0x000fce00000e0000 */
[----:B------:R-:W-:Y:S02]  /*17080*/  UMOV UR24, UR4 ;  /* 0x0000000400187c82 */ /* 0x000fe40008000000 */
[----:B------:R-:W-:Y:S01]  /*17090*/  UMOV UR25, UR5 ;  /* 0x0000000500197c82 */ /* 0x000fe20008000000 */
[----:B------:R-:W-:Y:S02]  /*170a0*/  WARPGROUP.DEPBAR.LE gsb0, 0x0 ;  /* 0x00008000000079c5 */ /* 0x000fe40000010000 */
[----:B------:R-:W-:-:S06]  /*170b0*/  WARPGROUP.ARRIVE ;  /* 0x00000000000079c5 */ /* 0x000fcc0000000000 */
[----:B------:R-:W-:Y:S01]  /*170c0*/  HGMMA.64x16x16.F32.BF16 R168, gdesc[UR24], R168, gsb0 ;  /* 0x0020000018a879f0 */ /* 0x000fe200080018a8 */
        /* <DEDUP_REMOVED lines=78> */
[----:B------:R-:W-:Y:S02]  /*175b0*/  R2UR UR10, R8 ;  /* 0x00000000080a72ca */ /* 0x000fe400000e0000 */
[----:B------:R-:W-:Y:S01]  /*175c0*/  R2UR UR11, R9 ;  /* 0x00000000090b72ca */ /* 0x000fe200000e0000 */
[----:B------:R-:W-:Y:S01]  /*175d0*/  UMOV UR8, UR4 ;  /* 0x0000000400087c82 */ /* 0x000fe20008000000 */
[----:B------:R-:W-:-:S09]  /*175e0*/  UMOV UR9, UR5 ;  /* 0x0000000500097c82 */ /* 0x000fd20008000000 */
[----:B------:R-:W-:Y:S01]  /*175f0*/  MOV R7, UR10 ;  /* 0x0000000a00077c02 */ /* 0x000fe20008000f00 */
[----:B------:R-:W-:Y:S01]  /*17600*/  UMOV UR10, UR6 ;  /* 0x00000006000a7c82 */ /* 0x000fe20008000000 */
[----:B------:R-:W-:Y:S01]  /*17610*/  MOV R11, UR11 ;  /* 0x0000000b000b7c02 */ /* 0x000fe20008000f00 */
        /* <DEDUP_REMOVED lines=12> */
[----:B------:R-:W-:Y:S01]  /*176e0*/  IMAD.MOV.U32 R9, RZ, RZ, 0x40000040 ;  /* 0x40000040ff097424 */ /* 0x000fe200078e00ff */
[----:B--2---:R-:W-:Y:S02]  /*176f0*/  R2UR UR20, R2 ;  /* 0x00000000021472ca */ /* 0x004fe400000e0000 */
[----:B------:R-:W-:Y:S02]  /*17700*/  R2UR UR21, R3 ;  /* 0x00000000031572ca */ /* 0x000fe400000e0000 */
[----:B------:R-:W-:Y:S01]  /*17710*/  R2UR UR14, R8 ;  /* 0x00000000080e72ca */ /* 0x000fe200000e0000 */
[----:B------:R0:W5:Y:S01]  /*17720*/  LDL.LU.64 R2, [R1+0x90] ;  /* 0x0000900001027983 */ /* 0x0001620000300a00 */
        /* <DEDUP_REMOVED lines=91> */
[----:B------:R-:W-:Y:S02]  /*17ce0*/  VIADD R8, R6, 0x580 ;  /* 0x0000058006087836 */ /* 0x000fe40000000000 */
[----:B------:R-:W-:-:S03]  /*17cf0*/  IMAD.MOV.U32 R9, RZ, RZ, 0x40000040 ;  /* 0x40000040ff097424 */ /* 0x000fc600078e00ff */
[----:B------:R-:W-:Y:S01]  /*17d00*/  R2UR UR58, R8 ;  /* 0x00000000083a72ca */ /* 0x000fe200000e0000 */
[----:B------:R-:W-:Y:S01]  /*17d10*/  VIADD R8, R6, 0x600 ;  /* 0x0000060006087836 */ /* 0x000fe20000000000 */
[----:B------:R-:W-:Y:S01]  /*17d20*/  R2UR UR59, R9 ;  /* 0x00000000093b72ca */ /* 0x000fe200000e0000 */
[----:B------:R-:W-:-:S03]  /*17d30*/  IMAD.MOV.U32 R9, RZ, RZ, 0x40000040 ;  /* 0x40000040ff097424 */ /* 0x000fc600078e00ff */
[----:B------:R-:W-:Y:S01]  /*17d40*/  R2UR UR6, R8 ;  /* 0x00000000080672ca */ /* 0x000fe200000e0000 */
[----:B------:R-:W-:Y:S02]  /*17d50*/  WARPGROUP.DEPBAR.LE gsb0, 0x0 ;  /* 0x00008000000079c5 */ /* 0x000fe40000010000 */
[----:B------:R-:W-:-:S06]  /*17d60*/  WARPGROUP.ARRIVE ;  /* 0x00000000000079c5 */ /* 0x000fcc0000000000 */
[----:B------:R-:W-:Y:S01]  /*17d70*/  HGMMA.64x16x16.F32.BF16 R88, gdesc[UR20], R88, gsb0 ;  /* 0x00200000145879f0 */ /* 0x000fe20008001858 */
        /* <DEDUP_REMOVED lines=11> */
[----:B------:R-:W-:Y:S02]  /*17e30*/  R2UR UR4, R236 ;  /* 0x00000000ec0472ca */ /* 0x000fe400000e0000 */
[----:B------:R-:W-:Y:S01]  /*17e40*/  R2UR UR18, R8 ;  /* 0x00000000081272ca */ /* 0x000fe200000e0000 */
[----:B------:R-:W-:Y:S01]  /*17e50*/  VIADD R8, R6, 0x800 ;  /* 0x0000080006087836 */ /* 0x000fe20000000000 */
[----:B------:R-:W-:Y:S01]  /*17e60*/  R2UR UR19, R9 ;  /* 0x00000000091372ca */ /* 0x000fe200000e0000 */
[----:B------:R-:W-:Y:S01]  /*17e70*/  IMAD.MOV.U32 R9, RZ, RZ, 0x40000040 ;  /* 0x40000040ff097424 */ /* 0x000fe200078e00ff */
[----:B------:R-:W-:-:S02]  /*17e80*/  R2UR UR5, R237 ;  /* 0x00000000ed0572ca */ /* 0x000fc400000e0000 */
        /* <DEDUP_REMOVED lines=41> */
[----:B------:R-:W-:Y:S02]  /*18120*/  R2UR UR58, R8 ;  /* 0x00000000083a72ca */ /* 0x000fe400000e0000 */
[----:B------:R-:W-:Y:S01]  /*18130*/  R2UR UR59, R9 ;  /* 0x00000000093b72ca */ /* 0x000fe200000e0000 */
[----:B------:R-:W-:Y:S01]  /*18140*/  UMOV UR56, UR4 ;  /* 0x0000000400387c82 */ /* 0x000fe20008000000 */
[----:B------:R-:W-:Y:S01]  /*18150*/  UMOV UR57, UR5 ;  /* 0x0000000500397c82 */ /* 0x000fe20008000000 */
[----:B------:R-:W-:Y:S02]  /*18160*/  WARPGROUP.DEPBAR.LE gsb0, 0x0 ;  /* 0x00008000000079c5 */ /* 0x000fe40000010000 */
[----:B------:R-:W-:-:S08]  /*18170*/  WARPGROUP.ARRIVE ;  /* 0x00000000000079c5 */ /* 0x000fd00000000000 */
[----:B------:R-:W-:Y:S01]  /*18180*/  MOV R11, UR59 ;  /* 0x0000003b000b7c02 */ /* 0x000fe20008000f00 */
[----:B------:R-:W-:Y:S01]  /*18190*/  UMOV UR59, UR7 ;  /* 0x00000007003b7c82 */ /* 0x000fe20008000000 */
[----:B------:R-:W-:Y:S01]  /*181a0*/  MOV R7, UR58 ;  /* 0x0000003a00077c02 */ /* 0x000fe20008000f00 */
[----:B------:R-:W-:Y:S02]  /*181b0*/  UMOV UR58, UR6 ;  /* 0x00000006003a7c82 */ /* 0x000fe40008000000 */
        /* <DEDUP_REMOVED lines=47> */
[----:B------:R-:W-:-:S11]  /*184b0*/  R2UR UR37, R235 ;  /* 0x00000000eb2572ca */ /* 0x000fd600000e0000 */
[----:B------:R-:W-:Y:S02]  /*184c0*/  UMOV UR48, UR36 ;  /* 0x0000002400307c82 */ /* 0x000fe40008000000 */
        /* <DEDUP_REMOVED lines=88> */
[----:B------:R-:W-:Y:S02]  /*18a50*/  R2UR UR5, R14 ;  /* 0x000000000e0572ca */ /* 0x000fe400000e0000 */
[----:B------:R-:W-:Y:S02]  /*18a60*/  R2UR UR4, R13 ;  /* 0x000000000d0472ca */ /* 0x000fe400000e0000 */
[----:B------:R-:W-:Y:S02]  /*18a70*/  R2UR UR34, R8 ;  /* 0x00000000082272ca */ /* 0x000fe400000e0000 */
        /* <DEDUP_REMOVED lines=64> */
[----:B------:R-:W-:Y:S02]  /*18e80*/  WARPGROUP.DEPBAR.LE gsb0, 0x0 ;  /* 0x00008000000079c5 */ /* 0x000fe40000010000 */
[----:B------:R-:W-:-:S10]  /*18e90*/  WARPGROUP.ARRIVE ;  /* 0x00000000000079c5 */ /* 0x000fd40000000000 */
        /* <DEDUP_REMOVED lines=33> */
[----:B------:R-:W-:Y:S01]  /*190b0*/  R2UR UR23, R9 ;  /* 0x00000000091772ca */ /* 0x000fe200000e0000 */
[----:B------:R-:W-:-:S02]  /*190c0*/  WARPGROUP.DEPBAR.LE gsb0, 0x0 ;  /* 0x00008000000079c5 */ /* 0x000fc40000010000 */
        /* <DEDUP_REMOVED lines=92> */
[----:B------:R-:W-:Y:S02]  /*19690*/  R2UR UR39, R233 ;  /* 0x00000000e92772ca */ /* 0x000fe400000e0000 */
[----:B------:R-:W-:Y:S02]  /*196a0*/  R2UR UR38, R232 ;  /* 0x00000000e82672ca */ /* 0x000fe400000e0000 */
[----:B------:R-:W-:Y:S02]  /*196b0*/  R2UR UR37, R231 ;  /* 0x00000000e72572ca */ /* 0x000fe400000e0000 */
[----:B------:R-:W-:Y:S01]  /*196c0*/  R2UR UR36, R230 ;  /* 0x00000000e62472ca */ /* 0x000fe200000e0000 */
[----:B------:R-:W-:Y:S02]  /*196d0*/  WARPGROUP.DEPBAR.LE gsb0, 0x0 ;  /* 0x00008000000079c5 */ /* 0x000fe40000010000 */
[----:B0-----:R-:W-:-:S12]  /*196e0*/  @P2 BRA `(.L_x_635) ;  /* 0x0000000000282947 */ /* 0x001fd80003800000 */
[----:B------:R-:W-:Y:S05]  /*196f0*/  @!P0 BRA `(.L_x_636) ;  /* 0x0000000000048947 */ /* 0x000fea0003800000 */
[----:B------:R-:W-:Y:S01]  /*19700*/  BPT.TRAP 0x1 ;  /* 0x000000040000795c */ /* 0x000fe20000300000 */
.L_x_636:
[----:B------:R-:W-:Y:S01]  /*19710*/  SHF.L.U32 R4, R4, 0x1f, RZ ;  /* 0x0000001f04047819 */ /* 0x000fe200000006ff */
[----:B-----5:R-:W-:-:S04]  /*19720*/  IMAD R6, R5, 0x8, R2 ;  /* 0x0000000805067824 */ /* 0x020fc800078e0202 */
[----:B------:R0:W1:Y:S01]  /*19730*/  SYNCS.PHASECHK.TRANS64.TRYWAIT P2, [R6+URZ+0x34850], R4 ;  /* 0x03485004060075a7 */ /* 0x000062000804017f */
[----:B------:R-:W-:Y:S05]  /*19740*/  @!P0 BRA `(.L_x_637) ;  /* 0x0000000000048947 */ /* 0x000fea0003800000 */
[----:B------:R-:W-:Y:S01]  /*19750*/  BPT.TRAP 0x1 ;  /* 0x000000040000795c */ /* 0x000fe20000300000 */
.L_x_637:
[----:B-1----:R-:W-:Y:S05]  /*19760*/  @P2 BRA `(.L_x_635) ;  /* 0x0000000000082947 */ /* 0x002fea0003800000 */
[----:B------:R-:W1:Y:S02]  /*19770*/  SYNCS.PHASECHK.TRANS64.TRYWAIT P2, [R6+URZ+0x34850], R4 ;  /* 0x03485004060075a7 */ /* 0x000e64000804017f */
[----:B-1----:R-:W-:Y:S05]  /*19780*/  @!P2 BRA `(.L_x_638) ;  /* 0x000000b000a0a947 */ /* 0x002fea0003800000 */
.L_x_635:
[----:B01---5:R-:W-:Y:S01]  /*19790*/  VIADD R4, R2, 0x400 ;  /* 0x0000040002047836 */ /* 0x023fe20000000000 */
[----:B------:R-:W-:Y:S05]  /*197a0*/  WARPSYNC.ALL ;  /* 0x0000000000007948 */ /* 0x000fea0003800000 */
[----:B------:R-:W-:Y:S01]  /*197b0*/  SHF.R.U32.HI R4, RZ, 0x4, R4 ;  /* 0x00000004ff047819 */ /* 0x000fe20000011604 */
[----:B------:R-:W-:Y:S01]  /*197c0*/  IMAD.MOV.U32 R7, RZ, RZ, 0x40000040 ;  /* 0x40000040ff077424 */ /* 0x000fe200078e00ff */
[----:B------:R-:W-:Y:S01]  /*197d0*/  WARPGROUP.ARRIVE ;  /* 0x00000000000079c5 */ /* 0x000fe20000000000 */
[----:B------:R-:W-:Y:S01]  /*197e0*/  IMAD.MOV.U32 R9, RZ, RZ, 0x40000040 ;  /* 0x40000040ff097424 */ /* 0x000fe200078e00ff */
[----:B------:R-:W-:Y:S01]  /*197f0*/  LOP3.LUT R4, R4, 0x3fff, RZ, 0xc0, !PT ;  /* 0x00003fff04047812 */ /* 0x000fe200078ec0ff */
[----:B------:R-:W-:Y:S01]  /*19800*/  IMAD.MOV.U32 R21, RZ, RZ, 0x40000040 ;  /* 0x40000040ff157424 */ /* 0x000fe200078e00ff */
[----:B------:R-:W-:Y:S01]  /*19810*/  R2UR UR7, R7 ;  /* 0x00000000070772ca */ /* 0x000fe200000e0000 */
[----:B------:R-:W-:Y:S01]  /*19820*/  ULDC UR8, c[0x0][0x988] ;  /* 0x0002620000087ab9 */ /* 0x000fe20000000800 */
[----:B------:R-:W-:Y:S01]  /*19830*/  LOP3.LUT R4, R4, 0x5800000, RZ, 0xfc, !PT ;  /* 0x0580000004047812 */ /* 0x000fe200078efcff */
[----:B------:R-:W0:Y:S01]  /*19840*/  S2R R230, SR_TID.X ;  /* 0x0000000000e67919 */ /* 0x000e220000002100 */
[----:B------:R-:W-:-:S02]  /*19850*/  FMNMX.FTZ R14, R170, R0, !PT ;  /* 0x00000000aa0e7209 */ /* 0x000fc40007810000 */
[----:B------:R-:W-:Y:S01]  /*19860*/  ISETP.GT.AND P2, PT, R10, RZ, PT ;  /* 0x000000ff0a00720c */ /* 0x000fe20003f44270 */
[----:B------:R-:W-:Y:S01]  /*19870*/  IMAD R6, R5, 0xb00, R4 ;  /* 0x00000b0005067824 */ /* 0x000fe200078e0204 */
[----:B------:R-:W-:Y:S01]  /*19880*/  FMNMX.FTZ R4, R168, R3, !PT ;  /* 0x00000003a8047209 */ /* 0x000fe20007810000 */
[----:B------:R-:W-:Y:S01]  /*19890*/  VIADD R10, R10, 0xffffffff ;  /* 0xffffffff0a0a7836 */ /* 0x000fe20000000000 */
[----:B------:R-:W-:Y:S01]  /*198a0*/  FMNMX.FTZ R14, R171, R14, !PT ;  /* 0x0000000eab0e7209 */ /* 0x000fe20007810000 */
[C---:B------:R-:W-:Y:S01]  /*198b0*/  VIADD R8, R6.reuse, 0x80 ;  /* 0x0000008006087836 */ /* 0x040fe20000000000 */
[C---:B------:R-:W-:Y:S01]  /*198c0*/  R2UR UR6, R6.reuse ;  /* 0x00000000060672ca */ /* 0x040fe200000e0000 */
[----:B------:R-:W-:Y:S01]  /*198d0*/  VIADD R20, R6, 0x300 ;  /* 0x0000030006147836 */ /* 0x000fe20000000000 */
[----:B------:R-:W-:Y:S02]  /*198e0*/  FMNMX.FTZ R4, R169, R4, !PT ;  /* 0x00000004a9047209 */ /* 0x000fe40007810000 */
[----:B------:R-:W-:-:S02]  /*198f0*/  FMNMX.FTZ R14, R174, R14, !PT ;  /* 0x0000000eae0e7209 */ /* 0x000fc40007810000 */
[----:B------:R-:W-:-:S04]  /*19900*/  FMNMX.FTZ R4, R172, R4, !PT ;  /* 0x00000004ac047209 */ /* 0x000fc80007810000 */
[----:B------:R-:W-:-:S03]  /*19910*/  FMNMX.FTZ R4, R173, R4, !PT ;  /* 0x00000004ad047209 */ /* 0x000fc60007810000 */
[----:B------:R-:W-:Y:S01]  /*19920*/  HGMMA.64x128x16.F32.BF16 R24, R176, gdesc[UR4].tnspB, R24, gsb0 ;  /* 0x41e00004b0187df0 */ /* 0x000fe20008001818 */
[----:B------:R-:W-:Y:S01]  /*19930*/  R2UR UR6, R8 ;  /* 0x00000000080672ca */ /* 0x000fe200000e0000 */
[----:B------:R-:W-:Y:S01]  /*19940*/  VIADD R8, R6, 0x100 ;  /* 0x0000010006087836 */ /* 0x000fe20000000000 */
[----:B------:R-:W-:Y:S01]  /*19950*/  R2UR UR7, R9 ;  /* 0x00000000090772ca */ /* 0x000fe200000e0000 */
[----:B------:R-:W-:Y:S01]  /*19960*/  IMAD.MOV.U32 R9, RZ, RZ, 0x40000040 ;  /* 0x40000040ff097424 */ /* 0x000fe200078e00ff */
[----:B------:R-:W-:-:S04]  /*19970*/  FMNMX.FTZ R4, R160, R4, !PT ;  /* 0x00000004a0047209 */ /* 0x000fc80007810000 */
[----:B------:R-:W-:Y:S02]  /*19980*/  FMNMX.FTZ R4, R161, R4, !PT ;  /* 0x00000004a1047209 */ /* 0x000fe40007810000 */
[----:B0-----:R-:W-:Y:S02]  /*19990*/  SHF.R.U32.HI R230, RZ, 0x7, R230 ;  /* 0x00000007ffe67819 */ /* 0x001fe400000116e6 */
        /* <DEDUP_REMOVED lines=38> */
[----:B------:R-:W-:Y:S01]  /*19c00*/  R2UR UR6, R8 ;  /* 0x00000000080672ca */ /* 0x000fe200000e0000 */
[----:B------:R-:W-:Y:S01]  /*19c10*/  VIADD R8, R6, 0x180 ;  /* 0x0000018006087836 */ /* 0x000fe20000000000 */
[----:B------:R-:W-:Y:S01]  /*19c20*/  R2UR UR7, R9 ;  /* 0x00000000090772ca */ /* 0x000fe200000e0000 */
[----:B------:R-:W-:Y:S01]  /*19c30*/  IMAD.MOV.U32 R9, RZ, RZ, 0x40000040 ;  /* 0x40000040ff097424 */ /* 0x000fe200078e00ff */
[----:B------:R-:W-:-:S04]  /*19c40*/  FMNMX.FTZ R4, R89, R4, !PT ;  /* 0x0000000459047209 */ /* 0x000fc80007810000 */
[----:B------:R-:W-:-:S04]  /*19c50*/  FMNMX.FTZ R4, R92, R4, !PT ;  /* 0x000000045c047209 */ /* 0x000fc80007810000 */
[----:B------:R-:W-:-:S05]  /*19c60*/  FMNMX.FTZ R4, R93, R4, !PT ;  /* 0x000000045d047209 */ /* 0x000fca0007810000 */
[----:B------:R-:W0:Y:S02]  /*19c70*/  SHFL.BFLY PT, R7, R4, 0x2, 0x1f ;  /* 0x0c401f0004077f89 */ /* 0x000e2400000e0000 */
[----:B0-----:R-:W-:-:S05]  /*19c80*/  FMNMX.FTZ R7, R4, R7, !PT ;  /* 0x0000000704077209 */ /* 0x001fca0007810000 */
[----:B------:R-:W0:Y:S02]  /*19c90*/  SHFL.BFLY PT, R4, R7, 0x1, 0x1f ;  /* 0x0c201f0007047f89 */ /* 0x000e2400000e0000 */
[----:B0-----:R-:W-:-:S05]  /*19ca0*/  FMNMX.FTZ R7, R7, R4, !PT ;  /* 0x0000000407077209 */ /* 0x001fca0007810000 */
[----:B------:R-:W-:Y:S01]  /*19cb0*/  FADD.FTZ R3, -R7, R3 ;  /* 0x0000000307037221 */ /* 0x000fe20000010100 */
        /* <DEDUP_REMOVED lines=18> */
[----:B------:R-:W-:Y:S01]  /*19de0*/  IMAD.U32 R8, RZ, RZ, UR8 ;  /* 0x00000008ff087e24 */ /* 0x000fe2000f8e00ff */
[----:B------:R-:W-:-:S03]  /*19df0*/  R2UR UR7, R9 ;  /* 0x00000000090772ca */ /* 0x000fc600000e0000 */
[-C--:B------:R-:W-:Y:S01]  /*19e00*/  FMUL.FTZ R9, R7, R8.reuse ;  /* 0x0000000807097220 */ /* 0x080fe20000410000 */
[----:B------:R-:W-:-:S03]  /*19e10*/  FMUL.FTZ R3, R3, R8 ;  /* 0x0000000803037220 */ /* 0x000fc60000410000 */
        /* <DEDUP_REMOVED lines=28> */
[----:B------:R-:W2:Y:S01]  /*19fe0*/  MUFU.EX2 R178, R178 ;  /* 0x000000b200b27308 */ /* 0x000ea20000000800 */
[----:B0-----:R-:W-:-:S07]  /*19ff0*/  FFMA.FTZ R15, R3, R15, R176 ;  /* 0x0000000f030f7223 */ /* 0x001fce00000100b0 */
[----:B------:R-:W0:Y:S01]  /*1a000*/  MUFU.EX2 R11, R11 ;  /* 0x0000000b000b7308 */ /* 0x000e220000000800 */
[C---:B-1----:R-:W-:Y:S01]  /*1a010*/  FADD.FTZ R15, R4.reuse, R15 ;  /* 0x0000000f040f7221 */ /* 0x042fe20000010000 */
[----:B------:R-:W-:-:S06]  /*1a020*/  F2FP.BF16.F32.PACK_AB R176, R4, R176 ;  /* 0x000000b004b0723e */ /* 0x000fcc00000010ff */
[----:B------:R-:W1:Y:S08]  /*1a030*/  MUFU.EX2 R180, R180 ;  /* 0x000000b400b47308 */ /* 0x000e700000000800 */
[----:B------:R-:W3:Y:S08]  /*1a040*/  MUFU.EX2 R13, R13 ;  /* 0x0000000d000d7308 */ /* 0x000ef00000000800 */
        /* <DEDUP_REMOVED lines=10> */
[----:B------:R-:W-:-:S03]  /*1a0f0*/  FFMA.FTZ R194, R140, R8, -R9 ;  /* 0x000000088cc27223 */ /* 0x000fc60000010809 */
[----:B------:R-:W-:Y:S01]  /*1a100*/  MUFU.EX2 R190, R190 ;  /* 0x000000be00be7308 */ /* 0x000fe20000000800 */
[----:B------:R-:W-:Y:S01]  /*1a110*/  HGMMA.64x128x16.F32.BF16 R24, R196, gdesc[UR4].tnspB, R24, gsb0 ;  /* 0x41e00004c4187df0 */ /* 0x000fe20008001818 */
[----:B------:R-:W-:Y:S02]  /*1a120*/  R2UR UR6, R20 ;  /* 0x00000000140672ca */ /* 0x000fe400000e0000 */
[----:B------:R-:W-:Y:S02]  /*1a130*/  R2UR UR7, R21 ;  /* 0x00000000150772ca */ /* 0x000fe400000e0000 */
        /* <DEDUP_REMOVED lines=15> */
[----:B------:R-:W-:Y:S01]  /*1a230*/  FMNMX.FTZ R21, R147, R20, !PT ;  /* 0x0000001493157209 */ /* 0x000fe20007810000 */
[----:B------:R-:W-:Y:S01]  /*1a240*/  VIADD R20, R6, 0x380 ;  /* 0x0000038006147836 */ /* 0x000fe20000000000 */
[----:B------:R-:W-:Y:S02]  /*1a250*/  MUFU.EX2 R96, R96 ;  /* 0x0000006000607308 */ /* 0x000fe40000000800 */
[----:B------:R-:W-:-:S04]  /*1a260*/  FMNMX.FTZ R21, R150, R21, !PT ;  /* 0x0000001596157209 */ /* 0x000fc80007810000 */
[----:B------:R-:W-:Y:S01]  /*1a270*/  FMNMX.FTZ R136, R151, R21, !PT ;  /* 0x0000001597887209 */ /* 0x000fe20007810000 */
[----:B------:R-:W-:Y:S01]  /*1a280*/  IMAD.MOV.U32 R21, RZ, RZ, 0x40000040 ;  /* 0x40000040ff157424 */ /* 0x000fe200078e00ff */
        /* <DEDUP_REMOVED lines=9> */
[-CC-:B------:R-:W-:Y:S01]  /*1a320*/  FFMA.FTZ R128, R129, R8.reuse, -R9.reuse ;  /* 0x0000000881807223 */ /* 0x180fe20000010809 */
[----:B------:R-:W-:-:S03]  /*1a330*/  FFMA.FTZ R198, R132, R8, -R9 ;  /* 0x0000000884c67223 */ /* 0x000fc60000010809 */
[----:B------:R-:W-:Y:S01]  /*1a340*/  HGMMA.64x128x16.F32.BF16 R24, R200, gdesc[UR4].tnspB, R24, gsb0 ;  /* 0x41e00004c8187df0 */ /* 0x000fe20008001818 */
[----:B------:R-:W-:Y:S01]  /*1a350*/  R2UR UR6, R20 ;  /* 0x00000000140672ca */ /* 0x000fe200000e0000 */
[----:B------:R-:W-:Y:S01]  /*1a360*/  MUFU.EX2 R196, R196 ;  /* 0x000000c400c47308 */ /* 0x000fe20000000800 */
[----:B------:R-:W-:Y:S02]  /*1a370*/  R2UR UR7, R21 ;  /* 0x00000000150772ca */ /* 0x000fe400000e0000 */
        /* <DEDUP_REMOVED lines=30> */
[----:B------:R-:W-:Y:S01]  /*1a560*/  FMNMX.FTZ R120, R102, R120, !PT ;  /* 0x0000007866787209 */ /* 0x000fe20007810000 */
[----:B------:R-:W-:Y:S03]  /*1a570*/  MUFU.EX2 R200, R200 ;  /* 0x000000c800c87308 */ /* 0x000fe60000000800 */
[----:B------:R-:W-:-:S04]  /*1a580*/  FMNMX.FTZ R125, R103, R120, !PT ;  /* 0x00000078677d7209 */ /* 0x000fc80007810000 */
[----:B------:R-:W-:Y:S01]  /*1a590*/  FMNMX.FTZ R125, R90, R125, !PT ;  /* 0x0000007d5a7d7209 */ /* 0x000fe20007810000 */
[----:B------:R4:W-:Y:S03]  /*1a5a0*/  MUFU.EX2 R120, R113 ;  /* 0x0000007100787308 */ /* 0x0009e60000000800 */
[----:B------:R-:W-:-:S05]  /*1a5b0*/  FMNMX.FTZ R125, R91, R125, !PT ;  /* 0x0000007d5b7d7209 */ /* 0x000fca0007810000 */
[----:B------:R-:W-:Y:S01]  /*1a5c0*/  MUFU.EX2 R202, R202 ;  /* 0x000000ca00ca7308 */ /* 0x000fe20000000800 */
[----:B----4-:R-:W-:-:S05]  /*1a5d0*/  IMAD.MOV.U32 R113, RZ, RZ, 0x40000040 ;  /* 0x40000040ff717424 */ /* 0x010fca00078e00ff */
[----:B------:R-:W-:Y:S02]  /*1a5e0*/  R2UR UR7, R113 ;  /* 0x00000000710772ca */ /* 0x000fe400000e0000 */
[----:B------:R-:W-:Y:S01]  /*1a5f0*/  FMNMX.FTZ R113, R94, R125, !PT ;  /* 0x0000007d5e717209 */ /* 0x000fe20007810000 */
[----:B------:R-:W-:Y:S03]  /*1a600*/  MUFU.EX2 R124, R124 ;  /* 0x0000007c007c7308 */ /* 0x000fe60000000800 */
[----:B------:R-:W-:Y:S01]  /*1a610*/  FMNMX.FTZ R113, R95, R113, !PT ;  /* 0x000000715f717209 */ /* 0x000fe20007810000 */
[----:B------:R-:W-:Y:S02]  /*1a620*/  WARPGROUP.DEPBAR.LE gsb0, 0x0 ;  /* 0x00008000000079c5 */ /* 0x000fe40000010000 */
[-CC-:B------:R-:W-:Y:S01]  /*1a630*/  FFMA.FTZ R204, R112, R8.reuse, -R9.reuse ;  /* 0x0000000870cc7223 */ /* 0x180fe20000010809 */
[----:B------:R-:W-:Y:S01]  /*1a640*/  VIADD R112, R6, 0x400 ;  /* 0x0000040006707836 */ /* 0x000fe20000000000 */
[----:B------:R-:W-:Y:S01]  /*1a650*/  WARPGROUP.ARRIVE ;  /* 0x00000000000079c5 */ /* 0x000fe20000000000 */
[----:B------:R-:W-:-:S02]  /*1a660*/  FFMA.FTZ R206, R116, R8, -R9 ;  /* 0x0000000874ce7223 */ /* 0x000fc40000010809 */
[----:B------:R-:W4:Y:S01]  /*1a670*/  SHFL.BFLY PT, R116, R113, 0x2, 0x1f ;  /* 0x0c401f0071747f89 */ /* 0x000f2200000e0000 */
[----:B------:R-:W-:Y:S01]  /*1a680*/  R2UR UR6, R112 ;  /* 0x00000000700672ca */ /* 0x000fe200000e0000 */
[-CC-:B------:R-:W-:Y:S01]  /*1a690*/  FFMA.FTZ R112, R117, R8.reuse, -R9.reuse ;  /* 0x0000000875707223 */ /* 0x180fe20000010809 */
[----:B------:R-:W-:Y:S01]  /*1a6a0*/  FFMA.FTZ R117, R93, R8, -R9 ;  /* 0x000000085d757223 */ /* 0x000fe20000010809 */
[----:B------:R-:W-:Y:S08]  /*1a6b0*/  MUFU.EX2 R204, R204 ;  /* 0x000000cc00cc7308 */ /* 0x000ff00000000800 */
[----:B------:R-:W-:Y:S02]  /*1a6c0*/  MUFU.EX2 R206, R206 ;  /* 0x000000ce00ce7308 */ /* 0x000fe40000000800 */
[----:B------:R-:W-:Y:S06]  /*1a6d0*/  HGMMA.64x128x16.F32.BF16 R24, R208, gdesc[UR4].tnspB, R24, gsb0 ;  /* 0x41e00004d0187df0 */ /* 0x000fec0008001818 */
[----:B------:R-:W-:Y:S01]  /*1a6e0*/  MUFU.EX2 R112, R112 ;  /* 0x0000007000707308 */ /* 0x000fe20000000800 */
[----:B----4-:R-:W-:-:S05]  /*1a6f0*/  FMNMX.FTZ R113, R113, R116, !PT ;  /* 0x0000007471717209 */ /* 0x010fca0007810000 */
[----:B------:R-:W4:Y:S01]  /*1a700*/  SHFL.BFLY PT, R116, R113, 0x1, 0x1f ;  /* 0x0c201f0071747f89 */ /* 0x000f2200000e0000 */
[----:B------:R-:W-:Y:S02]  /*1a710*/  WARPGROUP.DEPBAR.LE gsb0, 0x0 ;  /* 0x00008000000079c5 */ /* 0x000fe40000010000 */
[-CC-:B------:R-:W-:Y:S01]  /*1a720*/  FFMA.FTZ R210, R108, R8.reuse, -R9.reuse ;  /* 0x000000086cd27223 */ /* 0x180fe20000010809 */
[-CC-:B------:R-:W-:Y:S01]  /*1a730*/  FFMA.FTZ R108, R88, R8.reuse, -R9.reuse ;  /* 0x00000008586c7223 */ /* 0x180fe20000010809 */
[-CC-:B------:R-:W-:Y:S01]  /*1a740*/  FFMA.FTZ R88, R92, R8.reuse, -R9.reuse ;  /* 0x000000085c587223 */ /* 0x180fe20000010809 */
[-CC-:B------:R-:W-:Y:S01]  /*1a750*/  FFMA.FTZ R208, R104, R8.reuse, -R9.reuse ;  /* 0x0000000868d07223 */ /* 0x180fe20000010809 */
[-CC-:B------:R-:W-:Y:S01]  /*1a760*/  FFMA.FTZ R104, R105, R8.reuse, -R9.reuse ;  /* 0x0000000869687223 */ /* 0x180fe20000010809 */
[--C-:B------:R-:W-:Y:S01]  /*1a770*/  FFMA.FTZ R105, R109, R8, -R9.reuse ;  /* 0x000000086d697223 */ /* 0x100fe20000010809 */
[----:B----4-:R-:W-:Y:S01]  /*1a780*/  FMNMX.FTZ R92, R113, R116, !PT ;  /* 0x00000074715c7209 */ /* 0x010fe20007810000 */
[-C--:B------:R-:W-:Y:S01]  /*1a790*/  FFMA.FTZ R109, R89, R8.reuse, -R9 ;  /* 0x00000008596d7223 */ /* 0x080fe20000010809 */
[----:B------:R4:W-:Y:S01]  /*1a7a0*/  MUFU.EX2 R113, R88 ;  /* 0x0000005800717308 */ /* 0x0009e20000000800 */
[----:B------:R-:W-:Y:S01]  /*1a7b0*/  IMAD.MOV.U32 R89, RZ, RZ, 0x40000040 ;  /* 0x40000040ff597424 */ /* 0x000fe200078e00ff */
[----:B------:R-:W-:Y:S01]  /*1a7c0*/  WARPGROUP.ARRIVE ;  /* 0x00000000000079c5 */ /* 0x000fe20000000000 */
[C---:B------:R-:W-:Y:S01]  /*1a7d0*/  FADD.FTZ R9, -R92.reuse, R0 ;  /* 0x000000005c097221 */ /* 0x040fe20000010100 */
[----:B------:R-:W-:-:S02]  /*1a7e0*/  FMUL.FTZ R93, R92, R8 ;  /* 0x000000085c5d7220 */ /* 0x000fc40000410000 */
[----:B------:R-:W-:Y:S01]  /*1a7f0*/  R2UR UR7, R89 ;  /* 0x00000000590772ca */ /* 0x000fe200000e0000 */
[----:B------:R-:W-:Y:S02]  /*1a800*/  IMAD.MOV.U32 R89, RZ, RZ, 0x40000040 ;  /* 0x40000040ff597424 */ /* 0x000fe400078e00ff */
[-C--:B------:R-:W-:Y:S01]  /*1a810*/  FMUL.FTZ R9, R9, R8.reuse ;  /* 0x0000000809097220 */ /* 0x080fe20000410000 */
[----:B----4-:R-:W-:Y:S02]  /*1a820*/  VIADD R88, R6, 0x480 ;  /* 0x0000048006587836 */ /* 0x010fe40000000000 */
[-CC-:B------:R-:W-:Y:S01]  /*1a830*/  FFMA.FTZ R177, R170, R8.reuse, -R93.reuse ;  /* 0x00000008aab17223 */ /* 0x180fe2000001085d */
[-CC-:B------:R-:W-:Y:S01]  /*1a840*/  FFMA.FTZ R116, R171, R8.reuse, -R93.reuse ;  /* 0x00000008ab747223 */ /* 0x180fe2000001085d */
[----:B------:R-:W-:Y:S01]  /*1a850*/  FFMA.FTZ R179, R174, R8, -R93 ;  /* 0x00000008aeb37223 */ /* 0x000fe2000001085d */
[----:B------:R4:W-:Y:S01]  /*1a860*/  MUFU.EX2 R0, R117 ;  /* 0x0000007500007308 */ /* 0x0009e20000000800 */
[----:B------:R-:W-:Y:S01]  /*1a870*/  R2UR UR6, R88 ;  /* 0x00000000580672ca */ /* 0x000fe200000e0000 */
[----:B------:R-:W-:-:S02]  /*1a880*/  VIADD R88, R6, 0x500 ;  /* 0x0000050006587836 */ /* 0x000fc40000000000 */
[-CC-:B------:R-:W-:Y:S01]  /*1a890*/  FFMA.FTZ R181, R162, R8.reuse, -R93.reuse ;  /* 0x00000008a2b57223 */ /* 0x180fe2000001085d */
[-CC-:B------:R-:W-:Y:S01]  /*1a8a0*/  FFMA.FTZ R125, R163, R8.reuse, -R93.reuse ;  /* 0x00000008a37d7223 */ /* 0x180fe2000001085d */
[-CC-:B------:R-:W-:Y:S01]  /*1a8b0*/  FFMA.FTZ R6, R131, R8.reuse, -R93.reuse ;  /* 0x0000000883067223 */ /* 0x180fe2000001085d */
[-CC-:B------:R-:W-:Y:S01]  /*1a8c0*/  FFMA.FTZ R183, R166, R8.reuse, -R93.reuse ;  /* 0x00000008a6b77223 */ /* 0x180fe2000001085d */
[-CC-:B------:R-:W-:Y:S01]  /*1a8d0*/  FFMA.FTZ R141, R167, R8.reuse, -R93.reuse ;  /* 0x00000008a78d7223 */ /* 0x180fe2000001085d */
[----:B------:R-:W-:Y:S01]  /*1a8e0*/  MUFU.EX2 R9, R9 ;  /* 0x0000000900097308 */ /* 0x000fe20000000800 */
[-CC-:B----4-:R-:W-:Y:S01]  /*1a8f0*/  FFMA.FTZ R117, R175, R8.reuse, -R93.reuse ;  /* 0x00000008af757223 */ /* 0x190fe2000001085d */
[-CC-:B------:R-:W-:Y:S01]  /*1a900*/  FFMA.FTZ R185, R154, R8.reuse, -R93.reuse ;  /* 0x000000089ab97223 */ /* 0x180fe2000001085d */
[-C--:B------:R-:W-:Y:S01]  /*1a910*/  FFMA.FTZ R201, R122, R8.reuse, -R93 ;  /* 0x000000087ac97223 */ /* 0x080fe2000001085d */
[----:B--2---:R-:W-:Y:S01]  /*1a920*/  FADD.FTZ R122, R178, R15 ;  /* 0x0000000fb27a7221 */ /* 0x004fe20000010000 */
[-CC-:B------:R-:W-:Y:S01]  /*1a930*/  FFMA.FTZ R129, R155, R8.reuse, -R93.reuse ;  /* 0x000000089b817223 */ /* 0x180fe2000001085d */
[----:B------:R-:W-:Y:S01]  /*1a940*/  HGMMA.64x128x16.F32.BF16 R24, R212, gdesc[UR4].tnspB, R24, gsb0 ;  /* 0x41e00004d4187df0 */ /* 0x000fe20008001818 */
[----:B------:R-:W-:Y:S01]  /*1a950*/  R2UR UR6, R88 ;  /* 0x00000000580672ca */ /* 0x000fe200000e0000 */
[----:B------:R-:W2:Y:S01]  /*1a960*/  MUFU.EX2 R177, R177 ;  /* 0x000000b100b17308 */ /* 0x000ea20000000800 */
[----:B------:R-:W-:Y:S01]  /*1a970*/  R2UR UR7, R89 ;  /* 0x00000000590772ca */ /* 0x000fe200000e0000 */
[----:B0-----:R-:W-:Y:S01]  /*1a980*/  FADD.FTZ R15, R11, R122 ;  /* 0x0000007a0b0f7221 */ /* 0x001fe20000010000 */
[-CC-:B------:R-:W-:Y:S01]  /*1a990*/  FFMA.FTZ R203, R126, R8.reuse, -R93.reuse ;  /* 0x000000087ecb7223 */ /* 0x180fe2000001085d */
[-CC-:B------:R-:W-:Y:S01]  /*1a9a0*/  FFMA.FTZ R187, R158, R8.reuse, -R93.reuse ;  /* 0x000000089ebb7223 */ /* 0x180fe2000001085d */
[-C--:B------:R-:W-:Y:S01]  /*1a9b0*/  FFMA.FTZ R132, R159, R8.reuse, -R93 ;  /* 0x000000089f847223 */ /* 0x080fe2000001085d */
[----:B-1----:R-:W-:Y:S01]  /*1a9c0*/  FADD.FTZ R122, R180, R15 ;  /* 0x0000000fb47a7221 */ /* 0x002fe20000010000 */
[----:B------:R-:W-:Y:S01]  /*1a9d0*/  IADD3 R89, -R230, 0xb, RZ ;  /* 0x0000000be6597810 */ /* 0x000fe20007ffe1ff */
[----:B------:R-:W0:Y:S01]  /*1a9e0*/  MUFU.EX2 R116, R116 ;  /* 0x0000007400747308 */ /* 0x000e220000000800 */
[-CC-:B------:R-:W-:Y:S01]  /*1a9f0*/  FFMA.FTZ R189, R146, R8.reuse, -R93.reuse ;  /* 0x0000000892bd7223 */ /* 0x180fe2000001085d */
[----:B---3--:R-:W-:Y:S01]  /*1aa00*/  FADD.FTZ R15, R13, R122 ;  /* 0x0000007a0d0f7221 */ /* 0x008fe20000010000 */
[-CC-:B------:R-:W-:Y:S01]  /*1aa10*/  FFMA.FTZ R140, R147, R8.reuse, -R93.reuse ;  /* 0x00000008938c7223 */ /* 0x180fe2000001085d */
[-CC-:B------:R-:W-:Y:S01]  /*1aa20*/  FFMA.FTZ R191, R150, R8.reuse, -R93.reuse ;  /* 0x0000000896bf7223 */ /* 0x180fe2000001085d */
[-CC-:B------:R-:W-:Y:S01]  /*1aa30*/  FFMA.FTZ R133, R151, R8.reuse, -R93.reuse ;  /* 0x0000000897857223 */ /* 0x180fe2000001085d */
[-CC-:B------:R-:W-:Y:S01]  /*1aa40*/  FFMA.FTZ R193, R138, R8.reuse, -R93.reuse ;  /* 0x000000088ac17223 */ /* 0x180fe2000001085d */
[----:B------:R-:W-:Y:S01]  /*1aa50*/  FFMA.FTZ R209, R106, R8, -R93 ;  /* 0x000000086ad17223 */ /* 0x000fe2000001085d */
[----:B------:R-:W1:Y:S01]  /*1aa60*/  MUFU.EX2 R179, R179 ;  /* 0x000000b300b37308 */ /* 0x000e620000000800 */
[----:B--2---:R-:W-:Y:S01]  /*1aa70*/  FFMA.FTZ R131, R9, R12, R177 ;  /* 0x0000000c09837223 */ /* 0x004fe200000100b1 */
[-CC-:B------:R-:W-:Y:S01]  /*1aa80*/  FFMA.FTZ R137, R139, R8.reuse, -R93.reuse ;  /* 0x000000088b897223 */ /* 0x180fe2000001085d */
[-CC-:B------:R-:W-:Y:S01]  /*1aa90*/  FFMA.FTZ R195, R142, R8.reuse, -R93.reuse ;  /* 0x000000088ec37223 */ /* 0x180fe2000001085d */
[-CC-:B------:R-:W-:Y:S01]  /*1aaa0*/  FFMA.FTZ R138, R143, R8.reuse, -R93.reuse ;  /* 0x000000088f8a7223 */ /* 0x180fe2000001085d */
[-CC-:B------:R-:W-:Y:S01]  /*1aab0*/  FFMA.FTZ R197, R130, R8.reuse, -R93.reuse ;  /* 0x0000000882c57223 */ /* 0x180fe2000001085d */
[-C--:B------:R-:W-:Y:S01]  /*1aac0*/  FFMA.FTZ R211, R110, R8.reuse, -R93 ;  /* 0x000000086ed37223 */ /* 0x080fe2000001085d */
[----:B------:R-:W-:Y:S01]  /*1aad0*/  @!P1 IMAD R88, R228, 0x8, R2 ;  /* 0x00000008e4589824 */ /* 0x000fe200078e0202 */
[----:B------:R-:W2:Y:S01]  /*1aae0*/  MUFU.EX2 R117, R117 ;  /* 0x0000007500757308 */ /* 0x000ea20000000800 */
[----:B0-----:R-:W-:Y:S01]  /*1aaf0*/  FADD.FTZ R12, R116, R131 ;  /* 0x00000083740c7221 */ /* 0x001fe20000010000 */
[----:B------:R-:W-:Y:S01]  /*1ab00*/  FFMA.FTZ R199, R134, R8, -R93 ;  /* 0x0000000886c77223 */ /* 0x000fe2000001085d */
[----:B------:R-:W-:-:S02]  /*1ab10*/  @!P1 VIADD R88, R88, 0x34840 ;  /* 0x0003484058589836 */ /* 0x000fc40000000000 */
[--C-:B------:R-:W-:Y:S01]  /*1ab20*/  FFMA.FTZ R135, R135, R8, -R93.reuse ;  /* 0x0000000887877223 */ /* 0x100fe2000001085d */
[----:B------:R-:W-:Y:S01]  /*1ab30*/  F2FP.BF16.F32.PACK_AB R178, R11, R178 ;  /* 0x000000b20bb2723e */ /* 0x000fe200000010ff */
[--C-:B------:R-:W-:Y:S01]  /*1ab40*/  FFMA.FTZ R205, R114, R8, -R93.reuse ;  /* 0x0000000872cd7223 */ /* 0x100fe2000001085d */
[----:B------:R-:W-:Y:S01]  /*1ab50*/  F2FP.BF16.F32.PACK_AB R180, R13, R180 ;  /* 0x000000b40db4723e */ /* 0x000fe200000010ff */
[----:B------:R-:W0:Y:S01]  /*1ab60*/  MUFU.EX2 R181, R181 ;  /* 0x000000b500b57308 */ /* 0x000e220000000800 */
[----:B-1----:R-:W-:Y:S01]  /*1ab70*/  FADD.FTZ R12, R179, R12 ;  /* 0x0000000cb30c7221 */ /* 0x002fe20000010000 */
[----:B------:R-:W-:Y:S01]  /*1ab80*/  @!P1 PRMT R130, RZ, 0x654, R88 ;  /* 0x00000654ff829816 */ /* 0x000fe20000000058 */
        /* <DEDUP_REMOVED lines=12> */
[----:B------:R-:W-:Y:S01]  /*1ac50*/  F2FP.BF16.F32.PACK_AB R177, R116, R177 ;  /* 0x000000b174b1723e */ /* 0x000fe200000010ff */
[----:B------:R-:W2:Y:S01]  /*1ac60*/  MUFU.EX2 R183, R183 ;  /* 0x000000b700b77308 */ /* 0x000ea20000000800 */
[----:B0-----:R-:W-:Y:S01]  /*1ac70*/  FADD.FTZ R126, R181, R12 ;  /* 0x0000000cb57e7221 */ /* 0x001fe20000010000 */
[----:B------:R-:W-:Y:S01]  /*1ac80*/  FFMA.FTZ R12, R127, R8, -R93 ;  /* 0x000000087f0c7223 */ /* 0x000fe2000001085d */
[----:B------:R-:W-:-:S05]  /*1ac90*/  F2FP.BF16.F32.PACK_AB R179, R117, R179 ;  /* 0x000000b375b3723e */ /* 0x000fca00000010ff */
[----:B------:R-:W0:Y:S01]  /*1aca0*/  MUFU.EX2 R141, R141 ;  /* 0x0000008d008d7308 */ /* 0x000e220000000800 */
[C---:B-1----:R-:W-:Y:S01]  /*1acb0*/  FADD.FTZ R126, R125.reuse, R126 ;  /* 0x0000007e7d7e7221 */ /* 0x042fe20000010000 */
[----:B------:R-:W-:-:S06]  /*1acc0*/  F2FP.BF16.F32.PACK_AB R181, R125, R181 ;  /* 0x000000b57db5723e */ /* 0x000fcc00000010ff */
[----:B------:R-:W1:Y:S01]  /*1acd0*/  MUFU.EX2 R185, R185 ;  /* 0x000000b900b97308 */ /* 0x000e620000000800 */
[----:B--2---:R-:W-:-:S07]  /*1ace0*/  FADD.FTZ R126, R183, R126 ;  /* 0x0000007eb77e7221 */ /* 0x004fce0000010000 */
[----:B------:R-:W2:Y:S01]  /*1acf0*/  MUFU.EX2 R129, R129 ;  /* 0x0000008100817308 */ /* 0x000ea20000000800 */
[C---:B0-----:R-:W-:Y:S01]  /*1ad00*/  FADD.FTZ R126, R141.reuse, R126 ;  /* 0x0000007e8d7e7221 */ /* 0x041fe20000010000 */
[----:B------:R-:W-:-:S06]  /*1ad10*/  F2FP.BF16.F32.PACK_AB R183, R141, R183 ;  /* 0x000000b78db7723e */ /* 0x000fcc00000010ff */
[----:B------:R-:W0:Y:S01]  /*1ad20*/  MUFU.EX2 R187, R187 ;  /* 0x000000bb00bb7308 */ /* 0x000e220000000800 */
[----:B-1----:R-:W-:-:S07]  /*1ad30*/  FADD.FTZ R126, R185, R126 ;  /* 0x0000007eb97e7221 */ /* 0x002fce0000010000 */
[----:B------:R-:W1:Y:S01]  /*1ad40*/  MUFU.EX2 R132, R132 ;  /* 0x0000008400847308 */ /* 0x000e620000000800 */
[C---:B--2---:R-:W-:Y:S01]  /*1ad50*/  FADD.FTZ R126, R129.reuse, R126 ;  /* 0x0000007e817e7221 */ /* 0x044fe20000010000 */
[----:B------:R-:W-:-:S06]  /*1ad60*/  F2FP.BF16.F32.PACK_AB R185, R129, R185 ;  /* 0x000000b981b9723e */ /* 0x000fcc00000010ff */
[----:B------:R-:W2:Y:S08]  /*1ad70*/  MUFU.EX2 R189, R189 ;  /* 0x000000bd00bd7308 */ /* 0x000eb00000000800 */
[----:B------:R-:W3:Y:S08]  /*1ad80*/  MUFU.EX2 R140, R140 ;  /* 0x0000008c008c7308 */ /* 0x000ef00000000800 */
[----:B------:R-:W4:Y:S08]  /*1ad90*/  MUFU.EX2 R191, R191 ;  /* 0x000000bf00bf7308 */ /* 0x000f300000000800 */
[----:B------:R-:W4:Y:S08]  /*1ada0*/  MUFU.EX2 R133, R133 ;  /* 0x0000008500857308 */ /* 0x000f300000000800 */
[----:B------:R-:W4:Y:S08]  /*1adb0*/  MUFU.EX2 R193, R193 ;  /* 0x000000c100c17308 */ /* 0x000f300000000800 */
[----:B------:R-:W4:Y:S01]  /*1adc0*/  MUFU.EX2 R137, R137 ;  /* 0x0000008900897308 */ /* 0x000f220000000800 */
[----:B------:R-:W-:-:S02]  /*1add0*/  WARPGROUP.DEPBAR.LE gsb0, 0x0 ;  /* 0x00008000000079c5 */ /* 0x000fc40000010000 */
[----:B------:R-:W-:Y:S01]  /*1ade0*/  WARPGROUP.ARRIVE ;  /* 0x00000000000079c5 */ /* 0x000fe20000000000 */
[----:B------:R-:W-:-:S04]  /*1adf0*/  F2FP.BF16.F32.PACK_AB R212, R97, R96 ;  /* 0x0000006061d4723e */ /* 0x000fc800000010ff */
[----:B------:R-:W4:Y:S01]  /*1ae00*/  MUFU.EX2 R195, R195 ;  /* 0x000000c300c37308 */ /* 0x000f220000000800 */
[----:B------:R-:W-:Y:S01]  /*1ae10*/  F2FP.BF16.F32.PACK_AB R214, R101, R100 ;  /* 0x0000006465d6723e */ /* 0x000fe200000010ff */
[----:B------:R-:W-:Y:S06]  /*1ae20*/  HGMMA.64x128x16.F32.BF16 R24, R216, gdesc[UR4].tnspB, R24, gsb0 ;  /* 0x41e00004d8187df0 */ /* 0x000fec0008001818 */
[----:B------:R-:W4:Y:S08]  /*1ae30*/  MUFU.EX2 R138, R138 ;  /* 0x0000008a008a7308 */ /* 0x000f300000000800 */
[----:B------:R-:W4:Y:S08]  /*1ae40*/  MUFU.EX2 R197, R197 ;  /* 0x000000c500c57308 */ /* 0x000f300000000800 */
[----:B------:R-:W4:Y:S08]  /*1ae50*/  MUFU.EX2 R6, R6 ;  /* 0x0000000600067308 */ /* 0x000f300000000800 */
[----:B------:R-:W4:Y:S08]  /*1ae60*/  MUFU.EX2 R199, R199 ;  /* 0x000000c700c77308 */ /* 0x000f300000000800 */
[----:B------:R-:W4:Y:S08]  /*1ae70*/  MUFU.EX2 R88, R135 ;  /* 0x0000008700587308 */ /* 0x000f300000000800 */
[----:B------:R-:W4:Y:S08]  /*1ae80*/  MUFU.EX2 R201, R201 ;  /* 0x000000c900c97308 */ /* 0x000f300000000800 */
        /* <DEDUP_REMOVED lines=16> */
[----:B0-----:R-:W-:Y:S01]  /*1af90*/  FADD.FTZ R89, R182, R15 ;  /* 0x0000000fb6597221 */ /* 0x001fe20000010000 */
[-C--:B------:R-:W-:Y:S01]  /*1afa0*/  FFMA.FTZ R15, R115, R8.reuse, -R93 ;  /* 0x00000008730f7223 */ /* 0x080fe2000001085d */
[----:B------:R-:W-:Y:S01]  /*1afb0*/  F2FP.BF16.F32.PACK_AB R218, R0, R113 ;  /* 0x0000007100da723e */ /* 0x000fe200000010ff */
[----:B------:R-:W-:Y:S01]  /*1afc0*/  FMUL.FTZ R24, R24, R3 ;  /* 0x0000000318187220 */ /* 0x000fe20000410000 */
[----:B------:R-:W-:Y:S01]  /*1afd0*/  FADD.FTZ R115, R160, R89 ;  /* 0x00000059a0737221 */ /* 0x000fe20000010000 */
[----:B------:R-:W-:Y:S01]  /*1afe0*/  FFMA.FTZ R89, R119, R8, -R93 ;  /* 0x0000000877597223 */ /* 0x000fe2000001085d */
[----:B------:R-:W-:Y:S01]  /*1aff0*/  FADD.FTZ R119, R187, R126 ;  /* 0x0000007ebb777221 */ /* 0x000fe20000010000 */
[----:B-1----:R-:W-:-:S02]  /*1b000*/  @!P1 IMAD R130, R5, 0x8, R2 ;  /* 0x0000000805829824 */ /* 0x002fc400078e0202 */
[----:B------:R-:W-:Y:S01]  /*1b010*/  FADD.FTZ R115, R184, R115 ;  /* 0x00000073b8737221 */ /* 0x000fe20000010000 */
[-C--:B------:R-:W-:Y:S01]  /*1b020*/  FFMA.FTZ R5, R123, R8.reuse, -R93 ;  /* 0x000000087b057223 */ /* 0x080fe2000001085d */
[----:B------:R-:W-:Y:S01]  /*1b030*/  FADD.FTZ R106, R132, R119 ;  /* 0x00000077846a7221 */ /* 0x000fe20000010000 */
[----:B------:R-:W-:Y:S01]  /*1b040*/  MUFU.EX2 R15, R15 ;  /* 0x0000000f000f7308 */ /* 0x000fe20000000800 */
[----:B------:R-:W-:Y:S01]  /*1b050*/  FADD.FTZ R115, R152, R115 ;  /* 0x0000007398737221 */ /* 0x000fe20000010000 */
[----:B------:R-:W-:Y:S01]  /*1b060*/  FFMA.FTZ R93, R95, R8, -R93 ;  /* 0x000000085f5d7223 */ /* 0x000fe2000001085d */
[----:B--2---:R-:W-:Y:S01]  /*1b070*/  FADD.FTZ R119, R189, R106 ;  /* 0x0000006abd777221 */ /* 0x004fe20000010000 */
[----:B------:R-:W-:Y:S02]  /*1b080*/  @!P1 VIADD R130, R130, 0x34860 ;  /* 0x0003486082829836 */ /* 0x000fe40000000000 */
[----:B------:R-:W-:Y:S01]  /*1b090*/  FADD.FTZ R115, R186, R115 ;  /* 0x00000073ba737221 */ /* 0x000fe20000010000 */
[----:B------:R-:W-:Y:S01]  /*1b0a0*/  F2FP.BF16.F32.PACK_AB R186, R14, R186 ;  /* 0x000000ba0eba723e */ /* 0x000fe200000010ff */
[----:B---3--:R-:W-:Y:S01]  /*1b0b0*/  FADD.FTZ R106, R140, R119 ;  /* 0x000000778c6a7221 */ /* 0x008fe20000010000 */
[----:B------:R-:W0:Y:S01]  /*1b0c0*/  MUFU.EX2 R5, R5 ;  /* 0x0000000500057308 */ /* 0x000e220000000800 */
[----:B------:R-:W-:Y:S01]  /*1b0d0*/  FADD.FTZ R115, R14, R115 ;  /* 0x000000730e737221 */ /* 0x000fe20000010000 */
[----:B------:R-:W-:Y:S01]  /*1b0e0*/  @!P1 PRMT R130, RZ, 0x654, R130 ;  /* 0x00000654ff829816 */ /* 0x000fe20000000082 */
[----:B----4-:R-:W-:Y:S01]  /*1b0f0*/  FADD.FTZ R106, R191, R106 ;  /* 0x0000006abf6a7221 */ /* 0x010fe20000010000 */
[-C--:B------:R-:W-:Y:S01]  /*1b100*/  FMUL.FTZ R25, R25, R3.reuse ;  /* 0x0000000319197220 */ /* 0x080fe20000410000 */
[----:B------:R-:W-:Y:S01]  /*1b110*/  FADD.FTZ R115, R188, R115 ;  /* 0x00000073bc737221 */ /* 0x000fe20000010000 */
[----:B------:R1:W-:Y:S01]  /*1b120*/  @!P1 SYNCS.ARRIVE.TRANS64.RED.A1T0 RZ, [R130+URZ], RZ ;  /* 0x000000ff82ff99a7 */ /* 0x0003e2000810043f */
[----:B------:R-:W-:Y:S01]  /*1b130*/  FADD.FTZ R106, R133, R106 ;  /* 0x0000006a856a7221 */ /* 0x000fe20000010000 */
[----:B------:R-:W2:Y:S01]  /*1b140*/  MUFU.EX2 R89, R89 ;  /* 0x0000005900597308 */ /* 0x000ea20000000800 */
[----:B------:R-:W-:Y:S01]  /*1b150*/  FADD.FTZ R115, R144, R115 ;  /* 0x0000007390737221 */ /* 0x000fe20000010000 */
[-C--:B------:R-:W-:Y:S01]  /*1b160*/  FMUL.FTZ R28, R28, R3.reuse ;  /* 0x000000031c1c7220 */ /* 0x080fe20000410000 */
[----:B------:R-:W-:Y:S01]  /*1b170*/  FADD.FTZ R106, R193, R106 ;  /* 0x0000006ac16a7221 */ /* 0x000fe20000010000 */
[-C--:B------:R-:W-:Y:S01]  /*1b180*/  FMUL.FTZ R29, R29, R3.reuse ;  /* 0x000000031d1d7220 */ /* 0x080fe20000410000 */
[----:B------:R-:W-:Y:S01]  /*1b190*/  FADD.FTZ R110, R190, R115 ;  /* 0x00000073be6e7221 */ /* 0x000fe20000010000 */
[-C--:B------:R-:W-:Y:S01]  /*1b1a0*/  FMUL.FTZ R32, R32, R3.reuse ;  /* 0x0000000320207220 */ /* 0x080fe20000410000 */
[----:B------:R-:W-:Y:S01]  /*1b1b0*/  FADD.FTZ R106, R137, R106 ;  /* 0x0000006a896a7221 */ /* 0x000fe20000010000 */
[----:B------:R-:W3:Y:S01]  /*1b1c0*/  MUFU.EX2 R14, R111 ;  /* 0x0000006f000e7308 */ /* 0x000ee20000000800 */
[----:B------:R-:W-:Y:S01]  /*1b1d0*/  FADD.FTZ R115, R145, R110 ;  /* 0x0000006e91737221 */ /* 0x000fe20000010000 */
[-C--:B------:R-:W-:Y:S01]  /*1b1e0*/  FMUL.FTZ R33, R33, R3.reuse ;  /* 0x0000000321217220 */ /* 0x080fe20000410000 */
[----:B------:R-:W-:Y:S01]  /*1b1f0*/  FADD.FTZ R11, R195, R106 ;  /* 0x0000006ac30b7221 */ /* 0x000fe20000010000 */
[-C--:B------:R-:W-:Y:S01]  /*1b200*/  FMUL.FTZ R36, R36, R3.reuse ;  /* 0x0000000324247220 */ /* 0x080fe20000410000 */
[----:B------:R-:W-:Y:S01]  /*1b210*/  FADD.FTZ R115, R192, R115 ;  /* 0x00000073c0737221 */ /* 0x000fe20000010000 */
[----:B------:R-:W-:Y:S01]  /*1b220*/  F2FP.BF16.F32.PACK_AB R192, R20, R192 ;  /* 0x000000c014c0723e */ /* 0x000fe200000010ff */
[----:B------:R-:W-:Y:S01]  /*1b230*/  FADD.FTZ R106, R138, R11 ;  /* 0x0000000b8a6a7221 */ /* 0x000fe20000010000 */
[----:B------:R-:W4:Y:S01]  /*1b240*/  MUFU.EX2 R102, R102 ;  /* 0x0000006600667308 */ /* 0x000f220000000800 */
[----:B------:R-:W-:Y:S01]  /*1b250*/  FADD.FTZ R115, R20, R115 ;  /* 0x0000007314737221 */ /* 0x000fe20000010000 */
[----:B------:R-:W-:Y:S01]  /*1b260*/  FMUL.FTZ R37, R37, R3 ;  /* 0x0000000325257220 */ /* 0x000fe20000410000 */
[----:B------:R-:W-:Y:S01]  /*1b270*/  FADD.FTZ R11, R197, R106 ;  /* 0x0000006ac50b7221 */ /* 0x000fe20000010000 */
[----:B------:R-:W-:Y:S01]  /*1b280*/  F2FP.BF16.F32.PACK_AB R197, R6, R197 ;  /* 0x000000c506c5723e */ /* 0x000fe200000010ff */
[----:B------:R-:W-:Y:S01]  /*1b290*/  FADD.FTZ R115, R194, R115 ;  /* 0x00000073c2737221 */ /* 0x000fe20000010000 */
[-C--:B------:R-:W-:Y:S01]  /*1b2a0*/  FMUL.FTZ R40, R40, R3.reuse ;  /* 0x0000000328287220 */ /* 0x080fe20000410000 */
[----:B------:R-:W-:Y:S01]  /*1b2b0*/  FADD.FTZ R106, R6, R11 ;  /* 0x0000000b066a7221 */ /* 0x000fe20000010000 */
[----:B------:R-:W1:Y:S01]  /*1b2c0*/  MUFU.EX2 R103, R103 ;  /* 0x0000006700677308 */ /* 0x000e620000000800 */
[----:B------:R-:W-:Y:S01]  /*1b2d0*/  FADD.FTZ R115, R136, R115 ;  /* 0x0000007388737221 */ /* 0x000fe20000010000 */
[-C--:B------:R-:W-:Y:S01]  /*1b2e0*/  FMUL.FTZ R41, R41, R3.reuse ;  /* 0x0000000329297220 */ /* 0x080fe20000410000 */
[----:B------:R-:W-:Y:S01]  /*1b2f0*/  FADD.FTZ R11, R199, R106 ;  /* 0x0000006ac70b7221 */ /* 0x000fe20000010000 */
[-C--:B------:R-:W-:Y:S01]  /*1b300*/  FMUL.FTZ R44, R44, R3.reuse ;  /* 0x000000032c2c7220 */ /* 0x080fe20000410000 */
[----:B------:R-:W-:Y:S01]  /*1b310*/  FADD.FTZ R115, R196, R115 ;  /* 0x00000073c4737221 */ /* 0x000fe20000010000 */
[-C--:B------:R-:W-:Y:S01]  /*1b320*/  FMUL.FTZ R45, R45, R3.reuse ;  /* 0x000000032d2d7220 */ /* 0x080fe20000410000 */
[----:B------:R-:W-:Y:S01]  /*1b330*/  FADD.FTZ R106, R88, R11 ;  /* 0x0000000b586a7221 */ /* 0x000fe20000010000 */
[----:B------:R-:W1:Y:S01]  /*1b340*/  MUFU.EX2 R217, R90 ;  /* 0x0000005a00d97308 */ /* 0x000e620000000800 */
[----:B------:R-:W-:Y:S01]  /*1b350*/  FADD.FTZ R115, R128, R115 ;  /* 0x0000007380737221 */ /* 0x000fe20000010000 */
[----:B------:R-:W-:Y:S01]  /*1b360*/  FMUL.FTZ R48, R48, R3 ;  /* 0x0000000330307220 */ /* 0x000fe20000410000 */
[----:B------:R-:W-:Y:S01]  /*1b370*/  FADD.FTZ R106, R201, R106 ;  /* 0x0000006ac96a7221 */ /* 0x000fe20000010000 */
[----:B0-----:R-:W-:Y:S01]  /*1b380*/  F2FP.BF16.F32.PACK_AB R201, R5, R201 ;  /* 0x000000c905c9723e */ /* 0x001fe200000010ff */
[----:B------:R-:W-:Y:S01]  /*1b390*/  FADD.FTZ R110, R198, R115 ;  /* 0x00000073c66e7221 */ /* 0x000fe20000010000 */
[-C--:B------:R-:W-:Y:S01]  /*1b3a0*/  FMUL.FTZ R49, R49, R3.reuse ;  /* 0x0000000331317220 */ /* 0x080fe20000410000 */
[----:B------:R-:W-:Y:S01]  /*1b3b0*/  FADD.FTZ R106, R5, R106 ;  /* 0x0000006a056a7221 */ /* 0x000fe20000010000 */
[----:B------:R-:W-:Y:S01]  /*1b3c0*/  MUFU.EX2 R91, R91 ;  /* 0x0000005b005b7308 */ /* 0x000fe20000000800 */
[----:B------:R-:W-:Y:S01]  /*1b3d0*/  FADD.FTZ R13, R21, R110 ;  /* 0x0000006e150d7221 */ /* 0x000fe20000010000 */
[-C--:B------:R-:W-:Y:S01]  /*1b3e0*/  FMUL.FTZ R52, R52, R3.reuse ;  /* 0x0000000334347220 */ /* 0x080fe20000410000 */
[-C--:B------:R-:W-:Y:S01]  /*1b3f0*/  FMUL.FTZ R53, R53, R3.reuse ;  /* 0x0000000335357220 */ /* 0x080fe20000410000 */
[----:B------:R-:W-:Y:S01]  /*1b400*/  FMUL.FTZ R56, R56, R3 ;  /* 0x0000000338387220 */ /* 0x000fe20000410000 */
[----:B------:R-:W-:Y:S01]  /*1b410*/  FADD.FTZ R110, R200, R13 ;  /* 0x0000000dc86e7221 */ /* 0x000fe20000010000 */
[----:B------:R-:W-:Y:S01]  /*1b420*/  FADD.FTZ R13, R203, R106 ;  /* 0x0000006acb0d7221 */ /* 0x000fe20000010000 */
[C---:B------:R-:W-:Y:S01]  /*1b430*/  F2FP.BF16.F32.PACK_AB R203, R12.reuse, R203 ;  /* 0x000000cb0ccb723e */ /* 0x040fe200000010ff */
[----:B------:R-:W-:Y:S01]  /*1b440*/  MUFU.EX2 R219, R94 ;  /* 0x0000005e00db7308 */ /* 0x000fe20000000800 */
[----:B------:R-:W-:Y:S01]  /*1b450*/  FADD.FTZ R11, R121, R110 ;  /* 0x0000006e790b7221 */ /* 0x000fe20000010000 */
[----:B------:R-:W-:Y:S01]  /*1b460*/  FADD.FTZ R20, R12, R13 ;  /* 0x0000000d0c147221 */ /* 0x000fe20000010000 */
        /* <DEDUP_REMOVED lines=13> */
[----:B------:R-:W0:Y:S01]  /*1b540*/  MUFU.EX2 R108, R108 ;  /* 0x0000006c006c7308 */ /* 0x000e220000000800 */
[----:B------:R-:W-:Y:S01]  /*1b550*/  FADD.FTZ R11, R120, R11 ;  /* 0x0000000b780b7221 */ /* 0x000fe20000010000 */
[----:B--2---:R-:W-:Y:S01]  /*1b560*/  FADD.FTZ R20, R89, R20 ;  /* 0x0000001459147221 */ /* 0x004fe20000010000 */
[-C--:B------:R-:W-:Y:S01]  /*1b570*/  FMUL.FTZ R68, R68, R3.reuse ;  /* 0x0000000344447220 */ /* 0x080fe20000410000 */
[----:B------:R-:W-:Y:S01]  /*1b580*/  FMUL.FTZ R69, R69, R3 ;  /* 0x0000000345457220 */ /* 0x000fe20000410000 */
[----:B------:R-:W-:Y:S01]  /*1b590*/  FADD.FTZ R11, R206, R11 ;  /* 0x0000000bce0b7221 */ /* 0x000fe20000010000 */
[----:B------:R-:W-:Y:S01]  /*1b5a0*/  FADD.FTZ R13, R209, R20 ;  /* 0x00000014d10d7221 */ /* 0x000fe20000010000 */
[----:B------:R-:W-:Y:S01]  /*1b5b0*/  F2FP.BF16.F32.PACK_AB R209, R4, R209 ;  /* 0x000000d104d1723e */ /* 0x000fe200000010ff */
[----:B------:R-:W2:Y:S01]  /*1b5c0*/  MUFU.EX2 R109, R109 ;  /* 0x0000006d006d7308 */ /* 0x000ea20000000800 */
        /* <DEDUP_REMOVED lines=15> */
[----:B------:R-:W-:Y:S01]  /*1b6c0*/  FMUL.FTZ R85, R85, R3 ;  /* 0x0000000355557220 */ /* 0x000fe20000410000 */
[----:B------:R-:W-:Y:S01]  /*1b6d0*/  FADD.FTZ R11, R105, R20 ;  /* 0x00000014690b7221 */ /* 0x000fe20000010000 */
[----:B------:R-:W-:Y:S01]  /*1b6e0*/  F2FP.BF16.F32.PACK_AB R182, R160, R182 ;  /* 0x000000b6a0b6723e */ /* 0x000fe200000010ff */
[----:B------:R-:W-:Y:S01]  /*1b6f0*/  FMUL.FTZ R26, R26, R9 ;  /* 0x000000091a1a7220 */ /* 0x000fe20000410000 */
[----:B------:R-:W-:Y:S01]  /*1b700*/  F2FP.BF16.F32.PACK_AB R184, R152, R184 ;  /* 0x000000b898b8723e */ /* 0x000fe200000010ff */
[----:B------:R-:W-:Y:S01]  /*1b710*/  FADD.FTZ R6, R96, R11 ;  /* 0x0000000b60067221 */ /* 0x000fe20000010000 */
[----:B------:R-:W-:Y:S01]  /*1b720*/  FADD.FTZ R11, R99, R12 ;  /* 0x0000000c630b7221 */ /* 0x000fe20000010000 */
[----:B------:R-:W-:Y:S01]  /*1b730*/  F2FP.BF16.F32.PACK_AB R187, R132, R187 ;  /* 0x000000bb84bb723e */ /* 0x000fe200000010ff */
[-C--:B------:R-:W-:Y:S01]  /*1b740*/  FMUL.FTZ R27, R27, R9.reuse ;  /* 0x000000091b1b7220 */ /* 0x080fe20000410000 */
[----:B------:R-:W-:Y:S01]  /*1b750*/  FADD.FTZ R5, R97, R6 ;  /* 0x0000000661057221 */ /* 0x000fe20000010000 */
[----:B----4-:R-:W-:Y:S01]  /*1b760*/  FADD.FTZ R4, R102, R11 ;  /* 0x0000000b66047221 */ /* 0x010fe20000010000 */
[----:B------:R-:W-:Y:S01]  /*1b770*/  F2FP.BF16.F32.PACK_AB R188, R144, R188 ;  /* 0x000000bc90bc723e */ /* 0x000fe200000010ff */
[----:B------:R-:W-:Y:S01]  /*1b780*/  FMUL.FTZ R30, R30, R9 ;  /* 0x000000091e1e7220 */ /* 0x000fe20000410000 */
[----:B------:R-:W-:Y:S01]  /*1b790*/  FADD.FTZ R6, R100, R5 ;  /* 0x0000000564067221 */ /* 0x000fe20000010000 */
[----:B-1----:R-:W-:Y:S01]  /*1b7a0*/  FADD.FTZ R4, R103, R4 ;  /* 0x0000000467047221 */ /* 0x002fe20000010000 */
[----:B------:R-:W-:Y:S01]  /*1b7b0*/  F2FP.BF16.F32.PACK_AB R189, R140, R189 ;  /* 0x000000bd8cbd723e */ /* 0x000fe200000010ff */
[-C--:B------:R-:W-:Y:S01]  /*1b7c0*/  FMUL.FTZ R31, R31, R9.reuse ;  /* 0x000000091f1f7220 */ /* 0x080fe20000410000 */
[----:B------:R-:W-:Y:S01]  /*1b7d0*/  FADD.FTZ R5, R101, R6 ;  /* 0x0000000665057221 */ /* 0x000fe20000010000 */
[----:B------:R-:W-:Y:S01]  /*1b7e0*/  FADD.FTZ R4, R217, R4 ;  /* 0x00000004d9047221 */ /* 0x000fe20000010000 */
[----:B------:R-:W-:Y:S01]  /*1b7f0*/  F2FP.BF16.F32.PACK_AB R190, R145, R190 ;  /* 0x000000be91be723e */ /* 0x000fe200000010ff */
[----:B------:R-:W-:Y:S01]  /*1b800*/  FMUL.FTZ R34, R34, R9 ;  /* 0x0000000922227220 */ /* 0x000fe20000410000 */
[----:B0-----:R-:W-:Y:S01]  /*1b810*/  FADD.FTZ R6, R108, R5 ;  /* 0x000000056c067221 */ /* 0x001fe20000010000 */
[----:B------:R-:W-:Y:S01]  /*1b820*/  FADD.FTZ R4, R91, R4 ;  /* 0x000000045b047221 */ /* 0x000fe20000010000 */
[----:B------:R-:W-:Y:S01]  /*1b830*/  F2FP.BF16.F32.PACK_AB R191, R133, R191 ;  /* 0x000000bf85bf723e */ /* 0x000fe200000010ff */
[----:B------:R-:W-:Y:S01]  /*1b840*/  FMUL.FTZ R35, R35, R9 ;  /* 0x0000000923237220 */ /* 0x000fe20000410000 */
[----:B--2---:R-:W-:Y:S01]  /*1b850*/  FADD.FTZ R6, R109, R6 ;  /* 0x000000066d067221 */ /* 0x004fe20000010000 */
[----:B------:R-:W-:Y:S01]  /*1b860*/  FADD.FTZ R4, R219, R4 ;  /* 0x00000004db047221 */ /* 0x000fe20000010000 */
[----:B------:R-:W-:Y:S01]  /*1b870*/  F2FP.BF16.F32.PACK_AB R193, R137, R193 ;  /* 0x000000c189c1723e */ /* 0x000fe200000010ff */
[----:B------:R-:W-:Y:S01]  /*1b880*/  FMUL.FTZ R38, R38, R9 ;  /* 0x0000000926267220 */ /* 0x000fe20000410000 */
[----:B------:R-:W-:Y:S01]  /*1b890*/  FADD.FTZ R15, R113, R6 ;  /* 0x00000006710f7221 */ /* 0x000fe20000010000 */
[----:B------:R-:W-:Y:S01]  /*1b8a0*/  FADD.FTZ R12, R93, R4 ;  /* 0x000000045d0c7221 */ /* 0x000fe20000010000 */
[----:B------:R-:W-:Y:S01]  /*1b8b0*/  F2FP.BF16.F32.PACK_AB R194, R136, R194 ;  /* 0x000000c288c2723e */ /* 0x000fe200000010ff */
[----:B------:R0:W5:Y:S01]  /*1b8c0*/  LDL R4, [R1+0x4] ;  /* 0x0000040001047983 */ /* 0x0001620000100800 */
[----:B------:R-:W-:Y:S01]  /*1b8d0*/  FADD.FTZ R15, R0, R15 ;  /* 0x0000000f000f7221 */ /* 0x000fe20000010000 */
[----:B------:R-:W-:Y:S01]  /*1b8e0*/  F2FP.BF16.F32.PACK_AB R195, R138, R195 ;  /* 0x000000c38ac3723e */ /* 0x000fe200000010ff */
[-C--:B------:R-:W-:Y:S01]  /*1b8f0*/  FMUL.FTZ R39, R39, R9.reuse ;  /* 0x0000000927277220 */ /* 0x080fe20000410000 */
[----:B------:R-:W-:Y:S01]  /*1b900*/  F2FP.BF16.F32.PACK_AB R196, R128, R196 ;  /* 0x000000c480c4723e */ /* 0x000fe200000010ff */
[-C--:B------:R-:W-:Y:S01]  /*1b910*/  FMUL.FTZ R42, R42, R9.reuse ;  /* 0x000000092a2a7220 */ /* 0x080fe20000410000 */
[----:B------:R-:W-:Y:S01]  /*1b920*/  F2FP.BF16.F32.PACK_AB R198, R21, R198 ;  /* 0x000000c615c6723e */ /* 0x000fe200000010ff */
[----:B------:R-:W-:Y:S01]  /*1b930*/  FMUL.FTZ R43, R43, R9 ;  /* 0x000000092b2b7220 */ /* 0x000fe20000410000 */
[----:B------:R-:W-:Y:S01]  /*1b940*/  F2FP.BF16.F32.PACK_AB R199, R88, R199 ;  /* 0x000000c758c7723e */ /* 0x000fe200000010ff */
[-C--:B------:R-:W-:Y:S01]  /*1b950*/  FMUL.FTZ R46, R46, R9.reuse ;  /* 0x000000092e2e7220 */ /* 0x080fe20000410000 */
[----:B------:R-:W-:Y:S01]  /*1b960*/  F2FP.BF16.F32.PACK_AB R200, R121, R200 ;  /* 0x000000c879c8723e */ /* 0x000fe200000010ff */
[-C--:B------:R-:W-:Y:S01]  /*1b970*/  FMUL.FTZ R47, R47, R9.reuse ;  /* 0x000000092f2f7220 */ /* 0x080fe20000410000 */
        /* <DEDUP_REMOVED lines=33> */
[----:B------:R-:W-:Y:S02]  /*1bb90*/  IMAD.MOV.U32 R0, RZ, RZ, R92 ;  /* 0x000000ffff007224 */ /* 0x000fe400078e005c */
[----:B------:R-:W-:Y:S01]  /*1bba0*/  IMAD.MOV.U32 R3, RZ, RZ, R7 ;  /* 0x000000ffff037224 */ /* 0x000fe200078e0007 */
[----:B0-----:R-:W-:Y:S06]  /*1bbb0*/  @P2 BRA `(.L_x_639) ;  /* 0xffffffa400442947 */ /* 0x001fec000383ffff */
.L_x_629:
[----:B------:R-:W-:Y:S05]  /*1bbc0*/  WARPSYNC.ALL ;  /* 0x0000000000007948 */ /* 0x000fea0003800000 */
[----:B------:R-:W-:Y:S06]  /*1bbd0*/  BAR.ARV 0x8, 0x120 ;  /* 0x0204800000007b1d */ /* 0x000fec0000002000 */
[----:B------:R-:W-:Y:S05]  /*1bbe0*/  @!P0 BRA `(.L_x_640) ;  /* 0x0000000000048947 */ /* 0x000fea0003800000 */
[----:B------:R-:W-:Y:S01]  /*1bbf0*/  BPT.TRAP 0x1 ;  /* 0x000000040000795c */ /* 0x000fe20000300000 */
.L_x_640:
[----:B------:R-:W2:Y:S01]  /*1bc00*/  LDL R0, [R1+0x4] ;  /* 0x0000040001007983 */ /* 0x000ea20000100800 */
[----:B------:R-:W-:Y:S01]  /*1bc10*/  IMAD R9, R228, 0x8, R2 ;  /* 0x00000008e4097824 */ /* 0x000fe200078e0202 */
[----:B--2---:R-:W-:-:S04]  /*1bc20*/  SHF.L.U32 R0, R0, 0x1f, RZ ;  /* 0x0000001f00007819 */ /* 0x004fc800000006ff */
[----:B------:R0:W1:Y:S01]  /*1bc30*/  SYNCS.PHASECHK.TRANS64.TRYWAIT P2, [R9+URZ+0x34850], R0 ;  /* 0x03485000090075a7 */ /* 0x000062000804017f */
[----:B------:R-:W-:Y:S05]  /*1bc40*/  @!P0 BRA `(.L_x_641) ;  /* 0x0000000000048947 */ /* 0x000fea0003800000 */
[----:B------:R-:W-:Y:S01]  /*1bc50*/  BPT.TRAP 0x1 ;  /* 0x000000040000795c */ /* 0x000fe20000300000 */
.L_x_641:
[----:B------:R-:W-:-:S05]  /*1bc60*/  VIADD R2, R2, 0x400 ;  /* 0x0000040002027836 */ /* 0x000fca0000000000 */
[----:B------:R-:W-:-:S04]  /*1bc70*/  SHF.R.U32.HI R2, RZ, 0x4, R2 ;  /* 0x00000004ff027819 */ /* 0x000fc80000011602 */
[----:B------:R-:W-:-:S04]  /*1bc80*/  LOP3.LUT R2, R2, 0x3fff, RZ, 0xc0, !PT ;  /* 0x00003fff02027812 */ /* 0x000fc800078ec0ff */
[----:B------:R-:W-:Y:S01]  /*1bc90*/  LOP3.LUT R3, R2, 0x5800000, RZ, 0xfc, !PT ;  /* 0x0580000002037812 */ /* 0x000fe200078efcff */
[----:B-1----:R-:W-:Y:S06]  /*1bca0*/  @P2 BRA `(.L_x_642) ;  /* 0x0000000000082947 */ /* 0x002fec0003800000 */
[----:B------:R-:W1:Y:S02]  /*1bcb0*/  SYNCS.PHASECHK.TRANS64.TRYWAIT P0, [R9+URZ+0x34850], R0 ;  /* 0x03485000090075a7 */ /* 0x000e64000800017f */
[----:B-1----:R-:W-:Y:S05]  /*1bcc0*/  @!P0 BRA `(.L_x_643) ;  /* 0x0000008c00648947 */ /* 0x002fea0003800000 */
.L_x_642:
[----:B------:R-:W-:Y:S01]  /*1bcd0*/  IMAD R2, R228, 0xb00, R3 ;  /* 0x00000b00e4027824 */ /* 0x000fe200078e0203 */
[----:B------:R-:W2:Y:S01]  /*1bce0*/  LDL.LU R10, [R1+0x4] ;  /* 0x00000400010a7983 */ /* 0x000ea20000300800 */
[----:B------:R-:W-:Y:S01]  /*1bcf0*/  IMAD.MOV.U32 R3, RZ, RZ, 0x40000040 ;  /* 0x40000040ff037424 */ /* 0x000fe200078e00ff */
[----:B------:R-:W-:Y:S05]  /*1bd00*/  WARPSYNC.ALL ;  /* 0x0000000000007948 */ /* 0x000fea0003800000 */
[C---:B------:R-:W-:Y:S01]  /*1bd10*/  R2UR UR6, R2.reuse ;  /* 0x00000000020672ca */ /* 0x040fe200000e0000 */
[----:B------:R-:W-:Y:S01]  /*1bd20*/  WARPGROUP.ARRIVE ;  /* 0x00000000000079c5 */ /* 0x000fe20000000000 */
[----:B------:R-:W-:Y:S01]  /*1bd30*/  R2UR UR7, R3 ;  /* 0x00000000030772ca */ /* 0x000fe200000e0000 */
[----:B-----5:R-:W-:Y:S01]  /*1bd40*/  VIADD R4, R2, 0x80 ;  /* 0x0000008002047836 */ /* 0x020fe20000000000 */
[----:B01----:R-:W0:Y:S01]  /*1bd50*/  SHFL.BFLY PT, R0, R15, 0x2, 0x1f ;  /* 0x0c401f000f007f89 */ /* 0x003e2200000e0000 */
[----:B------:R-:W-:-:S02]  /*1bd60*/  IMAD.MOV.U32 R5, RZ, RZ, 0x40000040 ;  /* 0x40000040ff057424 */ /* 0x000fc400078e00ff */
[----:B------:R-:W-:Y:S02]  /*1bd70*/  IMAD.MOV.U32 R3, RZ, RZ, 0x40000040 ;  /* 0x40000040ff037424 */ /* 0x000fe400078e00ff */
[----:B------:R-:W-:-:S05]  /*1bd80*/  VIADD R228, R228, 0x1 ;  /* 0x00000001e4e47836 */ /* 0x000fca0000000000 */
[----:B------:R-:W-:Y:S01]  /*1bd90*/  ISETP.NE.AND P0, PT, R228, 0x2, PT ;  /* 0x00000002e400780c */ /* 0x000fe20003f05270 */
[----:B------:R-:W-:Y:S01]  /*1bda0*/  HGMMA.64x128x16.F32.BF16 R24, R176, gdesc[UR4].tnspB, R24, gsb0 ;  /* 0x41e00004b0187df0 */ /* 0x000fe20008001818 */
[----:B------:R-:W-:Y:S01]  /*1bdb0*/  R2UR UR6, R4 ;  /* 0x00000000040672ca */ /* 0x000fe200000e0000 */
[----:B------:R-:W-:Y:S01]  /*1bdc0*/  VIADD R4, R2, 0x100 ;  /* 0x0000010002047836 */ /* 0x000fe20000000000 */
[----:B------:R-:W-:Y:S01]  /*1bdd0*/  R2UR UR7, R5 ;  /* 0x00000000050772ca */ /* 0x000fe200000e0000 */
[----:B------:R-:W-:Y:S02]  /*1bde0*/  IMAD.MOV.U32 R5, RZ, RZ, 0x40000040 ;  /* 0x40000040ff057424 */ /* 0x000fe400078e00ff */
[----:B0-----:R-:W-:Y:S01]  /*1bdf0*/  FADD.FTZ R0, R0, R15 ;  /* 0x0000000f00007221 */ /* 0x001fe20000010000 */
[----:B------:R-:W-:Y:S02]  /*1be00*/  WARPGROUP.DEPBAR.LE gsb0, 0x0 ;  /* 0x00008000000079c5 */ /* 0x000fe40000010000 */
[----:B------:R-:W-:-:S07]  /*1be10*/  WARPGROUP.ARRIVE ;  /* 0x00000000000079c5 */ /* 0x000fce0000000000 */
        /* <DEDUP_REMOVED lines=51> */
[----:B------:R-:W-:Y:S01]  /*1c150*/  R2UR UR6, R4 ;  /* 0x00000000040672ca */ /* 0x000fe200000e0000 */
[----:B------:R-:W-:Y:S01]  /*1c160*/  IMAD.MOV.U32 R4, RZ, RZ, RZ ;  /* 0x000000ffff047224 */ /* 0x000fe200078e00ff */
[----:B------:R-:W-:Y:S01]  /*1c170*/  R2UR UR7, R5 ;  /* 0x00000000050772ca */ /* 0x000fe200000e0000 */
[----:B------:R-:W-:Y:S02]  /*1c180*/  WARPGROUP.DEPBAR.LE gsb0, 0x0 ;  /* 0x00008000000079c5 */ /* 0x000fe40000010000 */
[----:B------:R-:W-:-:S10]  /*1c190*/  WARPGROUP.ARRIVE ;  /* 0x00000000000079c5 */ /* 0x000fd40000000000 */
[----:B------:R-:W-:Y:S01]  /*1c1a0*/  HGMMA.64x128x16.F32.BF16 R24, R212, gdesc[UR4].tnspB, R24, gsb0 ;  /* 0x41e00004d4187df0 */ /* 0x000fe20008001818 */
[----:B------:R-:W-:Y:S02]  /*1c1b0*/  R2UR UR7, R3 ;  /* 0x00000000030772ca */ /* 0x000fe400000e0000 */
[----:B------:R-:W0:Y:S01]  /*1c1c0*/  SHFL.BFLY PT, R3, R12, 0x2, 0x1f ;  /* 0x0c401f000c037f89 */ /* 0x000e2200000e0000 */
[----:B------:R-:W-:Y:S01]  /*1c1d0*/  R2UR UR6, R2 ;  /* 0x00000000020672ca */ /* 0x000fe200000e0000 */
[----:B0-----:R-:W-:Y:S02]  /*1c1e0*/  FADD.FTZ R2, R3, R12 ;  /* 0x0000000c03027221 */ /* 0x001fe40000010000 */
[----:B------:R-:W3:Y:S04]  /*1c1f0*/  LDL.LU R12, [R1+0x84] ;  /* 0x00008400010c7983 */ /* 0x000ee80000300800 */
[----:B------:R-:W0:Y:S04]  /*1c200*/  SHFL.BFLY PT, R5, R2, 0x1, 0x1f ;  /* 0x0c201f0002057f89 */ /* 0x000e2800000e0000 */
[----:B------:R-:W1:Y:S01]  /*1c210*/  SHFL.BFLY PT, R3, R0, 0x1, 0x1f ;  /* 0x0c201f0000037f89 */ /* 0x000e6200000e0000 */
[----:B0-----:R-:W-:Y:S01]  /*1c220*/  FADD.FTZ R14, R2, R5 ;  /* 0x00000005020e7221 */ /* 0x001fe20000010000 */
[----:B-1----:R-:W-:-:S04]  /*1c230*/  FADD.FTZ R13, R0, R3 ;  /* 0x00000003000d7221 */ /* 0x002fc80000010000 */
[----:B------:R-:W-:Y:S02]  /*1c240*/  FSETP.NE.FTZ.AND P3, PT, R14, RZ, PT ;  /* 0x000000ff0e00720b */ /* 0x000fe40003f75000 */
[----:B------:R-:W-:Y:S02]  /*1c250*/  SEL R0, RZ, 0x1, P0 ;  /* 0x00000001ff007807 */ /* 0x000fe40000000000 */
[----:B------:R-:W-:Y:S02]  /*1c260*/  FSETP.NE.FTZ.AND P2, PT, R13, RZ, PT ;  /* 0x000000ff0d00720b */ /* 0x000fe40003f55000 */
[----:B--2---:R-:W-:Y:S01]  /*1c270*/  LOP3.LUT R10, R10, R0, RZ, 0x3c, !PT ;  /* 0x000000000a0a7212 */ /* 0x004fe200078e3cff */
[----:B------:R-:W-:Y:S02]  /*1c280*/  WARPGROUP.DEPBAR.LE gsb0, 0x0 ;  /* 0x00008000000079c5 */ /* 0x000fe40000010000 */
[----:B------:R-:W-:-:S04]  /*1c290*/  WARPGROUP.ARRIVE ;  /* 0x00000000000079c5 */ /* 0x000fc80000000000 */
[----:B------:R-:W0:Y:S02]  /*1c2a0*/  @P3 MUFU.LG2 R6, R14 ;  /* 0x0000000e00063308 */ /* 0x000e240000000c00 */
[----:B------:R-:W-:Y:S01]  /*1c2b0*/  HGMMA.64x128x16.F32.BF16 R24, R216, gdesc[UR4].tnspB, R24, gsb0 ;  /* 0x41e00004d8187df0 */ /* 0x000fe20008001818 */
[----:B------:R1:W-:Y:S05]  /*1c2c0*/  STL [R1+0x4], R10 ;  /* 0x0000040a01007387 */ /* 0x0003ea0000100800 */
[----:B------:R-:W2:Y:S01]  /*1c2d0*/  @P2 MUFU.LG2 R5, R13 ;  /* 0x0000000d00052308 */ /* 0x000ea20000000c00 */
[----:B-1----:R-:W-:-:S07]  /*1c2e0*/  @!P1 VIADD R10, R9, 0x34860 ;  /* 0x00034860090a9836 */ /* 0x002fce0000000000 */
[----:B------:R-:W1:Y:S01]  /*1c2f0*/  @P2 MUFU.RCP R4, R13 ;  /* 0x0000000d00042308 */ /* 0x000e620000001000 */
[----:B------:R-:W-:-:S07]  /*1c300*/  IMAD.MOV.U32 R9, RZ, RZ, RZ ;  /* 0x000000ffff097224 */ /* 0x000fce00078e00ff */
[----:B------:R-:W4:Y:S01]  /*1c310*/  @P3 MUFU.RCP R9, R14 ;  /* 0x0000000e00093308 */ /* 0x000f220000001000 */
[C---:B------:R-:W-:Y:S01]  /*1c320*/  @P2 FMUL.FTZ R2, R8.reuse, 0.69314718246459960938 ;  /* 0x3f31721808022820 */ /* 0x040fe20000410000 */
[----:B------:R-:W-:Y:S01]  /*1c330*/  @P3 FMUL.FTZ R8, R8, 0.69314718246459960938 ;  /* 0x3f31721808083820 */ /* 0x000fe20000410000 */
[----:B0-----:R-:W-:Y:S01]  /*1c340*/  @P3 FMUL.FTZ R11, R6, 0.69314718246459960938 ;  /* 0x3f317218060b3820 */ /* 0x001fe20000410000 */
[----:B--2---:R-:W-:Y:S01]  /*1c350*/  @P2 FMUL.FTZ R5, R5, 0.69314718246459960938 ;  /* 0x3f31721805052820 */ /* 0x004fe20000410000 */
[----:B------:R-:W-:Y:S01]  /*1c360*/  @!P1 PRMT R10, RZ, 0x654, R10 ;  /* 0x00000654ff0a9816 */ /* 0x000fe2000000000a */
[----:B------:R-:W-:Y:S02]  /*1c370*/  IMAD.MOV.U32 R0, RZ, RZ, -0x800000 ;  /* 0xff800000ff007424 */ /* 0x000fe400078e00ff */
[----:B------:R-:W-:Y:S01]  /*1c380*/  @P3 FFMA.FTZ R0, R8, R92, R11 ;  /* 0x0000005c08003223 */ /* 0x000fe2000001000b */
[----:B------:R-:W-:Y:S02]  /*1c390*/  IMAD.MOV.U32 R3, RZ, RZ, -0x800000 ;  /* 0xff800000ff037424 */ /* 0x000fe400078e00ff */
[----:B------:R-:W-:Y:S01]  /*1c3a0*/  @P2 FFMA.FTZ R3, R2, R7, R5 ;  /* 0x0000000702032223 */ /* 0x000fe20000010005 */
[----:B------:R-:W-:Y:S01]  /*1c3b0*/  SEL R228, R228, RZ, P0 ;  /* 0x000000ffe4e47207 */ /* 0x000fe20000000000 */
[----:B------:R-:W-:-:S02]  /*1c3c0*/  WARPGROUP.DEPBAR.LE gsb0, 0x0 ;  /* 0x00008000000079c5 */ /* 0x000fc40000010000 */
        /* <DEDUP_REMOVED lines=13> */
[----:B---3--:R-:W-:-:S02]  /*1c4a0*/  VIADD R12, R12, 0x1 ;  /* 0x000000010c0c7836 */ /* 0x008fc40000000000 */
[-C--:B------:R-:W-:Y:S01]  /*1c4b0*/  FMUL.FTZ R92, R40, R4.reuse ;  /* 0x00000004285c7220 */ /* 0x080fe20000410000 */
[----:B------:R0:W-:Y:S02]  /*1c4c0*/  @!P1 SYNCS.ARRIVE.TRANS64.RED.A1T0 RZ, [R10+URZ], RZ ;  /* 0x000000ff0aff99a7 */ /* 0x0001e4000810043f */
[----:B------:R0:W-:Y:S01]  /*1c4d0*/  STL [R1+0x84], R12 ;  /* 0x0000840c01007387 */ /* 0x0001e20000100800 */
        /* <DEDUP_REMOVED lines=14> */
[-C--:B----4-:R-:W-:Y:S01]  /*1c5c0*/  FMUL.FTZ R104, R30, R9.reuse ;  /* 0x000000091e687220 */ /* 0x090fe20000410000 */
        /* <DEDUP_REMOVED lines=17> */
[----:B------:R-:W-:Y:S01]  /*1c6e0*/  PLOP3.LUT P1, PT, PT, PT, PT, 0x8, 0x0 ;  /* 0x000000000000781c */ /* 0x000fe20003f2e170 */
        /* <DEDUP_REMOVED lines=17> */
[----:B0-----:R-:W-:-:S07]  /*1c800*/  FMUL.FTZ R87, R87, R9 ;  /* 0x0000000957577220 */ /* 0x001fce0000410000 */
.L_x_579:
[----:B------:R-:W2:Y:S01]  /*1c810*/  LDL R86, [R1+0x7c] ;  /* 0x00007c0001567983 */ /* 0x000ea20000100800 */
[----:B------:R-:W-:Y:S05]  /*1c820*/  WARPSYNC.ALL ;  /* 0x0000000000007948 */ /* 0x000fea0003800000 */
[----:B------:R-:W0:Y:S01]  /*1c830*/  S2UR UR5, SR_CgaCtaId ;  /* 0x00000000000579c3 */ /* 0x000e220000008800 */
[----:B------:R-:W-:Y:S01]  /*1c840*/  UMOV UR4, 0x400 ;  /* 0x0000040000047882 */ /* 0x000fe20000000000 */
[----:B------:R-:W-:Y:S01]  /*1c850*/  BSSY B0, `(.L_x_644) ;  /* 0x0000201000007945 */ /* 0x000fe20003800000 */
[----:B0-----:R-:W-:-:S06]  /*1c860*/  ULEA UR4, UR5, UR4, 0x18 ;  /* 0x0000000405047291 */ /* 0x001fcc000f8ec03f */
[----:B------:R-:W-:Y:S01]  /*1c870*/  IMAD.U32 R2, RZ, RZ, UR4 ;  /* 0x00000004ff027e24 */ /* 0x000fe2000f8e00ff */
[----:B------:R-:W-:Y:S06]  /*1c880*/  BAR.SYNC.DEFER_BLOCKING 0x5, 0x120 ;  /* 0x0144800000007b1d */ /* 0x000fec0000010000 */
[----:B------:R0:W1:Y:S02]  /*1c890*/  LDS.128 R156, [R2+0x348d0] ;  /* 0x0348d000029c7984 */ /* 0x0000640000000c00 */
[----:B------:R-:W-:Y:S06]  /*1c8a0*/  BAR.ARV 0x4, 0x120 ;  /* 0x0104800000007b1d */ /* 0x000fec0000002000 */
[----:B--2---:R-:W-:Y:S01]  /*1c8b0*/  SHF.R.S32.HI R38, RZ, 0x1f, R86 ;  /* 0x0000001fff267819 */ /* 0x004fe20000011456 */
[----:B------:R-:W-:-:S03]  /*1c8c0*/  IMAD.SHL.U32 R74, R86, 0x4, RZ ;  /* 0x00000004564a7824 */ /* 0x000fc600078e00ff */
[----:B------:R-:W-:Y:S01]  /*1c8d0*/  SHF.L.U64.HI R78, R86, 0x2, R38 ;  /* 0x00000002564e7819 */ /* 0x000fe20000010226 */
[----:B01----:R-:W-:Y:S06]  /*1c8e0*/  @P1 BRA `(.L_x_645) ;  /* 0x0000001400541947 */ /* 0x003fec0003800000 */
[----:B------:R-:W0:Y:S01]  /*1c8f0*/  S2R R107, SR_TID.X ;  /* 0x00000000006b7919 */ /* 0x000e220000002100 */
[----:B------:R-:W-:Y:S05]  /*1c900*/  WARPSYNC.ALL ;  /* 0x0000000000007948 */ /* 0x000fea0003800000 */
[----:B------:R-:W1:Y:S01]  /*1c910*/  S2R R5, SR_SWINHI ;  /* 0x0000000000057919 */ /* 0x000e620000002f00 */
[----:B------:R-:W-:Y:S01]  /*1c920*/  ULDC.64 UR4, c[0x0][0xbd8] ;  /* 0x0002f60000047ab9 */ /* 0x000fe20000000a00 */
[----:B------:R-:W-:Y:S01]  /*1c930*/  F2FP.BF16.F32.PACK_AB R31, R31, R54 ;  /* 0x000000361f1f723e */ /* 0x000fe200000010ff */
[----:B------:R-:W-:Y:S01]  /*1c940*/  ULDC.64 UR6, c[0x0][0x208] ;  /* 0x0000820000067ab9 */ /* 0x000fe20000000a00 */
[----:B------:R-:W-:-:S02]  /*1c950*/  F2FP.BF16.F32.PACK_AB R32, R49, R32 ;  /* 0x000000203120723e */ /* 0x000fc400000010ff */
[----:B------:R-:W-:Y:S01]  /*1c960*/  F2FP.BF16.F32.PACK_AB R35, R35, R50 ;  /* 0x000000322323723e */ /* 0x000fe200000010ff */
[----:B0-----:R-:W-:-:S05]  /*1c970*/  VIADD R107, R107, 0xffffff80 ;  /* 0xffffff806b6b7836 */ /* 0x001fca0000000000 */
[----:B------:R-:W-:Y:S02]  /*1c980*/  SHF.R.S32.HI R82, RZ, 0x1f, R107 ;  /* 0x0000001fff527819 */ /* 0x000fe4000001146b */
[----:B------:R-:W-:Y:S02]  /*1c990*/  MOV R20, R2 ;  /* 0x0000000200147202 */ /* 0x000fe40000000f00 */
[----:B-1----:R-:W-:Y:S02]  /*1c9a0*/  MOV R21, R5 ;  /* 0x0000000500157202 */ /* 0x002fe40000000f00 */
[CC--:B------:R-:W-:Y:S02]  /*1c9b0*/  LEA.HI R4, R82.reuse, R107.reuse, RZ, 0x4 ;  /* 0x0000006b52047211 */ /* 0x0c0fe400078f20ff */
[----:B------:R-:W-:Y:S02]  /*1c9c0*/  LEA.HI R8, R82, R107, RZ, 0x5 ;  /* 0x0000006b52087211 */ /* 0x000fe400078f28ff */
[----:B------:R-:W-:-:S03]  /*1c9d0*/  SHF.R.S32.HI R9, RZ, 0x4, R4 ;  /* 0x00000004ff097819 */ /* 0x000fc60000011404 */
[----:B------:R-:W-:Y:S01]  /*1c9e0*/  IMAD.SHL.U32 R10, R8, 0x20, RZ ;  /* 0x00000020080a7824 */ /* 0x000fe200078e00ff */
[C---:B------:R-:W-:Y:S02]  /*1c9f0*/  LOP3.LUT R8, R4.reuse, 0x3fffff0, RZ, 0xc0, !PT ;  /* 0x03fffff004087812 */ /* 0x040fe400078ec0ff */
[----:B------:R-:W-:Y:S02]  /*1ca00*/  LEA.HI R4, R4, R9, RZ, 0x1 ;  /* 0x0000000904047211 */ /* 0x000fe400078f08ff */
[----:B------:R-:W-:Y:S01]  /*1ca10*/  LOP3.LUT R11, R10, 0xfffffc00, RZ, 0xc0, !PT ;  /* 0xfffffc000a0b7812 */ /* 0x000fe200078ec0ff */
[----:B------:R-:W-:Y:S01]  /*1ca20*/  IMAD.IADD R8, R107, 0x1, -R8 ;  /* 0x000000016b087824 */ /* 0x000fe200078e0a08 */
[----:B------:R-:W-:-:S03]  /*1ca30*/  LOP3.LUT R4, R4, 0x1ffffffe, RZ, 0xc0, !PT ;  /* 0x1ffffffe04047812 */ /* 0x000fc600078ec0ff */
[----:B------:R-:W-:Y:S02]  /*1ca40*/  IMAD R11, R8, 0x40, R11 ;  /* 0x00000040080b7824 */ /* 0x000fe400078e020b */
[----:B------:R-:W-:-:S04]  /*1ca50*/  IMAD.IADD R4, R9, 0x1, -R4 ;  /* 0x0000000109047824 */ /* 0x000fc800078e0a04 */
[----:B------:R-:W-:-:S04]  /*1ca60*/  IMAD R5, R4, 0x8, R11 ;  /* 0x0000000804057824 */ /* 0x000fc800078e020b */
[----:B------:R-:W-:-:S03]  /*1ca70*/  IMAD.WIDE R4, R5, 0x2, R20 ;  /* 0x0000000205047825 */ /* 0x000fc600078e0214 */
[C---:B------:R-:W-:Y:S02]  /*1ca80*/  IADD3 R71, P2, R4.reuse, 0x4000, RZ ;  /* 0x0000400004477810 */ /* 0x040fe40007f5e0ff */
[C---:B------:R-:W-:Y:S02]  /*1ca90*/  LOP3.LUT R29, R4.reuse, 0x380, RZ, 0xc0, !PT ;  /* 0x00000380041d7812 */ /* 0x040fe400078ec0ff */
[C---:B------:R-:W-:Y:S01]  /*1caa0*/  IADD3 R59, P5, R4.reuse, 0x20, RZ ;  /* 0x00000020043b7810 */ /* 0x040fe20007fbe0ff */
[--C-:B------:R-:W-:Y:S01]  /*1cab0*/  IMAD.X R15, RZ, RZ, R5.reuse, P2 ;  /* 0x000000ffff0f7224 */ /* 0x100fe200010e0605 */
[C---:B------:R-:W-:Y:S02]  /*1cac0*/  IADD3 R63, P0, R4.reuse, 0x40, RZ ;  /* 0x00000040043f7810 */ /* 0x040fe40007f1e0ff */
[----:B------:R-:W-:Y:S01]  /*1cad0*/  LOP3.LUT R14, R71, 0x380, RZ, 0xc0, !PT ;  /* 0x00000380470e7812 */ /* 0x000fe200078ec0ff */
[--C-:B------:R-:W-:Y:S01]  /*1cae0*/  IMAD.X R9, RZ, RZ, R5.reuse, P5 ;  /* 0x000000ffff097224 */ /* 0x100fe200028e0605 */
[C---:B------:R-:W-:Y:S01]  /*1caf0*/  IADD3 R67, P1, R4.reuse, 0x60, RZ ;  /* 0x0000006004437810 */ /* 0x040fe20007f3e0ff */
[----:B------:R-:W-:Y:S01]  /*1cb00*/  IMAD.X R11, RZ, RZ, R5, P0 ;  /* 0x000000ffff0b7224 */ /* 0x000fe200000e0605 */
[----:B------:R-:W-:-:S02]  /*1cb10*/  IADD3 R79, P4, R4, 0x4040, RZ ;  /* 0x00004040044f7810 */ /* 0x000fc40007f9e0ff */
[----:B------:R-:W-:Y:S01]  /*1cb20*/  SHF.R.U64 R29, R29, 0x3, RZ ;  /* 0x000000031d1d7819 */ /* 0x000fe200000012ff */
[--C-:B------:R-:W-:Y:S01]  /*1cb30*/  IMAD.X R13, RZ, RZ, R5.reuse, P1 ;  /* 0x000000ffff0d7224 */ /* 0x100fe200008e0605 */
[----:B------:R-:W-:Y:S01]  /*1cb40*/  LOP3.LUT R8, R59, 0x380, RZ, 0xc0, !PT ;  /* 0x000003803b087812 */ /* 0x000fe200078ec0ff */
[----:B------:R-:W-:Y:S01]  /*1cb50*/  IMAD.X R27, RZ, RZ, R5, P4 ;  /* 0x000000ffff1b7224 */ /* 0x000fe200020e0605 */
[----:B------:R-:W-:Y:S02]  /*1cb60*/  LOP3.LUT R10, R63, 0x380, RZ, 0xc0, !PT ;  /* 0x000003803f0a7812 */ /* 0x000fe400078ec0ff */
[C---:B------:R-:W-:Y:S02]  /*1cb70*/  IADD3 R83, P5, R4.reuse, 0x4060, RZ ;  /* 0x0000406004537810 */ /* 0x040fe40007fbe0ff */
[----:B------:R-:W-:Y:S02]  /*1cb80*/  IADD3 R75, P3, R4, 0x4020, RZ ;  /* 0x00004020044b7810 */ /* 0x000fe40007f7e0ff */
[----:B------:R-:W-:-:S02]  /*1cb90*/  SHF.R.U64 R14, R14, 0x3, RZ ;  /* 0x000000030e0e7819 */ /* 0x000fc400000012ff */
[----:B------:R-:W-:Y:S01]  /*1cba0*/  LOP3.LUT R12, R67, 0x380, RZ, 0xc0, !PT ;  /* 0x00000380430c7812 */ /* 0x000fe200078ec0ff */
[--C-:B------:R-:W-:Y:S01]  /*1cbb0*/  IMAD.X R25, RZ, RZ, R5.reuse, P3 ;  /* 0x000000ffff197224 */ /* 0x100fe200018e0605 */
[----:B------:R-:W-:Y:S01]  /*1cbc0*/  LOP3.LUT R4, R29, R4, RZ, 0x3c, !PT ;  /* 0x000000041d047212 */ /* 0x000fe200078e3cff */
[----:B------:R-:W-:Y:S01]  /*1cbd0*/  IMAD.X R29, RZ, RZ, R5, P5 ;  /* 0x000000ffff1d7224 */ /* 0x000fe200028e0605 */
[----:B------:R-:W-:Y:S02]  /*1cbe0*/  LOP3.LUT R26, R79, 0x380, RZ, 0xc0, !PT ;  /* 0x000003804f1a7812 */ /* 0x000fe400078ec0ff */
[----:B------:R-:W-:Y:S02]  /*1cbf0*/  SHF.R.U64 R8, R8, 0x3, RZ ;  /* 0x0000000308087819 */ /* 0x000fe400000012ff */
[----:B------:R-:W-:Y:S02]  /*1cc00*/  SHF.R.U64 R10, R10, 0x3, RZ ;  /* 0x000000030a0a7819 */ /* 0x000fe400000012ff */
[----:B------:R-:W-:-:S02]  /*1cc10*/  LOP3.LUT R28, R83, 0x380, RZ, 0xc0, !PT ;  /* 0x00000380531c7812 */ /* 0x000fc400078ec0ff */
[----:B------:R-:W-:Y:S02]  /*1cc20*/  LOP3.LUT R24, R75, 0x380, RZ, 0xc0, !PT ;  /* 0x000003804b187812 */ /* 0x000fe400078ec0ff */
[----:B------:R-:W-:Y:S02]  /*1cc30*/  LOP3.LUT R14, R14, R71, RZ, 0x3c, !PT ;  /* 0x000000470e0e7212 */ /* 0x000fe400078e3cff */
[----:B------:R-:W-:Y:S02]  /*1cc40*/  SHF.R.U64 R12, R12, 0x3, RZ ;  /* 0x000000030c0c7819 */ /* 0x000fe400000012ff */
[----:B------:R-:W-:Y:S02]  /*1cc50*/  SHF.R.U64 R26, R26, 0x3, RZ ;  /* 0x000000031a1a7819 */ /* 0x000fe400000012ff */
[----:B------:R-:W-:Y:S02]  /*1cc60*/  MOV R71, R4 ;  /* 0x0000000400477202 */ /* 0x000fe40000000f00 */
[----:B------:R-:W-:-:S02]  /*1cc70*/  LOP3.LUT R8, R8, R59, RZ, 0x3c, !PT ;  /* 0x0000003b08087212 */ /* 0x000fc400078e3cff */
[----:B------:R-:W-:Y:S02]  /*1cc80*/  LOP3.LUT R10, R10, R63, RZ, 0x3c, !PT ;  /* 0x0000003f0a0a7212 */ /* 0x000fe400078e3cff */
[----:B------:R-:W-:Y:S02]  /*1cc90*/  F2FP.BF16.F32.PACK_AB R4, R103, R6 ;  /* 0x000000066704723e */ /* 0x000fe400000010ff */
[----:B------:R-:W-:Y:S02]  /*1cca0*/  SHF.R.U64 R28, R28, 0x3, RZ ;  /* 0x000000031c1c7819 */ /* 0x000fe400000012ff */
[----:B------:R-:W-:Y:S02]  /*1ccb0*/  F2FP.BF16.F32.PACK_AB R6, R102, R7 ;  /* 0x000000076606723e */ /* 0x000fe400000010ff */
[----:B------:R-:W-:Y:S02]  /*1ccc0*/  SHF.R.U64 R24, R24, 0x3, RZ ;  /* 0x0000000318187819 */ /* 0x000fe400000012ff */
[----:B------:R-:W-:-:S02]  /*1ccd0*/  F2FP.BF16.F32.PACK_AB R5, R105, R106 ;  /* 0x0000006a6905723e */ /* 0x000fc400000010ff */
[----:B------:R-:W-:Y:S01]  /*1cce0*/  F2FP.BF16.F32.PACK_AB R7, R85, R104 ;  /* 0x000000685507723e */ /* 0x000fe200000010ff */
[----:B------:R-:W-:Y:S01]  /*1ccf0*/  BAR.SYNC.DEFER_BLOCKING 0x1, 0x100 ;  /* 0x0044000000007b1d */ /* 0x000fe20000010000 */
[----:B------:R-:W-:Y:S02]  /*1cd00*/  LOP3.LUT R12, R12, R67, RZ, 0x3c, !PT ;  /* 0x000000430c0c7212 */ /* 0x000fe400078e3cff */
[----:B------:R-:W-:Y:S02]  /*1cd10*/  LOP3.LUT R26, R26, R79, RZ, 0x3c, !PT ;  /* 0x0000004f1a1a7212 */ /* 0x000fe400078e3cff */
[----:B------:R-:W-:Y:S02]  /*1cd20*/  MOV R70, R8 ;  /* 0x0000000800467202 */ /* 0x000fe40000000f00 */
[----:B------:R-:W-:Y:S02]  /*1cd30*/  MOV R67, R10 ;  /* 0x0000000a00437202 */ /* 0x000fe40000000f00 */
[----:B------:R-:W-:-:S02]  /*1cd40*/  LOP3.LUT R28, R28, R83, RZ, 0x3c, !PT ;  /* 0x000000531c1c7212 */ /* 0x000fc400078e3cff */
[----:B------:R-:W-:Y:S02]  /*1cd50*/  F2FP.BF16.F32.PACK_AB R8, R95, R94 ;  /* 0x0000005e5f08723e */ /* 0x000fe400000010ff */
[----:B------:R-:W-:Y:S02]  /*1cd60*/  F2FP.BF16.F32.PACK_AB R9, R81, R84 ;  /* 0x000000545109723e */ /* 0x000fe400000010ff */
[----:B------:R-:W-:Y:S02]  /*1cd70*/  F2FP.BF16.F32.PACK_AB R10, R100, R93 ;  /* 0x0000005d640a723e */ /* 0x000fe400000010ff */
[----:B------:R-:W-:Y:S02]  /*1cd80*/  F2FP.BF16.F32.PACK_AB R11, R77, R80 ;  /* 0x000000504d0b723e */ /* 0x000fe400000010ff */
[----:B------:R-:W-:Y:S02]  /*1cd90*/  LOP3.LUT R24, R24, R75, RZ, 0x3c, !PT ;  /* 0x0000004b18187212 */ /* 0x000fe400078e3cff */
[----:B------:R-:W-:-:S02]  /*1cda0*/  MOV R59, R26 ;  /* 0x0000001a003b7202 */ /* 0x000fc40000000f00 */
[----:B------:R-:W-:Y:S01]  /*1cdb0*/  F2FP.BF16.F32.PACK_AB R27, R51, R58 ;  /* 0x0000003a331b723e */ /* 0x000fe200000010ff */
[----:B------:R0:W-:Y:S01]  /*1cdc0*/  STSM.16.M88.4 [R71], R4 ;  /* 0x0000000447007844 */ /* 0x0001e20000000200 */
[----:B------:R-:W-:Y:S02]  /*1cdd0*/  MOV R66, R12 ;  /* 0x0000000c00427202 */ /* 0x000fe40000000f00 */
[----:B------:R-:W-:Y:S01]  /*1cde0*/  MOV R63, R14 ;  /* 0x0000000e003f7202 */ /* 0x000fe20000000f00 */
[----:B------:R1:W-:Y:S01]  /*1cdf0*/  STSM.16.M88.4 [R70], R8 ;  /* 0x0000000846007844 */ /* 0x0003e20000000200 */
[----:B------:R-:W-:Y:S02]  /*1ce00*/  MOV R51, R28 ;  /* 0x0000001c00337202 */ /* 0x000fe40000000f00 */
[----:B------:R-:W-:Y:S02]  /*1ce10*/  MOV R62, R24 ;  /* 0x00000018003e7202 */ /* 0x000fe40000000f00 */
[----:B------:R-:W-:-:S02]  /*1ce20*/  F2FP.BF16.F32.PACK_AB R12, R99, R90 ;  /* 0x0000005a630c723e */ /* 0x000fc400000010ff */
[----:B------:R-:W-:Y:S02]  /*1ce30*/  F2FP.BF16.F32.PACK_AB R13, R65, R68 ;  /* 0x00000044410d723e */ /* 0x000fe400000010ff */
[----:B------:R-:W-:Y:S02]  /*1ce40*/  F2FP.BF16.F32.PACK_AB R14, R96, R89 ;  /* 0x00000059600e723e */ /* 0x000fe400000010ff */
[----:B------:R-:W-:Y:S02]  /*1ce50*/  F2FP.BF16.F32.PACK_AB R15, R61, R64 ;  /* 0x000000403d0f723e */ /* 0x000fe400000010ff */
[----:B0-----:R-:W-:Y:S02]  /*1ce60*/  F2FP.BF16.F32.PACK_AB R4, R101, R92 ;  /* 0x0000005c6504723e */ /* 0x001fe400000010ff */
[----:B------:R-:W-:Y:S02]  /*1ce70*/  F2FP.BF16.F32.PACK_AB R5, R73, R76 ;  /* 0x0000004c4905723e */ /* 0x000fe400000010ff */
[----:B------:R-:W-:-:S02]  /*1ce80*/  F2FP.BF16.F32.PACK_AB R6, R98, R91 ;  /* 0x0000005b6206723e */ /* 0x000fc400000010ff */
[----:B------:R-:W-:Y:S02]  /*1ce90*/  F2FP.BF16.F32.PACK_AB R7, R69, R72 ;  /* 0x000000484507723e */ /* 0x000fe400000010ff */
[----:B------:R-:W-:Y:S02]  /*1cea0*/  F2FP.BF16.F32.PACK_AB R29, R30, R47 ;  /* 0x0000002f1e1d723e */ /* 0x000fe400000010ff */
[----:B------:R-:W-:Y:S01]  /*1ceb0*/  F2FP.BF16.F32.PACK_AB R24, R97, R88 ;  /* 0x000000586118723e */ /* 0x000fe200000010ff */
[----:B------:R0:W-:Y:S01]  /*1cec0*/  STSM.16.M88.4 [R67], R4 ;  /* 0x0000000443007844 */ /* 0x0001e20000000200 */
[----:B------:R-:W-:Y:S02]  /*1ced0*/  F2FP.BF16.F32.PACK_AB R25, R55, R60 ;  /* 0x0000003c3719723e */ /* 0x000fe400000010ff */
[----:B------:R-:W-:Y:S01]  /*1cee0*/  F2FP.BF16.F32.PACK_AB R26, R57, R56 ;  /* 0x00000038391a723e */ /* 0x000fe200000010ff */
[----:B------:R2:W-:Y:S01]  /*1cef0*/  STSM.16.M88.4 [R66], R12 ;  /* 0x0000000c42007844 */ /* 0x0005e20000000200 */
[----:B------:R-:W-:-:S02]  /*1cf00*/  F2FP.BF16.F32.PACK_AB R30, R52, R33 ;  /* 0x00000021341e723e */ /* 0x000fc400000010ff */
[----:B------:R-:W-:Y:S01]  /*1cf10*/  ISETP.NE.U32.AND P0, PT, RZ, UR4, PT ;  /* 0x00000004ff007c0c */ /* 0x000fe2000bf05070 */
[----:B------:R-:W-:Y:S01]  /*1cf20*/  STSM.16.M88.4 [R63], R24 ;  /* 0x000000183f007844 */ /* 0x000fe20000000200 */
[----:B-1----:R-:W-:Y:S02]  /*1cf30*/  IADD3 R10, P1, R74, UR4, RZ ;  /* 0x000000044a0a7c10 */ /* 0x002fe4000ff3e0ff */
[----:B------:R-:W-:Y:S01]  /*1cf40*/  F2FP.BF16.F32.PACK_AB R28, R53, R44 ;  /* 0x0000002c351c723e */ /* 0x000fe200000010ff */
[----:B------:R-:W-:Y:S01]  /*1cf50*/  IMAD.MOV.U32 R44, RZ, RZ, RZ ;  /* 0x000000ffff2c7224 */ /* 0x000fe200078e00ff */
[----:B------:R-:W-:Y:S02]  /*1cf60*/  F2FP.BF16.F32.PACK_AB R33, R34, R43 ;  /* 0x0000002b2221723e */ /* 0x000fe400000010ff */
[----:B------:R-:W-:Y:S01]  /*1cf70*/  F2FP.BF16.F32.PACK_AB R34, R48, R41 ;  /* 0x000000293022723e */ /* 0x000fe200000010ff */
[----:B------:R-:W-:Y:S01]  /*1cf80*/  STSM.16.M88.4 [R62], R28 ;  /* 0x0000001c3e007844 */ /* 0x000fe20000000200 */
[----:B0-----:R-:W-:-:S02]  /*1cf90*/  F2FP.BF16.F32.PACK_AB R4, R45, R40 ;  /* 0x000000282d04723e */ /* 0x001fc400000010ff */
[----:B------:R-:W-:Y:S01]  /*1cfa0*/  F2FP.BF16.F32.PACK_AB R5, R39, R46 ;  /* 0x0000002e2705723e */ /* 0x000fe200000010ff */
[----:B------:R-:W-:Y:S01]  /*1cfb0*/  STSM.16.M88.4 [R59], R32 ;  /* 0x000000203b007844 */ /* 0x000fe20000000200 */
[----:B------:R-:W-:Y:S02]  /*1cfc0*/  F2FP.BF16.F32.PACK_AB R6, R37, R36 ;  /* 0x000000242506723e */ /* 0x000fe400000010ff */
[----:B------:R-:W-:Y:S02]  /*1cfd0*/  F2FP.BF16.F32.PACK_AB R7, R87, R42 ;  /* 0x0000002a5707723e */ /* 0x000fe400000010ff */
[----:B------:R-:W-:Y:S02]  /*1cfe0*/  ISETP.NE.AND.EX P0, PT, RZ, UR5, PT, P0 ;  /* 0x00000005ff007c0c */ /* 0x000fe4000bf05300 */
[----:B------:R-:W-:Y:S01]  /*1cff0*/  IADD3.X R11, R78, UR5, RZ, P1, !PT ;  /* 0x000000054e0b7c10 */ /* 0x000fe20008ffe4ff */
[----:B------:R-:W-:Y:S01]  /*1d000*/  ULDC.64 UR4, c[0x0][0xbe0] ;  /* 0x0002f80000047ab9 */ /* 0x000fe20000000a00 */
[----:B------:R0:W-:Y:S01]  /*1d010*/  STSM.16.M88.4 [R51], R4 ;  /* 0x0000000433007844 */ /* 0x0001e20000000200 */
[----:B------:R-:W-:Y:S01]  /*1d020*/  BAR.SYNC.DEFER_BLOCKING 0x1, 0x100 ;  /* 0x0044000000007b1d */ /* 0x000fe20000010000 */
[----:B------:R-:W-:-:S02]  /*1d030*/  ISETP.NE.U32.AND P1, PT, RZ, UR4, PT ;  /* 0x00000004ff007c0c */ /* 0x000fc4000bf25070 */
[----:B------:R-:W-:Y:S02]  /*1d040*/  LEA.HI R82, R82, R107, RZ, 0x7 ;  /* 0x0000006b52527211 */ /* 0x000fe400078f38ff */
[----:B------:R-:W-:Y:S02]  /*1d050*/  ISETP.NE.AND.EX P1, PT, RZ, UR5, PT, P1 ;  /* 0x00000005ff007c0c */ /* 0x000fe4000bf25310 */
[----:B------:R-:W-:-:S05]  /*1d060*/  LOP3.LUT R8, R82, 0xffffff80, RZ, 0xc0, !PT ;  /* 0xffffff8052087812 */ /* 0x000fca00078ec0ff */
[----:B--2---:R-:W-:-:S05]  /*1d070*/  IMAD.IADD R12, R107, 0x1, -R8 ;  /* 0x000000016b0c7824 */ /* 0x004fca00078e0a08 */
[----:B------:R-:W-:Y:S02]  /*1d080*/  SHF.R.S32.HI R13, RZ, 0x1f, R12 ;  /* 0x0000001fff0d7819 */ /* 0x000fe4000001140c */
[----:B------:R-:W-:Y:S01]  /*1d090*/  @P1 IADD3 R8, P2, R74, UR4, RZ ;  /* 0x000000044a081c10 */ /* 0x000fe2000ff5e0ff */
[----:B------:R-:W-:Y:S01]  /*1d0a0*/  ULDC UR4, c[0x0][0xa88] ;  /* 0x0002a20000047ab9 */ /* 0x000fe20000000800 */
[----:B0-----:R-:W-:Y:S01]  /*1d0b0*/  LEA.HI R4, R13, R12, RZ, 0x2 ;  /* 0x0000000c0d047211 */ /* 0x001fe200078f10ff */
[----:B------:R-:W-:Y:S01]  /*1d0c0*/  IMAD.U32 R48, RZ, RZ, UR4 ;  /* 0x00000004ff307e24 */ /* 0x000fe2000f8e00ff */
[----:B------:R-:W-:Y:S01]  /*1d0d0*/  @P1 IADD3.X R9, R78, UR5, RZ, P2, !PT ;  /* 0x000000054e091c10 */ /* 0x000fe200097fe4ff */
[----:B------:R0:W5:Y:S01]  /*1d0e0*/  @P0 LDG.E R44, desc[UR6][R10.64] ;  /* 0x000000060a2c0981 */ /* 0x000162000c1e1900 */
[--C-:B------:R-:W-:Y:S02]  /*1d0f0*/  SHF.R.S32.HI R6, RZ, 0x2, R4.reuse ;  /* 0x00000002ff067819 */ /* 0x100fe40000011404 */
[----:B------:R-:W-:Y:S01]  /*1d100*/  SHF.R.S32.HI R5, RZ, 0x1f, R4 ;  /* 0x0000001fff057819 */ /* 0x000fe20000011404 */
[----:B------:R0:W5:Y:S03]  /*1d110*/  @P1 LDG.E R48, desc[UR6][R8.64] ;  /* 0x0000000608301981 */ /* 0x000166000c1e1900 */
[----:B------:R-:W-:Y:S01]  /*1d120*/  LEA.HI R4, R5, R6, RZ, 0x3 ;  /* 0x0000000605047211 */ /* 0x000fe200078f18ff */
[----:B------:R-:W-:Y:S06]  /*1d130*/  @P1 BRA `(.L_x_646) ;  /* 0x0000000000141947 */ /* 0x000fec0003800000 */
[----:B------:R-:W-:Y:S05]  /*1d140*/  @!P0 BRA `(.L_x_646) ;  /* 0x0000000000108947 */ /* 0x000fea0003800000 */
[----:B------:R-:W-:Y:S02]  /*1d150*/  ULDC.64 UR4, c[0x0][0x208] ;  /* 0x0000820000047ab9 */ /* 0x000fe40000000a00 */
[----:B------:R-:W2:Y:S04]  /*1d160*/  LDG.E R5, desc[UR4][R10.64] ;  /* 0x000000040a057981 */ /* 0x000ea8000c1e1900 */
[----:B-----5:R-:W2:Y:S02]  /*1d170*/  LDG.E R48, desc[UR4][R10.64+0x4] ;  /* 0x000004040a307981 */ /* 0x020ea4000c1e1900 */
[----:B--2---:R-:W-:-:S07]  /*1d180*/  IMAD.IADD R48, R48, 0x1, -R5 ;  /* 0x0000000130307824 */ /* 0x004fce00078e0a05 */
.L_x_646:
[----:B------:R-:W2:Y:S01]  /*1d190*/  LDL R7, [R1+0x3c] ;  /* 0x00003c0001077983 */ /* 0x000ea20000100800 */
[----:B0-----:R-:W-:Y:S01]  /*1d1a0*/  SHF.R.S32.HI R11, RZ, 0x7, R82 ;  /* 0x00000007ff0b7819 */ /* 0x001fe20000011452 */
[----:B------:R-:W-:Y:S02]  /*1d1b0*/  ULDC.64 UR4, c[0x0][0xb70] ;  /* 0x0002dc0000047ab9 */ /* 0x000fe40000000a00 */
[----:B------:R-:W3:Y:S04]  /*1d1c0*/  LDL.LU R53, [R1+0x80] ;  /* 0x0000800001357983 */ /* 0x000ee80000300800 */
[----:B------:R-:W4:Y:S01]  /*1d1d0*/  LDL.LU R52, [R1+0x88] ;  /* 0x0000880001347983 */ /* 0x000f220000300800 */
[----:B------:R-:W-:Y:S01]  /*1d1e0*/  LOP3.LUT R5, R4, 0xfffffff8, RZ, 0xc0, !PT ;  /* 0xfffffff804057812 */ /* 0x000fe200078ec0ff */
[----:B------:R-:W-:Y:S01]  /*1d1f0*/  ULDC.64 UR6, c[0x0][0x208] ;  /* 0x0000820000067ab9 */ /* 0x000fe20000000a00 */
[----:B------:R-:W-:-:S02]  /*1d200*/  LEA.HI R82, R82, R11, RZ, 0x1 ;  /* 0x0000000b52527211 */ /* 0x000fc400078f08ff */
[----:B------:R-:W-:Y:S01]  /*1d210*/  LEA.HI R13, R13, R12, RZ, 0x5 ;  /* 0x0000000c0d0d7211 */ /* 0x000fe200078f28ff */
[----:B------:R-:W-:Y:S01]  /*1d220*/  IMAD.IADD R6, R6, 0x1, -R5 ;  /* 0x0000000106067824 */ /* 0x000fe200078e0a05 */
[----:B-----5:R-:W-:Y:S02]  /*1d230*/  SHF.R.S32.HI R45, RZ, 0x1f, R44 ;  /* 0x0000001fff2d7819 */ /* 0x020fe4000001142c */
[----:B------:R-:W-:Y:S02]  /*1d240*/  LOP3.LUT R82, R82, 0x3fffffe, RZ, 0xc0, !PT ;  /* 0x03fffffe52527812 */ /* 0x000fe400078ec0ff */
[----:B------:R-:W-:Y:S02]  /*1d250*/  SHF.R.S32.HI R13, RZ, 0x5, R13 ;  /* 0x00000005ff0d7819 */ /* 0x000fe4000001140d */
[----:B------:R-:W-:Y:S01]  /*1d260*/  SEL R50, R38, RZ, !P0 ;  /* 0x000000ff26327207 */ /* 0x000fe20004000000 */
[----:B------:R-:W-:Y:S01]  /*1d270*/  IMAD.IADD R82, R11, 0x1, -R82 ;  /* 0x000000010b527824 */ /* 0x000fe200078e0a52 */
[----:B------:R-:W-:Y:S01]  /*1d280*/  SEL R51, R86, RZ, !P0 ;  /* 0x000000ff56337207 */ /* 0x000fe20004000000 */
[----:B------:R-:W-:Y:S01]  /*1d290*/  IMAD R13, R13, 0x10, R6 ;  /* 0x000000100d0d7824 */ /* 0x000fe200078e0206 */
[----:B------:R-:W-:-:S03]  /*1d2a0*/  LOP3.LUT P0, RZ, R12, 0x3, RZ, 0xc0, !PT ;  /* 0x000000030cff7812 */ /* 0x000fc6000780c0ff */
[----:B------:R-:W-:Y:S01]  /*1d2b0*/  IMAD R11, R82, 0x40, R13 ;  /* 0x00000040520b7824 */ /* 0x000fe200078e020d */
[----:B------:R-:W-:Y:S01]  /*1d2c0*/  BSSY B1, `(.L_x_647) ;  /* 0x0000077000017945 */ /* 0x000fe20003800000 */
[----:B--2---:R-:W-:Y:S01]  /*1d2d0*/  IMAD.IADD R7, R16, 0x1, R7 ;  /* 0x0000000110077824 */ /* 0x004fe200078e0207 */
[----:B---3--:R-:W-:-:S03]  /*1d2e0*/  SHF.R.S32.HI R49, RZ, 0x1f, R53 ;  /* 0x0000001fff317819 */ /* 0x008fc60000011435 */
[----:B------:R-:W-:-:S04]  /*1d2f0*/  IMAD.WIDE R20, R7, 0x2, R20 ;  /* 0x0000000207147825 */ /* 0x000fc800078e0214 */
[----:B------:R-:W-:Y:S01]  /*1d300*/  IMAD R4, R49, UR4, RZ ;  /* 0x0000000431047c24 */ /* 0x000fe2000f8e02ff */
[----:B------:R-:W-:Y:S01]  /*1d310*/  IADD3 R25, P2, R20, 0x3000, RZ ;  /* 0x0000300014197810 */ /* 0x000fe20007f5e0ff */
[----:B----4-:R-:W-:Y:S01]  /*1d320*/  IMAD R11, R52, 0x80, R11 ;  /* 0x00000080340b7824 */ /* 0x010fe200078e020b */
[C---:B------:R-:W-:Y:S01]  /*1d330*/  IADD3 R29, P5, R20.reuse, 0x4000, RZ ;  /* 0x00004000141d7810 */ /* 0x040fe20007fbe0ff */
[----:B------:R-:W-:Y:S01]  /*1d340*/  IMAD R9, R53, UR5, R4 ;  /* 0x0000000535097c24 */ /* 0x000fe2000f8e0204 */
[----:B------:R-:W-:Y:S01]  /*1d350*/  LOP3.LUT R24, R25, 0x380, RZ, 0xc0, !PT ;  /* 0x0000038019187812 */ /* 0x000fe200078ec0ff */
[----:B------:R-:W-:Y:S01]  /*1d360*/  IMAD.WIDE.U32 R4, R53, UR4, R44 ;  /* 0x0000000435047c25 */ /* 0x000fe2000f8e002c */
[----:B------:R-:W-:Y:S01]  /*1d370*/  ULDC.64 UR4, c[0x0][0xb78] ;  /* 0x0002de0000047ab9 */ /* 0x000fe20000000a00 */
[----:B------:R-:W-:Y:S02]  /*1d380*/  SHF.R.S32.HI R7, RZ, 0x1f, R11 ;  /* 0x0000001fff077819 */ /* 0x000fe4000001140b */
[----:B------:R-:W-:Y:S01]  /*1d390*/  IMAD.IADD R5, R5, 0x1, R9 ;  /* 0x0000000105057824 */ /* 0x000fe200078e0209 */
[----:B------:R-:W-:Y:S01]  /*1d3a0*/  IADD3 R9, P3, R20, 0x1000, RZ ;  /* 0x0000100014097810 */ /* 0x000fe20007f7e0ff */
[----:B------:R-:W-:Y:S01]  /*1d3b0*/  IMAD R6, R50, UR4, RZ ;  /* 0x0000000432067c24 */ /* 0x000fe2000f8e02ff */
[----:B------:R-:W-:Y:S01]  /*1d3c0*/  SHF.R.U64 R24, R24, 0x3, RZ ;  /* 0x0000000318187819 */ /* 0x000fe200000012ff */
[----:B------:R-:W-:Y:S01]  /*1d3d0*/  IMAD.WIDE.U32 R4, R51, UR4, R4 ;  /* 0x0000000433047c25 */ /* 0x000fe2000f8e0004 */
[----:B------:R-:W-:-:S02]  /*1d3e0*/  LOP3.LUT R8, R9, 0x380, RZ, 0xc0, !PT ;  /* 0x0000038009087812 */ /* 0x000fc400078ec0ff */
[----:B------:R-:W-:Y:S01]  /*1d3f0*/  LOP3.LUT R24, R24, R25, RZ, 0x3c, !PT ;  /* 0x0000001918187212 */ /* 0x000fe200078e3cff */
[----:B------:R-:W-:Y:S01]  /*1d400*/  IMAD R6, R51, UR5, R6 ;  /* 0x0000000533067c24 */ /* 0x000fe2000f8e0206 */
[----:B------:R-:W-:Y:S01]  /*1d410*/  IADD3 R4, P1, R11, R4, RZ ;  /* 0x000000040b047210 */ /* 0x000fe20007f3e0ff */
[----:B------:R-:W-:Y:S01]  /*1d420*/  ULDC.64 UR4, c[0x0][0xb40] ;  /* 0x0002d00000047ab9 */ /* 0x000fe20000000a00 */
[----:B------:R-:W-:Y:S01]  /*1d430*/  SHF.R.U64 R8, R8, 0x3, RZ ;  /* 0x0000000308087819 */ /* 0x000fe200000012ff */
[----:B------:R-:W-:Y:S01]  /*1d440*/  IMAD.X R25, RZ, RZ, R21, P2 ;  /* 0x000000ffff197224 */ /* 0x000fe200010e0615 */
[----:B------:R-:W-:Y:S01]  /*1d450*/  IADD3.X R7, R7, R5, R6, P1, !PT ;  /* 0x0000000507077210 */ /* 0x000fe20000ffe406 */
[----:B------:R-:W-:Y:S01]  /*1d460*/  VIADD R5, R11, 0x8 ;  /* 0x000000080b057836 */ /* 0x000fe20000000000 */
[----:B------:R-:W-:Y:S02]  /*1d470*/  IADD3 R13, P1, R20, 0x2000, RZ ;  /* 0x00002000140d7810 */ /* 0x000fe40007f3e0ff */
[----:B------:R-:W-:-:S02]  /*1d480*/  LEA R46, P4, R4, UR4, 0x2 ;  /* 0x00000004042e7c11 */ /* 0x000fc4000f8810ff */
[----:B------:R-:W-:Y:S02]  /*1d490*/  LOP3.LUT R12, R13, 0x380, RZ, 0xc0, !PT ;  /* 0x000003800d0c7812 */ /* 0x000fe400078ec0ff */
[----:B------:R-:W-:Y:S01]  /*1d4a0*/  LOP3.LUT R8, R8, R9, RZ, 0x3c, !PT ;  /* 0x0000000908087212 */ /* 0x000fe200078e3cff */
[----:B------:R-:W-:Y:S01]  /*1d4b0*/  IMAD.X R9, RZ, RZ, R21, P3 ;  /* 0x000000ffff097224 */ /* 0x000fe200018e0615 */
[----:B------:R-:W-:Y:S02]  /*1d4c0*/  SHF.R.U64 R12, R12, 0x3, RZ ;  /* 0x000000030c0c7819 */ /* 0x000fe400000012ff */
[----:B------:R-:W-:Y:S01]  /*1d4d0*/  LEA.HI.X R47, R4, UR5, R7, 0x2, P4 ;  /* 0x00000005042f7c11 */ /* 0x000fe2000a0f1407 */
[----:B------:R-:W-:Y:S01]  /*1d4e0*/  ULDC.64 UR4, c[0x0][0xaa0] ;  /* 0x0002a80000047ab9 */ /* 0x000fe20000000a00 */
[----:B------:R-:W-:Y:S02]  /*1d4f0*/  IADD3 R33, P4, R20, 0x5000, RZ ;  /* 0x0000500014217810 */ /* 0x000fe40007f9e0ff */
[----:B------:R-:W-:Y:S01]  /*1d500*/  LOP3.LUT R12, R12, R13, RZ, 0x3c, !PT ;  /* 0x0000000d0c0c7212 */ /* 0x000fe200078e3cff */
[----:B------:R-:W-:Y:S01]  /*1d510*/  IMAD.X R13, RZ, RZ, R21, P1 ;  /* 0x000000ffff0d7224 */ /* 0x000fe200008e0615 */
[----:B------:R-:W-:-:S02]  /*1d520*/  IADD3 R37, P3, R20, 0x6000, RZ ;  /* 0x0000600014257810 */ /* 0x000fc40007f7e0ff */
[C---:B------:R-:W-:Y:S02]  /*1d530*/  LOP3.LUT R4, R20.reuse, 0x380, RZ, 0xc0, !PT ;  /* 0x0000038014047812 */ /* 0x040fe400078ec0ff */
[----:B------:R-:W-:Y:S02]  /*1d540*/  IADD3 R7, P2, R20, 0x7000, RZ ;  /* 0x0000700014077810 */ /* 0x000fe40007f5e0ff */
[-C--:B------:R-:W-:Y:S02]  /*1d550*/  ISETP.GE.OR P1, PT, R11, R48.reuse, P0 ;  /* 0x000000300b00720c */ /* 0x080fe40000726670 */
[----:B------:R-:W-:Y:S01]  /*1d560*/  ISETP.GE.OR P0, PT, R5, R48, P0 ;  /* 0x000000300500720c */ /* 0x000fe20000706670 */
[----:B------:R-:W-:Y:S01]  /*1d570*/  IMAD.X R41, RZ, RZ, R21, P2 ;  /* 0x000000ffff297224 */ /* 0x000fe200010e0615 */
[----:B------:R-:W-:Y:S02]  /*1d580*/  LOP3.LUT R28, R29, 0x380, RZ, 0xc0, !PT ;  /* 0x000003801d1c7812 */ /* 0x000fe400078ec0ff */
[----:B------:R-:W-:-:S02]  /*1d590*/  LOP3.LUT R32, R33, 0x380, RZ, 0xc0, !PT ;  /* 0x0000038021207812 */ /* 0x000fc400078ec0ff */
[----:B------:R-:W-:Y:S02]  /*1d5a0*/  LOP3.LUT R36, R37, 0x380, RZ, 0xc0, !PT ;  /* 0x0000038025247812 */ /* 0x000fe400078ec0ff */
[----:B------:R-:W-:Y:S02]  /*1d5b0*/  SHF.R.U64 R5, R4, 0x3, RZ ;  /* 0x0000000304057819 */ /* 0x000fe400000012ff */
[----:B------:R-:W-:Y:S01]  /*1d5c0*/  LOP3.LUT R4, R7, 0x380, RZ, 0xc0, !PT ;  /* 0x0000038007047812 */ /* 0x000fe200078ec0ff */
[----:B------:R0:W-:Y:S01]  /*1d5d0*/  @!P1 STG.E desc[UR6][R46.64], R3 ;  /* 0x000000032e009986 */ /* 0x0001e2000c101906 */
[----:B------:R-:W-:Y:S02]  /*1d5e0*/  SHF.R.U64 R28, R28, 0x3, RZ ;  /* 0x000000031c1c7819 */ /* 0x000fe400000012ff */
[----:B------:R-:W-:Y:S01]  /*1d5f0*/  SHF.R.U64 R32, R32, 0x3, RZ ;  /* 0x0000000320207819 */ /* 0x000fe200000012ff */
[----:B------:R1:W-:Y:S01]  /*1d600*/  @!P0 STG.E desc[UR6][R46.64+0x20], R0 ;  /* 0x000020002e008986 */ /* 0x0003e2000c101906 */
[----:B------:R-:W-:-:S02]  /*1d610*/  SHF.R.U64 R36, R36, 0x3, RZ ;  /* 0x0000000324247819 */ /* 0x000fc400000012ff */
[----:B------:R-:W-:Y:S01]  /*1d620*/  SHF.R.U64 R4, R4, 0x3, RZ ;  /* 0x0000000304047819 */ /* 0x000fe200000012ff */
[----:B------:R-:W5:Y:S01]  /*1d630*/  LD.E.128 R8, desc[UR6][R8.64] ;  /* 0x0000000608087980 */ /* 0x000f62000c101d00 */
        /* <DEDUP_REMOVED lines=8> */
[----:B------:R-:W-:-:S03]  /*1d6c0*/  LOP3.LUT R20, R5, R20, RZ, 0x3c, !PT ;  /* 0x0000001405147212 */ /* 0x000fc600078e3cff */
[----:B------:R-:W5:Y:S04]  /*1d6d0*/  LD.E.128 R24, desc[UR6][R24.64] ;  /* 0x0000000618187980 */ /* 0x000f68000c101d00 */
[----:B------:R2:W5:Y:S04]  /*1d6e0*/  LD.E.128 R4, desc[UR6][R20.64] ;  /* 0x0000000614047980 */ /* 0x000568000c101d00 */
[----:B------:R-:W5:Y:S04]  /*1d6f0*/  LD.E.128 R28, desc[UR6][R28.64] ;  /* 0x000000061c1c7980 */ /* 0x000f68000c101d00 */
[----:B------:R-:W5:Y:S04]  /*1d700*/  LD.E.128 R32, desc[UR6][R32.64] ;  /* 0x0000000620207980 */ /* 0x000f68000c101d00 */
[----:B------:R-:W5:Y:S04]  /*1d710*/  LD.E.128 R36, desc[UR6][R36.64] ;  /* 0x0000000624247980 */ /* 0x000f68000c101d00 */
[----:B------:R-:W5:Y:S01]  /*1d720*/  LD.E.128 R40, desc[UR6][R40.64] ;  /* 0x0000000628287980 */ /* 0x000f62000c101d00 */
[----:B0-----:R-:W-:Y:S01]  /*1d730*/  IMAD R3, R45, UR4, RZ ;  /* 0x000000042d037c24 */ /* 0x001fe2000f8e02ff */
[----:B------:R-:W-:Y:S01]  /*1d740*/  @!PT LDS RZ, [RZ] ;  /* 0x00000000fffff984 */ /* 0x000fe20000000800 */
[----:B------:R-:W-:Y:S01]  /*1d750*/  @!PT LDS RZ, [RZ] ;  /* 0x00000000fffff984 */ /* 0x000fe20000000800 */
[----:B------:R-:W-:Y:S01]  /*1d760*/  @!PT LDS RZ, [RZ] ;  /* 0x00000000fffff984 */ /* 0x000fe20000000800 */
[----:B------:R-:W-:Y:S01]  /*1d770*/  @!PT LDS RZ, [RZ] ;  /* 0x00000000fffff984 */ /* 0x000fe20000000800 */
[----:B------:R0:W-:Y:S06]  /*1d780*/  MEMBAR.ALL.CTA ;  /* 0x0000000000007992 */ /* 0x0001ec0000008000 */
[----:B0-----:R-:W0:Y:S01]  /*1d790*/  FENCE.VIEW.ASYNC.S ;  /* 0x00000000000073c6 */ /* 0x001e220000000000 */
[----:B--2---:R-:W-:-:S02]  /*1d7a0*/  IMAD.MOV.U32 R20, RZ, RZ, R16 ;  /* 0x000000ffff147224 */ /* 0x004fc400078e0010 */
[----:B------:R-:W-:Y:S02]  /*1d7b0*/  IMAD.MOV.U32 R21, RZ, RZ, R17 ;  /* 0x000000ffff157224 */ /* 0x000fe400078e0011 */
[C---:B------:R-:W-:Y:S02]  /*1d7c0*/  IMAD R3, R44.reuse, UR5, R3 ;  /* 0x000000052c037c24 */ /* 0x040fe4000f8e0203 */
[----:B------:R-:W-:Y:S01]  /*1d7d0*/  IMAD.WIDE.U32 R20, R44, UR4, R20 ;  /* 0x000000042c147c25 */ /* 0x000fe2000f8e0014 */
[----:B------:R-:W-:-:S03]  /*1d7e0*/  ULDC.64 UR4, c[0x0][0xae0] ;  /* 0x0002b80000047ab9 */ /* 0x000fc60000000a00 */
[----:B------:R-:W-:Y:S02]  /*1d7f0*/  IMAD R45, R52, -0x80, R48 ;  /* 0xffffff80342d7824 */ /* 0x000fe400078e0230 */
[----:B-1----:R-:W-:Y:S02]  /*1d800*/  IMAD R0, R49, UR4, RZ ;  /* 0x0000000431007c24 */ /* 0x002fe4000f8e02ff */
[----:B------:R-:W-:Y:S01]  /*1d810*/  IMAD.IADD R21, R21, 0x1, R3 ;  /* 0x0000000115157824 */ /* 0x000fe200078e0203 */
[----:B------:R-:W-:Y:S01]  /*1d820*/  ISETP.GE.AND P3, PT, R22, R45, PT ;  /* 0x0000002d1600720c */ /* 0x000fe20003f66270 */
[C---:B------:R-:W-:Y:S02]  /*1d830*/  IMAD R3, R53.reuse, UR5, R0 ;  /* 0x0000000535037c24 */ /* 0x040fe4000f8e0200 */
[----:B------:R-:W-:Y:S01]  /*1d840*/  IMAD.WIDE.U32 R20, R53, UR4, R20 ;  /* 0x0000000435147c25 */ /* 0x000fe2000f8e0014 */
[----:B------:R-:W-:-:S03]  /*1d850*/  ULDC.64 UR4, c[0x0][0xae8] ;  /* 0x0002ba0000047ab9 */ /* 0x000fc60000000a00 */
[----:B------:R-:W-:Y:S02]  /*1d860*/  VIADD R0, R2, 0x34820 ;  /* 0x0003482002007836 */ /* 0x000fe40000000000 */
[----:B------:R-:W-:Y:S02]  /*1d870*/  IMAD R44, R50, UR4, RZ ;  /* 0x00000004322c7c24 */ /* 0x000fe4000f8e02ff */
[----:B------:R-:W-:Y:S01]  /*1d880*/  IMAD.IADD R21, R21, 0x1, R3 ;  /* 0x0000000115157824 */ /* 0x000fe200078e0203 */
[----:B------:R-:W-:Y:S01]  /*1d890*/  PRMT R0, RZ, 0x654, R0 ;  /* 0x00000654ff007816 */ /* 0x000fe20000000000 */
[C---:B------:R-:W-:Y:S02]  /*1d8a0*/  IMAD R3, R51.reuse, UR5, R44 ;  /* 0x0000000533037c24 */ /* 0x040fe4000f8e022c */
[----:B------:R-:W-:Y:S01]  /*1d8b0*/  IMAD.WIDE.U32 R46, R51, UR4, R20 ;  /* 0x00000004332e7c25 */ /* 0x000fe2000f8e0014 */
[----:B0-----:R0:W-:Y:S01]  /*1d8c0*/  SYNCS.ARRIVE.TRANS64.RED.A1T0 RZ, [R0+URZ], RZ ;  /* 0x000000ff00ff79a7 */ /* 0x0011e2000810043f */
[----:B------:R-:W-:-:S02]  /*1d8d0*/  ISETP.GE.AND P0, PT, R223, R45, PT ;  /* 0x0000002ddf00720c */ /* 0x000fc40003f06270 */
[-C--:B------:R-:W-:Y:S01]  /*1d8e0*/  ISETP.GE.AND P1, PT, R222, R45.reuse, PT ;  /* 0x0000002dde00720c */ /* 0x080fe20003f26270 */
[----:B------:R-:W-:Y:S01]  /*1d8f0*/  IMAD.IADD R51, R47, 0x1, R3 ;  /* 0x000000012f337824 */ /* 0x000fe200078e0203 */
[----:B------:R-:W-:Y:S01]  /*1d900*/  ISETP.GE.AND P2, PT, R224, R45, PT ;  /* 0x0000002de000720c */ /* 0x000fe20003f46270 */
[----:B------:R-:W-:Y:S01]  /*1d910*/  IMAD.WIDE R44, R52, 0x80, R22 ;  /* 0x00000080342c7825 */ /* 0x000fe200078e0216 */
[----:B------:R-:W-:Y:S11]  /*1d920*/  @P3 BRA `(.L_x_648) ;  /* 0x0000000000403947 */ /* 0x000ff60003800000 */
[----:B------:R-:W-:Y:S01]  /*1d930*/  ULDC.64 UR6, c[0x0][0xad8] ;  /* 0x0002b60000067ab9 */ /* 0x000fe20000000a00 */
[----:B------:R-:W-:Y:S01]  /*1d940*/  IMAD.MOV.U32 R20, RZ, RZ, R46 ;  /* 0x000000ffff147224 */ /* 0x000fe200078e002e */
[----:B------:R-:W-:Y:S01]  /*1d950*/  ULDC UR4, c[0x0][0xa8c] ;  /* 0x0002a30000047ab9 */ /* 0x000fe20000000800 */
[----:B------:R-:W-:Y:S01]  /*1d960*/  IMAD R3, R45, UR6, RZ ;  /* 0x000000062d037c24 */ /* 0x000fe2000f8e02ff */
[----:B------:R-:W-:Y:S01]  /*1d970*/  ISETP.GE.AND P3, PT, R16, UR4, PT ;  /* 0x0000000410007c0c */ /* 0x000fe2000bf66270 */
[----:B------:R-:W-:Y:S01]  /*1d980*/  IMAD.MOV.U32 R21, RZ, RZ, R51 ;  /* 0x000000ffff157224 */ /* 0x000fe200078e0033 */
[----:B------:R-:W-:Y:S01]  /*1d990*/  ISETP.GE.AND P4, PT, R227, UR4, PT ;  /* 0x00000004e3007c0c */ /* 0x000fe2000bf86270 */
[C---:B------:R-:W-:Y:S01]  /*1d9a0*/  IMAD R3, R44.reuse, UR7, R3 ;  /* 0x000000072c037c24 */ /* 0x040fe2000f8e0203 */
[----:B------:R-:W-:Y:S01]  /*1d9b0*/  ULDC.64 UR8, c[0x0][0x208] ;  /* 0x0000820000087ab9 */ /* 0x000fe20000000a00 */
[----:B------:R-:W-:Y:S01]  /*1d9c0*/  IMAD.WIDE.U32 R20, R44, UR6, R20 ;  /* 0x000000062c147c25 */ /* 0x000fe2000f8e0014 */
[----:B------:R-:W-:-:S03]  /*1d9d0*/  ULDC.64 UR6, c[0x0][0xa80] ;  /* 0x0002a00000067ab9 */ /* 0x000fc60000000a00 */
[----:B------:R-:W-:Y:S01]  /*1d9e0*/  IMAD.IADD R3, R21, 0x1, R3 ;  /* 0x0000000115037824 */ /* 0x000fe200078e0203 */
[----:B------:R-:W-:-:S04]  /*1d9f0*/  LEA R48, P5, R20, UR6, 0x1 ;  /* 0x0000000614307c11 */ /* 0x000fc8000f8a08ff */
[----:B------:R-:W-:-:S05]  /*1da00*/  LEA.HI.X R49, R20, UR7, R3, 0x1, P5 ;  /* 0x0000000714317c11 */ /* 0x000fca000a8f0c03 */
[----:B-----5:R1:W-:Y:S04]  /*1da10*/  @!P3 STG.E.128 desc[UR8][R48.64], R4 ;  /* 0x000000043000b986 */ /* 0x0203e8000c101d08 */
[----:B------:R1:W-:Y:S02]  /*1da20*/  @!P4 STG.E.128 desc[UR8][R48.64+0x80], R28 ;  /* 0x0000801c3000c986 */ /* 0x0003e4000c101d08 */
.L_x_648:
[----:B------:R-:W-:Y:S05]  /*1da30*/  BSYNC B1 ;  /* 0x0000000000017941 */ /* 0x000fea0003800000 */
.L_x_647:
[----:B------:R-:W-:Y:S04]  /*1da40*/  BSSY B1, `(.L_x_649) ;  /* 0x0000014000017945 */ /* 0x000fe80003800000 */
[----:B------:R-:W-:Y:S05]  /*1da50*/  @P0 BRA `(.L_x_650) ;  /* 0x0000000000480947 */ /* 0x000fea0003800000 */
[----:B------:R-:W-:Y:S01]  /*1da60*/  IADD3 R3, P0, R44, 0x20, RZ ;  /* 0x000000202c037810 */ /* 0x000fe20007f1e0ff */
[----:B------:R-:W-:Y:S01]  /*1da70*/  ULDC.64 UR6, c[0x0][0xad8] ;  /* 0x0002b60000067ab9 */ /* 0x000fe20000000a00 */
[----:B-1---5:R-:W-:Y:S01]  /*1da80*/  IMAD.MOV.U32 R4, RZ, RZ, R46 ;  /* 0x000000ffff047224 */ /* 0x022fe200078e002e */
[----:B------:R-:W-:Y:S01]  /*1da90*/  ULDC UR4, c[0x0][0xa8c] ;  /* 0x0002a30000047ab9 */ /* 0x000fe20000000800 */
[----:B------:R-:W-:Y:S01]  /*1daa0*/  IMAD.MOV.U32 R5, RZ, RZ, R51 ;  /* 0x000000ffff057224 */ /* 0x000fe200078e0033 */
[----:B------:R-:W-:Y:S01]  /*1dab0*/  ISETP.GE.AND P3, PT, R16, UR4, PT ;  /* 0x0000000410007c0c */ /* 0x000fe2000bf66270 */
[----:B0-----:R-:W-:Y:S01]  /*1dac0*/  IMAD.X R0, RZ, RZ, R45, P0 ;  /* 0x000000ffff007224 */ /* 0x001fe200000e062d */
[----:B------:R-:W-:Y:S01]  /*1dad0*/  ISETP.GE.AND P4, PT, R227, UR4, PT ;  /* 0x00000004e3007c0c */ /* 0x000fe2000bf86270 */
[----:B------:R-:W-:Y:S01]  /*1dae0*/  IMAD.WIDE.U32 R4, R3, UR6, R4 ;  /* 0x0000000603047c25 */ /* 0x000fe2000f8e0004 */
[----:B------:R-:W-:-:S03]  /*1daf0*/  ULDC.64 UR8, c[0x0][0x208] ;  /* 0x0000820000087ab9 */ /* 0x000fc60000000a00 */
[----:B------:R-:W-:-:S04]  /*1db00*/  IMAD R0, R0, UR6, RZ ;  /* 0x0000000600007c24 */ /* 0x000fc8000f8e02ff */
[----:B------:R-:W-:Y:S01]  /*1db10*/  IMAD R3, R3, UR7, R0 ;  /* 0x0000000703037c24 */ /* 0x000fe2000f8e0200 */
[----:B------:R-:W-:Y:S02]  /*1db20*/  ULDC.64 UR6, c[0x0][0xa80] ;  /* 0x0002a00000067ab9 */ /* 0x000fe40000000a00 */
[----:B------:R-:W-:Y:S01]  /*1db30*/  LEA R6, P0, R4, UR6, 0x1 ;  /* 0x0000000604067c11 */ /* 0x000fe2000f8008ff */
[----:B------:R-:W-:-:S05]  /*1db40*/  IMAD.IADD R3, R5, 0x1, R3 ;  /* 0x0000000105037824 */ /* 0x000fca00078e0203 */
[----:B------:R-:W-:-:S05]  /*1db50*/  LEA.HI.X R7, R4, UR7, R3, 0x1, P0 ;  /* 0x0000000704077c11 */ /* 0x000fca00080f0c03 */
[----:B------:R2:W-:Y:S04]  /*1db60*/  @!P3 STG.E.128 desc[UR8][R6.64], R8 ;  /* 0x000000080600b986 */ /* 0x0005e8000c101d08 */
[----:B------:R2:W-:Y:S02]  /*1db70*/  @!P4 STG.E.128 desc[UR8][R6.64+0x80], R32 ;  /* 0x000080200600c986 */ /* 0x0005e4000c101d08 */
.L_x_650:
[----:B------:R-:W-:Y:S05]  /*1db80*/  BSYNC B1 ;  /* 0x0000000000017941 */ /* 0x000fea0003800000 */
.L_x_649:
        /* <DEDUP_REMOVED lines=15> */
[----:B--2---:R-:W-:Y:S01]  /*1dc80*/  LEA R6, P0, R4, UR6, 0x1 ;  /* 0x0000000604067c11 */ /* 0x004fe2000f8008ff */
[----:B------:R-:W-:-:S05]  /*1dc90*/  IMAD.IADD R3, R5, 0x1, R3 ;  /* 0x0000000105037824 */ /* 0x000fca00078e0203 */
[----:B------:R-:W-:-:S05]  /*1dca0*/  LEA.HI.X R7, R4, UR7, R3, 0x1, P0 ;  /* 0x0000000704077c11 */ /* 0x000fca00080f0c03 */
[----:B------:R3:W-:Y:S04]  /*1dcb0*/  @!P1 STG.E.128 desc[UR8][R6.64], R12 ;  /* 0x0000000c06009986 */ /* 0x0007e8000c101d08 */
[----:B------:R3:W-:Y:S02]  /*1dcc0*/  @!P3 STG.E.128 desc[UR8][R6.64+0x80], R36 ;  /* 0x000080240600b986 */ /* 0x0007e4000c101d08 */
.L_x_652:
[----:B------:R-:W-:Y:S05]  /*1dcd0*/  BSYNC B1 ;  /* 0x0000000000017941 */ /* 0x000fea0003800000 */
.L_x_651:
[----:B------:R-:W-:Y:S05]  /*1dce0*/  @P2 BRA `(.L_x_653) ;  /* 0x0000000800dc2947 */ /* 0x000fea0003800000 */
[----:B------:R-:W-:Y:S01]  /*1dcf0*/  IADD3 R3, P0, R44, 0x60, RZ ;  /* 0x000000602c037810 */ /* 0x000fe20007f1e0ff */
[----:B------:R-:W-:Y:S01]  /*1dd00*/  ULDC.64 UR6, c[0x0][0xad8] ;  /* 0x0002b60000067ab9 */ /* 0x000fe20000000a00 */
[----:B-1---5:R-:W-:Y:S01]  /*1dd10*/  IMAD.MOV.U32 R4, RZ, RZ, R46 ;  /* 0x000000ffff047224 */ /* 0x022fe200078e002e */
[----:B------:R-:W-:Y:S01]  /*1dd20*/  ULDC UR4, c[0x0][0xa8c] ;  /* 0x0002a30000047ab9 */ /* 0x000fe20000000800 */
[----:B------:R-:W-:Y:S01]  /*1dd30*/  IMAD.MOV.U32 R5, RZ, RZ, R51 ;  /* 0x000000ffff057224 */ /* 0x000fe200078e0033 */
[----:B------:R-:W-:Y:S01]  /*1dd40*/  ISETP.GE.AND P1, PT, R16, UR4, PT ;  /* 0x0000000410007c0c */ /* 0x000fe2000bf26270 */
[----:B------:R-:W-:Y:S01]  /*1dd50*/  IMAD.X R44, RZ, RZ, R45, P0 ;  /* 0x000000ffff2c7224 */ /* 0x000fe200000e062d */
[----:B------:R-:W-:Y:S01]  /*1dd60*/  ULDC.64 UR8, c[0x0][0x208] ;  /* 0x0000820000087ab9 */ /* 0x000fe20000000a00 */
[----:B------:R-:W-:-:S04]  /*1dd70*/  IMAD.WIDE.U32 R4, R3, UR6, R4 ;  /* 0x0000000603047c25 */ /* 0x000fc8000f8e0004 */
[----:B------:R-:W-:-:S04]  /*1dd80*/  IMAD R44, R44, UR6, RZ ;  /* 0x000000062c2c7c24 */ /* 0x000fc8000f8e02ff */
[----:B------:R-:W-:Y:S01]  /*1dd90*/  IMAD R3, R3, UR7, R44 ;  /* 0x0000000703037c24 */ /* 0x000fe2000f8e022c */
[----:B------:R-:W-:Y:S02]  /*1dda0*/  ULDC.64 UR6, c[0x0][0xa80] ;  /* 0x0002a00000067ab9 */ /* 0x000fe40000000a00 */
[----:B--23--:R-:W-:Y:S01]  /*1ddb0*/  LEA R6, P0, R4, UR6, 0x1 ;  /* 0x0000000604067c11 */ /* 0x00cfe2000f8008ff */
[----:B------:R-:W-:-:S05]  /*1ddc0*/  IMAD.IADD R3, R5, 0x1, R3 ;  /* 0x0000000105037824 */ /* 0x000fca00078e0203 */
[----:B------:R-:W-:Y:S02]  /*1ddd0*/  LEA.HI.X R7, R4, UR7, R3, 0x1, P0 ;  /* 0x0000000704077c11 */ /* 0x000fe400080f0c03 */
[----:B------:R-:W-:-:S03]  /*1dde0*/  ISETP.GE.AND P0, PT, R227, UR4, PT ;  /* 0x00000004e3007c0c */ /* 0x000fc6000bf06270 */
[----:B------:R4:W-:Y:S10]  /*1ddf0*/  @!P1 STG.E.128 desc[UR8][R6.64], R24 ;  /* 0x0000001806009986 */ /* 0x0009f4000c101d08 */
[----:B------:R-:W-:Y:S05]  /*1de00*/  @P0 BRA `(.L_x_653) ;  /* 0x0000000800940947 */ /* 0x000fea0003800000 */
[----:B------:R-:W-:Y:S02]  /*1de10*/  ULDC.64 UR4, c[0x0][0x208] ;  /* 0x0000820000047ab9 */ /* 0x000fe40000000a00 */
[----:B------:R1:W-:Y:S01]  /*1de20*/  STG.E.128 desc[UR4][R6.64+0x80], R40 ;  /* 0x0000802806007986 */ /* 0x0003e2000c101d04 */
[----:B------:R-:W-:Y:S05]  /*1de30*/  BRA `(.L_x_653) ;  /* 0x0000000800887947 */ /* 0x000fea0003800000 */
.L_x_645:
[----:B------:R-:W-:Y:S01]  /*1de40*/  ULDC.64 UR4, c[0x0][0xbd8] ;  /* 0x0002f60000047ab9 */ /* 0x000fe20000000a00 */
[----:B------:R-:W0:Y:S01]  /*1de50*/  S2R R8, SR_TID.X ;  /* 0x0000000000087919 */ /* 0x000e220000002100 */
[----:B------:R-:W-:Y:S01]  /*1de60*/  ISETP.NE.U32.AND P0, PT, RZ, UR4, PT ;  /* 0x00000004ff007c0c */ /* 0x000fe2000bf05070 */
[----:B------:R-:W-:Y:S01]  /*1de70*/  IMAD.MOV.U32 R3, RZ, RZ, RZ ;  /* 0x000000ffff037224 */ /* 0x000fe200078e00ff */
[----:B------:R-:W-:Y:S01]  /*1de80*/  IADD3 R4, P1, R74, UR4, RZ ;  /* 0x000000044a047c10 */ /* 0x000fe2000ff3e0ff */
[----:B------:R-:W-:Y:S01]  /*1de90*/  ULDC.64 UR6, c[0x0][0x208] ;  /* 0x0000820000067ab9 */ /* 0x000fe20000000a00 */
[----:B------:R-:W-:Y:S02]  /*1dea0*/  ISETP.NE.AND.EX P0, PT, RZ, UR5, PT, P0 ;  /* 0x00000005ff007c0c */ /* 0x000fe4000bf05300 */
[----:B------:R-:W-:Y:S01]  /*1deb0*/  IADD3.X R5, R78, UR5, RZ, P1, !PT ;  /* 0x000000054e057c10 */ /* 0x000fe20008ffe4ff */
[----:B------:R-:W-:Y:S02]  /*1dec0*/  ULDC.64 UR4, c[0x0][0xbe0] ;  /* 0x0002f80000047ab9 */ /* 0x000fe40000000a00 */
[----:B------:R-:W-:-:S04]  /*1ded0*/  ISETP.NE.U32.AND P1, PT, RZ, UR4, PT ;  /* 0x00000004ff007c0c */ /* 0x000fc8000bf25070 */
[----:B------:R-:W-:-:S04]  /*1dee0*/  ISETP.NE.AND.EX P1, PT, RZ, UR5, PT, P1 ;  /* 0x00000005ff007c0c */ /* 0x000fc8000bf25310 */
[----:B------:R1:W5:Y:S09]  /*1def0*/  @P0 LDG.E R3, desc[UR6][R4.64] ;  /* 0x0000000604030981 */ /* 0x000372000c1e1900 */
[----:B------:R-:W-:Y:S01]  /*1df00*/  @P1 IADD3 R6, P2, R74, UR4, RZ ;  /* 0x000000044a061c10 */ /* 0x000fe2000ff5e0ff */
[----:B------:R-:W-:-:S02]  /*1df10*/  ULDC UR4, c[0x0][0xa88] ;  /* 0x0002a20000047ab9 */ /* 0x000fc40000000800 */
[----:B------:R-:W-:Y:S01]  /*1df20*/  IMAD.U32 R0, RZ, RZ, UR4 ;  /* 0x00000004ff007e24 */ /* 0x000fe2000f8e00ff */
[----:B------:R-:W-:Y:S01]  /*1df30*/  @P1 IADD3.X R7, R78, UR5, RZ, P2, !PT ;  /* 0x000000054e071c10 */ /* 0x000fe200097fe4ff */
[----:B0-----:R-:W-:-:S04]  /*1df40*/  VIADD R8, R8, 0xffffff80 ;  /* 0xffffff8008087836 */ /* 0x001fc80000000000 */
[----:B------:R1:W5:Y:S01]  /*1df50*/  @P1 LDG.E R0, desc[UR6][R6.64] ;  /* 0x0000000606001981 */ /* 0x000362000c1e1900 */
[----:B------:R-:W-:Y:S01]  /*1df60*/  ISETP.GE.AND P2, PT, R8, 0x80, PT ;  /* 0x000000800800780c */ /* 0x000fe20003f46270 */
[----:B------:R-:W-:-:S12]  /*1df70*/  @P1 BRA `(.L_x_654) ;  /* 0x0000000000141947 */ /* 0x000fd80003800000 */
[----:B------:R-:W-:Y:S05]  /*1df80*/  @!P0 BRA `(.L_x_654) ;  /* 0x0000000000108947 */ /* 0x000fea0003800000 */
[----:B------:R-:W-:Y:S02]  /*1df90*/  ULDC.64 UR4, c[0x0][0x208] ;  /* 0x0000820000047ab9 */ /* 0x000fe40000000a00 */
[----:B-1----:R-:W2:Y:S04]  /*1dfa0*/  LDG.E R7, desc[UR4][R4.64] ;  /* 0x0000000404077981 */ /* 0x002ea8000c1e1900 */
[----:B-----5:R-:W2:Y:S02]  /*1dfb0*/  LDG.E R0, desc[UR4][R4.64+0x4] ;  /* 0x0000040404007981 */ /* 0x020ea4000c1e1900 */
[----:B--2---:R-:W-:-:S07]  /*1dfc0*/  IMAD.IADD R0, R0, 0x1, -R7 ;  /* 0x0000000100007824 */ /* 0x004fce00078e0a07 */
.L_x_654:
[----:B------:R-:W2:Y:S04]  /*1dfd0*/  LDL R12, [R1+0x80] ;  /* 0x00008000010c7983 */ /* 0x000ea80000100800 */
[----:B------:R0:W5:Y:S01]  /*1dfe0*/  LDL R10, [R1+0x88] ;  /* 0x00008800010a7983 */ /* 0x0001620000100800 */
[----:B------:R-:W-:Y:S01]  /*1dff0*/  BSSY B1, `(.L_x_655) ;  /* 0x000001d000017945 */ /* 0x000fe20003800000 */
[----:B------:R-:W-:Y:S02]  /*1e000*/  SEL R11, R86, RZ, !P0 ;  /* 0x000000ff560b7207 */ /* 0x000fe40004000000 */
[----:B------:R-:W-:Y:S02]  /*1e010*/  SEL R38, R38, RZ, !P0 ;  /* 0x000000ff26267207 */ /* 0x000fe40004000000 */
[----:B-----5:R-:W-:-:S02]  /*1e020*/  SHF.R.S32.HI R8, RZ, 0x1f, R3 ;  /* 0x0000001fff087819 */ /* 0x020fc40000011403 */
[----:B--2---:R-:W-:Y:S01]  /*1e030*/  SHF.R.S32.HI R9, RZ, 0x1f, R12 ;  /* 0x0000001fff097819 */ /* 0x004fe2000001140c */
[----:B0-----:R-:W-:Y:S06]  /*1e040*/  @P2 BRA `(.L_x_656) ;  /* 0x00000000005c2947 */ /* 0x001fec0003800000 */
[----:B-1----:R-:W0:Y:S02]  /*1e050*/  S2R R4, SR_TID.X ;  /* 0x0000000000047919 */ /* 0x002e240000002100 */
[----:B0-----:R-:W-:-:S04]  /*1e060*/  IMAD R4, R10, 0x80, R4 ;  /* 0x000000800a047824 */ /* 0x001fc800078e0204 */
[----:B------:R-:W-:-:S05]  /*1e070*/  VIADD R5, R4, 0xffffff80 ;  /* 0xffffff8004057836 */ /* 0x000fca0000000000 */
[----:B------:R-:W-:-:S13]  /*1e080*/  ISETP.GE.AND P0, PT, R5, R0, PT ;  /* 0x000000000500720c */ /* 0x000fda0003f06270 */
[----:B------:R-:W-:Y:S05]  /*1e090*/  @P0 BRA `(.L_x_656) ;  /* 0x0000000000480947 */ /* 0x000fea0003800000 */
[----:B------:R-:W-:Y:S01]  /*1e0a0*/  IADD3 R4, P0, R5, R3, RZ ;  /* 0x0000000305047210 */ /* 0x000fe20007f1e0ff */
[----:B------:R-:W-:Y:S01]  /*1e0b0*/  ULDC.64 UR4, c[0x0][0xb70] ;  /* 0x0002dc0000047ab9 */ /* 0x000fe20000000a00 */
[----:B------:R-:W-:Y:S01]  /*1e0c0*/  ULDC.64 UR6, c[0x0][0x208] ;  /* 0x0000820000067ab9 */ /* 0x000fe20000000a00 */
[----:B------:R-:W-:Y:S01]  /*1e0d0*/  IMAD R6, R9, UR4, RZ ;  /* 0x0000000409067c24 */ /* 0x000fe2000f8e02ff */
[----:B------:R-:W-:-:S03]  /*1e0e0*/  LEA.HI.X.SX32 R5, R5, R8, 0x1, P0 ;  /* 0x0000000805057211 */ /* 0x000fc600000f0eff */
        /* <DEDUP_REMOVED lines=13> */
.L_x_656:
[----:B------:R-:W-:Y:S05]  /*1e1c0*/  BSYNC B1 ;  /* 0x0000000000017941 */ /* 0x000fea0003800000 */
.L_x_655:
[----:B------:R-:W-:Y:S01]  /*1e1d0*/  ULDC.64 UR4, c[0x0][0xaa0] ;  /* 0x0002a80000047ab9 */ /* 0x000fe20000000a00 */
[----:B-1----:R-:W-:Y:S01]  /*1e1e0*/  IMAD.MOV.U32 R4, RZ, RZ, R16 ;  /* 0x000000ffff047224 */ /* 0x002fe200078e0010 */
[----:B------:R-:W-:Y:S01]  /*1e1f0*/  BSSY B1, `(.L_x_657) ;  /* 0x0000029000017945 */ /* 0x000fe20003800000 */
[----:B0-----:R-:W-:Y:S02]  /*1e200*/  IMAD.MOV.U32 R5, RZ, RZ, R17 ;  /* 0x000000ffff057224 */ /* 0x001fe400078e0011 */
[----:B------:R-:W-:Y:S02]  /*1e210*/  IMAD R6, R8, UR4, RZ ;  /* 0x0000000408067c24 */ /* 0x000fe4000f8e02ff */
[----:B------:R-:W-:-:S04]  /*1e220*/  IMAD.WIDE.U32 R4, R3, UR4, R4 ;  /* 0x0000000403047c25 */ /* 0x000fc8000f8e0004 */
[----:B------:R-:W-:Y:S01]  /*1e230*/  IMAD R3, R3, UR5, R6 ;  /* 0x0000000503037c24 */ /* 0x000fe2000f8e0206 */
[----:B------:R-:W-:Y:S01]  /*1e240*/  ULDC.64 UR4, c[0x0][0xae0] ;  /* 0x0002b80000047ab9 */ /* 0x000fe20000000a00 */
[----:B------:R-:W-:Y:S02]  /*1e250*/  IMAD R7, R10, -0x80, R0 ;  /* 0xffffff800a077824 */ /* 0x000fe400078e0200 */
[----:B------:R-:W-:Y:S02]  /*1e260*/  IMAD R6, R9, UR4, RZ ;  /* 0x0000000409067c24 */ /* 0x000fe4000f8e02ff */
[----:B------:R-:W-:Y:S01]  /*1e270*/  IMAD.IADD R5, R5, 0x1, R3 ;  /* 0x0000000105057824 */ /* 0x000fe200078e0203 */
[-C--:B------:R-:W-:Y:S01]  /*1e280*/  ISETP.GE.AND P3, PT, R22, R7.reuse, PT ;  /* 0x000000071600720c */ /* 0x080fe20003f66270 */
[C---:B------:R-:W-:Y:S01]  /*1e290*/  IMAD R3, R12.reuse, UR5, R6 ;  /* 0x000000050c037c24 */ /* 0x040fe2000f8e0206 */
[-C--:B------:R-:W-:Y:S01]  /*1e2a0*/  ISETP.GE.AND P2, PT, R223, R7.reuse, PT ;  /* 0x00000007df00720c */ /* 0x080fe20003f46270 */
[----:B------:R-:W-:Y:S01]  /*1e2b0*/  IMAD.WIDE.U32 R4, R12, UR4, R4 ;  /* 0x000000040c047c25 */ /* 0x000fe2000f8e0004 */
[----:B------:R-:W-:Y:S01]  /*1e2c0*/  ULDC.64 UR4, c[0x0][0xae8] ;  /* 0x0002ba0000047ab9 */ /* 0x000fe20000000a00 */
[----:B------:R-:W-:-:S02]  /*1e2d0*/  ISETP.GE.AND P0, PT, R222, R7, PT ;  /* 0x00000007de00720c */ /* 0x000fc40003f06270 */
[----:B------:R-:W-:Y:S01]  /*1e2e0*/  IMAD.IADD R5, R5, 0x1, R3 ;  /* 0x0000000105057824 */ /* 0x000fe200078e0203 */
[----:B------:R-:W-:Y:S01]  /*1e2f0*/  ISETP.GE.AND P1, PT, R224, R7, PT ;  /* 0x00000007e000720c */ /* 0x000fe20003f26270 */
[----:B------:R-:W-:Y:S02]  /*1e300*/  IMAD R0, R38, UR4, RZ ;  /* 0x0000000426007c24 */ /* 0x000fe4000f8e02ff */
[----:B------:R-:W-:-:S04]  /*1e310*/  IMAD.WIDE.U32 R6, R11, UR4, R4 ;  /* 0x000000040b067c25 */ /* 0x000fc8000f8e0004 */
[----:B------:R-:W-:Y:S02]  /*1e320*/  IMAD R3, R11, UR5, R0 ;  /* 0x000000050b037c24 */ /* 0x000fe4000f8e0200 */
[----:B------:R-:W-:Y:S02]  /*1e330*/  IMAD.MOV.U32 R4, RZ, RZ, R22 ;  /* 0x000000ffff047224 */ /* 0x000fe400078e0016 */
[----:B------:R-:W-:Y:S02]  /*1e340*/  IMAD.MOV.U32 R5, RZ, RZ, R23 ;  /* 0x000000ffff057224 */ /* 0x000fe400078e0017 */
[----:B------:R-:W-:Y:S02]  /*1e350*/  IMAD.IADD R11, R7, 0x1, R3 ;  /* 0x00000001070b7824 */ /* 0x000fe400078e0203 */
[----:B------:R-:W-:Y:S01]  /*1e360*/  IMAD.WIDE R8, R10, 0x80, R4 ;  /* 0x000000800a087825 */ /* 0x000fe200078e0204 */
[----:B------:R-:W-:Y:S06]  /*1e370*/  @P3 BRA `(.L_x_658) ;  /* 0x0000000000403947 */ /* 0x000fec0003800000 */
        /* <DEDUP_REMOVED lines=14> */
[----:B------:R0:W-:Y:S04]  /*1e460*/  @!P4 STG.E.128 desc[UR8][R12.64], RZ ;  /* 0x000000ff0c00c986 */ /* 0x0001e8000c101d08 */
[----:B------:R0:W-:Y:S02]  /*1e470*/  @!P5 STG.E.128 desc[UR8][R12.64+0x80], RZ ;  /* 0x000080ff0c00d986 */ /* 0x0001e4000c101d08 */
.L_x_658:
[----:B------:R-:W-:Y:S05]  /*1e480*/  BSYNC B1 ;  /* 0x0000000000017941 */ /* 0x000fea0003800000 */
.L_x_657:
[----:B------:R-:W-:Y:S04]  /*1e490*/  BSSY B1, `(.L_x_659) ;  /* 0x0000014000017945 */ /* 0x000fe80003800000 */
[----:B------:R-:W-:Y:S05]  /*1e4a0*/  @P2 BRA `(.L_x_660) ;  /* 0x0000000000482947 */ /* 0x000fea0003800000 */
[----:B------:R-:W-:Y:S01]  /*1e4b0*/  IADD3 R3, P2, R8, 0x20, RZ ;  /* 0x0000002008037810 */ /* 0x000fe20007f5e0ff */
[----:B------:R-:W-:Y:S01]  /*1e4c0*/  ULDC.64 UR6, c[0x0][0xad8] ;  /* 0x0002b60000067ab9 */ /* 0x000fe20000000a00 */
[----:B------:R-:W-:Y:S01]  /*1e4d0*/  IMAD.MOV.U32 R4, RZ, RZ, R6 ;  /* 0x000000ffff047224 */ /* 0x000fe200078e0006 */
[----:B------:R-:W-:Y:S01]  /*1e4e0*/  ULDC UR4, c[0x0][0xa8c] ;  /* 0x0002a30000047ab9 */ /* 0x000fe20000000800 */
[----:B------:R-:W-:Y:S01]  /*1e4f0*/  IMAD.MOV.U32 R5, RZ, RZ, R11 ;  /* 0x000000ffff057224 */ /* 0x000fe200078e000b */
[----:B------:R-:W-:Y:S01]  /*1e500*/  ISETP.GE.AND P3, PT, R16, UR4, PT ;  /* 0x0000000410007c0c */ /* 0x000fe2000bf66270 */
[----:B------:R-:W-:Y:S01]  /*1e510*/  IMAD.X R0, RZ, RZ, R9, P2 ;  /* 0x000000ffff007224 */ /* 0x000fe200010e0609 */
[----:B------:R-:W-:Y:S01]  /*1e520*/  ISETP.GE.AND P4, PT, R227, UR4, PT ;  /* 0x00000004e3007c0c */ /* 0x000fe2000bf86270 */
[----:B------:R-:W-:Y:S01]  /*1e530*/  IMAD.WIDE.U32 R4, R3, UR6, R4 ;  /* 0x0000000603047c25 */ /* 0x000fe2000f8e0004 */
[----:B------:R-:W-:-:S03]  /*1e540*/  ULDC.64 UR8, c[0x0][0x208] ;  /* 0x0000820000087ab9 */ /* 0x000fc60000000a00 */
[----:B------:R-:W-:-:S04]  /*1e550*/  IMAD R0, R0, UR6, RZ ;  /* 0x0000000600007c24 */ /* 0x000fc8000f8e02ff */
[----:B------:R-:W-:Y:S01]  /*1e560*/  IMAD R3, R3, UR7, R0 ;  /* 0x0000000703037c24 */ /* 0x000fe2000f8e0200 */
[----:B------:R-:W-:Y:S02]  /*1e570*/  ULDC.64 UR6, c[0x0][0xa80] ;  /* 0x0002a00000067ab9 */ /* 0x000fe40000000a00 */
[----:B0-----:R-:W-:Y:S01]  /*1e580*/  LEA R12, P2, R4, UR6, 0x1 ;  /* 0x00000006040c7c11 */ /* 0x001fe2000f8408ff */
[----:B------:R-:W-:-:S05]  /*1e590*/  IMAD.IADD R3, R5, 0x1, R3 ;  /* 0x0000000105037824 */ /* 0x000fca00078e0203 */
[----:B------:R-:W-:-:S05]  /*1e5a0*/  LEA.HI.X R13, R4, UR7, R3, 0x1, P2 ;  /* 0x00000007040d7c11 */ /* 0x000fca00090f0c03 */
[----:B------:R1:W-:Y:S04]  /*1e5b0*/  @!P3 STG.E.128 desc[UR8][R12.64], RZ ;  /* 0x000000ff0c00b986 */ /* 0x0003e8000c101d08 */
[----:B------:R1:W-:Y:S02]  /*1e5c0*/  @!P4 STG.E.128 desc[UR8][R12.64+0x80], RZ ;  /* 0x000080ff0c00c986 */ /* 0x0003e4000c101d08 */
.L_x_660:
[----:B------:R-:W-:Y:S05]  /*1e5d0*/  BSYNC B1 ;  /* 0x0000000000017941 */ /* 0x000fea0003800000 */
.L_x_659:
        /* <DEDUP_REMOVED lines=15> */
[----:B01----:R-:W-:Y:S01]  /*1e6d0*/  LEA R12, P0, R4, UR6, 0x1 ;  /* 0x00000006040c7c11 */ /* 0x003fe2000f8008ff */
[----:B------:R-:W-:-:S05]  /*1e6e0*/  IMAD.IADD R3, R5, 0x1, R3 ;  /* 0x0000000105037824 */ /* 0x000fca00078e0203 */
[----:B------:R-:W-:-:S05]  /*1e6f0*/  LEA.HI.X R13, R4, UR7, R3, 0x1, P0 ;  /* 0x00000007040d7c11 */ /* 0x000fca00080f0c03 */
[----:B------:R2:W-:Y:S04]  /*1e700*/  @!P2 STG.E.128 desc[UR8][R12.64], RZ ;  /* 0x000000ff0c00a986 */ /* 0x0005e8000c101d08 */
[----:B------:R2:W-:Y:S02]  /*1e710*/  @!P3 STG.E.128 desc[UR8][R12.64+0x80], RZ ;  /* 0x000080ff0c00b986 */ /* 0x0005e4000c101d08 */
.L_x_662:
[----:B------:R-:W-:Y:S05]  /*1e720*/  BSYNC B1 ;  /* 0x0000000000017941 */ /* 0x000fea0003800000 */
.L_x_661:
        /* <DEDUP_REMOVED lines=17> */
[----:B------:R3:W-:Y:S04]  /*1e840*/  @!P1 STG.E.128 desc[UR8][R6.64], RZ ;  /* 0x000000ff06009986 */ /* 0x0007e8000c101d08 */
[----:B------:R3:W-:Y:S02]  /*1e850*/  @!P2 STG.E.128 desc[UR8][R6.64+0x80], RZ ;  /* 0x000080ff0600a986 */ /* 0x0007e4000c101d08 */
.L_x_653:
[----:B------:R-:W-:Y:S05]  /*1e860*/  BSYNC B0 ;  /* 0x0000000000007941 */ /* 0x000fea0003800000 */
.L_x_644:
[----:B------:R-:W-:Y:S02]  /*1e870*/  ULDC UR4, c[0x0][0xc14] ;  /* 0x0003050000047ab9 */ /* 0x000fe40000000800 */
[----:B------:R-:W-:-:S13]  /*1e880*/  ISETP.GE.AND P0, PT, R159, UR4, PT ;  /* 0x000000049f007c0c */ /* 0x000fda000bf06270 */
[----:B------:R-:W-:Y:S05]  /*1e890*/  @!P0 BRA `(.L_x_663) ;  /* 0xfffffe2800188947 */ /* 0x000fea000383ffff */
[----:B------:R-:W-:Y:S05]  /*1e8a0*/  BRA `(.L_x_445) ;  /* 0x0000005800487947 */ /* 0x000fea0003800000 */
.L_x_443:
[----:B------:R-:W-:-:S08]  /*1e8b0*/  NOP ;  /* 0x0000000000007918 */ /* 0x000fd00000000000 */
[----:B------:R-:W0:-:S00]  /*1e8c0*/  USETMAXREG.DEALLOC.CTAPOOL 0x18 ;  /* 0x00000018000079c8 */ /* 0x000e0000080e0500 */
[----:B0-----:R-:W-:-:S06]  /*1e8d0*/  LOP3.LUT R0, R0, 0x3, RZ, 0xc0, !PT ;  /* 0x0000000300007812 */ /* 0x001fcc00078ec0ff */
[----:B------:R-:W0:Y:S02]  /*1e8e0*/  SHFL.IDX PT, R0, R0, RZ, 0x1f ;  /* 0x00001fff00007589 */ /* 0x000e2400000e0000 */
[----:B0-----:R-:W-:-:S13]  /*1e8f0*/  ISETP.NE.AND P0, PT, R0, RZ, PT ;  /* 0x000000ff0000720c */ /* 0x001fda0003f05270 */
[----:B------:R-:W-:Y:S05]  /*1e900*/  @P0 BRA `(.L_x_445) ;  /* 0x0000005800300947 */ /* 0x000fea0003800000 */
[----:B------:R-:W2:Y:S01]  /*1e910*/  LDL.LU R7, [R1] ;  /* 0x0000000001077983 */ /* 0x000ea20000300800 */
[----:B------:R-:W-:Y:S01]  /*1e920*/  LOP3.LUT R8, R3, 0x1f, RZ, 0xc0, !PT ;  /* 0x0000001f03087812 */ /* 0x000fe200078ec0ff */
[----:B------:R-:W-:Y:S01]  /*1e930*/  ULDC UR5, c[0x0][0xc14] ;  /* 0x0003050000057ab9 */ /* 0x000fe20000000800 */
[----:B------:R-:W-:Y:S01]  /*1e940*/  IMAD.MOV.U32 R0, RZ, RZ, RZ ;  /* 0x000000ffff007224 */ /* 0x000fe200078e00ff */
[----:B------:R-:W-:Y:S01]  /*1e950*/  ULDC.64 UR6, c[0x0][0x208] ;  /* 0x0000820000067ab9 */ /* 0x000fe20000000a00 */
[----:B------:R-:W-:Y:S01]  /*1e960*/  ISETP.NE.AND P0, PT, R8, 0x1f, PT ;  /* 0x0000001f0800780c */ /* 0x000fe20003f05270 */
[----:B------:R-:W-:Y:S01]  /*1e970*/  ULDC UR4, c[0x0][0xc10] ;  /* 0x0003040000047ab9 */ /* 0x000fe20000000800 */
[----:B--2---:R-:W-:-:S11]  /*1e980*/  LOP3.LUT R7, R7, 0xffffffdf, RZ, 0xc0, !PT ;  /* 0xffffffdf07077812 */ /* 0x004fd600078ec0ff */
[----:B------:R-:W-:Y:S02]  /*1e990*/  @P0 LOP3.LUT R7, R7, 0x20, RZ, 0xfc, !PT ;  /* 0x0000002007070812 */ /* 0x000fe400078efcff */
[----:B------:R-:W-:-:S13]  /*1e9a0*/  ISETP.GE.OR P0, PT, R8, UR5, !P0 ;  /* 0x0000000508007c0c */ /* 0x000fda000c706670 */
[----:B------:R-:W0:Y:S02]  /*1e9b0*/  @!P0 LDC.64 R2, c[0x0][0xc58] ;  /* 0x00031600ff028b82 */ /* 0x000e240000000a00 */
[----:B0-----:R-:W-:-:S05]  /*1e9c0*/  @!P0 IMAD.WIDE.U32 R2, R8, 0x4, R2 ;  /* 0x0000000408028825 */ /* 0x001fca00078e0002 */
[----:B------:R-:W2:Y:S01]  /*1e9d0*/  @!P0 LDG.E R0, desc[UR6][R2.64] ;  /* 0x0000000602008981 */ /* 0x000ea2000c1e1900 */
[C---:B------:R-:W-:Y:S01]  /*1e9e0*/  ISETP.NE.AND P1, PT, R8.reuse, RZ, PT ;  /* 0x000000ff0800720c */ /* 0x040fe20003f25270 */
[----:B------:R-:W0:Y:S01]  /*1e9f0*/  S2UR UR6, SR_CTAID.X ;  /* 0x00000000000679c3 */ /* 0x000e220000002500 */
[----:B------:R-:W-:Y:S01]  /*1ea00*/  ISETP.GE.U32.AND P0, PT, R8, 0x2, PT ;  /* 0x000000020800780c */ /* 0x000fe20003f06070 */
[----:B------:R-:W-:Y:S01]  /*1ea10*/  IMAD.MOV.U32 R16, RZ, RZ, RZ ;  /* 0x000000ffff107224 */ /* 0x000fe200078e00ff */
[----:B------:R-:W-:Y:S01]  /*1ea20*/  LOP3.LUT R7, R7, 0xfffffffe, RZ, 0xc0, !PT ;  /* 0xfffffffe07077812 */ /* 0x000fe200078ec0ff */
[----:B------:R-:W-:-:S08]  /*1ea30*/  IMAD.MOV.U32 R19, RZ, RZ, RZ ;  /* 0x000000ffff137224 */ /* 0x000fd000078e00ff */
[----:B------:R-:W-:-:S04]  /*1ea40*/  @P1 LOP3.LUT R7, R7, 0x1, RZ, 0xfc, !PT ;  /* 0x0000000107071812 */ /* 0x000fc800078efcff */
[----:B------:R-:W-:-:S04]  /*1ea50*/  LOP3.LUT R7, R7, 0xffffffef, RZ, 0xc0, !PT ;  /* 0xffffffef07077812 */ /* 0x000fc800078ec0ff */
[----:B------:R-:W-:-:S04]  /*1ea60*/  @P0 LOP3.LUT R7, R7, 0x10, RZ, 0xfc, !PT ;  /* 0x0000001007070812 */ /* 0x000fc800078efcff */
[----:B------:R-:W-:Y:S01]  /*1ea70*/  LOP3.LUT R7, R7, 0xfffffff7, RZ, 0xc0, !PT ;  /* 0xfffffff707077812 */ /* 0x000fe200078ec0ff */
[----:B--2---:R-:W1:Y:S02]  /*1ea80*/  SHFL.UP PT, R4, R0, 0x1, RZ ;  /* 0x0420000000047989 */ /* 0x004e6400000e00ff */
[----:B-1----:R-:W-:-:S05]  /*1ea90*/  SEL R5, R4, RZ, P1 ;  /* 0x000000ff04057207 */ /* 0x002fca0000800000 */
[----:B------:R-:W-:-:S05]  /*1eaa0*/  IMAD.IADD R5, R0, 0x1, R5 ;  /* 0x0000000100057824 */ /* 0x000fca00078e0205 */
[----:B------:R-:W1:Y:S02]  /*1eab0*/  SHFL.UP PT, R4, R5, 0x2, RZ ;  /* 0x0440000005047989 */ /* 0x000e6400000e00ff */
[----:B-1----:R-:W-:Y:S02]  /*1eac0*/  SEL R4, R4, RZ, P0 ;  /* 0x000000ff04047207 */ /* 0x002fe40000000000 */
[----:B------:R-:W-:-:S03]  /*1ead0*/  ISETP.GE.U32.AND P0, PT, R8, 0x4, PT ;  /* 0x000000040800780c */ /* 0x000fc60003f06070 */
[----:B------:R-:W-:-:S05]  /*1eae0*/  IMAD.IADD R4, R5, 0x1, R4 ;  /* 0x0000000105047824 */ /* 0x000fca00078e0204 */
[----:B------:R-:W1:Y:S05]  /*1eaf0*/  SHFL.UP PT, R6, R4, 0x4, RZ ;  /* 0x0480000004067989 */ /* 0x000e6a00000e00ff */
[----:B------:R-:W-:-:S04]  /*1eb00*/  @P0 LOP3.LUT R7, R7, 0x8, RZ, 0xfc, !PT ;  /* 0x0000000807070812 */ /* 0x000fc800078efcff */
[----:B------:R-:W-:Y:S02]  /*1eb10*/  LOP3.LUT R7, R7, 0xfffffffb, RZ, 0xc0, !PT ;  /* 0xfffffffb07077812 */ /* 0x000fe400078ec0ff */
        /* <DEDUP_REMOVED lines=10> */
[----:B------:R-:W-:-:S05]  /*1ebc0*/  @P0 LOP3.LUT R7, R7, 0x2, RZ, 0xfc, !PT ;  /* 0x0000000207070812 */ /* 0x000fca00078efcff */
[----:B------:R-:W-:Y:S01]  /*1ebd0*/  STL [R1], R7 ;  /* 0x0000000701007387 */ /* 0x000fe20000100800 */
[----:B-1----:R-:W-:-:S05]  /*1ebe0*/  SEL R2, R2, RZ, P0 ;  /* 0x000000ff02027207 */ /* 0x002fca0000000000 */
[----:B------:R-:W-:-:S05]  /*1ebf0*/  IMAD.IADD R2, R5, 0x1, R2 ;  /* 0x0000000105027824 */ /* 0x000fca00078e0202 */
[----:B------:R-:W1:Y:S02]  /*1ec00*/  SHFL.IDX PT, R4, R2, 0x1f, 0x1f ;  /* 0x03e01f0002047f89 */ /* 0x000e6400000e0000 */
[----:B-1----:R-:W-:-:S04]  /*1ec10*/  IMAD R4, R4, UR4, RZ ;  /* 0x0000000404047c24 */ /* 0x002fc8000f8e02ff */
[----:B------:R-:W-:Y:S01]  /*1ec20*/  IMAD.MOV.U32 R7, RZ, RZ, R4 ;  /* 0x000000ffff077224 */ /* 0x000fe200078e0004 */
[----:B0-----:R-:W-:-:S13]  /*1ec30*/  ISETP.GT.AND P0, PT, R4, UR6, PT ;  /* 0x0000000604007c0c */ /* 0x001fda000bf04270 */
[----:B------:R-:W-:Y:S05]  /*1ec40*/  @P0 BRA `(.L_x_664) ;  /* 0x0000000000c80947 */ /* 0x000fea0003800000 */
[----:B------:R-:W-:Y:S01]  /*1ec50*/  IMAD.MOV.U32 R4, RZ, RZ, R7 ;  /* 0x000000ffff047224 */ /* 0x000fe200078e0007 */
[----:B------:R-:W-:Y:S01]  /*1ec60*/  ULDC UR5, c[0x0][0xc14] ;  /* 0x0003050000057ab9 */ /* 0x000fe20000000800 */
[----:B------:R-:W-:Y:S01]  /*1ec70*/  IMAD.MOV.U32 R19, RZ, RZ, RZ ;  /* 0x000000ffff137224 */ /* 0x000fe200078e00ff */
[----:B------:R-:W-:Y:S01]  /*1ec80*/  ULDC UR7, c[0x0][0xc14] ;  /* 0x0003050000077ab9 */ /* 0x000fe20000000800 */
[----:B------:R-:W-:-:S05]  /*1ec90*/  ULDC UR4, c[0x0][0xc10] ;  /* 0x0003040000047ab9 */ /* 0x000fca0000000800 */
.L_x_668:
        /* <DEDUP_REMOVED lines=13> */
[----:B------:R-:W0:Y:S01]  /*1ed70*/  LDC.64 R2, c[0x0][0xc58] ;  /* 0x00031600ff027b82 */ /* 0x000e220000000a00 */
[----:B------:R-:W-:Y:S01]  /*1ed80*/  ULDC.64 UR8, c[0x0][0x208] ;  /* 0x0000820000087ab9 */ /* 0x000fe20000000a00 */
[----:B0-----:R-:W-:-:S05]  /*1ed90*/  IMAD.WIDE R2, R5, 0x4, R2 ;  /* 0x0000000405027825 */ /* 0x001fca00078e0202 */
[----:B------:R0:W5:Y:S02]  /*1eda0*/  LDG.E R0, desc[UR8][R2.64] ;  /* 0x0000000802007981 */ /* 0x000164000c1e1900 */
.L_x_667:
[----:B------:R-:W-:Y:S05]  /*1edb0*/  BSYNC B0 ;  /* 0x0000000000007941 */ /* 0x000fea0003800000 */
.L_x_666:
[----:B0----5:R-:W0:Y:S01]  /*1edc0*/  SHFL.UP PT, R2, R0, 0x1, RZ ;  /* 0x0420000000027989 */ /* 0x021e2200000e00ff */
[C---:B------:R-:W-:Y:S02]  /*1edd0*/  ISETP.NE.AND P0, PT, R7.reuse, RZ, PT ;  /* 0x000000ff0700720c */ /* 0x040fe40003f05270 */
[C---:B------:R-:W-:Y:S02]  /*1ede0*/  ISETP.GE.U32.AND P1, PT, R7.reuse, 0x2, PT ;  /* 0x000000020700780c */ /* 0x040fe40003f26070 */
        /* <DEDUP_REMOVED lines=22> */
[----:B------:R-:W-:Y:S02]  /*1ef50*/  IMAD.MOV.U32 R2, RZ, RZ, R7 ;  /* 0x000000ffff027224 */ /* 0x000fe400078e0007 */
[----:B------:R-:W-:-:S07]  /*1ef60*/  IMAD.MOV.U32 R7, RZ, RZ, R3 ;  /* 0x000000ffff077224 */ /* 0x000fce00078e0003 */
.L_x_664:
        /* <DEDUP_REMOVED lines=16> */
.L_x_669:
[----:B-1----:R-:W-:Y:S01]  /*1f070*/  IMAD R16, R16, UR4, R7 ;  /* 0x0000000410107c24 */ /* 0x002fe2000f8e0207 */
[----:B------:R-:W-:Y:S01]  /*1f080*/  IABS R6, R0 ;  /* 0x0000000000067213 */ /* 0x000fe20000000000 */
[----:B------:R-:W-:Y:S02]  /*1f090*/  IMAD R7, R10, R5, RZ ;  /* 0x000000050a077224 */ /* 0x000fe400078e02ff */
[----:B0-----:R-:W-:Y:S02]  /*1f0a0*/  IMAD.MOV.U32 R2, RZ, RZ, RZ ;  /* 0x000000ffff027224 */ /* 0x001fe400078e00ff */
[----:B------:R-:W-:Y:S02]  /*1f0b0*/  IMAD.MOV R6, RZ, RZ, -R6 ;  /* 0x000000ffff067224 */ /* 0x000fe400078e0a06 */
[----:B------:R-:W-:Y:S01]  /*1f0c0*/  IMAD.HI.U32 R2, R3, R7, R2 ;  /* 0x0000000703027227 */ /* 0x000fe200078e0002 */
[----:B------:R-:W-:-:S03]  /*1f0d0*/  IADD3 R7, -R16, UR6, RZ ;  /* 0x0000000610077c10 */ /* 0x000fc6000fffe1ff */
[----:B------:R-:W-:Y:S01]  /*1f0e0*/  IMAD.IADD R19, R4, 0x1, R19 ;  /* 0x0000000104137824 */ /* 0x000fe200078e0213 */
[----:B------:R-:W-:-:S05]  /*1f0f0*/  IABS R3, R7 ;  /* 0x0000000700037213 */ /* 0x000fca0000000000 */
[----:B------:R-:W-:-:S04]  /*1f100*/  IMAD.HI.U32 R2, R2, R3, RZ ;  /* 0x0000000302027227 */ /* 0x000fc800078e00ff */
[----:B------:R-:W-:Y:S01]  /*1f110*/  IMAD R6, R2, R6, R3 ;  /* 0x0000000602067224 */ /* 0x000fe200078e0203 */
[----:B------:R-:W-:-:S04]  /*1f120*/  LOP3.LUT R3, R7, R0, RZ, 0x3c, !PT ;  /* 0x0000000007037212 */ /* 0x000fc800078e3cff */
[----:B------:R-:W-:-:S13]  /*1f130*/  ISETP.GT.U32.AND P0, PT, R5, R6, PT ;  /* 0x000000060500720c */ /* 0x000fda0003f04070 */
[----:B------:R-:W-:Y:S02]  /*1f140*/  @!P0 IMAD.IADD R6, R6, 0x1, -R5 ;  /* 0x0000000106068824 */ /* 0x000fe400078e0a05 */
[----:B------:R-:W-:-:S03]  /*1f150*/  @!P0 VIADD R2, R2, 0x1 ;  /* 0x0000000102028836 */ /* 0x000fc60000000000 */
[----:B------:R-:W-:-:S13]  /*1f160*/  ISETP.GE.U32.AND P0, PT, R6, R5, PT ;  /* 0x000000050600720c */ /* 0x000fda0003f06070 */
        /* <DEDUP_REMOVED lines=9> */
.L_x_665:
[----:B------:R-:W-:Y:S02]  /*1f200*/  IMAD.MOV.U32 R17, RZ, RZ, RZ ;  /* 0x000000ffff117224 */ /* 0x000fe400078e00ff */
[----:B------:R-:W-:Y:S02]  /*1f210*/  IMAD.U32 R16, RZ, RZ, UR6 ;  /* 0x00000006ff107e24 */ /* 0x000fe4000f8e00ff */
[----:B------:R-:W-:-:S07]  /*1f220*/  IMAD.MOV.U32 R18, RZ, RZ, RZ ;  /* 0x000000ffff127224 */ /* 0x000fce00078e00ff */
.L_x_670:
        /* <DEDUP_REMOVED lines=16> */
[----:B------:R-:W-:Y:S01]  /*1f330*/  ULDC.64 UR38, c[0x0][0x198] ;  /* 0x0000660000267ab9 */ /* 0x000fe20000000a00 */
[----:B------:R-:W-:Y:S02]  /*1f340*/  ULDC UR36, c[0x0][0xc] ;  /* 0x0000030000247ab9 */ /* 0x000fe40000000800 */
[----:B------:R0:W-:Y:S04]  /*1f350*/  STL [R1+0x8], R0 ;  /* 0x0000080001007387 */ /* 0x0001e80000100800 */
[----:B------:R0:W-:Y:S04]  /*1f360*/  STL [R1+0x10], RZ ;  /* 0x000010ff01007387 */ /* 0x0001e80000100800 */
[----:B------:R0:W-:Y:S04]  /*1f370*/  STL [R1+0x14], R0 ;  /* 0x0000140001007387 */ /* 0x0001e80000100800 */
[----:B------:R0:W-:Y:S02]  /*1f380*/  STL [R1+0x30], RZ ;  /* 0x000030ff01007387 */ /* 0x0001e40000100800 */
.L_x_754:
[----:B-12---:R-:W1:Y:S01]  /*1f390*/  LDC.64 R2, c[0x0][0xc60] ;  /* 0x00031800ff027b82 */ /* 0x006e620000000a00 */
[----:B------:R-:W-:Y:S01]  /*1f3a0*/  ULDC.64 UR4, c[0x0][0x208] ;  /* 0x0000820000047ab9 */ /* 0x000fe20000000a00 */
[----:B-1----:R-:W-:-:S05]  /*1f3b0*/  IMAD.WIDE R2, R19, 0x4, R2 ;  /* 0x0000000413027825 */ /* 0x002fca00078e0202 */
[----:B------:R-:W0:Y:S01]  /*1f3c0*/  LDG.E R11, desc[UR4][R2.64] ;  /* 0x00000004020b7981 */ /* 0x000e22000c1e1900 */
[----:B------:R-:W-:Y:S05]  /*1f3d0*/  YIELD ;  /* 0x0000000000007946 */ /* 0x000fea0003800000 */
[----:B------:R-:W-:Y:S01]  /*1f3e0*/  ULDC.64 UR4, c[0x0][0xa28] ;  /* 0x00028a0000047ab9 */ /* 0x000fe20000000a00 */
[----:B------:R-:W-:Y:S01]  /*1f3f0*/  IMAD.MOV.U32 R6, RZ, RZ, RZ ;  /* 0x000000ffff067224 */ /* 0x000fe200078e00ff */
[----:B------:R-:W-:Y:S01]  /*1f400*/  ISETP.NE.U32.AND P0, PT, RZ, UR4, PT ;  /* 0x00000004ff007c0c */ /* 0x000fe2000bf05070 */
[----:B------:R-:W-:Y:S01]  /*1f410*/  ULDC.64 UR8, c[0x0][0x208] ;  /* 0x0000820000087ab9 */ /* 0x000fe20000000a00 */
[----:B------:R-:W-:Y:S01]  /*1f420*/  IMAD.MOV.U32 R4, RZ, RZ, RZ ;  /* 0x000000ffff047224 */ /* 0x000fe200078e00ff */
[----:B------:R-:W-:Y:S01]  /*1f430*/  ULDC.64 UR6, c[0x0][0xa10] ;  /* 0x0002840000067ab9 */ /* 0x000fe20000000a00 */
[----:B------:R-:W-:-:S02]  /*1f440*/  ISETP.NE.AND.EX P0, PT, RZ, UR5, PT, P0 ;  /* 0x00000005ff007c0c */ /* 0x000fc4000bf05300 */
[----:B0-----:R-:W-:Y:S01]  /*1f450*/  SHF.R.S32.HI R0, RZ, 0x1f, R11 ;  /* 0x0000001fff007819 */ /* 0x001fe2000001140b */
[----:B------:R-:W-:Y:S10]  /*1f460*/  STL [R1+0x20], R11 ;  /* 0x0000200b01007387 */ /* 0x000ff40000100800 */
[----:B------:R-:W-:-:S04]  /*1f470*/  @P0 LEA R2, P1, R11, UR4, 0x2 ;  /* 0x000000040b020c11 */ /* 0x000fc8000f8210ff */
        /* <DEDUP_REMOVED lines=9> */
[----:B------:R-:W-:Y:S01]  /*1f510*/  ISETP.NE.U32.AND P1, PT, RZ, UR4, PT ;  /* 0x00000004ff007c0c */ /* 0x000fe2000bf25070 */
[----:B------:R-:W-:Y:S01]  /*1f520*/  IMAD.MOV.U32 R10, RZ, RZ, RZ ;  /* 0x000000ffff0a7224 */ /* 0x000fe200078e00ff */
[C---:B------:R-:W-:Y:S02]  /*1f530*/  SHF.L.U64.HI R0, R11.reuse, 0x2, R0 ;  /* 0x000000020b007819 */ /* 0x040fe40000010200 */
[----:B------:R-:W-:Y:S01]  /*1f540*/  ISETP.NE.AND.EX P1, PT, RZ, UR5, PT, P1 ;  /* 0x00000005ff007c0c */ /* 0x000fe2000bf25310 */
[----:B--2---:R0:W-:Y:S02]  /*1f550*/  STL [R1+0x38], R4 ;  /* 0x0000380401007387 */ /* 0x0041e40000100800 */
[----:B0-----:R-:W-:-:S10]  /*1f560*/  IMAD.SHL.U32 R4, R11, 0x4, RZ ;  /* 0x000000040b047824 */ /* 0x001fd400078e00ff */
[----:B------:R-:W-:Y:S01]  /*1f570*/  @P1 IADD3 R8, P0, R4, UR4, RZ ;  /* 0x0000000404081c10 */ /* 0x000fe2000ff1e0ff */
[----:B------:R0:W-:Y:S03]  /*1f580*/  STL [R1+0x28], R4 ;  /* 0x0000280401007387 */ /* 0x0001e60000100800 */
[----:B------:R-:W-:Y:S01]  /*1f590*/  @P1 IADD3.X R9, R0, UR5, RZ, P0, !PT ;  /* 0x0000000500091c10 */ /* 0x000fe200087fe4ff */
[----:B------:R-:W-:Y:S01]  /*1f5a0*/  ULDC.64 UR4, c[0x0][0xa08] ;  /* 0x0002820000047ab9 */ /* 0x000fe20000000a00 */
[----:B------:R1:W-:Y:S01]  /*1f5b0*/  STL [R1+0x2c], R0 ;  /* 0x00002c0001007387 */ /* 0x0003e20000100800 */
[----:B------:R-:W-:Y:S02]  /*1f5c0*/  IADD3 R2, P0, R4, UR4, RZ ;  /* 0x0000000404027c10 */ /* 0x000fe4000ff1e0ff */
[----:B------:R-:W-:Y:S02]  /*1f5d0*/  ISETP.NE.U32.AND P2, PT, RZ, UR4, PT ;  /* 0x00000004ff007c0c */ /* 0x000fe4000bf45070 */
[----:B------:R-:W-:-:S02]  /*1f5e0*/  IADD3.X R3, R0, UR5, RZ, P0, !PT ;  /* 0x0000000500037c10 */ /* 0x000fc400087fe4ff */
[----:B------:R-:W-:Y:S01]  /*1f5f0*/  ISETP.NE.AND.EX P2, PT, RZ, UR5, PT, P2 ;  /* 0x00000005ff007c0c */ /* 0x000fe2000bf45320 */
[----:B------:R-:W-:Y:S01]  /*1f600*/  ULDC.64 UR4, c[0x0][0x3f8] ;  /* 0x0000fe0000047ab9 */ /* 0x000fe20000000a00 */
[----:B0-----:R-:W-:Y:S01]  /*1f610*/  IADD3 R4, P0, R4, UR6, RZ ;  /* 0x0000000604047c10 */ /* 0x001fe2000ff1e0ff */
[----:B------:R-:W-:-:S03]  /*1f620*/  UISETP.NE.U32.AND UP0, UPT, UR4, URZ, UPT ;  /* 0x0000003f0400728c */ /* 0x000fc6000bf05070 */
[----:B------:R-:W-:Y:S01]  /*1f630*/  ULDC UR4, c[0x0][0x404] ;  /* 0x0001010000047ab9 */ /* 0x000fe20000000800 */
[----:B------:R-:W-:Y:S01]  /*1f640*/  UISETP.NE.AND.EX UP0, UPT, UR5, URZ, UPT, UP0 ;  /* 0x0000003f0500728c */ /* 0x000fe2000bf05300 */
[----:B------:R-:W-:Y:S02]  /*1f650*/  IADD3.X R5, R0, UR7, RZ, P0, !PT ;  /* 0x0000000700057c10 */ /* 0x000fe400087fe4ff */
[----:B------:R-:W-:Y:S01]  /*1f660*/  ULDC UR5, c[0x0][0x2e0] ;  /* 0x0000b80000057ab9 */ /* 0x000fe20000000800 */
[----:B------:R-:W-:Y:S02]  /*1f670*/  USEL UR4, UR4, 0x1, UP0 ;  /* 0x0000000104047887 */ /* 0x000fe40008000000 */
[----:B------:R0:W5:Y:S02]  /*1f680*/  @P2 LDG.E R10, desc[UR8][R2.64] ;  /* 0x00000008020a2981 */ /* 0x000164000c1e1900 */
[----:B------:R-:W-:Y:S01]  /*1f690*/  UIMAD UR4, UR4, UR5, URZ ;  /* 0x00000005040472a4 */ /* 0x000fe2000f8e023f */
[----:B------:R-:W-:-:S05]  /*1f6a0*/  ISETP.NE.U32.AND P0, PT, RZ, UR6, PT ;  /* 0x00000006ff007c0c */ /* 0x000fca000bf05070 */
[----:B------:R-:W-:Y:S01]  /*1f6b0*/  IMAD.U32 R7, RZ, RZ, UR4 ;  /* 0x00000004ff077e24 */ /* 0x000fe2000f8e00ff */
[----:B------:R-:W-:Y:S01]  /*1f6c0*/  ULDC UR4, c[0x0][0x338] ;  /* 0x0000ce0000047ab9 */ /* 0x000fe20000000800 */
[----:B------:R-:W-:Y:S01]  /*1f6d0*/  ISETP.NE.AND.EX P0, PT, RZ, UR7, PT, P0 ;  /* 0x00000007ff007c0c */ /* 0x000fe2000bf05300 */
[----:B-1----:R-:W-:-:S03]  /*1f6e0*/  IMAD.U32 R0, RZ, RZ, UR4 ;  /* 0x00000004ff007e24 */ /* 0x002fc6000f8e00ff */
[----:B------:R0:W5:Y:S01]  /*1f6f0*/  @P1 LDG.E R7, desc[UR8][R8.64] ;  /* 0x0000000808071981 */ /* 0x000162000c1e1900 */
[----:B------:R-:W-:Y:S08]  /*1f700*/  @P1 BRA `(.L_x_672) ;  /* 0x0000000000141947 */ /* 0x000ff00003800000 */
[----:B------:R-:W-:Y:S05]  /*1f710*/  @!P2 BRA `(.L_x_672) ;  /* 0x000000000010a947 */ /* 0x000fea0003800000 */
[----:B------:R-:W-:Y:S02]  /*1f720*/  ULDC.64 UR4, c[0x0][0x208] ;  /* 0x0000820000047ab9 */ /* 0x000fe40000000a00 */
[----:B-----5:R-:W2:Y:S04]  /*1f730*/  LDG.E R7, desc[UR4][R2.64] ;  /* 0x0000000402077981 */ /* 0x020ea8000c1e1900 */
[----:B0-----:R-:W2:Y:S02]  /*1f740*/  LDG.E R2, desc[UR4][R2.64+0x4] ;  /* 0x0000040402027981 */ /* 0x001ea4000c1e1900 */
[----:B--2---:R-:W-:-:S07]  /*1f750*/  IMAD.IADD R7, R2, 0x1, -R7 ;  /* 0x0000000102077824 */ /* 0x004fce00078e0a07 */
.L_x_672:
[----:B------:R-:W-:Y:S02]  /*1f760*/  ULDC.64 UR4, c[0x0][0x208] ;  /* 0x0000820000047ab9 */ /* 0x000fe40000000a00 */
[----:B0-----:R-:W2:Y:S04]  /*1f770*/  @P0 LDG.E R2, desc[UR4][R4.64] ;  /* 0x0000000404020981 */ /* 0x001ea8000c1e1900 */
[----:B------:R-:W2:Y:S01]  /*1f780*/  @P0 LDG.E R3, desc[UR4][R4.64+0x4] ;  /* 0x0000040404030981 */ /* 0x000ea2000c1e1900 */
[----:B-----5:R-:W-:Y:S01]  /*1f790*/  IMAD.IADD R7, R7, 0x1, -R6 ;  /* 0x0000000107077824 */ /* 0x020fe200078e0a06 */
[----:B------:R-:W-:Y:S01]  /*1f7a0*/  BSSY B0, `(.L_x_673) ;  /* 0x00000e0000007945 */ /* 0x000fe20003800000 */
[----:B------:R-:W-:Y:S01]  /*1f7b0*/  PLOP3.LUT P2, PT, PT, PT, PT, 0x80, 0x0 ;  /* 0x000000000000781c */ /* 0x000fe20003f4f070 */
[----:B--2---:R-:W-:-:S04]  /*1f7c0*/  @P0 IMAD.IADD R0, R3, 0x1, -R2 ;  /* 0x0000000103000824 */ /* 0x004fc800078e0a02 */
[----:B------:R-:W-:-:S04]  /*1f7d0*/  IMAD.IADD R8, R7, 0x1, R0 ;  /* 0x0000000107087824 */ /* 0x000fc800078e0200 */
[----:B------:R-:W-:Y:S01]  /*1f7e0*/  VIADD R2, R8, 0xaf ;  /* 0x000000af08027836 */ /* 0x000fe20000000000 */
[----:B------:R0:W-:Y:S03]  /*1f7f0*/  STL [R1+0x34], R8 ;  /* 0x0000340801007387 */ /* 0x0001e60000100800 */
[----:B------:R-:W-:-:S05]  /*1f800*/  IMAD.HI R2, R2, 0x2e8ba2e9, RZ ;  /* 0x2e8ba2e902027827 */ /* 0x000fca00078e02ff */
[----:B------:R-:W-:-:S04]  /*1f810*/  SHF.R.U32.HI R3, RZ, 0x1f, R2 ;  /* 0x0000001fff037819 */ /* 0x000fc80000011602 */
[----:B0-----:R-:W-:-:S05]  /*1f820*/  LEA.HI.SX32 R8, R2, R3, 0x1b ;  /* 0x0000000302087211 */ /* 0x001fca00078fdaff */
[--C-:B------:R-:W-:Y:S01]  /*1f830*/  IMAD R2, R8, 0xb0, -R7.reuse ;  /* 0x000000b008027824 */ /* 0x100fe200078e0a07 */
[----:B------:R0:W-:Y:S01]  /*1f840*/  STL [R1+0x24], R8 ;  /* 0x0000240801007387 */ /* 0x0001e20000100800 */
[----:B------:R-:W-:-:S03]  /*1f850*/  IMAD.MOV R7, RZ, RZ, -R7 ;  /* 0x000000ffff077224 */ /* 0x000fc600078e0a07 */
[----:B------:R-:W-:Y:S02]  /*1f860*/  VIMNMX R0, R2, R0, PT ;  /* 0x0000000002007248 */ /* 0x000fe40003fe0100 */
[----:B------:R-:W-:-:S04]  /*1f870*/  VIMNMX R2, RZ, R7, !PT ;  /* 0x00000007ff027248 */ /* 0x000fc80007fe0100 */
[----:B------:R-:W-:Y:S01]  /*1f880*/  ISETP.GT.AND P1, PT, R0, R2, PT ;  /* 0x000000020000720c */ /* 0x000fe20003f24270 */
[----:B0-----:R-:W-:-:S12]  /*1f890*/  IMAD.WIDE.U32 R8, R2, -0x45d1745d, RZ ;  /* 0xba2e8ba302087825 */ /* 0x001fd800078e00ff */
[----:B------:R-:W-:Y:S01]  /*1f8a0*/  @P1 VIADD R3, R0, 0xaf ;  /* 0x000000af00031836 */ /* 0x000fe20000000000 */
[----:B------:R-:W-:-:S03]  /*1f8b0*/  SHF.R.U32.HI R0, RZ, 0x7, R9 ;  /* 0x00000007ff007819 */ /* 0x000fc60000011609 */
[----:B------:R-:W-:-:S04]  /*1f8c0*/  @P1 IMAD.HI R3, R3, 0x2e8ba2e9, RZ ;  /* 0x2e8ba2e903031827 */ /* 0x000fc800078e02ff */
[----:B------:R-:W-:Y:S01]  /*1f8d0*/  IMAD.MOV.U32 R2, RZ, RZ, R0 ;  /* 0x000000ffff027224 */ /* 0x000fe200078e0000 */
[----:B------:R-:W-:-:S04]  /*1f8e0*/  @P1 SHF.R.U32.HI R7, RZ, 0x1f, R3 ;  /* 0x0000001fff071819 */ /* 0x000fc80000011603 */
[----:B------:R-:W-:Y:S01]  /*1f8f0*/  @P1 LEA.HI.SX32 R2, R3, R7, 0x1b ;  /* 0x0000000703021211 */ /* 0x000fe200078fdaff */
[----:B------:R-:W-:Y:S02]  /*1f900*/  IMAD.IADD R3, R10, 0x1, R6 ;  /* 0x000000010a037824 */ /* 0x000fe400078e0206 */
[----:B------:R-:W-:-:S03]  /*1f910*/  IMAD.MOV.U32 R7, RZ, RZ, RZ ;  /* 0x000000ffff077224 */ /* 0x000fc600078e00ff */
[----:B------:R0:W-:Y:S01]  /*1f920*/  STL [R1+0x4], R3 ;  /* 0x0000040301007387 */ /* 0x0001e20000100800 */
[----:B------:R-:W-:-:S03]  /*1f930*/  ISETP.GT.AND P1, PT, R2, R0, PT ;  /* 0x000000000200720c */ /* 0x000fc60003f24270 */
[----:B------:R0:W5:Y:S10]  /*1f940*/  @P0 LDG.E R7, desc[UR4][R4.64] ;  /* 0x0000000404070981 */ /* 0x000174000c1e1900 */
[----:B0-----:R-:W-:Y:S05]  /*1f950*/  @!P1 BRA `(.L_x_674) ;  /* 0x0000000c00109947 */ /* 0x001fea0003800000 */
[----:B------:R-:W0:Y:S01]  /*1f960*/  LDC R3, c[0x0][0x428] ;  /* 0x00010a00ff037b82 */ /* 0x000e220000000800 */
[----:B------:R-:W-:Y:S01]  /*1f970*/  UMOV UR4, 0xffffffff ;  /* 0xffffffff00047882 */ /* 0x000fe20000000000 */
[----:B0-----:R-:W-:Y:S01]  /*1f980*/  ISETP.NE.AND P1, PT, R3, 0x1, PT ;  /* 0x000000010300780c */ /* 0x001fe20003f25270 */
[----:B------:R-:W-:-:S12]  /*1f990*/  IMAD.MOV.U32 R3, RZ, RZ, R18 ;  /* 0x000000ffff037224 */ /* 0x000fd800078e0012 */
[----:B------:R-:W0:Y:S08]  /*1f9a0*/  @P1 LDC R4, c[0x0][0x42c] ;  /* 0x00010b00ff041b82 */ /* 0x000e300000000800 */
[----:B------:R-:W1:Y:S01]  /*1f9b0*/  @P1 LDC R5, c[0x0][0x430] ;  /* 0x00010c00ff051b82 */ /* 0x000e620000000800 */
[----:B0-----:R-:W-:-:S05]  /*1f9c0*/  @P1 IMAD.HI.U32 R4, R18, R4, RZ ;  /* 0x0000000412041227 */ /* 0x001fca00078e00ff */
[----:B-1----:R-:W-:Y:S02]  /*1f9d0*/  @P1 SHF.R.U32.HI R3, RZ, R5, R4 ;  /* 0x00000005ff031219 */ /* 0x002fe40000011604 */
[----:B------:R-:W-:Y:S01]  /*1f9e0*/  SEL R4, R11, RZ, !P0 ;  /* 0x000000ff0b047207 */ /* 0x000fe20004000000 */
[----:B------:R-:W-:Y:S06]  /*1f9f0*/  BRA.DIV UR4, `(.L_x_675) ;  /* 0x00000052042c7947 */ /* 0x000fec000b800000 */
.L_x_800:
[----:B------:R-:W-:-:S03]  /*1fa00*/  UMOV UR4, 0xffffffff ;  /* 0xffffffff00047882 */ /* 0x000fc60000000000 */
[----:B------:R-:W-:Y:S05]  /*1fa10*/  BRA.DIV UR4, `(.L_x_676) ;  /* 0x0000005204587947 */ /* 0x000fea000b800000 */
[----:B------:R-:W-:-:S13]  /*1fa20*/  ELECT P6, URZ, PT ;  /* 0x00000000003f782f */ /* 0x000fda00038c0000 */
.L_x_803:
[----:B------:R-:W2:Y:S01]  /*1fa30*/  LDL R5, [R1+0x30] ;  /* 0x0000300001057983 */ /* 0x000ea20000100800 */
[----:B------:R-:W-:Y:S01]  /*1fa40*/  BSSY B1, `(.L_x_677) ;  /* 0x000000b000017945 */ /* 0x000fe20003800000 */
[----:B------:R-:W0:Y:S01]  /*1fa50*/  S2R R9, SR_CgaCtaId ;  /* 0x0000000000097919 */ /* 0x000e220000008800 */
[----:B--2---:R-:W-:-:S05]  /*1fa60*/  VIADD R5, R5, 0x1 ;  /* 0x0000000105057836 */ /* 0x004fca0000000000 */
[----:B------:R-:W-:-:S04]  /*1fa70*/  LEA.HI R6, R5, R5, RZ, 0x1 ;  /* 0x0000000505067211 */ /* 0x000fc800078f08ff */
[----:B------:R-:W-:-:S05]  /*1fa80*/  LOP3.LUT R6, R6, 0xfffffffe, RZ, 0xc0, !PT ;  /* 0xfffffffe06067812 */ /* 0x000fca00078ec0ff */
[----:B------:R-:W-:Y:S01]  /*1fa90*/  IMAD.IADD R5, R5, 0x1, -R6 ;  /* 0x0000000105057824 */ /* 0x000fe200078e0a06 */
[----:B------:R-:W-:-:S04]  /*1faa0*/  MOV R6, 0x400 ;  /* 0x0000040000067802 */ /* 0x000fc80000000f00 */
[----:B0-----:R-:W-:Y:S02]  /*1fab0*/  LEA R9, R9, R6, 0x18 ;  /* 0x0000000609097211 */ /* 0x001fe400078ec0ff */
[----:B------:R-:W-:-:S04]  /*1fac0*/  SHF.L.U32 R5, R5, 0x1f, RZ ;  /* 0x0000001f05057819 */ /* 0x000fc800000006ff */
[----:B------:R-:W0:Y:S02]  /*1fad0*/  SYNCS.PHASECHK.TRANS64.TRYWAIT P0, [R9+URZ+0x34820], R5 ;  /* 0x03482005090075a7 */ /* 0x000e24000800017f */
[----:B0-----:R-:W-:Y:S05]  /*1fae0*/  @!P0 BRA `(.L_x_678) ;  /* 0x0000005000448947 */ /* 0x001fea0003800000 */
.L_x_804:
[----:B------:R-:W-:Y:S05]  /*1faf0*/  BSYNC B1 ;  /* 0x0000000000017941 */ /* 0x000fea0003800000 */
.L_x_677:
[----:B------:R-:W-:Y:S04]  /*1fb00*/  BSSY B1, `(.L_x_679) ;  /* 0x0000046000017945 */ /* 0x000fe80003800000 */
[----:B------:R-:W-:Y:S05]  /*1fb10*/  @!P6 BRA `(.L_x_680) ;  /* 0x000000040010e947 */ /* 0x000fea0003800000 */
[----:B------:R-:W0:Y:S04]  /*1fb20*/  LDL R8, [R1+0x10] ;  /* 0x0000100001087983 */ /* 0x000e280000100800 */
[----:B------:R-:W2:Y:S01]  /*1fb30*/  LDL R6, [R1+0x14] ;  /* 0x0000140001067983 */ /* 0x000ea20000100800 */
[----:B0-----:R-:W-:Y:S01]  /*1fb40*/  IMAD R5, R8, 0x8, R9 ;  /* 0x0000000808057824 */ /* 0x001fe200078e0209 */
[----:B--2---:R-:W-:-:S04]  /*1fb50*/  SHF.L.U32 R10, R6, 0x1f, RZ ;  /* 0x0000001f060a7819 */ /* 0x004fc800000006ff */
[----:B------:R-:W0:Y:S02]  /*1fb60*/  SYNCS.PHASECHK.TRANS64.TRYWAIT P0, [R5+URZ+0x348a0], R10 ;  /* 0x0348a00a050075a7 */ /* 0x000e24000800017f */
[----:B0-----:R-:W-:Y:S05]  /*1fb70*/  @!P0 BRA `(.L_x_681) ;  /* 0x0000005000348947 */ /* 0x001fea0003800000 */
.L_x_805:
[----:B------:R-:W1:Y:S02]  /*1fb80*/  S2R R6, SR_TID.X ;  /* 0x0000000000067919 */ /* 0x000e640000002100 */
[----:B-1----:R-:W-:-:S04]  /*1fb90*/  LOP3.LUT R6, R6, 0x7f, RZ, 0xc0, !PT ;  /* 0x0000007f06067812 */ /* 0x002fc800078ec0ff */
[----:B------:R-:W-:-:S13]  /*1fba0*/  ISETP.NE.AND P1, PT, R6, RZ, PT ;  /* 0x000000ff0600720c */ /* 0x000fda0003f25270 */
        /* <DEDUP_REMOVED lines=8> */
.L_x_682:
[----:B-1----:R-:W2:Y:S01]  /*1fc30*/  LDL R6, [R1+0x10] ;  /* 0x0000100001067983 */ /* 0x002ea20000100800 */
[----:B------:R-:W-:Y:S01]  /*1fc40*/  R2UR UR9, R5 ;  /* 0x00000000050972ca */ /* 0x000fe200000e0000 */
[----:B-----5:R-:W-:Y:S01]  /*1fc50*/  IMAD R8, R2, 0xb0, R7 ;  /* 0x000000b002087824 */ /* 0x020fe200078e0207 */
[----:B------:R-:W-:Y:S01]  /*1fc60*/  R2UR UR12, R3 ;  /* 0x00000000030c72ca */ /* 0x000fe200000e0000 */
[----:B------:R-:W-:Y:S01]  /*1fc70*/  UIADD3 UR4, UP0, UR38, 0x570, URZ ;  /* 0x0000057026047890 */ /* 0x000fe2000ff1e03f */
[----:B------:R-:W-:Y:S01]  /*1fc80*/  R2UR UR13, R4 ;  /* 0x00000000040d72ca */ /* 0x000fe200000e0000 */
[----:B------:R-:W-:Y:S01]  /*1fc90*/  VIADD R8, R8, 0xffffff50 ;  /* 0xffffff5008087836 */ /* 0x000fe20000000000 */
[----:B------:R-:W-:Y:S01]  /*1fca0*/  UMOV UR10, URZ ;  /* 0x0000003f000a7c82 */ /* 0x000fe20008000000 */
[----:B------:R-:W-:Y:S01]  /*1fcb0*/  UIADD3.X UR5, URZ, UR39, URZ, UP0, !UPT ;  /* 0x000000273f057290 */ /* 0x000fe200087fe43f */
[----:B------:R-:W-:Y:S02]  /*1fcc0*/  UMOV UR6, 0x0 ;  /* 0x0000000000067882 */ /* 0x000fe40000000000 */
[----:B------:R-:W-:Y:S01]  /*1fcd0*/  R2UR UR11, R8 ;  /* 0x00000000080b72ca */ /* 0x000fe200000e0000 */
[----:B------:R-:W-:Y:S01]  /*1fce0*/  UMOV UR7, 0x12f00000 ;  /* 0x12f0000000077882 */ /* 0x000fe20000000000 */
[----:B------:R-:W-:Y:S01]  /*1fcf0*/  UMOV UR15, 0x40 ;  /* 0x00000040000f7882 */ /* 0x000fe20000000000 */
[----:B------:R-:W-:Y:S01]  /*1fd00*/  UIADD3 UR9, UR9, 0x34890, URZ ;  /* 0x0003489009097890 */ /* 0x000fe2000fffe03f */
[----:B--2---:R-:W-:-:S05]  /*1fd10*/  IMAD R6, R6, 0xb000, R9 ;  /* 0x0000b00006067824 */ /* 0x004fca00078e0209 */
[----:B------:R-:W-:-:S13]  /*1fd20*/  R2UR UR14, R6 ;  /* 0x00000000060e72ca */ /* 0x000fda00000e0000 */
[----:B------:R-:W-:Y:S02]  /*1fd30*/  UIADD3 UR8, UR14, 0x1e400, URZ ;  /* 0x0001e4000e087890 */ /* 0x000fe4000fffe03f */
[----:B------:R-:W-:-:S07]  /*1fd40*/  UIADD3 UR14, UR14, 0x23c00, URZ ;  /* 0x00023c000e0e7890 */ /* 0x000fce000fffe03f */
[----:B------:R1:W-:Y:S02]  /*1fd50*/  UTMALDG.4D [UR8], [UR4], desc[UR6] ;  /* 0x00000608040075b4 */ /* 0x0003e40008019000 */
[----:B-1----:R-:W-:Y:S01]  /*1fd60*/  UMOV UR8, UR14 ;  /* 0x0000000e00087c82 */ /* 0x002fe20008000000 */
[----:B------:R-:W-:Y:S02]  /*1fd70*/  UMOV UR10, UR15 ;  /* 0x0000000f000a7c82 */ /* 0x000fe40008000000 */
[----:B------:R1:W-:Y:S01]  /*1fd80*/  UTMALDG.4D [UR8], [UR4], desc[UR6] ;  /* 0x00000608040075b4 */ /* 0x0003e20008019000 */
[----:B------:R-:W2:Y:S02]  /*1fd90*/  SYNCS.PHASECHK.TRANS64.TRYWAIT P0, [R5+URZ+0x348c0], R10 ;  /* 0x0348c00a050075a7 */ /* 0x000ea4000800017f */
[----:B-12---:R-:W-:Y:S05]  /*1fda0*/  @!P0 BRA `(.L_x_683) ;  /* 0x0000004c00bc8947 */ /* 0x006fea0003800000 */
.L_x_806:
[----:B------:R-:W-:Y:S05]  /*1fdb0*/  @P1 BRA `(.L_x_684) ;  /* 0x00000000001c1947 */ /* 0x000fea0003800000 */
[----:B------:R-:W2:Y:S01]  /*1fdc0*/  S2R R11, SR_TID.X ;  /* 0x00000000000b7919 */ /* 0x000ea20000002100 */
[----:B01----:R-:W-:-:S04]  /*1fdd0*/  IMAD.MOV.U32 R10, RZ, RZ, 0xb000 ;  /* 0x0000b000ff0a7424 */ /* 0x003fc800078e00ff */
[----:B------:R3:W-:Y:S01]  /*1fde0*/  SYNCS.ARRIVE.TRANS64 RZ, [R5+URZ+0x348b0], R10 ;  /* 0x0348b00a05ff79a7 */ /* 0x0007e2000800003f */
[----:B--2---:R-:W-:-:S04]  /*1fdf0*/  LOP3.LUT R11, R11, 0x1f, RZ, 0xc0, !PT ;  /* 0x0000001f0b0b7812 */ /* 0x004fc800078ec0ff */
[----:B------:R-:W-:-:S13]  /*1fe00*/  ISETP.NE.AND P0, PT, R11, RZ, PT ;  /* 0x000000ff0b00720c */ /* 0x000fda0003f05270 */
[----:B---3--:R-:W-:Y:S05]  /*1fe10*/  @!P0 BRA `(.L_x_684) ;  /* 0x0000000000048947 */ /* 0x008fea0003800000 */
[----:B------:R-:W-:Y:S01]  /*1fe20*/  BPT.TRAP 0x1 ;  /* 0x000000040000795c */ /* 0x000fe20000300000 */
.L_x_684:
[----:B------:R-:W-:Y:S01]  /*1fe30*/  R2UR UR14, R6 ;  /* 0x00000000060e72ca */ /* 0x000fe200000e0000 */
        /* <DEDUP_REMOVED lines=9> */
[----:B------:R-:W-:-:S03]  /*1fed0*/  UMOV UR15, 0x40 ;  /* 0x00000040000f7882 */ /* 0x000fc60000000000 */
[----:B------:R-:W-:Y:S02]  /*1fee0*/  UIADD3 UR8, UR14, 0x400, URZ ;  /* 0x000004000e087890 */ /* 0x000fe4000fffe03f */
[----:B------:R-:W-:Y:S02]  /*1fef0*/  UIADD3 UR9, UR9, 0x348b0, URZ ;  /* 0x000348b009097890 */ /* 0x000fe4000fffe03f */
[----:B------:R-:W-:-:S07]  /*1ff00*/  UIADD3 UR14, UR14, 0x5c00, URZ ;  /* 0x00005c000e0e7890 */ /* 0x000fce000fffe03f */
[----:B------:R2:W-:Y:S02]  /*1ff10*/  UTMALDG.4D [UR8], [UR4], desc[UR6] ;  /* 0x00000608040075b4 */ /* 0x0005e40008019000 */
[----:B--2---:R-:W-:Y:S01]  /*1ff20*/  UMOV UR8, UR14 ;  /* 0x0000000e00087c82 */ /* 0x004fe20008000000 */
[----:B------:R-:W-:Y:S02]  /*1ff30*/  UMOV UR10, UR15 ;  /* 0x0000000f000a7c82 */ /* 0x000fe40008000000 */
[----:B------:R2:W-:Y:S02]  /*1ff40*/  UTMALDG.4D [UR8], [UR4], desc[UR6] ;  /* 0x00000608040075b4 */ /* 0x0005e40008019000 */
[----:B--2---:R-:W-:Y:S01]  /*1ff50*/  NOP ;  /* 0x0000000000007918 */ /* 0x004fe20000000000 */
.L_x_680:
[----:B------:R-:W-:Y:S05]  /*1ff60*/  BSYNC B1 ;  /* 0x0000000000017941 */ /* 0x000fea0003800000 */
.L_x_679:
[----:B01----:R-:W2:Y:S04]  /*1ff70*/  LDL.LU R5, [R1+0x10] ;  /* 0x0000100001057983 */ /* 0x003ea80000300800 */
[----:B------:R-:W3:Y:S01]  /*1ff80*/  LDL.LU R8, [R1+0x14] ;  /* 0x0000140001087983 */ /* 0x000ee20000300800 */
[----:B------:R-:W-:Y:S01]  /*1ff90*/  PLOP3.LUT P2, PT, PT, PT, PT, 0x8, 0x0 ;  /* 0x000000000000781c */ /* 0x000fe20003f4e170 */
[----:B--2---:R-:W-:-:S05]  /*1ffa0*/  VIADD R5, R5, 0x1 ;  /* 0x0000000105057836 */ /* 0x004fca0000000000 */
[----:B------:R-:W-:-:S04]  /*1ffb0*/  ISETP.NE.AND P0, PT, R5, 0x2, PT ;  /* 0x000000020500780c */ /* 0x000fc80003f05270 */
[----:B------:R-:W-:Y:S02]  /*1ffc0*/  SEL R6, RZ, 0x1, P0 ;  /* 0x00000001ff067807 */ /* 0x000fe40000000000 */
[----:B------:R-:W-:Y:S01]  /*1ffd0*/  SEL R10, R5, RZ, P0 ;  /* 0x000000ff050a7207 */ /* 0x000fe20000000000 */
[----:B------:R-:W-:Y:S01]  /*1ffe0*/  VIADD R5, R2, 0xfffffffe ;  /* 0xfffffffe02057836 */ /* 0x000fe20000000000 */
[----:B---3--:R-:W-:-:S03]  /*1fff0*/  LOP3.LUT R8, R8, R6, RZ, 0x3c, !PT ;  /* 0x0000000608087212 */ /* 0x008fc600078e3cff */
[----:B------:R0:W-:Y:S01]  /*20000*/  STL [R1+0x10], R10 ;  /* 0x0000100a01007387 */ /* 0x0001e20000100800 */
[----:B------:R-:W-:-:S03]  /*20010*/  ISETP.GE.AND P0, PT, R5, R0, PT ;  /* 0x000000000500720c */ /* 0x000fc60003f06270 */
[----:B------:R0:W-:Y:S10]  /*20020*/  STL [R1+0x14], R8 ;  /* 0x0000140801007387 */ /* 0x0001f40000100800 */
[----:B0-----:R-:W-:Y:S05]  /*20030*/  @!P0 BRA `(.L_x_674) ;  /* 0x0000000400588947 */ /* 0x001fea0003800000 */
[C---:B-----5:R-:W-:Y:S02]  /*20040*/  IMAD R5, R2.reuse, 0xb0, R7 ;  /* 0x000000b002057824 */ /* 0x060fe400078e0207 */
[----:B------:R-:W-:Y:S02]  /*20050*/  VIADD R2, R2, 0xffffffff ;  /* 0xffffffff02027836 */ /* 0x000fe40000000000 */
[----:B------:R-:W-:-:S07]  /*20060*/  VIADD R5, R5, 0xfffffea0 ;  /* 0xfffffea005057836 */ /* 0x000fce0000000000 */
.L_x_691:
[----:B------:R-:W-:Y:S05]  /*20070*/  YIELD ;  /* 0x0000000000007946 */ /* 0x000fea0003800000 */
[----:B------:R-:W-:Y:S04]  /*20080*/  BSSY B1, `(.L_x_685) ;  /* 0x0000044000017945 */ /* 0x000fe80003800000 */
[----:B0-----:R-:W-:Y:S05]  /*20090*/  @!P6 BRA `(.L_x_686) ;  /* 0x000000040008e947 */ /* 0x001fea0003800000 */
[----:B------:R-:W2:Y:S04]  /*200a0*/  LDL R6, [R1+0x10] ;  /* 0x0000100001067983 */ /* 0x000ea80000100800 */
[----:B------:R-:W3:Y:S01]  /*200b0*/  LDL R7, [R1+0x14] ;  /* 0x0000140001077983 */ /* 0x000ee20000100800 */
[----:B--2---:R-:W-:Y:S01]  /*200c0*/  IMAD R6, R6, 0x8, R9 ;  /* 0x0000000806067824 */ /* 0x004fe200078e0209 */
[----:B---3--:R-:W-:-:S04]  /*200d0*/  SHF.L.U32 R7, R7, 0x1f, RZ ;  /* 0x0000001f07077819 */ /* 0x008fc800000006ff */
[----:B------:R-:W0:Y:S02]  /*200e0*/  SYNCS.PHASECHK.TRANS64.TRYWAIT P0, [R6+URZ+0x348a0], R7 ;  /* 0x0348a007060075a7 */ /* 0x000e24000800017f */
[----:B0-----:R-:W-:Y:S05]  /*200f0*/  @!P0 BRA `(.L_x_687) ;  /* 0x0000004800fc8947 */ /* 0x001fea0003800000 */
.L_x_807:
        /* <DEDUP_REMOVED lines=11> */
.L_x_688:
[----:B-1----:R-:W2:Y:S01]  /*201b0*/  LDL R8, [R1+0x10] ;  /* 0x0000100001087983 */ /* 0x002ea20000100800 */
        /* <DEDUP_REMOVED lines=9> */
[----:B------:R-:W-:-:S04]  /*20250*/  UMOV UR15, 0x40 ;  /* 0x00000040000f7882 */ /* 0x000fc80000000000 */
        /* <DEDUP_REMOVED lines=11> */
.L_x_808:
        /* <DEDUP_REMOVED lines=8> */
.L_x_690:
        /* <DEDUP_REMOVED lines=19> */
.L_x_686:
[----:B------:R-:W-:Y:S05]  /*204c0*/  BSYNC B1 ;  /* 0x0000000000017941 */ /* 0x000fea0003800000 */
.L_x_685:
[----:B01----:R-:W2:Y:S04]  /*204d0*/  LDL.LU R6, [R1+0x10] ;  /* 0x0000100001067983 */ /* 0x003ea80000300800 */
[----:B------:R-:W3:Y:S01]  /*204e0*/  LDL.LU R7, [R1+0x14] ;  /* 0x0000140001077983 */ /* 0x000ee20000300800 */
[----:B------:R-:W-:Y:S02]  /*204f0*/  VIADD R2, R2, 0xffffffff ;  /* 0xffffffff02027836 */ /* 0x000fe40000000000 */
[----:B------:R-:W-:Y:S02]  /*20500*/  VIADD R5, R5, 0xffffff50 ;  /* 0xffffff5005057836 */ /* 0x000fe40000000000 */
[----:B--2---:R-:W-:-:S05]  /*20510*/  VIADD R6, R6, 0x1 ;  /* 0x0000000106067836 */ /* 0x004fca0000000000 */
[----:B------:R-:W-:-:S04]  /*20520*/  ISETP.NE.AND P0, PT, R6, 0x2, PT ;  /* 0x000000020600780c */ /* 0x000fc80003f05270 */
[----:B------:R-:W-:Y:S02]  /*20530*/  SEL R8, R6, RZ, P0 ;  /* 0x000000ff06087207 */ /* 0x000fe40000000000 */
[----:B------:R-:W-:Y:S02]  /*20540*/  SEL R6, RZ, 0x1, P0 ;  /* 0x00000001ff067807 */ /* 0x000fe40000000000 */
[----:B------:R-:W-:Y:S01]  /*20550*/  ISETP.GT.AND P0, PT, R2, R0, PT ;  /* 0x000000000200720c */ /* 0x000fe20003f04270 */
[----:B------:R0:W-:Y:S01]  /*20560*/  STL [R1+0x10], R8 ;  /* 0x0000100801007387 */ /* 0x0001e20000100800 */
[----:B---3--:R-:W-:-:S05]  /*20570*/  LOP3.LUT R7, R7, R6, RZ, 0x3c, !PT ;  /* 0x0000000607077212 */ /* 0x008fca00078e3cff */
[----:B------:R0:W-:Y:S06]  /*20580*/  STL [R1+0x14], R7 ;  /* 0x0000140701007387 */ /* 0x0001ec0000100800 */
[----:B------:R-:W-:Y:S05]  /*20590*/  @P0 BRA `(.L_x_691) ;  /* 0xfffffff800b40947 */ /* 0x000fea000383ffff */
.L_x_674:
[----:B------:R-:W-:Y:S05]  /*205a0*/  BSYNC B0 ;  /* 0x0000000000007941 */ /* 0x000fea0003800000 */
.L_x_673:
[----:B------:R-:W2:Y:S01]  /*205b0*/  LDL R6, [R1+0x34] ;  /* 0x0000340001067983 */ /* 0x000ea20000100800 */
[----:B------:R-:W-:Y:S05]  /*205c0*/  @!P2 WARPSYNC.ALL ;  /* 0x000000000000a948 */ /* 0x000fea0003800000 */
[----:B------:R-:W-:Y:S01]  /*205d0*/  BSSY B6, `(.L_x_692) ;  /* 0x00002e6000067945 */ /* 0x000fe20003800000 */
[----:B------:R-:W-:Y:S01]  /*205e0*/  @!P2 BAR.SYNC.DEFER_BLOCKING 0xc, 0x120 ;  /* 0x030480000000ab1d */ /* 0x000fe20000010000 */
[----:B--2---:R-:W-:-:S13]  /*205f0*/  ISETP.GT.AND P0, PT, R6, RZ, PT ;  /* 0x000000ff0600720c */ /* 0x004fda0003f04270 */
[----:B------:R-:W-:Y:S05]  /*20600*/  @P0 BRA `(.L_x_693) ;  /* 0x0000000000480947 */ /* 0x000fea0003800000 */
[----:B------:R-:W1:Y:S02]  /*20610*/  S2R R6, SR_TID.X ;  /* 0x0000000000067919 */ /* 0x000e640000002100 */
[----:B-1----:R-:W-:-:S04]  /*20620*/  LOP3.LUT R6, R6, 0x1f, RZ, 0xc0, !PT ;  /* 0x0000001f06067812 */ /* 0x002fc800078ec0ff */
[----:B------:R-:W-:-:S13]  /*20630*/  ISETP.NE.AND P1, PT, R6, RZ, PT ;  /* 0x000000ff0600720c */ /* 0x000fda0003f25270 */
[----:B------:R-:W-:Y:S05]  /*20640*/  @P1 BRA `(.L_x_694) ;  /* 0x0000002c00781947 */ /* 0x000fea0003800000 */
[----:B0----5:R-:W0:Y:S01]  /*20650*/  S2R R7, SR_LANEID ;  /* 0x0000000000077919 */ /* 0x021e220000000000 */
[----:B------:R-:W-:Y:S01]  /*20660*/  VOTEU.ANY UR4, UPT, PT ;  /* 0x0000000000047886 */ /* 0x000fe200038e0100 */
[----:B------:R-:W1:Y:S01]  /*20670*/  LDC.64 R2, c[0x0][0xc38] ;  /* 0x00030e00ff027b82 */ /* 0x000e620000000a00 */
[----:B------:R-:W0:Y:S01]  /*20680*/  FLO.U32 R0, UR4 ;  /* 0x0000000400007d00 */ /* 0x000e2200080e0000 */
[----:B------:R-:W-:-:S07]  /*20690*/  ULDC.64 UR6, c[0x0][0x208] ;  /* 0x0000820000067ab9 */ /* 0x000fce0000000a00 */
[----:B------:R-:W1:Y:S01]  /*206a0*/  POPC R5, UR4 ;  /* 0x0000000400057d09 */ /* 0x000e620008000000 */
[----:B0-----:R-:W-:-:S13]  /*206b0*/  ISETP.EQ.U32.AND P0, PT, R0, R7, PT ;  /* 0x000000070000720c */ /* 0x001fda0003f02070 */
[----:B-1----:R-:W2:Y:S01]  /*206c0*/  @P0 ATOMG.E.ADD.STRONG.GPU PT, R3, desc[UR6][R2.64], R5 ;  /* 0x00000005020309a8 */ /* 0x002ea200081ee1c6 */
[----:B------:R-:W0:Y:S02]  /*206d0*/  S2R R4, SR_LTMASK ;  /* 0x0000000000047919 */ /* 0x000e240000003900 */
[----:B0-----:R-:W-:-:S04]  /*206e0*/  LOP3.LUT R4, R4, UR4, RZ, 0xc0, !PT ;  /* 0x0000000404047c12 */ /* 0x001fc8000f8ec0ff */
[----:B------:R-:W0:Y:S01]  /*206f0*/  POPC R7, R4 ;  /* 0x0000000400077309 */ /* 0x000e220000000000 */
[----:B--2---:R-:W0:Y:S02]  /*20700*/  SHFL.IDX PT, R0, R3, R0, 0x1f ;  /* 0x00001f0003007589 */ /* 0x004e2400000e0000 */
[----:B0-----:R-:W-:Y:S01]  /*20710*/  IADD3 R16, R0, UR36, R7 ;  /* 0x0000002400107c10 */ /* 0x001fe2000fffe007 */
[----:B------:R-:W-:Y:S06]  /*20720*/  BRA `(.L_x_694) ;  /* 0x0000002c00407947 */ /* 0x000fec0003800000 */
.L_x_693:
[----:B------:R-:W1:Y:S01]  /*20730*/  S2R R0, SR_CgaCtaId ;  /* 0x0000000000007919 */ /* 0x000e620000008800 */
[----:B------:R-:W-:-:S04]  /*20740*/  MOV R2, 0x400 ;  /* 0x0000040000027802 */ /* 0x000fc80000000f00 */
[----:B-1----:R-:W-:-:S05]  /*20750*/  LEA R3, R0, R2, 0x18 ;  /* 0x0000000200037211 */ /* 0x002fca00078ec0ff */
[----:B------:R1:W-:Y:S01]  /*20760*/  STL [R1+0x18], R3 ;  /* 0x0000180301007387 */ /* 0x0003e20000100800 */
[----:B------:R-:W-:-:S05]  /*20770*/  VIADD R0, R3, 0x1e400 ;  /* 0x0001e40003007836 */ /* 0x000fca0000000000 */
[----:B------:R-:W-:-:S13]  /*20780*/  LOP3.LUT P0, RZ, R0, 0x3ff, RZ, 0xc0, !PT ;  /* 0x000003ff00ff7812 */ /* 0x000fda000780c0ff */
[----:B-1----:R-:W-:Y:S05]  /*20790*/  @!P0 BRA `(.L_x_695) ;  /* 0x0000000000408947 */ /* 0x002fea0003800000 */
        /* <DEDUP_REMOVED lines=8> */
[----:B0----5:R-:W-:-:S02]  /*20820*/  IMAD.U32 R7, RZ, RZ, UR9 ;  /* 0x00000009ff077e24 */ /* 0x021fc4000f8e00ff */
[----:B------:R-:W-:Y:S02]  /*20830*/  IMAD.U32 R10, RZ, RZ, UR4 ;  /* 0x00000004ff0a7e24 */ /* 0x000fe4000f8e00ff */
[----:B------:R-:W-:Y:S02]  /*20840*/  IMAD.U32 R11, RZ, RZ, UR5 ;  /* 0x00000005ff0b7e24 */ /* 0x000fe4000f8e00ff */
[----:B------:R-:W-:Y:S02]  /*20850*/  IMAD.MOV.U32 R8, RZ, RZ, 0x70 ;  /* 0x00000070ff087424 */ /* 0x000fe400078e00ff */
[----:B------:R-:W-:Y:S02]  /*20860*/  IMAD.MOV.U32 R12, RZ, RZ, 0x1 ;  /* 0x00000001ff0c7424 */ /* 0x000fe400078e00ff */
[----:B------:R-:W-:-:S07]  /*20870*/  IMAD.MOV.U32 R13, RZ, RZ, RZ ;  /* 0x000000ffff0d7224 */ /* 0x000fce00078e00ff */
[----:B------:R-:W-:-:S07]  /*20880*/  LEPC R20, `(.L_x_695) ;  /* 0x000000001014794e */ /* 0x000fce0000000000 */
[----:B-1----:R-:W-:Y:S05]  /*20890*/  CALL.ABS.NOINC R2 ;  /* 0x0000000002007343 */ /* 0x002fea0003c00000 */
.L_x_695:
        /* <DEDUP_REMOVED lines=12> */
[----:B0----5:R-:W-:-:S02]  /*20960*/  IMAD.U32 R7, RZ, RZ, UR9 ;  /* 0x00000009ff077e24 */ /* 0x021fc4000f8e00ff */
[----:B------:R-:W-:Y:S02]  /*20970*/  IMAD.U32 R10, RZ, RZ, UR4 ;  /* 0x00000004ff0a7e24 */ /* 0x000fe4000f8e00ff */
[----:B------:R-:W-:Y:S02]  /*20980*/  IMAD.U32 R11, RZ, RZ, UR5 ;  /* 0x00000005ff0b7e24 */ /* 0x000fe4000f8e00ff */
[----:B------:R-:W-:Y:S02]  /*20990*/  IMAD.MOV.U32 R8, RZ, RZ, 0x70 ;  /* 0x00000070ff087424 */ /* 0x000fe400078e00ff */
[----:B------:R-:W-:Y:S02]  /*209a0*/  IMAD.MOV.U32 R12, RZ, RZ, 0x1 ;  /* 0x00000001ff0c7424 */ /* 0x000fe400078e00ff */
[----:B-1----:R-:W-:-:S07]  /*209b0*/  IMAD.MOV.U32 R13, RZ, RZ, RZ ;  /* 0x000000ffff0d7224 */ /* 0x002fce00078e00ff */
[----:B------:R-:W-:-:S07]  /*209c0*/  LEPC R20, `(.L_x_697) ;  /* 0x000000001014794e */ /* 0x000fce0000000000 */
[----:B--2---:R-:W-:Y:S05]  /*209d0*/  CALL.ABS.NOINC R2 ;  /* 0x0000000002007343 */ /* 0x004fea0003c00000 */
.L_x_697:
        /* <DEDUP_REMOVED lines=16> */
.L_x_696:
[----:B------:R-:W2:Y:S01]  /*20ae0*/  LDL.LU R2, [R1+0x28] ;  /* 0x0000280001027983 */ /* 0x000ea20000300800 */
[----:B------:R-:W-:-:S03]  /*20af0*/  ULDC.64 UR4, c[0x0][0x9f8] ;  /* 0x00027e0000047ab9 */ /* 0x000fc60000000a00 */
[----:B------:R-:W3:Y:S04]  /*20b00*/  LDL.LU R0, [R1+0x2c] ;  /* 0x00002c0001007983 */ /* 0x000ee80000300800 */
[----:B------:R-:W4:Y:S04]  /*20b10*/  LDL.LU R4, [R1+0x38] ;  /* 0x0000380001047983 */ /* 0x000f280000300800 */
[----:B------:R-:W4:Y:S01]  /*20b20*/  LDL.LU R6, [R1+0x20] ;  /* 0x0000200001067983 */ /* 0x000f220000300800 */
[----:B------:R-:W-:Y:S01]  /*20b30*/  ISETP.NE.U32.AND P0, PT, RZ, UR4, PT ;  /* 0x00000004ff007c0c */ /* 0x000fe2000bf05070 */
[----:B------:R-:W-:-:S03]  /*20b40*/  ULDC.64 UR6, c[0x0][0x208] ;  /* 0x0000820000067ab9 */ /* 0x000fc60000000a00 */
[----:B------:R-:W-:Y:S01]  /*20b50*/  ISETP.NE.AND.EX P0, PT, RZ, UR5, PT, P0 ;  /* 0x00000005ff007c0c */ /* 0x000fe2000bf05300 */
[----:B0----5:R-:W0:Y:S02]  /*20b60*/  S2R R7, SR_TID.X ;  /* 0x0000000000077919 */ /* 0x021e240000002100 */
        /* <DEDUP_REMOVED lines=17> */
[----:B-1----:R-:W1:Y:S01]  /*20c80*/  @P0 LDC R2, c[0x0][0x430] ;  /* 0x00010c00ff020b82 */ /* 0x002e620000000800 */
[----:B0-----:R-:W-:-:S05]  /*20c90*/  @P0 IMAD.HI.U32 R3, R18, R5, RZ ;  /* 0x0000000512030227 */ /* 0x001fca00078e00ff */
[----:B-1----:R-:W-:Y:S02]  /*20ca0*/  @P0 SHF.R.U32.HI R4, RZ, R2, R3 ;  /* 0x00000002ff040219 */ /* 0x002fe40000011603 */
[----:B------:R-:W-:-:S04]  /*20cb0*/  ISETP.NE.U32.AND P0, PT, RZ, UR4, PT ;  /* 0x00000004ff007c0c */ /* 0x000fc8000bf05070 */
[----:B------:R-:W-:-:S04]  /*20cc0*/  ISETP.NE.AND.EX P0, PT, RZ, UR5, PT, P0 ;  /* 0x00000005ff007c0c */ /* 0x000fc8000bf05300 */
[----:B------:R-:W-:-:S09]  /*20cd0*/  SEL R2, R6, RZ, !P0 ;  /* 0x000000ff06027207 */ /* 0x000fd20004000000 */
.L_x_698:
        /* <DEDUP_REMOVED lines=16> */
.L_x_699:
        /* <DEDUP_REMOVED lines=16> */
.L_x_811:
[----:B------:R-:W2:Y:S01]  /*20ee0*/  LDL R3, [R1+0x24] ;  /* 0x0000240001037983 */ /* 0x000ea20000100800 */
[----:B------:R-:W-:Y:S01]  /*20ef0*/  UMOV UR4, 0xffffffff ;  /* 0xffffffff00047882 */ /* 0x000fe20000000000 */
[----:B------:R-:W-:Y:S01]  /*20f00*/  SHF.R.S32.HI R12, RZ, 0x1f, R0 ;  /* 0x0000001fff0c7819 */ /* 0x000fe20000011400 */
[----:B--2---:R-:W-:Y:S01]  /*20f10*/  VIADD R3, R3, 0xffffffff ;  /* 0xffffffff03037836 */ /* 0x004fe20000000000 */
[----:B------:R-:W-:Y:S06]  /*20f20*/  BRA.DIV UR4, `(.L_x_701) ;  /* 0x0000003e04cc7947 */ /* 0x000fec000b800000 */
[----:B------:R-:W-:-:S13]  /*20f30*/  ELECT P6, URZ, PT ;  /* 0x00000000003f782f */ /* 0x000fda00038c0000 */
.L_x_814:
        /* <DEDUP_REMOVED lines=25> */
.L_x_703:
        /* <DEDUP_REMOVED lines=9> */
.L_x_815:
        /* <DEDUP_REMOVED lines=11> */
.L_x_705:
        /* <DEDUP_REMOVED lines=28> */
.L_x_702:
[----:B------:R-:W2:Y:S01]  /*213d0*/  LDL.LU R11, [R1+0x30] ;  /* 0x00003000010b7983 */ /* 0x000ea20000300800 */
[----:B------:R-:W-:Y:S01]  /*213e0*/  MOV R7, 0x400 ;  /* 0x0000040000077802 */ /* 0x000fe20000000f00 */
[----:B------:R-:W-:Y:S05]  /*213f0*/  WARPSYNC.ALL ;  /* 0x0000000000007948 */ /* 0x000fea0003800000 */
[----:B------:R-:W0:Y:S01]  /*21400*/  S2R R10, SR_CgaCtaId ;  /* 0x00000000000a7919 */ /* 0x000e220000008800 */
[----:B------:R-:W-:-:S13]  /*21410*/  ELECT P0, URZ, PT ;  /* 0x00000000003f782f */ /* 0x000fda0003800000 */
[C---:B------:R-:W-:Y:S01]  /*21420*/  @P0 R2UR UR13, R2.reuse ;  /* 0x00000000020d02ca */ /* 0x040fe200000e0000 */
[----:B------:R-:W-:Y:S01]  /*21430*/  UIADD3 UR4, UP0, UR38, 0x270, URZ ;  /* 0x0000027026047890 */ /* 0x000fe2000ff1e03f */
[----:B------:R-:W-:Y:S01]  /*21440*/  @P0 R2UR UR21, R2 ;  /* 0x00000000021502ca */ /* 0x000fe200000e0000 */
[----:B------:R-:W-:Y:S01]  /*21450*/  UMOV UR6, 0x0 ;  /* 0x0000000000067882 */ /* 0x000fe20000000000 */
[C---:B------:R-:W-:Y:S01]  /*21460*/  @P0 R2UR UR12, R18.reuse ;  /* 0x00000000120c02ca */ /* 0x040fe200000e0000 */
[----:B------:R-:W-:Y:S01]  /*21470*/  UIADD3.X UR5, URZ, UR39, URZ, UP0, !UPT ;  /* 0x000000273f057290 */ /* 0x000fe200087fe43f */
[C---:B------:R-:W-:Y:S01]  /*21480*/  @P0 R2UR UR11, R17.reuse ;  /* 0x00000000110b02ca */ /* 0x040fe200000e0000 */
[----:B------:R-:W-:Y:S01]  /*21490*/  UMOV UR7, 0x12f00000 ;  /* 0x12f0000000077882 */ /* 0x000fe20000000000 */
[----:B------:R-:W-:Y:S01]  /*214a0*/  @P0 R2UR UR20, R18 ;  /* 0x00000000121402ca */ /* 0x000fe200000e0000 */
[----:B------:R-:W-:Y:S01]  /*214b0*/  UMOV UR10, URZ ;  /* 0x0000003f000a7c82 */ /* 0x000fe20008000000 */
[----:B------:R-:W-:Y:S01]  /*214c0*/  @P0 R2UR UR19, R17 ;  /* 0x00000000111302ca */ /* 0x000fe200000e0000 */
[----:B------:R-:W-:Y:S01]  /*214d0*/  UMOV UR14, 0x0 ;  /* 0x00000000000e7882 */ /* 0x000fe20000000000 */
[----:B------:R-:W-:Y:S01]  /*214e0*/  @P0 IMAD.MOV.U32 R6, RZ, RZ, 0x8000 ;  /* 0x00008000ff060424 */ /* 0x000fe200078e00ff */
[----:B------:R-:W-:Y:S01]  /*214f0*/  UMOV UR15, 0x12f00000 ;  /* 0x12f00000000f7882 */ /* 0x000fe20000000000 */
[----:B------:R-:W-:Y:S01]  /*21500*/  UMOV UR18, 0x40 ;  /* 0x0000004000127882 */ /* 0x000fe20000000000 */
[----:B------:R-:W-:Y:S01]  /*21510*/  BSSY B0, `(.L_x_706) ;  /* 0x0000013000007945 */ /* 0x000fe20003800000 */
[----:B0-----:R-:W-:Y:S01]  /*21520*/  LEA R7, R10, R7, 0x18 ;  /* 0x000000070a077211 */ /* 0x001fe200078ec0ff */
[----:B------:R-:W-:Y:S03]  /*21530*/  BAR.SYNC.DEFER_BLOCKING 0x8, 0x120 ;  /* 0x0204800000007b1d */ /* 0x000fe60000010000 */
[----:B------:R-:W-:-:S13]  /*21540*/  R2UR UR16, R7 ;  /* 0x00000000071072ca */ /* 0x000fda00000e0000 */
[----:B------:R-:W-:Y:S02]  /*21550*/  UIADD3 UR8, UR16, 0x16400, URZ ;  /* 0x0001640010087890 */ /* 0x000fe4000fffe03f */
[----:B------:R-:W-:Y:S02]  /*21560*/  UIADD3 UR9, UR16, 0x34800, URZ ;  /* 0x0003480010097890 */ /* 0x000fe4000fffe03f */
[----:B------:R-:W-:Y:S01]  /*21570*/  UIADD3 UR16, UR16, 0x1a400, URZ ;  /* 0x0001a40010107890 */ /* 0x000fe2000fffe03f */
[----:B------:R0:W-:Y:S04]  /*21580*/  @P0 SYNCS.ARRIVE.TRANS64 RZ, [R7+URZ+0x34800], R6 ;  /* 0x0348000607ff09a7 */ /* 0x0001e8000800003f */
[----:B------:R-:W-:Y:S02]  /*21590*/  UMOV UR17, UR9 ;  /* 0x0000000900117c82 */ /* 0x000fe40008000000 */
[----:B------:R0:W-:Y:S02]  /*215a0*/  UTMALDG.4D [UR8], [UR4], desc[UR6] ;  /* 0x00000608040075b4 */ /* 0x0001e40008019000 */
        /* <DEDUP_REMOVED lines=9> */
.L_x_816:
[----:B------:R-:W-:Y:S05]  /*21640*/  BSYNC B0 ;  /* 0x0000000000007941 */ /* 0x000fea0003800000 */
.L_x_706:
        /* <DEDUP_REMOVED lines=9> */
[C---:B------:R-:W-:Y:S02]  /*216e0*/  IMAD.IADD R2, R6.reuse, 0x1, R13 ;  /* 0x0000000106027824 */ /* 0x040fe400078e020d */
[----:B------:R-:W-:-:S03]  /*216f0*/  VIADD R6, R6, 0xfffffffe ;  /* 0xfffffffe06067836 */ /* 0x000fc60000000000 */
[----:B------:R-:W-:-:S04]  /*21700*/  LOP3.LUT R2, R2, 0x1, RZ, 0xc0, !PT ;  /* 0x0000000102027812 */ /* 0x000fc800078ec0ff */
[----:B------:R-:W-:-:S13]  /*21710*/  ISETP.NE.U32.AND P0, PT, R2, 0x1, PT ;  /* 0x000000010200780c */ /* 0x000fda0003f05070 */
        /* <DEDUP_REMOVED lines=15> */
[----:B------:R-:W-:Y:S01]  /*21810*/  IMAD.MOV.U32 R2, RZ, RZ, R6 ;  /* 0x000000ffff027224 */ /* 0x000fe200078e0006 */
[----:B------:R-:W-:Y:S01]  /*21820*/  ULDC.64 UR4, c[0x0][0x408] ;  /* 0x0001020000047ab9 */ /* 0x000fe20000000a00 */
[----:B------:R-:W-:Y:S01]  /*21830*/  ULDC.64 UR6, c[0x0][0x208] ;  /* 0x0000820000067ab9 */ /* 0x000fe20000000a00 */
[----:B0-----:R-:W-:-:S13]  /*21840*/  ISETP.NE.AND P0, PT, R17, 0x1, PT ;  /* 0x000000011100780c */ /* 0x001fda0003f05270 */
[----:B------:R-:W0:Y:S02]  /*21850*/  @P0 LDC.64 R10, c[0x0][0x420] ;  /* 0x00010800ff0a0b82 */ /* 0x000e240000000a00 */
[----:B0-----:R-:W-:-:S05]  /*21860*/  @P0 IMAD.HI.U32 R10, R6, R10, RZ ;  /* 0x0000000a060a0227 */ /* 0x001fca00078e00ff */
[----:B------:R-:W-:Y:S01]  /*21870*/  @P0 SHF.R.U32.HI R2, RZ, R11, R10 ;  /* 0x0000000bff020219 */ /* 0x000fe2000001160a */
[----:B------:R-:W-:-:S03]  /*21880*/  IMAD R10, R12, UR4, RZ ;  /* 0x000000040c0a7c24 */ /* 0x000fc6000f8e02ff */
[----:B------:R-:W-:Y:S01]  /*21890*/  SHF.R.S32.HI R11, RZ, 0x1f, R2 ;  /* 0x0000001fff0b7819 */ /* 0x000fe20000011402 */
[C---:B------:R-:W-:Y:S02]  /*218a0*/  IMAD R15, R0.reuse, UR5, R10 ;  /* 0x00000005000f7c24 */ /* 0x040fe4000f8e020a */
[--C-:B------:R-:W-:Y:S02]  /*218b0*/  IMAD.MOV.U32 R10, RZ, RZ, R2.reuse ;  /* 0x000000ffff0a7224 */ /* 0x100fe400078e0002 */
[----:B------:R-:W-:Y:S02]  /*218c0*/  IMAD.MOV R2, RZ, RZ, -R2 ;  /* 0x000000ffff027224 */ /* 0x000fe400078e0a02 */
[----:B------:R-:W-:-:S04]  /*218d0*/  IMAD.WIDE.U32 R10, R0, UR4, R10 ;  /* 0x00000004000a7c25 */ /* 0x000fc8000f8e000a */
[----:B------:R-:W-:Y:S01]  /*218e0*/  IMAD.IADD R15, R15, 0x1, R11 ;  /* 0x000000010f0f7824 */ /* 0x000fe200078e020b */
[----:B------:R-:W-:Y:S01]  /*218f0*/  LEA R8, P0, R10, R8, 0x2 ;  /* 0x000000080a087211 */ /* 0x000fe200078010ff */
[----:B------:R-:W-:-:S03]  /*21900*/  IMAD R6, R17, R2, R6 ;  /* 0x0000000211067224 */ /* 0x000fc600078e0206 */
[----:B------:R-:W-:-:S05]  /*21910*/  LEA.HI.X R9, R10, R9, R15, 0x2, P0 ;  /* 0x000000090a097211 */ /* 0x000fca00000f140f */
[----:B------:R0:W5:Y:S04]  /*21920*/  LDG.E R2, desc[UR6][R8.64] ;  /* 0x0000000608027981 */ /* 0x000168000c1e1900 */
.L_x_714:
[----:B0-----:R-:W0:Y:S01]  /*21930*/  S2R R9, SR_CgaCtaId ;  /* 0x0000000000097919 */ /* 0x001e220000008800 */
[----:B------:R-:W-:-:S04]  /*21940*/  MOV R8, 0x400 ;  /* 0x0000040000087802 */ /* 0x000fc80000000f00 */
[----:B0-----:R-:W-:Y:S02]  /*21950*/  LEA R8, R9, R8, 0x18 ;  /* 0x0000000809087211 */ /* 0x001fe400078ec0ff */
[----:B------:R-:W-:-:S03]  /*21960*/  SHF.L.U32 R9, R14, 0x1f, RZ ;  /* 0x0000001f0e097819 */ /* 0x000fc600000006ff */
[----:B------:R-:W-:-:S04]  /*21970*/  IMAD R8, R7, 0x8, R8 ;  /* 0x0000000807087824 */ /* 0x000fc800078e0208 */
[----:B------:R-:W0:Y:S02]  /*21980*/  SYNCS.PHASECHK.TRANS64.TRYWAIT P0, [R8+URZ+0x34840], R9 ;  /* 0x03484009080075a7 */ /* 0x000e24000800017f */
[----:B0-----:R-:W-:Y:S05]  /*21990*/  @!P0 BRA `(.L_x_715) ;  /* 0x0000003400848947 */ /* 0x001fea0003800000 */
.L_x_817:
        /* <DEDUP_REMOVED lines=11> */
.L_x_716:
        /* <DEDUP_REMOVED lines=33> */
.L_x_818:
[----:B------:R-:W-:Y:S05]  /*21c60*/  @P1 BRA `(.L_x_718) ;  /* 0x0000000000301947 */ /* 0x000fea0003800000 */
[----:B------:R-:W2:Y:S01]  /*21c70*/  LDL R10, [R1] ;  /* 0x00000000010a7983 */ /* 0x000ea20000100800 */
[----:B------:R-:W-:Y:S01]  /*21c80*/  MOV R11, 0x400 ;  /* 0x00000400000b7802 */ /* 0x000fe20000000f00 */
[----:B------:R-:W1:Y:S01]  /*21c90*/  S2R R17, SR_TID.X ;  /* 0x0000000000117919 */ /* 0x000e620000002100 */
[----:B------:R-:W3:Y:S01]  /*21ca0*/  S2R R15, SR_CgaCtaId ;  /* 0x00000000000f7919 */ /* 0x000ee20000008800 */
[----:B0-----:R-:W-:Y:S01]  /*21cb0*/  IMAD.MOV.U32 R9, RZ, RZ, 0xb000 ;  /* 0x0000b000ff097424 */ /* 0x001fe200078e00ff */
[----:B-1----:R-:W-:-:S04]  /*21cc0*/  LOP3.LUT R17, R17, 0x1f, RZ, 0xc0, !PT ;  /* 0x0000001f11117812 */ /* 0x002fc800078ec0ff */
[----:B------:R-:W-:Y:S02]  /*21cd0*/  ISETP.NE.AND P0, PT, R17, RZ, PT ;  /* 0x000000ff1100720c */ /* 0x000fe40003f05270 */
[----:B---3--:R-:W-:-:S05]  /*21ce0*/  LEA R11, R15, R11, 0x18 ;  /* 0x0000000b0f0b7211 */ /* 0x008fca00078ec0ff */
[----:B--2---:R-:W-:-:S04]  /*21cf0*/  IMAD R8, R10, 0x8, R11 ;  /* 0x000000080a087824 */ /* 0x004fc800078e020b */
[----:B------:R1:W-:Y:S02]  /*21d00*/  SYNCS.ARRIVE.TRANS64 RZ, [R8+URZ+0x34850], R9 ;  /* 0x0348500908ff79a7 */ /* 0x0003e4000800003f */
[----:B------:R-:W-:Y:S05]  /*21d10*/  @!P0 BRA `(.L_x_718) ;  /* 0x0000000000048947 */ /* 0x000fea0003800000 */
[----:B------:R-:W-:Y:S01]  /*21d20*/  BPT.TRAP 0x1 ;  /* 0x000000040000795c */ /* 0x000fe20000300000 */
.L_x_718:
        /* <DEDUP_REMOVED lines=31> */
.L_x_713:
[----:B------:R-:W-:Y:S05]  /*21f20*/  BSYNC B2 ;  /* 0x0000000000027941 */ /* 0x000fea0003800000 */
.L_x_712:
[----:B------:R-:W2:Y:S04]  /*21f30*/  LDL.LU R2, [R1+0x24] ;  /* 0x0000240001027983 */ /* 0x000ea80000300800 */
[----:B------:R0:W-:Y:S04]  /*21f40*/  STL [R1], R7 ;  /* 0x0000000701007387 */ /* 0x0001e80000100800 */
[----:B------:R0:W-:Y:S02]  /*21f50*/  STL [R1+0x8], R14 ;  /* 0x0000080e01007387 */ /* 0x0001e40000100800 */
[----:B0-2---:R-:W-:-:S07]  /*21f60*/  VIADD R6, R2, 0xfffffffd ;  /* 0xfffffffd02067836 */ /* 0x005fce0000000000 */
.L_x_711:
[----:B------:R-:W-:Y:S05]  /*21f70*/  BSYNC B1 ;  /* 0x0000000000017941 */ /* 0x000fea0003800000 */
.L_x_710:
[----:B------:R-:W-:-:S05]  /*21f80*/  IMAD.MOV R2, RZ, RZ, -R13 ;  /* 0x000000ffff027224 */ /* 0x000fca00078e0a0d */
[----:B------:R-:W-:-:S13]  /*21f90*/  ISETP.NE.AND P0, PT, R3, R2, PT ;  /* 0x000000020300720c */ /* 0x000fda0003f05270 */
[----:B------:R-:W-:Y:S05]  /*21fa0*/  @!P0 BRA `(.L_x_709) ;  /* 0x0000000c00e08947 */ /* 0x000fea0003800000 */
[----:B------:R-:W-:-:S07]  /*21fb0*/  IMAD.MOV.U32 R10, RZ, RZ, R5 ;  /* 0x000000ffff0a7224 */ /* 0x000fce00078e0005 */
.L_x_733:
        /* <DEDUP_REMOVED lines=17> */
[----:B------:R-:W-:Y:S01]  /*220d0*/  ULDC.64 UR8, c[0x0][0x208] ;  /* 0x0000820000087ab9 */ /* 0x000fe20000000a00 */
[----:B0-----:R-:W-:-:S13]  /*220e0*/  ISETP.NE.AND P0, PT, R10, 0x1, PT ;  /* 0x000000010a00780c */ /* 0x001fda0003f05270 */
[----:B------:R-:W0:Y:S02]  /*220f0*/  @P0 LDC.64 R2, c[0x0][0x420] ;  /* 0x00010800ff020b82 */ /* 0x000e240000000a00 */
[----:B0-----:R-:W-:-:S04]  /*22100*/  @P0 IMAD.HI.U32 R9, R6, R2, RZ ;  /* 0x0000000206090227 */ /* 0x001fc800078e00ff */
[----:B------:R-:W-:Y:S01]  /*22110*/  IMAD.MOV.U32 R2, RZ, RZ, R6 ;  /* 0x000000ffff027224 */ /* 0x000fe200078e0006 */
[----:B------:R-:W-:-:S04]  /*22120*/  @P0 SHF.R.U32.HI R2, RZ, R3, R9 ;  /* 0x00000003ff020219 */ /* 0x000fc80000011609 */
[--C-:B------:R-:W-:Y:S01]  /*22130*/  SHF.R.S32.HI R3, RZ, 0x1f, R2.reuse ;  /* 0x0000001fff037819 */ /* 0x100fe20000011402 */
[----:B------:R-:W-:-:S04]  /*22140*/  IMAD.MOV R9, RZ, RZ, -R2 ;  /* 0x000000ffff097224 */ /* 0x000fc800078e0a02 */
[----:B------:R-:W-:Y:S02]  /*22150*/  IMAD R9, R10, R9, R6 ;  /* 0x000000090a097224 */ /* 0x000fe400078e0206 */
[----:B------:R-:W-:Y:S02]  /*22160*/  IMAD R10, R12, UR6, RZ ;  /* 0x000000060c0a7c24 */ /* 0x000fe4000f8e02ff */
[----:B------:R-:W-:-:S04]  /*22170*/  IMAD.WIDE.U32 R2, R0, UR6, R2 ;  /* 0x0000000600027c25 */ /* 0x000fc8000f8e0002 */
[----:B------:R-:W-:-:S04]  /*22180*/  IMAD R10, R0, UR7, R10 ;  /* 0x00000007000a7c24 */ /* 0x000fc8000f8e020a */
[----:B------:R-:W-:Y:S01]  /*22190*/  IMAD.IADD R3, R10, 0x1, R3 ;  /* 0x000000010a037824 */ /* 0x000fe200078e0203 */
[----:B------:R-:W-:-:S04]  /*221a0*/  LEA R10, P0, R2, UR4, 0x2 ;  /* 0x00000004020a7c11 */ /* 0x000fc8000f8010ff */
[----:B------:R-:W-:-:S05]  /*221b0*/  LEA.HI.X R11, R2, UR5, R3, 0x2, P0 ;  /* 0x00000005020b7c11 */ /* 0x000fca00080f1403 */
[----:B------:R0:W5:Y:S04]  /*221c0*/  LDG.E R10, desc[UR8][R10.64] ;  /* 0x000000080a0a7981 */ /* 0x000168000c1e1900 */
.L_x_721:
[----:B------:R-:W1:Y:S01]  /*221d0*/  S2R R3, SR_CgaCtaId ;  /* 0x0000000000037919 */ /* 0x000e620000008800 */
[----:B------:R-:W-:-:S04]  /*221e0*/  MOV R2, 0x400 ;  /* 0x0000040000027802 */ /* 0x000fc80000000f00 */
[----:B-1----:R-:W-:Y:S02]  /*221f0*/  LEA R2, R3, R2, 0x18 ;  /* 0x0000000203027211 */ /* 0x002fe400078ec0ff */
[----:B------:R-:W-:-:S03]  /*22200*/  SHF.L.U32 R3, R8, 0x1f, RZ ;  /* 0x0000001f08037819 */ /* 0x000fc600000006ff */
[----:B------:R-:W-:-:S04]  /*22210*/  IMAD R2, R7, 0x8, R2 ;  /* 0x0000000807027824 */ /* 0x000fc800078e0202 */
[----:B------:R-:W1:Y:S02]  /*22220*/  SYNCS.PHASECHK.TRANS64.TRYWAIT P0, [R2+URZ+0x34840], R3 ;  /* 0x03484003020075a7 */ /* 0x000e64000800017f */
[----:B-1----:R-:W-:Y:S05]  /*22230*/  @!P0 BRA `(.L_x_722) ;  /* 0x0000002c00848947 */ /* 0x002fea0003800000 */
.L_x_819:
        /* <DEDUP_REMOVED lines=11> */
.L_x_723:
        /* <DEDUP_REMOVED lines=33> */
.L_x_820:
        /* <DEDUP_REMOVED lines=8> */
.L_x_725:
        /* <DEDUP_REMOVED lines=30> */
.L_x_720:
[----:B------:R-:W-:Y:S05]  /*22760*/  BSYNC B1 ;  /* 0x0000000000017941 */ /* 0x000fea0003800000 */
.L_x_719:
        /* <DEDUP_REMOVED lines=32> */
.L_x_728:
[----:B------:R-:W2:Y:S01]  /*22970*/  S2R R3, SR_CgaCtaId ;  /* 0x0000000000037919 */ /* 0x000ea20000008800 */
[----:B------:R-:W-:-:S04]  /*22980*/  MOV R2, 0x400 ;  /* 0x0000040000027802 */ /* 0x000fc80000000f00 */
[----:B--2---:R-:W-:Y:S02]  /*22990*/  LEA R2, R3, R2, 0x18 ;  /* 0x0000000203027211 */ /* 0x004fe400078ec0ff */
[----:B------:R-:W-:-:S03]  /*229a0*/  SHF.L.U32 R3, R13, 0x1f, RZ ;  /* 0x0000001f0d037819 */ /* 0x000fc600000006ff */
[----:B------:R-:W-:-:S04]  /*229b0*/  IMAD R2, R14, 0x8, R2 ;  /* 0x000000080e027824 */ /* 0x000fc800078e0202 */
[----:B------:R-:W2:Y:S02]  /*229c0*/  SYNCS.PHASECHK.TRANS64.TRYWAIT P0, [R2+URZ+0x34840], R3 ;  /* 0x03484003020075a7 */ /* 0x000ea4000800017f */
[----:B--2---:R-:W-:Y:S05]  /*229d0*/  @!P0 BRA `(.L_x_729) ;  /* 0x0000002400c48947 */ /* 0x004fea0003800000 */
.L_x_821:
        /* <DEDUP_REMOVED lines=11> */
.L_x_730:
        /* <DEDUP_REMOVED lines=33> */
.L_x_822:
        /* <DEDUP_REMOVED lines=8> */
.L_x_732:
        /* <DEDUP_REMOVED lines=29> */
.L_x_727:
[----:B------:R-:W-:Y:S05]  /*22ef0*/  BSYNC B1 ;  /* 0x0000000000017941 */ /* 0x000fea0003800000 */
.L_x_726:
[C---:B------:R-:W-:Y:S01]  /*22f00*/  ISETP.GT.AND P0, PT, R6.reuse, 0x1, PT ;  /* 0x000000010600780c */ /* 0x040fe20003f04270 */
[----:B------:R-:W-:-:S12]  /*22f10*/  VIADD R6, R6, 0xfffffffe ;  /* 0xfffffffe06067836 */ /* 0x000fd80000000000 */
[----:B------:R-:W-:Y:S05]  /*22f20*/  @P0 BRA `(.L_x_733) ;  /* 0xfffffff000240947 */ /* 0x000fea000383ffff */
.L_x_709:
[----:B------:R-:W-:Y:S05]  /*22f30*/  BSYNC B0 ;  /* 0x0000000000007941 */ /* 0x000fea0003800000 */
.L_x_708:
        /* <DEDUP_REMOVED lines=8> */
[----:B------:R-:W1:Y:S01]  /*22fc0*/  FLO.U32 R0, UR4 ;  /* 0x0000000400007d00 */ /* 0x000e6200080e0000 */
[----:B------:R-:W-:Y:S01]  /*22fd0*/  ULDC.64 UR6, c[0x0][0x208] ;  /* 0x0000820000067ab9 */ /* 0x000fe20000000a00 */
[----:B-1----:R-:W-:-:S06]  /*22fe0*/  ISETP.EQ.U32.AND P0, PT, R0, R7, PT ;  /* 0x000000070000720c */ /* 0x002fcc0003f02070 */
[----:B------:R-:W2:Y:S07]  /*22ff0*/  POPC R7, UR4 ;  /* 0x0000000400077d09 */ /* 0x000eae0008000000 */
[----:B--2---:R-:W2:Y:S01]  /*23000*/  @P0 ATOMG.E.ADD.STRONG.GPU PT, R3, desc[UR6][R2.64], R7 ;  /* 0x00000007020309a8 */ /* 0x004ea200081ee1c6 */
[----:B------:R-:W1:Y:S02]  /*23010*/  S2R R6, SR_LTMASK ;  /* 0x0000000000067919 */ /* 0x000e640000003900 */
[----:B-1----:R-:W-:-:S04]  /*23020*/  LOP3.LUT R6, R6, UR4, RZ, 0xc0, !PT ;  /* 0x0000000406067c12 */ /* 0x002fc8000f8ec0ff */
[----:B------:R-:W1:Y:S01]  /*23030*/  POPC R9, R6 ;  /* 0x0000000600097309 */ /* 0x000e620000000000 */
[----:B--2---:R-:W1:Y:S02]  /*23040*/  SHFL.IDX PT, R0, R3, R0, 0x1f ;  /* 0x00001f0003007589 */ /* 0x004e6400000e0000 */
[----:B-1----:R-:W-:-:S07]  /*23050*/  IADD3 R16, R0, UR36, R9 ;  /* 0x0000002400107c10 */ /* 0x002fce000fffe009 */
.L_x_735:
[----:B------:R-:W-:Y:S05]  /*23060*/  BSYNC B0 ;  /* 0x0000000000007941 */ /* 0x000fea0003800000 */
.L_x_734:
        /* <DEDUP_REMOVED lines=11> */
.L_x_823:
        /* <DEDUP_REMOVED lines=11> */
.L_x_739:
        /* <DEDUP_REMOVED lines=28> */
.L_x_737:
[----:B------:R-:W-:Y:S05]  /*23390*/  BSYNC B0 ;  /* 0x0000000000007941 */ /* 0x000fea0003800000 */
.L_x_736:
        /* <DEDUP_REMOVED lines=9> */
.L_x_694:
[----:B------:R-:W-:Y:S05]  /*23430*/  BSYNC B6 ;  /* 0x0000000000067941 */ /* 0x000fea0003800000 */
.L_x_692:
[----:B------:R-:W-:-:S03]  /*23440*/  UMOV UR4, 0xffffffff ;  /* 0xffffffff00047882 */ /* 0x000fc60000000000 */
[----:B------:R-:W-:Y:S05]  /*23450*/  BRA.DIV UR4, `(.L_x_740) ;  /* 0x0000001e04607947 */ /* 0x000fea000b800000 */
[----:B------:R2:W3:Y:S04]  /*23460*/  SHFL.IDX PT, R4, R16, RZ, 0x1f ;  /* 0x00001fff10047589 */ /* 0x0004e800000e0000 */
[----:B------:R2:W4:Y:S02]  /*23470*/  SHFL.IDX PT, R6, R16, 0x1, 0x1f ;  /* 0x00201f0010067f89 */ /* 0x00052400000e0000 */
.L_x_827:
[----:B0-----:R-:W0:Y:S01]  /*23480*/  S2R R8, SR_TID.X ;  /* 0x0000000000087919 */ /* 0x001e220000002100 */
[----:B------:R-:W-:Y:S01]  /*23490*/  ULDC UR4, c[0x0][0xc14] ;  /* 0x0003050000047ab9 */ /* 0x000fe20000000800 */
[----:B------:R-:W-:Y:S01]  /*234a0*/  BSSY B0, `(.L_x_741) ;  /* 0x000000c000007945 */ /* 0x000fe20003800000 */
[----:B-1----:R-:W-:Y:S02]  /*234b0*/  IMAD.U32 R0, RZ, RZ, UR4 ;  /* 0x00000004ff007e24 */ /* 0x002fe4000f8e00ff */
[----:B------:R-:W-:Y:S01]  /*234c0*/  IMAD.MOV.U32 R17, RZ, RZ, RZ ;  /* 0x000000ffff117224 */ /* 0x000fe200078e00ff */
[----:B0-----:R-:W-:-:S04]  /*234d0*/  LOP3.LUT R8, R8, 0x1f, RZ, 0xc0, !PT ;  /* 0x0000001f08087812 */ /* 0x001fc800078ec0ff */
[C---:B------:R-:W-:Y:S01]  /*234e0*/  ISETP.NE.AND P0, PT, R8.reuse, 0x1f, PT ;  /* 0x0000001f0800780c */ /* 0x040fe20003f05270 */
[----:B------:R-:W-:-:S05]  /*234f0*/  IMAD.IADD R5, R8, 0x1, R19 ;  /* 0x0000000108057824 */ /* 0x000fca00078e0213 */
[----:B------:R-:W-:-:S13]  /*23500*/  ISETP.GE.OR P0, PT, R5, R0, !P0 ;  /* 0x000000000500720c */ /* 0x000fda0004706670 */
[----:B------:R-:W-:Y:S05]  /*23510*/  @P0 BRA `(.L_x_742) ;  /* 0x0000000000100947 */ /* 0x000fea0003800000 */
[----:B------:R-:W0:Y:S01]  /*23520*/  LDC.64 R2, c[0x0][0xc58] ;  /* 0x00031600ff027b82 */ /* 0x000e220000000a00 */
[----:B------:R-:W-:Y:S01]  /*23530*/  ULDC.64 UR4, c[0x0][0x208] ;  /* 0x0000820000047ab9 */ /* 0x000fe20000000a00 */
[----:B0-----:R-:W-:-:S05]  /*23540*/  IMAD.WIDE R2, R5, 0x4, R2 ;  /* 0x0000000405027825 */ /* 0x001fca00078e0202 */
[----:B------:R0:W5:Y:S02]  /*23550*/  LDG.E R17, desc[UR4][R2.64] ;  /* 0x0000000402117981 */ /* 0x000164000c1e1900 */
.L_x_742:
[----:B------:R-:W-:Y:S05]  /*23560*/  BSYNC B0 ;  /* 0x0000000000007941 */ /* 0x000fea0003800000 */
.L_x_741:
        /* <DEDUP_REMOVED lines=8> */
[----:B------:R-:W1:Y:S02]  /*235f0*/  SHFL.UP PT, R14, R13, 0x2, RZ ;  /* 0x044000000d0e7989 */ /* 0x000e6400000e00ff */
[----:B-1----:R-:W-:Y:S02]  /*23600*/  SEL R14, R14, RZ, P1 ;  /* 0x000000ff0e0e7207 */ /* 0x002fe40000800000 */
[----:B------:R-:W-:-:S03]  /*23610*/  ISETP.GE.U32.AND P1, PT, R8, 0x8, PT ;  /* 0x000000080800780c */ /* 0x000fc60003f26070 */
[----:B0-----:R-:W-:-:S05]  /*23620*/  IMAD.IADD R3, R13, 0x1, R14 ;  /* 0x000000010d037824 */ /* 0x001fca00078e020e */
        /* <DEDUP_REMOVED lines=11> */
.L_x_835:
[----:B------:R-:W-:Y:S02]  /*236e0*/  ULDC UR4, c[0x0][0xc10] ;  /* 0x0003040000047ab9 */ /* 0x000fe40000000800 */
[----:B--2---:R-:W-:-:S04]  /*236f0*/  IMAD.U32 R16, RZ, RZ, UR4 ;  /* 0x00000004ff107e24 */ /* 0x004fc8000f8e00ff */
[----:B-1----:R-:W-:-:S04]  /*23700*/  IMAD R3, R14, R16, RZ ;  /* 0x000000100e037224 */ /* 0x002fc800078e02ff */
[----:B----4-:R-:W-:-:S05]  /*23710*/  IMAD.IADD R6, R6, 0x1, R3 ;  /* 0x0000000106067824 */ /* 0x010fca00078e0203 */
[----:B---3--:R-:W-:-:S13]  /*23720*/  ISETP.GT.AND P0, PT, R6, R4, PT ;  /* 0x000000040600720c */ /* 0x008fda0003f04270 */
[----:B------:R-:W-:Y:S05]  /*23730*/  @P0 BRA `(.L_x_744) ;  /* 0x0000000000b80947 */ /* 0x000fea0003800000 */
[----:B------:R-:W1:Y:S02]  /*23740*/  LDC R0, c[0x0][0xc14] ;  /* 0x00030500ff007b82 */ /* 0x000e640000000800 */
.L_x_749:
[----:B------:R-:W-:-:S05]  /*23750*/  VIADD R19, R19, 0x1f ;  /* 0x0000001f13137836 */ /* 0x000fca0000000000 */
[----:B-1----:R-:W-:-:S13]  /*23760*/  ISETP.GE.AND P0, PT, R19, R0, PT ;  /* 0x000000001300720c */ /* 0x002fda0003f06270 */
[----:B------:R-:W-:Y:S05]  /*23770*/  @P0 BRA `(.L_x_745) ;  /* 0x0000000400600947 */ /* 0x000fea0003800000 */
[----:B------:R-:W1:Y:S01]  /*23780*/  S2R R8, SR_TID.X ;  /* 0x0000000000087919 */ /* 0x000e620000002100 */
[----:B------:R-:W-:Y:S01]  /*23790*/  BSSY B0, `(.L_x_746) ;  /* 0x000000b000007945 */ /* 0x000fe20003800000 */
[----:B------:R-:W-:Y:S01]  /*237a0*/  IMAD.MOV.U32 R17, RZ, RZ, RZ ;  /* 0x000000ffff117224 */ /* 0x000fe200078e00ff */
[----:B-1----:R-:W-:-:S04]  /*237b0*/  LOP3.LUT R8, R8, 0x1f, RZ, 0xc0, !PT ;  /* 0x0000001f08087812 */ /* 0x002fc800078ec0ff */
[C---:B------:R-:W-:Y:S01]  /*237c0*/  ISETP.NE.AND P1, PT, R8.reuse, 0x1f, PT ;  /* 0x0000001f0800780c */ /* 0x040fe20003f25270 */
[----:B------:R-:W-:-:S05]  /*237d0*/  IMAD.IADD R5, R8, 0x1, R19 ;  /* 0x0000000108057824 */ /* 0x000fca00078e0213 */
[----:B------:R-:W-:-:S13]  /*237e0*/  ISETP.GE.OR P0, PT, R5, R0, !P1 ;  /* 0x000000000500720c */ /* 0x000fda0004f06670 */
[----:B------:R-:W-:Y:S05]  /*237f0*/  @P0 BRA `(.L_x_747) ;  /* 0x0000000000100947 */ /* 0x000fea0003800000 */
[----:B0-----:R-:W0:Y:S01]  /*23800*/  LDC.64 R2, c[0x0][0xc58] ;  /* 0x00031600ff027b82 */ /* 0x001e220000000a00 */
[----:B------:R-:W-:Y:S01]  /*23810*/  ULDC.64 UR4, c[0x0][0x208] ;  /* 0x0000820000047ab9 */ /* 0x000fe20000000a00 */
[----:B0-----:R-:W-:-:S05]  /*23820*/  IMAD.WIDE R2, R5, 0x4, R2 ;  /* 0x0000000405027825 */ /* 0x001fca00078e0202 */
[----:B------:R1:W5:Y:S02]  /*23830*/  LDG.E R17, desc[UR4][R2.64] ;  /* 0x0000000402117981 */ /* 0x000364000c1e1900 */
.L_x_747:
[----:B------:R-:W-:Y:S05]  /*23840*/  BSYNC B0 ;  /* 0x0000000000007941 */ /* 0x000fea0003800000 */
.L_x_746:
[----:B------:R-:W-:-:S03]  /*23850*/  UMOV UR4, 0xffffffff ;  /* 0xffffffff00047882 */ /* 0x000fc60000000000 */
[----:B------:R-:W-:Y:S05]  /*23860*/  BRA.DIV UR4, `(.L_x_748) ;  /* 0x0000001e04787947 */ /* 0x000fea000b800000 */
[----:B-----5:R-:W2:Y:S01]  /*23870*/  SHFL.UP PT, R14, R17, 0x1, RZ ;  /* 0x04200000110e7989 */ /* 0x020ea200000e00ff */
[C---:B------:R-:W-:Y:S02]  /*23880*/  ISETP.NE.AND P0, PT, R8.reuse, RZ, PT ;  /* 0x000000ff0800720c */ /* 0x040fe40003f05270 */
[----:B------:R-:W-:Y:S02]  /*23890*/  ISETP.GE.U32.AND P1, PT, R8, 0x2, PT ;  /* 0x000000020800780c */ /* 0x000fe40003f26070 */
[----:B--2---:R-:W-:Y:S02]  /*238a0*/  SEL R14, R14, RZ, P0 ;  /* 0x000000ff0e0e7207 */ /* 0x004fe40000000000 */
[----:B------:R-:W-:-:S03]  /*238b0*/  ISETP.GE.U32.AND P0, PT, R8, 0x4, PT ;  /* 0x000000040800780c */ /* 0x000fc60003f06070 */
[----:B------:R-:W-:-:S05]  /*238c0*/  IMAD.IADD R13, R17, 0x1, R14 ;  /* 0x00000001110d7824 */ /* 0x000fca00078e020e */
[----:B------:R-:W2:Y:S02]  /*238d0*/  SHFL.UP PT, R14, R13, 0x2, RZ ;  /* 0x044000000d0e7989 */ /* 0x000ea400000e00ff */
[----:B--2---:R-:W-:Y:S02]  /*238e0*/  SEL R14, R14, RZ, P1 ;  /* 0x000000ff0e0e7207 */ /* 0x004fe40000800000 */
[----:B------:R-:W-:-:S03]  /*238f0*/  ISETP.GE.U32.AND P1, PT, R8, 0x8, PT ;  /* 0x000000080800780c */ /* 0x000fc60003f26070 */
[----:B-1----:R-:W-:-:S05]  /*23900*/  IMAD.IADD R3, R13, 0x1, R14 ;  /* 0x000000010d037824 */ /* 0x002fca00078e020e */
[----:B------:R-:W1:Y:S02]  /*23910*/  SHFL.UP PT, R14, R3, 0x4, RZ ;  /* 0x04800000030e7989 */ /* 0x000e6400000e00ff */
[----:B-1----:R-:W-:Y:S02]  /*23920*/  SEL R14, R14, RZ, P0 ;  /* 0x000000ff0e0e7207 */ /* 0x002fe40000000000 */
[----:B------:R-:W-:-:S03]  /*23930*/  ISETP.GE.U32.AND P0, PT, R8, 0x10, PT ;  /* 0x000000100800780c */ /* 0x000fc60003f06070 */
[----:B------:R-:W-:-:S05]  /*23940*/  IMAD.IADD R5, R3, 0x1, R14 ;  /* 0x0000000103057824 */ /* 0x000fca00078e020e */
[----:B------:R-:W1:Y:S02]  /*23950*/  SHFL.UP PT, R14, R5, 0x8, RZ ;  /* 0x05000000050e7989 */ /* 0x000e6400000e00ff */
[----:B-1----:R-:W-:-:S05]  /*23960*/  SEL R14, R14, RZ, P1 ;  /* 0x000000ff0e0e7207 */ /* 0x002fca0000800000 */
[----:B------:R-:W-:-:S05]  /*23970*/  IMAD.IADD R7, R5, 0x1, R14 ;  /* 0x0000000105077824 */ /* 0x000fca00078e020e */
[----:B------:R-:W0:Y:S02]  /*23980*/  SHFL.UP PT, R14, R7, 0x10, RZ ;  /* 0x06000000070e7989 */ /* 0x000e2400000e00ff */
[----:B0-----:R-:W-:-:S05]  /*23990*/  SEL R2, R14, RZ, P0 ;  /* 0x000000ff0e027207 */ /* 0x001fca0000000000 */
[----:B------:R-:W-:-:S05]  /*239a0*/  IMAD.IADD R2, R7, 0x1, R2 ;  /* 0x0000000107027824 */ /* 0x000fca00078e0202 */
[----:B------:R0:W1:Y:S02]  /*239b0*/  SHFL.IDX PT, R14, R2, 0x1f, 0x1f ;  /* 0x03e01f00020e7f89 */ /* 0x00006400000e0000 */
.L_x_843:
[----:B------:R-:W-:Y:S02]  /*239c0*/  ULDC UR4, c[0x0][0xc10] ;  /* 0x0003040000047ab9 */ /* 0x000fe40000000800 */
[----:B------:R-:W-:-:S04]  /*239d0*/  IMAD.U32 R16, RZ, RZ, UR4 ;  /* 0x00000004ff107e24 */ /* 0x000fc8000f8e00ff */
[----:B-1----:R-:W-:-:S04]  /*239e0*/  IMAD R3, R14, R16, RZ ;  /* 0x000000100e037224 */ /* 0x002fc800078e02ff */
[----:B------:R-:W-:-:S05]  /*239f0*/  IMAD.IADD R6, R3, 0x1, R6 ;  /* 0x0000000103067824 */ /* 0x000fca00078e0206 */
[----:B------:R-:W-:-:S13]  /*23a00*/  ISETP.GT.AND P0, PT, R6, R4, PT ;  /* 0x000000040600720c */ /* 0x000fda0003f04270 */
[----:B------:R-:W-:Y:S05]  /*23a10*/  @!P0 BRA `(.L_x_749) ;  /* 0xfffffffc004c8947 */ /* 0x000fea000383ffff */
.L_x_744:
        /* <DEDUP_REMOVED lines=8> */
.L_x_847:
[----:B------:R-:W-:Y:S01]  /*23aa0*/  ISETP.NE.AND P0, PT, R3, RZ, PT ;  /* 0x000000ff0300720c */ /* 0x000fe20003f05270 */
[----:B------:R-:W-:-:S12]  /*23ab0*/  IMAD.MOV.U32 R14, RZ, RZ, RZ ;  /* 0x000000ffff0e7224 */ /* 0x000fd800078e00ff */
[----:B------:R-:W-:Y:S05]  /*23ac0*/  @!P0 BRA `(.L_x_751) ;  /* 0x0000000000108947 */ /* 0x000fea0003800000 */
[----:B------:R-:W-:Y:S01]  /*23ad0*/  UMOV UR4, 0xffffffff ;  /* 0xffffffff00047882 */ /* 0x000fe20000000000 */
[----:B------:R-:W-:Y:S02]  /*23ae0*/  VIADD R12, R5, 0xffffffff ;  /* 0xffffffff050c7836 */ /* 0x000fe40000000000 */
[----:B------:R-:W-:Y:S05]  /*23af0*/  BRA.DIV UR4, `(.L_x_752) ;  /* 0x0000001e04ec7947 */ /* 0x000fea000b800000 */
[----:B------:R3:W4:Y:S02]  /*23b00*/  SHFL.IDX PT, R14, R2, R12, 0x1f ;  /* 0x00001f0c020e7589 */ /* 0x00072400000e0000 */
.L_x_751:
[----:B----4-:R-:W-:Y:S01]  /*23b10*/  IMAD R16, R14, R16, R6 ;  /* 0x000000100e107224 */ /* 0x010fe200078e0206 */
[----:B--2---:R-:W-:Y:S01]  /*23b20*/  IABS R6, R17 ;  /* 0x0000001100067213 */ /* 0x004fe20000000000 */
[----:B0--3--:R-:W-:Y:S02]  /*23b30*/  IMAD.MOV.U32 R2, RZ, RZ, RZ ;  /* 0x000000ffff027224 */ /* 0x009fe400078e00ff */
[----:B------:R-:W-:Y:S01]  /*23b40*/  IMAD.IADD R19, R5, 0x1, R19 ;  /* 0x0000000105137824 */ /* 0x000fe200078e0213 */
[----:B------:R-:W0:Y:S08]  /*23b50*/  I2F.RP R7, R6 ;  /* 0x0000000600077306 */ /* 0x000e300000209400 */
[----:B0-----:R-:W0:Y:S02]  /*23b60*/  MUFU.RCP R7, R7 ;  /* 0x0000000700077308 */ /* 0x001e240000001000 */
[----:B0-----:R-:W-:-:S06]  /*23b70*/  VIADD R8, R7, 0xffffffe ;  /* 0x0ffffffe07087836 */ /* 0x001fcc0000000000 */
[----:B------:R-:W0:Y:S02]  /*23b80*/  F2I.FTZ.U32.TRUNC.NTZ R3, R8 ;  /* 0x0000000800037305 */ /* 0x000e24000021f000 */
[----:B0-----:R-:W-:-:S04]  /*23b90*/  IMAD.MOV R9, RZ, RZ, -R3 ;  /* 0x000000ffff097224 */ /* 0x001fc800078e0a03 */
[----:B------:R-:W-:-:S04]  /*23ba0*/  IMAD R9, R9, R6, RZ ;  /* 0x0000000609097224 */ /* 0x000fc800078e02ff */
[----:B------:R-:W-:Y:S01]  /*23bb0*/  IMAD.HI.U32 R3, R3, R9, R2 ;  /* 0x0000000903037227 */ /* 0x000fe200078e0002 */
[----:B------:R-:W-:-:S03]  /*23bc0*/  IABS R9, R17 ;  /* 0x0000001100097213 */ /* 0x000fc60000000000 */
[----:B------:R-:W-:Y:S02]  /*23bd0*/  IMAD.IADD R2, R4, 0x1, -R16 ;  /* 0x0000000104027824 */ /* 0x000fe400078e0a10 */
[----:B------:R-:W-:-:S03]  /*23be0*/  IMAD.MOV R7, RZ, RZ, -R9 ;  /* 0x000000ffff077224 */ /* 0x000fc600078e0a09 */
        /* <DEDUP_REMOVED lines=17> */
.L_x_745:
[----:B------:R-:W-:Y:S01]  /*23d00*/  UMOV UR4, URZ ;  /* 0x0000003f00047c82 */ /* 0x000fe20008000000 */
[----:B------:R-:W-:Y:S01]  /*23d10*/  UMOV UR5, URZ ;  /* 0x0000003f00057c82 */ /* 0x000fe20008000000 */
[----:B------:R-:W-:Y:S01]  /*23d20*/  ULDC UR6, c[0x0][0xc14] ;  /* 0x0003050000067ab9 */ /* 0x000fe20000000800 */
[----:B------:R-:W-:Y:S02]  /*23d30*/  IMAD.MOV.U32 R16, RZ, RZ, R4 ;  /* 0x000000ffff107224 */ /* 0x000fe400078e0004 */
[----:B------:R-:W-:Y:S02]  /*23d40*/  IMAD.U32 R17, RZ, RZ, UR4 ;  /* 0x00000004ff117e24 */ /* 0x000fe4000f8e00ff */
[----:B------:R-:W-:Y:S02]  /*23d50*/  IMAD.U32 R18, RZ, RZ, UR5 ;  /* 0x00000005ff127e24 */ /* 0x000fe4000f8e00ff */
[----:B------:R-:W-:-:S07]  /*23d60*/  IMAD.U32 R19, RZ, RZ, UR6 ;  /* 0x00000006ff137e24 */ /* 0x000fce000f8e00ff */
.L_x_753:
        /* <DEDUP_REMOVED lines=12> */
.L_x_671:
[----:B0-----:R-:W3:Y:S01]  /*23e30*/  LDL.LU R0, [R1+0x30] ;  /* 0x0000300001007983 */ /* 0x001ee20000300800 */
[----:B------:R-:W-:Y:S01]  /*23e40*/  BSSY B0, `(.L_x_755) ;  /* 0x000000b000007945 */ /* 0x000fe20003800000 */
[----:B-1----:R-:W0:Y:S01]  /*23e50*/  S2R R5, SR_CgaCtaId ;  /* 0x0000000000057919 */ /* 0x002e220000008800 */
[----:B---3--:R-:W-:-:S05]  /*23e60*/  VIADD R0, R0, 0x1 ;  /* 0x0000000100007836 */ /* 0x008fca0000000000 */
[----:B--2---:R-:W-:-:S04]  /*23e70*/  LEA.HI R2, R0, R0, RZ, 0x1 ;  /* 0x0000000000027211 */ /* 0x004fc800078f08ff */
[----:B------:R-:W-:-:S05]  /*23e80*/  LOP3.LUT R3, R2, 0xfffffffe, RZ, 0xc0, !PT ;  /* 0xfffffffe02037812 */ /* 0x000fca00078ec0ff */
[----:B------:R-:W-:Y:S01]  /*23e90*/  IMAD.IADD R3, R0, 0x1, -R3 ;  /* 0x0000000100037824 */ /* 0x000fe200078e0a03 */
[----:B------:R-:W-:-:S04]  /*23ea0*/  MOV R0, 0x400 ;  /* 0x0000040000007802 */ /* 0x000fc80000000f00 */
[----:B0-----:R-:W-:Y:S02]  /*23eb0*/  LEA R0, R5, R0, 0x18 ;  /* 0x0000000005007211 */ /* 0x001fe400078ec0ff */
[----:B------:R-:W-:-:S04]  /*23ec0*/  SHF.L.U32 R3, R3, 0x1f, RZ ;  /* 0x0000001f03037819 */ /* 0x000fc800000006ff */
[----:B------:R-:W0:Y:S02]  /*23ed0*/  SYNCS.PHASECHK.TRANS64.TRYWAIT P0, [R0+URZ+0x34820], R3 ;  /* 0x03482003000075a7 */ /* 0x000e24000800017f */
[----:B0-----:R-:W-:Y:S05]  /*23ee0*/  @!P0 BRA `(.L_x_756) ;  /* 0x0000001c00148947 */ /* 0x001fea0003800000 */
.L_x_850:
[----:B------:R-:W-:Y:S05]  /*23ef0*/  BSYNC B0 ;  /* 0x0000000000007941 */ /* 0x000fea0003800000 */
.L_x_755:
[----:B------:R-:W-:-:S03]  /*23f00*/  UMOV UR4, 0xffffffff ;  /* 0xffffffff00047882 */ /* 0x000fc60000000000 */
[----:B------:R-:W-:Y:S05]  /*23f10*/  BRA.DIV UR4, `(.L_x_757) ;  /* 0x0000001e041c7947 */ /* 0x000fea000b800000 */
[----:B------:R-:W1:Y:S02]  /*23f20*/  S2R R2, SR_TID.X ;  /* 0x0000000000027919 */ /* 0x000e640000002100 */
[----:B-1----:R-:W-:-:S04]  /*23f30*/  SHF.R.U32.HI R2, RZ, 0x5, R2 ;  /* 0x00000005ff027819 */ /* 0x002fc80000011602 */
[----:B------:R-:W-:-:S05]  /*23f40*/  LOP3.LUT R2, R2, 0x3, RZ, 0xc0, !PT ;  /* 0x0000000302027812 */ /* 0x000fca00078ec0ff */
[----:B------:R1:W2:Y:S02]  /*23f50*/  SHFL.IDX PT, R14, R2, RZ, 0x1f ;  /* 0x00001fff020e7589 */ /* 0x0002a400000e0000 */
.L_x_853:
[----:B--2---:R-:W-:-:S13]  /*23f60*/  ISETP.NE.AND P0, PT, R14, RZ, PT ;  /* 0x000000ff0e00720c */ /* 0x004fda0003f05270 */
[----:B------:R-:W-:Y:S05]  /*23f70*/  @P0 BRA `(.L_x_445) ;  /* 0x0000000000940947 */ /* 0x000fea0003800000 */
[----:B------:R-:W-:-:S03]  /*23f80*/  UMOV UR4, 0xffffffff ;  /* 0xffffffff00047882 */ /* 0x000fc60000000000 */
[----:B------:R-:W-:Y:S05]  /*23f90*/  BRA.DIV UR4, `(.L_x_758) ;  /* 0x0000001e04307947 */ /* 0x000fea000b800000 */
[----:B------:R-:W-:-:S13]  /*23fa0*/  ELECT P6, URZ, PT ;  /* 0x00000000003f782f */ /* 0x000fda00038c0000 */
.L_x_856:
[----:B------:R-:W-:Y:S05]  /*23fb0*/  @!P6 BRA `(.L_x_445) ;  /* 0x000000000084e947 */ /* 0x000fea0003800000 */
[----:B------:R-:W-:-:S06]  /*23fc0*/  ULOP3.LUT UR4, UR60, 0x2, URZ, 0xfc, !UPT ;  /* 0x000000023c047892 */ /* 0x000fcc000f8efc3f */
[----:B-1----:R-:W-:-:S05]  /*23fd0*/  IMAD.U32 R2, RZ, RZ, UR4 ;  /* 0x00000004ff027e24 */ /* 0x002fca000f8e00ff */
[----:B------:R-:W-:-:S13]  /*23fe0*/  ISETP.NE.AND P2, PT, R2, 0x3, PT ;  /* 0x000000030200780c */ /* 0x000fda0003f45270 */
[----:B------:R-:W-:Y:S05]  /*23ff0*/  @!P2 BRA `(.L_x_759) ;  /* 0x000000000004a947 */ /* 0x000fea0003800000 */
[----:B------:R-:W-:Y:S01]  /*24000*/  BPT.TRAP 0x1 ;  /* 0x000000040000795c */ /* 0x000fe20000300000 */
.L_x_759:
        /* <DEDUP_REMOVED lines=14> */
.L_x_857:
[----:B------:R-:W1:Y:S02]  /*240f0*/  SYNCS.PHASECHK.TRANS64.TRYWAIT P0, [R7+URZ], R2 ;  /* 0x00000002070075a7 */ /* 0x000e64000800017f */
[----:B-1----:R-:W-:Y:S05]  /*24100*/  @!P0 BRA `(.L_x_761) ;  /* 0x0000001c00088947 */ /* 0x002fea0003800000 */
.L_x_858:
[----:B------:R-:W-:Y:S05]  /*24110*/  @!P2 BRA `(.L_x_762) ;  /* 0x000000000004a947 */ /* 0x000fea0003800000 */
[----:B------:R-:W-:Y:S01]  /*24120*/  BPT.TRAP 0x1 ;  /* 0x000000040000795c */ /* 0x000fe20000300000 */
.L_x_762:
[----:B------:R-:W2:Y:S01]  /*24130*/  LDL.LU R4, [R1] ;  /* 0x0000000001047983 */ /* 0x000ea20000300800 */
[----:B------:R-:W-:-:S04]  /*24140*/  VIADD R0, R0, 0x34860 ;  /* 0x0003486000007836 */ /* 0x000fc80000000000 */
[----:B--2---:R-:W-:-:S04]  /*24150*/  IMAD R4, R4, 0x8, R0 ;  /* 0x0000000804047824 */ /* 0x004fc800078e0200 */
[----:B------:R-:W2:Y:S02]  /*24160*/  SYNCS.PHASECHK.TRANS64.TRYWAIT P0, [R4+URZ], R5 ;  /* 0x00000005040075a7 */ /* 0x000ea4000800017f */
[----:B--2---:R-:W-:Y:S05]  /*24170*/  @!P0 BRA `(.L_x_763) ;  /* 0x0000001c00008947 */ /* 0x004fea0003800000 */
.L_x_859:
[----:B------:R-:W-:-:S07]  /*24180*/  IMAD R3, R3, 0x8, R0 ;  /* 0x0000000803037824 */ /* 0x000fce00078e0200 */
.L_x_764:
[----:B---3--:R3:W4:Y:S02]  /*24190*/  SYNCS.PHASECHK.TRANS64.TRYWAIT P0, [R3+URZ], R2 ;  /* 0x00000002030075a7 */ /* 0x008724000800017f */
[----:B----4-:R-:W-:Y:S05]  /*241a0*/  @!P0 NANOSLEEP.SYNCS 0x989680 ;  /* 0x009896800000895d */ /* 0x010fea0003900000 */
[----:B------:R-:W4:Y:S02]  /*241b0*/  @!P0 SYNCS.PHASECHK.TRANS64 P0, [R3+URZ], R2 ;  /* 0x00000002030085a7 */ /* 0x000f24000800007f */
[----:B----4-:R-:W-:Y:S05]  /*241c0*/  @!P0 BRA `(.L_x_764) ;  /* 0xfffffffc00f08947 */ /* 0x010fea000383ffff */
.L_x_445:
[----:B------:R-:W-:Y:S05]  /*241d0*/  BSYNC B7 ;  /* 0x0000000000077941 */ /* 0x000fea0003800000 */
.L_x_442:
[----:B------:R-:W-:Y:S05]  /*241e0*/  EXIT ;  /* 0x000000000000794d */ /* 0x000fea0003800000 */
.L_x_471:
[----:B0-----:R0:W1:Y:S02]  /*241f0*/  SYNCS.PHASECHK.TRANS64.TRYWAIT P6, [R3+URZ+0x34890], R0 ;  /* 0x03489000030075a7 */ /* 0x00106400080c017f */
[----:B-1----:R-:W-:Y:S05]  /*24200*/  @!P6 NANOSLEEP.SYNCS 0x989680 ;  /* 0x009896800000e95d */ /* 0x002fea0003900000 */
[----:B------:R-:W1:Y:S02]  /*24210*/  @!P6 SYNCS.PHASECHK.TRANS64 P6, [R3+URZ+0x34890], R0 ;  /* 0x034890000300e5a7 */ /* 0x000e6400080c007f */
[----:B-1----:R-:W-:Y:S05]  /*24220*/  @!P6 BRA `(.L_x_471) ;  /* 0xfffffffc00f0e947 */ /* 0x002fea000383ffff */
[----:B------:R-:W-:Y:S05]  /*24230*/  BRA `(.L_x_765) ;  /* 0xfffffdf800507947 */ /* 0x000fea000383ffff */
.L_x_525:
[----:B0-----:R0:W1:Y:S02]  /*24240*/  SYNCS.PHASECHK.TRANS64.TRYWAIT P4, [R3+URZ+0x34890], R0 ;  /* 0x03489000030075a7 */ /* 0x001064000808017f */
[----:B-1----:R-:W-:Y:S05]  /*24250*/  @!P4 NANOSLEEP.SYNCS 0x989680 ;  /* 0x009896800000c95d */ /* 0x002fea0003900000 */
[----:B------:R-:W1:Y:S02]  /*24260*/  @!P4 SYNCS.PHASECHK.TRANS64 P4, [R3+URZ+0x34890], R0 ;  /* 0x034890000300c5a7 */ /* 0x000e64000808007f */
[----:B-1----:R-:W-:Y:S05]  /*24270*/  @!P4 BRA `(.L_x_525) ;  /* 0xfffffffc00f0c947 */ /* 0x002fea000383ffff */
[----:B------:R-:W-:Y:S05]  /*24280*/  BRA `(.L_x_766) ;  /* 0xfffffe3400c47947 */ /* 0x000fea000383ffff */
.L_x_550:
[----:B0-----:R0:W1:Y:S02]  /*24290*/  SYNCS.PHASECHK.TRANS64.TRYWAIT P3, [R3+URZ+0x34890], R0 ;  /* 0x03489000030075a7 */ /* 0x001064000806017f */
[----:B-1----:R-:W-:Y:S05]  /*242a0*/  @!P3 NANOSLEEP.SYNCS 0x989680 ;  /* 0x009896800000b95d */ /* 0x002fea0003900000 */
[----:B------:R-:W1:Y:S02]  /*242b0*/  @!P3 SYNCS.PHASECHK.TRANS64 P3, [R3+URZ+0x34890], R0 ;  /* 0x034890000300b5a7 */ /* 0x000e64000806007f */
[----:B-1----:R-:W-:Y:S05]  /*242c0*/  @!P3 BRA `(.L_x_550) ;  /* 0xfffffffc00f0b947 */ /* 0x002fea000383ffff */
[----:B------:R-:W-:Y:S05]  /*242d0*/  BRA `(.L_x_767) ;  /* 0xfffffe6c00307947 */ /* 0x000fea000383ffff */
.L_x_564:
[----:B--2---:R2:W3:Y:S02]  /*242e0*/  SYNCS.PHASECHK.TRANS64.TRYWAIT P2, [R3+URZ+0x348b0], R0 ;  /* 0x0348b000030075a7 */ /* 0x0044e4000804017f */
[----:B---3--:R-:W-:Y:S05]  /*242f0*/  @!P2 NANOSLEEP.SYNCS 0x989680 ;  /* 0x009896800000a95d */ /* 0x008fea0003900000 */
[----:B------:R-:W3:Y:S02]  /*24300*/  @!P2 SYNCS.PHASECHK.TRANS64 P2, [R3+URZ+0x348b0], R0 ;  /* 0x0348b0000300a5a7 */ /* 0x000ee4000804007f */
[----:B---3--:R-:W-:Y:S05]  /*24310*/  @!P2 BRA `(.L_x_564) ;  /* 0xfffffffc00f0a947 */ /* 0x008fea000383ffff */
[----:B------:R-:W-:Y:S05]  /*24320*/  BRA `(.L_x_768) ;  /* 0xfffffe7400947947 */ /* 0x000fea000383ffff */
.L_x_580:
[----:B------:R-:W-:Y:S01]  /*24330*/  BSSY B0, `(.L_x_769) ;  /* 0x0000007000007945 */ /* 0x000fe20003800000 */
[----:B------:R-:W-:Y:S02]  /*24340*/  IMAD.MOV.U32 R12, RZ, RZ, RZ ;  /* 0x000000ffff0c7224 */ /* 0x000fe400078e00ff */
[----:B------:R-:W-:Y:S02]  /*24350*/  IMAD.MOV.U32 R11, RZ, RZ, 0x1f ;  /* 0x0000001fff0b7424 */ /* 0x000fe400078e00ff */
[----:B------:R-:W-:-:S07]  /*24360*/  IMAD.MOV.U32 R15, RZ, RZ, -0x1 ;  /* 0xffffffffff0f7424 */ /* 0x000fce00078e00ff */
[----:B-----5:R-:W-:Y:S05]  /*24370*/  WARPSYNC.COLLECTIVE R15, `(.L_x_770) ;  /* 0x000000000f087348 */ /* 0x020fea0003c00000 */
[----:B------:R0:W1:Y:S02]  /*24380*/  SHFL.IDX P6, R14, R13, R12, R11 ;  /* 0x0000000c0d0e7389 */ /* 0x00006400000c000b */
[----:B01---5:R-:W-:Y:S01]  /*24390*/  ENDCOLLECTIVE ;  /* 0x000000000000791b */ /* 0x023fe20003800000 */
.L_x_770:
[----:B------:R-:W-:Y:S05]  /*243a0*/  BSYNC B0 ;  /* 0x0000000000007941 */ /* 0x000fea0003800000 */
.L_x_769:
[----:B------:R1:W-:Y:S01]  /*243b0*/  STL [R1+0x28], R14 ;  /* 0x0000280e01007387 */ /* 0x0003e20000100800 */
[----:B------:R-:W-:Y:S05]  /*243c0*/  BRA `(.L_x_771) ;  /* 0xfffffe8000987947 */ /* 0x000fea000383ffff */
.L_x_592:
[----:B------:R-:W-:Y:S01]  /*243d0*/  BSSY B1, `(.L_x_772) ;  /* 0x0000008000017945 */ /* 0x000fe20003800000 */
[----:B------:R-:W-:Y:S02]  /*243e0*/  IMAD.MOV.U32 R13, RZ, RZ, R25 ;  /* 0x000000ffff0d7224 */ /* 0x000fe400078e0019 */
[----:B------:R-:W-:Y:S02]  /*243f0*/  IMAD.MOV.U32 R12, RZ, RZ, RZ ;  /* 0x000000ffff0c7224 */ /* 0x000fe400078e00ff */
[----:B------:R-:W-:Y:S02]  /*24400*/  IMAD.MOV.U32 R11, RZ, RZ, 0x181f ;  /* 0x0000181fff0b7424 */ /* 0x000fe400078e00ff */
[----:B------:R-:W-:-:S07]  /*24410*/  IMAD.MOV.U32 R15, RZ, RZ, -0x1 ;  /* 0xffffffffff0f7424 */ /* 0x000fce00078e00ff */
[----:B01---5:R-:W-:Y:S05]  /*24420*/  WARPSYNC.COLLECTIVE R15, `(.L_x_773) ;  /* 0x000000000f087348 */ /* 0x023fea0003c00000 */
[----:B-1----:R1:W2:Y:S02]  /*24430*/  SHFL.IDX P6, R14, R13, R12, R11 ;  /* 0x0000000c0d0e7389 */ /* 0x0022a400000c000b */
[----:B012--5:R-:W-:Y:S01]  /*24440*/  ENDCOLLECTIVE ;  /* 0x000000000000791b */ /* 0x027fe20003800000 */
.L_x_773:
[----:B------:R-:W-:Y:S05]  /*24450*/  BSYNC B1 ;  /* 0x0000000000017941 */ /* 0x000fea0003800000 */
.L_x_772:
[----:B------:R-:W-:Y:S05]  /*24460*/  BRA `(.L_x_774) ;  /* 0xfffffe8800987947 */ /* 0x000fea000383ffff */
.L_x_593:
        /* <DEDUP_REMOVED lines=8> */
.L_x_776:
[----:B------:R-:W-:Y:S05]  /*244f0*/  BSYNC B1 ;  /* 0x0000000000017941 */ /* 0x000fea0003800000 */
.L_x_775:
[----:B------:R-:W-:Y:S05]  /*24500*/  BRA `(.L_x_777) ;  /* 0xfffffe8800787947 */ /* 0x000fea000383ffff */
.L_x_594:
        /* <DEDUP_REMOVED lines=8> */
.L_x_779:
[----:B------:R-:W-:Y:S05]  /*24590*/  BSYNC B1 ;  /* 0x0000000000017941 */ /* 0x000fea0003800000 */
.L_x_778:
[----:B------:R-:W-:Y:S05]  /*245a0*/  BRA `(.L_x_780) ;  /* 0xfffffe8800587947 */ /* 0x000fea000383ffff */
.L_x_595:
        /* <DEDUP_REMOVED lines=8> */
.L_x_782:
[----:B------:R-:W-:Y:S05]  /*24630*/  BSYNC B1 ;  /* 0x0000000000017941 */ /* 0x000fea0003800000 */
.L_x_781:
[----:B------:R-:W-:Y:S05]  /*24640*/  BRA `(.L_x_783) ;  /* 0xfffffe8800387947 */ /* 0x000fea000383ffff */
.L_x_597:
[----:B-1----:R1:W2:Y:S02]  /*24650*/  SYNCS.PHASECHK.TRANS64.TRYWAIT P0, [R2+URZ+0x34800], R33 ;  /* 0x03480021020075a7 */ /* 0x0022a4000800017f */
[----:B--2---:R-:W-:Y:S05]  /*24660*/  @!P0 NANOSLEEP.SYNCS 0x989680 ;  /* 0x009896800000895d */ /* 0x004fea0003900000 */
[----:B------:R-:W2:Y:S02]  /*24670*/  @!P0 SYNCS.PHASECHK.TRANS64 P0, [R2+URZ+0x34800], R33 ;  /* 0x03480021020085a7 */ /* 0x000ea4000800007f */
[----:B--2---:R-:W-:Y:S05]  /*24680*/  @!P0 BRA `(.L_x_597) ;  /* 0xfffffffc00f08947 */ /* 0x004fea000383ffff */
[----:B------:R-:W-:Y:S05]  /*24690*/  BRA `(.L_x_784) ;  /* 0xfffffe8800907947 */ /* 0x000fea000383ffff */
.L_x_613:
        /* <DEDUP_REMOVED lines=8> */
.L_x_786:
[----:B------:R-:W-:Y:S05]  /*24720*/  BSYNC B1 ;  /* 0x0000000000017941 */ /* 0x000fea0003800000 */
.L_x_785:
[----:B------:R-:W-:Y:S05]  /*24730*/  BRA `(.L_x_787) ;  /* 0xfffffea0000c7947 */ /* 0x000fea000383ffff */
.L_x_614:
        /* <DEDUP_REMOVED lines=8> */
.L_x_789:
[----:B------:R-:W-:Y:S05]  /*247c0*/  BSYNC B1 ;  /* 0x0000000000017941 */ /* 0x000fea0003800000 */
.L_x_788:
[----:B------:R-:W-:Y:S05]  /*247d0*/  BRA `(.L_x_790) ;  /* 0xfffffe9c00f47947 */ /* 0x000fea000383ffff */
.L_x_615:
        /* <DEDUP_REMOVED lines=8> */
.L_x_792:
[----:B------:R-:W-:Y:S05]  /*24860*/  BSYNC B1 ;  /* 0x0000000000017941 */ /* 0x000fea0003800000 */
.L_x_791:
[----:B------:R-:W-:Y:S05]  /*24870*/  BRA `(.L_x_793) ;  /* 0xfffffe9c00d87947 */ /* 0x000fea000383ffff */
.L_x_616:
        /* <DEDUP_REMOVED lines=8> */
.L_x_795:
[----:B------:R-:W-:Y:S05]  /*24900*/  BSYNC B1 ;  /* 0x0000000000017941 */ /* 0x000fea0003800000 */
.L_x_794:
[----:B------:R-:W-:Y:S05]  /*24910*/  BRA `(.L_x_796) ;  /* 0xfffffe9c00bc7947 */ /* 0x000fea000383ffff */
.L_x_618:
[----:B-1----:R1:W2:Y:S02]  /*24920*/  SYNCS.PHASECHK.TRANS64.TRYWAIT P4, [R2+URZ+0x34800], R9 ;  /* 0x03480009020075a7 */ /* 0x0022a4000808017f */
[----:B--2---:R-:W-:Y:S05]  /*24930*/  @!P4 NANOSLEEP.SYNCS 0x989680 ;  /* 0x009896800000c95d */ /* 0x004fea0003900000 */
[----:B------:R-:W2:Y:S02]  /*24940*/  @!P4 SYNCS.PHASECHK.TRANS64 P4, [R2+URZ+0x34800], R9 ;  /* 0x034800090200c5a7 */ /* 0x000ea4000808007f */
[----:B--2---:R-:W-:Y:S05]  /*24950*/  @!P4 BRA `(.L_x_618) ;  /* 0xfffffffc00f0c947 */ /* 0x004fea000383ffff */
[----:B------:R-:W-:Y:S05]  /*24960*/  BRA `(.L_x_797) ;  /* 0xfffffea000387947 */ /* 0x000fea000383ffff */
.L_x_628:
[----:B--2---:R2:W3:Y:S02]  /*24970*/  SYNCS.PHASECHK.TRANS64.TRYWAIT P2, [R0+URZ+0x34830], R3 ;  /* 0x03483003000075a7 */ /* 0x0044e4000804017f */
[----:B---3--:R-:W-:Y:S05]  /*24980*/  @!P2 NANOSLEEP.SYNCS 0x989680 ;  /* 0x009896800000a95d */ /* 0x008fea0003900000 */
[----:B------:R-:W3:Y:S02]  /*24990*/  @!P2 SYNCS.PHASECHK.TRANS64 P2, [R0+URZ+0x34830], R3 ;  /* 0x034830030000a5a7 */ /* 0x000ee4000804007f */
[----:B---3--:R-:W-:Y:S05]  /*249a0*/  @!P2 BRA `(.L_x_628) ;  /* 0xfffffffc00f0a947 */ /* 0x008fea000383ffff */
[----:B------:R-:W-:Y:S05]  /*249b0*/  BRA `(.L_x_627) ;  /* 0xfffffeb800a47947 */ /* 0x000fea000383ffff */
.L_x_634:
[----:B-1----:R1:W2:Y:S02]  /*249c0*/  SYNCS.PHASECHK.TRANS64.TRYWAIT P3, [R6+URZ+0x34830], R7 ;  /* 0x03483007060075a7 */ /* 0x0022a4000806017f */
[----:B--2---:R-:W-:Y:S05]  /*249d0*/  @!P3 NANOSLEEP.SYNCS 0x989680 ;  /* 0x009896800000b95d */ /* 0x004fea0003900000 */
[----:B------:R-:W2:Y:S02]  /*249e0*/  @!P3 SYNCS.PHASECHK.TRANS64 P3, [R6+URZ+0x34830], R7 ;  /* 0x034830070600b5a7 */ /* 0x000ea4000806007f */
[----:B--2---:R-:W-:Y:S05]  /*249f0*/  @!P3 BRA `(.L_x_634) ;  /* 0xfffffffc00f0b947 */ /* 0x004fea000383ffff */
[----:B------:R-:W-:Y:S05]  /*24a00*/  BRA `(.L_x_633) ;  /* 0xffffff1800047947 */ /* 0x000fea000383ffff */
.L_x_638:
[----:B-1----:R1:W2:Y:S02]  /*24a10*/  SYNCS.PHASECHK.TRANS64.TRYWAIT P2, [R6+URZ+0x34850], R4 ;  /* 0x03485004060075a7 */ /* 0x0022a4000804017f */
[----:B--2---:R-:W-:Y:S05]  /*24a20*/  @!P2 NANOSLEEP.SYNCS 0x989680 ;  /* 0x009896800000a95d */ /* 0x004fea0003900000 */
[----:B------:R-:W2:Y:S02]  /*24a30*/  @!P2 SYNCS.PHASECHK.TRANS64 P2, [R6+URZ+0x34850], R4 ;  /* 0x034850040600a5a7 */ /* 0x000ea4000804007f */
[----:B--2---:R-:W-:Y:S05]  /*24a40*/  @!P2 BRA `(.L_x_638) ;  /* 0xfffffffc00f0a947 */ /* 0x004fea000383ffff */
[----:B------:R-:W-:Y:S05]  /*24a50*/  BRA `(.L_x_635) ;  /* 0xffffff4c004c7947 */ /* 0x000fea000383ffff */
.L_x_643:
[----:B-1----:R1:W2:Y:S02]  /*24a60*/  SYNCS.PHASECHK.TRANS64.TRYWAIT P0, [R9+URZ+0x34850], R0 ;  /* 0x03485000090075a7 */ /* 0x0022a4000800017f */
[----:B--2---:R-:W-:Y:S05]  /*24a70*/  @!P0 NANOSLEEP.SYNCS 0x989680 ;  /* 0x009896800000895d */ /* 0x004fea0003900000 */
[----:B------:R-:W2:Y:S02]  /*24a80*/  @!P0 SYNCS.PHASECHK.TRANS64 P0, [R9+URZ+0x34850], R0 ;  /* 0x03485000090085a7 */ /* 0x000ea4000800007f */
[----:B--2---:R-:W-:Y:S05]  /*24a90*/  @!P0 BRA `(.L_x_643) ;  /* 0xfffffffc00f08947 */ /* 0x004fea000383ffff */
[----:B------:R-:W-:Y:S05]  /*24aa0*/  BRA `(.L_x_642) ;  /* 0xffffff7000887947 */ /* 0x000fea000383ffff */
.L_x_675:
[----:B------:R-:W0:Y:S01]  /*24ab0*/  S2R R11, SR_TID.X ;  /* 0x00000000000b7919 */ /* 0x000e220000002100 */
[----:B------:R-:W-:Y:S01]  /*24ac0*/  BSSY B1, `(.L_x_798) ;  /* 0x000000a000017945 */ /* 0x000fe20003800000 */
[----:B------:R-:W-:Y:S02]  /*24ad0*/  IMAD.MOV.U32 R12, RZ, RZ, RZ ;  /* 0x000000ffff0c7224 */ /* 0x000fe400078e00ff */
[----:B------:R-:W-:Y:S01]  /*24ae0*/  IMAD.MOV.U32 R15, RZ, RZ, -0x1 ;  /* 0xffffffffff0f7424 */ /* 0x000fe200078e00ff */
[----:B0-----:R-:W-:-:S04]  /*24af0*/  SHF.R.U32.HI R11, RZ, 0x5, R11 ;  /* 0x00000005ff0b7819 */ /* 0x001fc8000001160b */
[----:B------:R-:W-:-:S05]  /*24b00*/  LOP3.LUT R11, R11, 0x3, RZ, 0xc0, !PT ;  /* 0x000000030b0b7812 */ /* 0x000fca00078ec0ff */
[----:B------:R-:W-:Y:S02]  /*24b10*/  IMAD.MOV.U32 R13, RZ, RZ, R11 ;  /* 0x000000ffff0d7224 */ /* 0x000fe400078e000b */
[----:B------:R-:W-:-:S07]  /*24b20*/  IMAD.MOV.U32 R11, RZ, RZ, 0x1f ;  /* 0x0000001fff0b7424 */ /* 0x000fce00078e00ff */
[----:B-----5:R-:W-:Y:S05]  /*24b30*/  WARPSYNC.COLLECTIVE R15, `(.L_x_799) ;  /* 0x000000000f087348 */ /* 0x020fea0003c00000 */
[----:B------:R0:W1:Y:S02]  /*24b40*/  SHFL.IDX P6, R14, R13, R12, R11 ;  /* 0x0000000c0d0e7389 */ /* 0x00006400000c000b */
[----:B01---5:R-:W-:Y:S01]  /*24b50*/  ENDCOLLECTIVE ;  /* 0x000000000000791b */ /* 0x023fe20003800000 */
.L_x_799:
[----:B------:R-:W-:Y:S05]  /*24b60*/  BSYNC B1 ;  /* 0x0000000000017941 */ /* 0x000fea0003800000 */
.L_x_798:
[----:B------:R-:W-:Y:S05]  /*24b70*/  BRA `(.L_x_800) ;  /* 0xffffffac00a07947 */ /* 0x000fea000383ffff */
.L_x_676:
[----:B------:R-:W-:Y:S01]  /*24b80*/  BSSY B1, `(.L_x_801) ;  /* 0x0000006000017945 */ /* 0x000fe20003800000 */
[----:B------:R-:W-:-:S07]  /*24b90*/  IMAD.MOV.U32 R15, RZ, RZ, -0x1 ;  /* 0xffffffffff0f7424 */ /* 0x000fce00078e00ff */
[----:B-----5:R-:W-:Y:S05]  /*24ba0*/  WARPSYNC.COLLECTIVE R15, `(.L_x_802) ;  /* 0x000000000f0c7348 */ /* 0x020fea0003c00000 */
[----:B------:R-:W-:Y:S02]  /*24bb0*/  ELECT P6, UR62, PT ;  /* 0x00000000003e782f */ /* 0x000fe400038c0000 */
[----:B------:R-:W-:Y:S01]  /*24bc0*/  MOV R14, UR62 ;  /* 0x0000003e000e7c02 */ /* 0x000fe20008000f00 */
[----:B-----5:R-:W-:Y:S10]  /*24bd0*/  ENDCOLLECTIVE ;  /* 0x000000000000791b */ /* 0x020ff40003800000 */
.L_x_802:
[----:B------:R-:W-:Y:S05]  /*24be0*/  BSYNC B1 ;  /* 0x0000000000017941 */ /* 0x000fea0003800000 */
.L_x_801:
[----:B------:R-:W-:Y:S05]  /*24bf0*/  BRA `(.L_x_803) ;  /* 0xffffffac008c7947 */ /* 0x000fea000383ffff */
.L_x_678:
[----:B0-----:R0:W1:Y:S02]  /*24c00*/  SYNCS.PHASECHK.TRANS64.TRYWAIT P0, [R9+URZ+0x34820], R5 ;  /* 0x03482005090075a7 */ /* 0x001064000800017f */
[----:B-1----:R-:W-:Y:S05]  /*24c10*/  @!P0 NANOSLEEP.SYNCS 0x989680 ;  /* 0x009896800000895d */ /* 0x002fea0003900000 */
[----:B------:R-:W1:Y:S02]  /*24c20*/  @!P0 SYNCS.PHASECHK.TRANS64 P0, [R9+URZ+0x34820], R5 ;  /* 0x03482005090085a7 */ /* 0x000e64000800007f */
[----:B-1----:R-:W-:Y:S05]  /*24c30*/  @!P0 BRA `(.L_x_678) ;  /* 0xfffffffc00f08947 */ /* 0x002fea000383ffff */
[----:B------:R-:W-:Y:S05]  /*24c40*/  BRA `(.L_x_804) ;  /* 0xffffffac00a87947 */ /* 0x000fea000383ffff */
.L_x_681:
[----:B0-----:R0:W1:Y:S02]  /*24c50*/  SYNCS.PHASECHK.TRANS64.TRYWAIT P0, [R5+URZ+0x348a0], R10 ;  /* 0x0348a00a050075a7 */ /* 0x001064000800017f */
[----:B-1----:R-:W-:Y:S05]  /*24c60*/  @!P0 NANOSLEEP.SYNCS 0x989680 ;  /* 0x009896800000895d */ /* 0x002fea0003900000 */
[----:B------:R-:W1:Y:S02]  /*24c70*/  @!P0 SYNCS.PHASECHK.TRANS64 P0, [R5+URZ+0x348a0], R10 ;  /* 0x0348a00a050085a7 */ /* 0x000e64000800007f */
[----:B-1----:R-:W-:Y:S05]  /*24c80*/  @!P0 BRA `(.L_x_681) ;  /* 0xfffffffc00f08947 */ /* 0x002fea000383ffff */
[----:B------:R-:W-:Y:S05]  /*24c90*/  BRA `(.L_x_805) ;  /* 0xffffffac00b87947 */ /* 0x000fea000383ffff */
.L_x_683:
[----:B-1----:R1:W2:Y:S02]  /*24ca0*/  SYNCS.PHASECHK.TRANS64.TRYWAIT P0, [R5+URZ+0x348c0], R10 ;  /* 0x0348c00a050075a7 */ /* 0x0022a4000800017f */
[----:B--2---:R-:W-:Y:S05]  /*24cb0*/  @!P0 NANOSLEEP.SYNCS 0x989680 ;  /* 0x009896800000895d */ /* 0x004fea0003900000 */
[----:B------:R-:W2:Y:S02]  /*24cc0*/  @!P0 SYNCS.PHASECHK.TRANS64 P0, [R5+URZ+0x348c0], R10 ;  /* 0x0348c00a050085a7 */ /* 0x000ea4000800007f */
[----:B--2---:R-:W-:Y:S05]  /*24cd0*/  @!P0 BRA `(.L_x_683) ;  /* 0xfffffffc00f08947 */ /* 0x004fea000383ffff */
[----:B------:R-:W-:Y:S05]  /*24ce0*/  BRA `(.L_x_806) ;  /* 0xffffffb000307947 */ /* 0x000fea000383ffff */
.L_x_687:
[----:B0-----:R0:W1:Y:S02]  /*24cf0*/  SYNCS.PHASECHK.TRANS64.TRYWAIT P0, [R6+URZ+0x348a0], R7 ;  /* 0x0348a007060075a7 */ /* 0x001064000800017f */
[----:B-1----:R-:W-:Y:S05]  /*24d00*/  @!P0 NANOSLEEP.SYNCS 0x989680 ;  /* 0x009896800000895d */ /* 0x002fea0003900000 */
[----:B------:R-:W1:Y:S02]  /*24d10*/  @!P0 SYNCS.PHASECHK.TRANS64 P0, [R6+URZ+0x348a0], R7 ;  /* 0x0348a007060085a7 */ /* 0x000e64000800007f */
[----:B-1----:R-:W-:Y:S05]  /*24d20*/  @!P0 BRA `(.L_x_687) ;  /* 0xfffffffc00f08947 */ /* 0x002fea000383ffff */
[----:B------:R-:W-:Y:S05]  /*24d30*/  BRA `(.L_x_807) ;  /* 0xffffffb000f07947 */ /* 0x000fea000383ffff */
.L_x_689:
[----:B-1----:R1:W2:Y:S02]  /*24d40*/  SYNCS.PHASECHK.TRANS64.TRYWAIT P1, [R6+URZ+0x348c0], R7 ;  /* 0x0348c007060075a7 */ /* 0x0022a4000802017f */
[----:B--2---:R-:W-:Y:S05]  /*24d50*/  @!P1 NANOSLEEP.SYNCS 0x989680 ;  /* 0x009896800000995d */ /* 0x004fea0003900000 */
[----:B------:R-:W2:Y:S02]  /*24d60*/  @!P1 SYNCS.PHASECHK.TRANS64 P1, [R6+URZ+0x348c0], R7 ;  /* 0x0348c007060095a7 */ /* 0x000ea4000802007f */
[----:B--2---:R-:W-:Y:S05]  /*24d70*/  @!P1 BRA `(.L_x_689) ;  /* 0xfffffffc00f09947 */ /* 0x004fea000383ffff */
[----:B------:R-:W-:Y:S05]  /*24d80*/  BRA `(.L_x_808) ;  /* 0xffffffb400607947 */ /* 0x000fea000383ffff */
.L_x_700:
        /* <DEDUP_REMOVED lines=11> */
.L_x_810:
[----:B------:R-:W-:Y:S05]  /*24e40*/  BSYNC B0 ;  /* 0x0000000000007941 */ /* 0x000fea0003800000 */
.L_x_809:
[----:B------:R-:W-:Y:S05]  /*24e50*/  BRA `(.L_x_811) ;  /* 0xffffffc000207947 */ /* 0x000fea000383ffff */
.L_x_701:
[----:B------:R-:W-:Y:S01]  /*24e60*/  BSSY B0, `(.L_x_812) ;  /* 0x0000006000007945 */ /* 0x000fe20003800000 */
[----:B------:R-:W-:-:S07]  /*24e70*/  IMAD.MOV.U32 R15, RZ, RZ, -0x1 ;  /* 0xffffffffff0f7424 */ /* 0x000fce00078e00ff */
[----:B------:R-:W-:Y:S05]  /*24e80*/  WARPSYNC.COLLECTIVE R15, `(.L_x_813) ;  /* 0x000000000f0c7348 */ /* 0x000fea0003c00000 */
[----:B------:R-:W-:Y:S02]  /*24e90*/  ELECT P6, UR62, PT ;  /* 0x00000000003e782f */ /* 0x000fe400038c0000 */
[----:B------:R-:W-:Y:S01]  /*24ea0*/  MOV R14, UR62 ;  /* 0x0000003e000e7c02 */ /* 0x000fe20008000f00 */
[----:B------:R-:W-:Y:S10]  /*24eb0*/  ENDCOLLECTIVE ;  /* 0x000000000000791b */ /* 0x000ff40003800000 */
.L_x_813:
[----:B------:R-:W-:Y:S05]  /*24ec0*/  BSYNC B0 ;  /* 0x0000000000007941 */ /* 0x000fea0003800000 */
.L_x_812:
[----:B------:R-:W-:Y:S05]  /*24ed0*/  BRA `(.L_x_814) ;  /* 0xffffffc000187947 */ /* 0x000fea000383ffff */
.L_x_704:
[----:B0-----:R0:W1:Y:S02]  /*24ee0*/  SYNCS.PHASECHK.TRANS64.TRYWAIT P0, [R6+URZ+0x34840], R7 ;  /* 0x03484007060075a7 */ /* 0x001064000800017f */
[----:B-1----:R-:W-:Y:S05]  /*24ef0*/  @!P0 NANOSLEEP.SYNCS 0x989680 ;  /* 0x009896800000895d */ /* 0x002fea0003900000 */
[----:B------:R-:W1:Y:S02]  /*24f00*/  @!P0 SYNCS.PHASECHK.TRANS64 P0, [R6+URZ+0x34840], R7 ;  /* 0x03484007060085a7 */ /* 0x000e64000800007f */
[----:B-1----:R-:W-:Y:S05]  /*24f10*/  @!P0 BRA `(.L_x_704) ;  /* 0xfffffffc00f08947 */ /* 0x002fea000383ffff */
[----:B------:R-:W-:Y:S05]  /*24f20*/  BRA `(.L_x_815) ;  /* 0xffffffc0008c7947 */ /* 0x000fea000383ffff */
.L_x_707:
        /* <DEDUP_REMOVED lines=8> */
.L_x_715:
[----:B0-----:R0:W1:Y:S02]  /*24fb0*/  SYNCS.PHASECHK.TRANS64.TRYWAIT P0, [R8+URZ+0x34840], R9 ;  /* 0x03484009080075a7 */ /* 0x001064000800017f */
[----:B-1----:R-:W-:Y:S05]  /*24fc0*/  @!P0 NANOSLEEP.SYNCS 0x989680 ;  /* 0x009896800000895d */ /* 0x002fea0003900000 */
[----:B------:R-:W1:Y:S02]  /*24fd0*/  @!P0 SYNCS.PHASECHK.TRANS64 P0, [R8+URZ+0x34840], R9 ;  /* 0x03484009080085a7 */ /* 0x000e64000800007f */
[----:B-1----:R-:W-:Y:S05]  /*24fe0*/  @!P0 BRA `(.L_x_715) ;  /* 0xfffffffc00f08947 */ /* 0x002fea000383ffff */
[----:B------:R-:W-:Y:S05]  /*24ff0*/  BRA `(.L_x_817) ;  /* 0xffffffc800687947 */ /* 0x000fea000383ffff */
.L_x_717:
[----:B0-----:R0:W1:Y:S02]  /*25000*/  SYNCS.PHASECHK.TRANS64.TRYWAIT P0, [R9+URZ+0x60], R8 ;  /* 0x00006008090075a7 */ /* 0x001064000800017f */
[----:B-1----:R-:W-:Y:S05]  /*25010*/  @!P0 NANOSLEEP.SYNCS 0x989680 ;  /* 0x009896800000895d */ /* 0x002fea0003900000 */
[----:B------:R-:W1:Y:S02]  /*25020*/  @!P0 SYNCS.PHASECHK.TRANS64 P0, [R9+URZ+0x60], R8 ;  /* 0x00006008090085a7 */ /* 0x000e64000800007f */
[----:B-1----:R-:W-:Y:S05]  /*25030*/  @!P0 BRA `(.L_x_717) ;  /* 0xfffffffc00f08947 */ /* 0x002fea000383ffff */
[----:B------:R-:W-:Y:S05]  /*25040*/  BRA `(.L_x_818) ;  /* 0xffffffcc00047947 */ /* 0x000fea000383ffff */
.L_x_722:
[----:B-1----:R1:W2:Y:S02]  /*25050*/  SYNCS.PHASECHK.TRANS64.TRYWAIT P0, [R2+URZ+0x34840], R3 ;  /* 0x03484003020075a7 */ /* 0x0022a4000800017f */
[----:B--2---:R-:W-:Y:S05]  /*25060*/  @!P0 NANOSLEEP.SYNCS 0x989680 ;  /* 0x009896800000895d */ /* 0x004fea0003900000 */
[----:B------:R-:W2:Y:S02]  /*25070*/  @!P0 SYNCS.PHASECHK.TRANS64 P0, [R2+URZ+0x34840], R3 ;  /* 0x03484003020085a7 */ /* 0x000ea4000800007f */
[----:B--2---:R-:W-:Y:S05]  /*25080*/  @!P0 BRA `(.L_x_722) ;  /* 0xfffffffc00f08947 */ /* 0x004fea000383ffff */
[----:B------:R-:W-:Y:S05]  /*25090*/  BRA `(.L_x_819) ;  /* 0xffffffd000687947 */ /* 0x000fea000383ffff */
.L_x_724:
[----:B0-----:R0:W1:Y:S02]  /*250a0*/  SYNCS.PHASECHK.TRANS64.TRYWAIT P1, [R2+URZ+0x60], R3 ;  /* 0x00006003020075a7 */ /* 0x001064000802017f */
[----:B-1----:R-:W-:Y:S05]  /*250b0*/  @!P1 NANOSLEEP.SYNCS 0x989680 ;  /* 0x009896800000995d */ /* 0x002fea0003900000 */
[----:B------:R-:W1:Y:S02]  /*250c0*/  @!P1 SYNCS.PHASECHK.TRANS64 P1, [R2+URZ+0x60], R3 ;  /* 0x00006003020095a7 */ /* 0x000e64000802007f */
[----:B-1----:R-:W-:Y:S05]  /*250d0*/  @!P1 BRA `(.L_x_724) ;  /* 0xfffffffc00f09947 */ /* 0x002fea000383ffff */
[----:B------:R-:W-:Y:S05]  /*250e0*/  BRA `(.L_x_820) ;  /* 0xffffffd400047947 */ /* 0x000fea000383ffff */
.L_x_729:
[----:B--2---:R2:W3:Y:S02]  /*250f0*/  SYNCS.PHASECHK.TRANS64.TRYWAIT P0, [R2+URZ+0x34840], R3 ;  /* 0x03484003020075a7 */ /* 0x0044e4000800017f */
[----:B---3--:R-:W-:Y:S05]  /*25100*/  @!P0 NANOSLEEP.SYNCS 0x989680 ;  /* 0x009896800000895d */ /* 0x008fea0003900000 */
[----:B------:R-:W3:Y:S02]  /*25110*/  @!P0 SYNCS.PHASECHK.TRANS64 P0, [R2+URZ+0x34840], R3 ;  /* 0x03484003020085a7 */ /* 0x000ee4000800007f */
[----:B---3--:R-:W-:Y:S05]  /*25120*/  @!P0 BRA `(.L_x_729) ;  /* 0xfffffffc00f08947 */ /* 0x008fea000383ffff */
[----:B------:R-:W-:Y:S05]  /*25130*/  BRA `(.L_x_821) ;  /* 0xffffffd800287947 */ /* 0x000fea000383ffff */
.L_x_731:
[----:B0-----:R0:W1:Y:S02]  /*25140*/  SYNCS.PHASECHK.TRANS64.TRYWAIT P1, [R2+URZ+0x60], R8 ;  /* 0x00006008020075a7 */ /* 0x001064000802017f */
[----:B-1----:R-:W-:Y:S05]  /*25150*/  @!P1 NANOSLEEP.SYNCS 0x989680 ;  /* 0x009896800000995d */ /* 0x002fea0003900000 */
[----:B------:R-:W1:Y:S02]  /*25160*/  @!P1 SYNCS.PHASECHK.TRANS64 P1, [R2+URZ+0x60], R8 ;  /* 0x00006008020095a7 */ /* 0x000e64000802007f */
[----:B-1----:R-:W-:Y:S05]  /*25170*/  @!P1 BRA `(.L_x_731) ;  /* 0xfffffffc00f09947 */ /* 0x002fea000383ffff */
[----:B------:R-:W-:Y:S05]  /*25180*/  BRA `(.L_x_822) ;  /* 0xffffffd800c47947 */ /* 0x000fea000383ffff */
.L_x_738:
[----:B-1----:R1:W2:Y:S02]  /*25190*/  SYNCS.PHASECHK.TRANS64.TRYWAIT P0, [R3+URZ+0x34860], R0 ;  /* 0x03486000030075a7 */ /* 0x0022a4000800017f */
[----:B--2---:R-:W-:Y:S05]  /*251a0*/  @!P0 NANOSLEEP.SYNCS 0x989680 ;  /* 0x009896800000895d */ /* 0x004fea0003900000 */
[----:B------:R-:W2:Y:S02]  /*251b0*/  @!P0 SYNCS.PHASECHK.TRANS64 P0, [R3+URZ+0x34860], R0 ;  /* 0x03486000030085a7 */ /* 0x000ea4000800007f */
[----:B--2---:R-:W-:Y:S05]  /*251c0*/  @!P0 BRA `(.L_x_738) ;  /* 0xfffffffc00f08947 */ /* 0x004fea000383ffff */
[----:B------:R-:W-:Y:S05]  /*251d0*/  BRA `(.L_x_823) ;  /* 0xffffffdc00d07947 */ /* 0x000fea000383ffff */
.L_x_740:
[----:B------:R-:W-:Y:S01]  /*251e0*/  BSSY B0, `(.L_x_824) ;  /* 0x0000008000007945 */ /* 0x000fe20003800000 */
[----:B0-----:R-:W-:Y:S02]  /*251f0*/  IMAD.MOV.U32 R13, RZ, RZ, R16 ;  /* 0x000000ffff0d7224 */ /* 0x001fe400078e0010 */
[----:B------:R-:W-:Y:S02]  /*25200*/  IMAD.MOV.U32 R12, RZ, RZ, RZ ;  /* 0x000000ffff0c7224 */ /* 0x000fe400078e00ff */
[----:B------:R-:W-:Y:S02]  /*25210*/  IMAD.MOV.U32 R11, RZ, RZ, 0x1f ;  /* 0x0000001fff0b7424 */ /* 0x000fe400078e00ff */
[----:B------:R-:W-:-:S07]  /*25220*/  IMAD.MOV.U32 R15, RZ, RZ, -0x1 ;  /* 0xffffffffff0f7424 */ /* 0x000fce00078e00ff */
[----:B-1---5:R-:W-:Y:S05]  /*25230*/  WARPSYNC.COLLECTIVE R15, `(.L_x_825) ;  /* 0x000000000f087348 */ /* 0x022fea0003c00000 */
[----:B------:R0:W2:Y:S02]  /*25240*/  SHFL.IDX P6, R14, R13, R12, R11 ;  /* 0x0000000c0d0e7389 */ /* 0x0000a400000c000b */
[----:B012--5:R-:W-:Y:S01]  /*25250*/  ENDCOLLECTIVE ;  /* 0x000000000000791b */ /* 0x027fe20003800000 */
.L_x_825:
[----:B------:R-:W-:Y:S05]  /*25260*/  BSYNC B0 ;  /* 0x0000000000007941 */ /* 0x000fea0003800000 */
.L_x_824:
        /* <DEDUP_REMOVED lines=8> */
.L_x_826:
[----:B------:R-:W-:Y:S01]  /*252f0*/  IMAD.MOV.U32 R6, RZ, RZ, R14 ;  /* 0x000000ffff067224 */ /* 0x000fe200078e000e */
[----:B------:R-:W-:Y:S06]  /*25300*/  BRA `(.L_x_827) ;  /* 0xffffffe0005c7947 */ /* 0x000fec000383ffff */
.L_x_743:
        /* <DEDUP_REMOVED lines=8> */
.L_x_829:
[----:B------:R-:W-:Y:S05]  /*25390*/  BSYNC B0 ;  /* 0x0000000000007941 */ /* 0x000fea0003800000 */
.L_x_828:
        /* <DEDUP_REMOVED lines=10> */
.L_x_830:
        /* <DEDUP_REMOVED lines=8> */
.L_x_831:
        /* <DEDUP_REMOVED lines=8> */
.L_x_832:
        /* <DEDUP_REMOVED lines=8> */
.L_x_833:
        /* <DEDUP_REMOVED lines=8> */
.L_x_834:
[----:B------:R-:W-:Y:S05]  /*25640*/  BRA `(.L_x_835) ;  /* 0xffffffe000247947 */ /* 0x000fea000383ffff */
.L_x_748:
[----:B------:R-:W-:Y:S01]  /*25650*/  BSSY B0, `(.L_x_836) ;  /* 0x0000008000007945 */ /* 0x000fe20003800000 */
[----:B-----5:R-:W-:Y:S02]  /*25660*/  IMAD.MOV.U32 R13, RZ, RZ, R17 ;  /* 0x000000ffff0d7224 */ /* 0x020fe400078e0011 */
[----:B------:R-:W-:Y:S02]  /*25670*/  IMAD.MOV.U32 R12, RZ, RZ, 0x1 ;  /* 0x00000001ff0c7424 */ /* 0x000fe400078e00ff */
[----:B------:R-:W-:Y:S02]  /*25680*/  IMAD.MOV.U32 R11, RZ, RZ, RZ ;  /* 0x000000ffff0b7224 */ /* 0x000fe400078e00ff */
[----:B------:R-:W-:-:S07]  /*25690*/  IMAD.MOV.U32 R15, RZ, RZ, -0x1 ;  /* 0xffffffffff0f7424 */ /* 0x000fce00078e00ff */
[----:B01----:R-:W-:Y:S05]  /*256a0*/  WARPSYNC.COLLECTIVE R15, `(.L_x_837) ;  /* 0x000000000f087348 */ /* 0x003fea0003c00000 */
[----:B------:R2:W3:Y:S02]  /*256b0*/  SHFL.UP P6, R14, R13, R12, R11 ;  /* 0x0400000c0d0e7389 */ /* 0x0004e400000c000b */
[----:B0123--:R-:W-:Y:S01]  /*256c0*/  ENDCOLLECTIVE ;  /* 0x000000000000791b */ /* 0x00ffe20003800000 */
.L_x_837:
[----:B------:R-:W-:Y:S05]  /*256d0*/  BSYNC B0 ;  /* 0x0000000000007941 */ /* 0x000fea0003800000 */
.L_x_836:
        /* <DEDUP_REMOVED lines=10> */
.L_x_838:
        /* <DEDUP_REMOVED lines=8> */
.L_x_839:
        /* <DEDUP_REMOVED lines=8> */
.L_x_840:
        /* <DEDUP_REMOVED lines=8> */
.L_x_841:
        /* <DEDUP_REMOVED lines=8> */
.L_x_842:
[----:B------:R-:W-:Y:S05]  /*25980*/  BRA `(.L_x_843) ;  /* 0xffffffe0000c7947 */ /* 0x000fea000383ffff */
.L_x_750:
[----:B------:R-:W-:Y:S01]  /*25990*/  BSSY B0, `(.L_x_844) ;  /* 0x0000006000007945 */ /* 0x000fe20003800000 */
[----:B------:R-:W-:Y:S01]  /*259a0*/  PLOP3.LUT P6, PT, P6, PT, PT, 0x8, 0x0 ;  /* 0x000000000000781c */ /* 0x000fe200037ce170 */
[----:B------:R-:W-:-:S12]  /*259b0*/  IMAD.MOV.U32 R15, RZ, RZ, -0x1 ;  /* 0xffffffffff0f7424 */ /* 0x000fd800078e00ff */
[----:B0-----:R-:W-:Y:S05]  /*259c0*/  WARPSYNC.COLLECTIVE R15, `(.L_x_845) ;  /* 0x000000000f087348 */ /* 0x001fea0003c00000 */
[----:B------:R-:W-:Y:S01]  /*259d0*/  VOTE.ANY R14, PT, P6 ;  /* 0x00000000000e7806 */ /* 0x000fe200030e0100 */
[----:B0-----:R-:W-:Y:S06]  /*259e0*/  ENDCOLLECTIVE ;  /* 0x000000000000791b */ /* 0x001fec0003800000 */
.L_x_845:
[----:B------:R-:W-:Y:S05]  /*259f0*/  BSYNC B0 ;  /* 0x0000000000007941 */ /* 0x000fea0003800000 */
.L_x_844:
        /* <DEDUP_REMOVED lines=9> */
.L_x_846:
[----:B------:R-:W-:Y:S01]  /*25a90*/  IMAD.MOV.U32 R17, RZ, RZ, R14 ;  /* 0x000000ffff117224 */ /* 0x000fe200078e000e */
[----:B------:R-:W-:Y:S06]  /*25aa0*/  BRA `(.L_x_847) ;  /* 0xffffffdc00fc7947 */ /* 0x000fec000383ffff */
.L_x_752:
[----:B------:R-:W-:Y:S01]  /*25ab0*/  BSSY B0, `(.L_x_848) ;  /* 0x0000007000007945 */ /* 0x000fe20003800000 */
[----:B------:R-:W-:Y:S02]  /*25ac0*/  IMAD.MOV.U32 R13, RZ, RZ, R2 ;  /* 0x000000ffff0d7224 */ /* 0x000fe400078e0002 */
[----:B------:R-:W-:Y:S02]  /*25ad0*/  IMAD.MOV.U32 R11, RZ, RZ, 0x1f ;  /* 0x0000001fff0b7424 */ /* 0x000fe400078e00ff */
[----:B------:R-:W-:-:S07]  /*25ae0*/  IMAD.MOV.U32 R15, RZ, RZ, -0x1 ;  /* 0xffffffffff0f7424 */ /* 0x000fce00078e00ff */
[----:B012---:R-:W-:Y:S05]  /*25af0*/  WARPSYNC.COLLECTIVE R15, `(.L_x_849) ;  /* 0x000000000f087348 */ /* 0x007fea0003c00000 */
[----:B------:R3:W4:Y:S02]  /*25b00*/  SHFL.IDX P6, R14, R13, R12, R11 ;  /* 0x0000000c0d0e7389 */ /* 0x00072400000c000b */
[----:B01234-:R-:W-:Y:S01]  /*25b10*/  ENDCOLLECTIVE ;  /* 0x000000000000791b */ /* 0x01ffe20003800000 */
.L_x_849:
[----:B------:R-:W-:Y:S05]  /*25b20*/  BSYNC B0 ;  /* 0x0000000000007941 */ /* 0x000fea0003800000 */
.L_x_848:
[----:B------:R-:W-:Y:S05]  /*25b30*/  BRA `(.L_x_751) ;  /* 0xffffffdc00f47947 */ /* 0x000fea000383ffff */
.L_x_756:
[----:B0-----:R0:W1:Y:S02]  /*25b40*/  SYNCS.PHASECHK.TRANS64.TRYWAIT P0, [R0+URZ+0x34820], R3 ;  /* 0x03482003000075a7 */ /* 0x001064000800017f */
[----:B-1----:R-:W-:Y:S05]  /*25b50*/  @!P0 NANOSLEEP.SYNCS 0x989680 ;  /* 0x009896800000895d */ /* 0x002fea0003900000 */
[----:B------:R-:W1:Y:S02]  /*25b60*/  @!P0 SYNCS.PHASECHK.TRANS64 P0, [R0+URZ+0x34820], R3 ;  /* 0x03482003000085a7 */ /* 0x000e64000800007f */
[----:B-1----:R-:W-:Y:S05]  /*25b70*/  @!P0 BRA `(.L_x_756) ;  /* 0xfffffffc00f08947 */ /* 0x002fea000383ffff */
[----:B------:R-:W-:Y:S05]  /*25b80*/  BRA `(.L_x_850) ;  /* 0xffffffe000d87947 */ /* 0x000fea000383ffff */
.L_x_757:
        /* <DEDUP_REMOVED lines=11> */
.L_x_852:
[----:B------:R-:W-:Y:S05]  /*25c40*/  BSYNC B0 ;  /* 0x0000000000007941 */ /* 0x000fea0003800000 */
.L_x_851:
[----:B------:R-:W-:Y:S05]  /*25c50*/  BRA `(.L_x_853) ;  /* 0xffffffe000c07947 */ /* 0x000fea000383ffff */
.L_x_758:
[----:B------:R-:W-:Y:S01]  /*25c60*/  BSSY B0, `(.L_x_854) ;  /* 0x0000006000007945 */ /* 0x000fe20003800000 */
[----:B------:R-:W-:-:S07]  /*25c70*/  IMAD.MOV.U32 R15, RZ, RZ, -0x1 ;  /* 0xffffffffff0f7424 */ /* 0x000fce00078e00ff */
[----:B01----:R-:W-:Y:S05]  /*25c80*/  WARPSYNC.COLLECTIVE R15, `(.L_x_855) ;  /* 0x000000000f0c7348 */ /* 0x003fea0003c00000 */
[----:B------:R-:W-:Y:S02]  /*25c90*/  ELECT P6, UR62, PT ;  /* 0x00000000003e782f */ /* 0x000fe400038c0000 */
[----:B------:R-:W-:Y:S01]  /*25ca0*/  MOV R14, UR62 ;  /* 0x0000003e000e7c02 */ /* 0x000fe20008000f00 */
[----:B01----:R-:W-:Y:S10]  /*25cb0*/  ENDCOLLECTIVE ;  /* 0x000000000000791b */ /* 0x003ff40003800000 */
.L_x_855:
[----:B------:R-:W-:Y:S05]  /*25cc0*/  BSYNC B0 ;  /* 0x0000000000007941 */ /* 0x000fea0003800000 */
.L_x_854:
[----:B------:R-:W-:Y:S05]  /*25cd0*/  BRA `(.L_x_856) ;  /* 0xffffffe000b47947 */ /* 0x000fea000383ffff */
.L_x_760:
[----:B0-----:R0:W1:Y:S02]  /*25ce0*/  SYNCS.PHASECHK.TRANS64.TRYWAIT P0, [R6+URZ], R5 ;  /* 0x00000005060075a7 */ /* 0x001064000800017f */
[----:B-1----:R-:W-:Y:S05]  /*25cf0*/  @!P0 NANOSLEEP.SYNCS 0x989680 ;  /* 0x009896800000895d */ /* 0x002fea0003900000 */
[----:B------:R-:W1:Y:S02]  /*25d00*/  @!P0 SYNCS.PHASECHK.TRANS64 P0, [R6+URZ], R5 ;  /* 0x00000005060085a7 */ /* 0x000e64000800007f */
[----:B-1----:R-:W-:Y:S05]  /*25d10*/  @!P0 BRA `(.L_x_760) ;  /* 0xfffffffc00f08947 */ /* 0x002fea000383ffff */
[----:B------:R-:W-:Y:S05]  /*25d20*/  BRA `(.L_x_857) ;  /* 0xffffffe000f07947 */ /* 0x000fea000383ffff */
.L_x_761:
[----:B-1----:R1:W2:Y:S02]  /*25d30*/  SYNCS.PHASECHK.TRANS64.TRYWAIT P0, [R7+URZ], R2 ;  /* 0x00000002070075a7 */ /* 0x0022a4000800017f */
[----:B--2---:R-:W-:Y:S05]  /*25d40*/  @!P0 NANOSLEEP.SYNCS 0x989680 ;  /* 0x009896800000895d */ /* 0x004fea0003900000 */
[----:B------:R-:W2:Y:S02]  /*25d50*/  @!P0 SYNCS.PHASECHK.TRANS64 P0, [R7+URZ], R2 ;  /* 0x00000002070085a7 */ /* 0x000ea4000800007f */
[----:B--2---:R-:W-:Y:S05]  /*25d60*/  @!P0 BRA `(.L_x_761) ;  /* 0xfffffffc00f08947 */ /* 0x004fea000383ffff */
[----:B------:R-:W-:Y:S05]  /*25d70*/  BRA `(.L_x_858) ;  /* 0xffffffe000e47947 */ /* 0x000fea000383ffff */
.L_x_763:
[----:B--2---:R2:W3:Y:S02]  /*25d80*/  SYNCS.PHASECHK.TRANS64.TRYWAIT P0, [R4+URZ], R5 ;  /* 0x00000005040075a7 */ /* 0x0044e4000800017f */
[----:B---3--:R-:W-:Y:S05]  /*25d90*/  @!P0 NANOSLEEP.SYNCS 0x989680 ;  /* 0x009896800000895d */ /* 0x008fea0003900000 */
[----:B------:R-:W3:Y:S02]  /*25da0*/  @!P0 SYNCS.PHASECHK.TRANS64 P0, [R4+URZ], R5 ;  /* 0x00000005040085a7 */ /* 0x000ee4000800007f */
[----:B---3--:R-:W-:Y:S05]  /*25db0*/  @!P0 BRA `(.L_x_763) ;  /* 0xfffffffc00f08947 */ /* 0x008fea000383ffff */
[----:B------:R-:W-:Y:S05]  /*25dc0*/  BRA `(.L_x_859) ;  /* 0xffffffe000ec7947 */ /* 0x000fea000383ffff */
.L_x_860:
        /* <DEDUP_REMOVED lines=11> */
.L_x_2729:


//--------------------- .text._ZN7cutlass13device_kernelIN5flash11enable_sm90INS1_16FlashAttnFwdSm90INS1_25CollectiveMainloopFwdSm90ILi2EN4cute5tupleIJNS5_1CILi1EEES8_S8_EEENS6_IJNS7_ILi128EEESA_SA_EEELi128ENS_10bfloat16_tEfNS_4arch4Sm90ELb0ELb1ELb0ELb0ELb0ELb0ELb0ELb1ELb1ELb0ELb0ELb0EEENS1_21CollectiveEpilogueFwdISB_S9_SC_SE_Li256ELb0ELb0ELb0ELb0EEENS1_30DynamicPersistentTileSchedulerILi256ELi32ELb0ELb0ELb1EEEEEEEEEvNT_6ParamsE --------------------------
	.section	.text._ZN7cutlass13device_kernelIN5flash11enable_sm90INS1_16FlashAttnFwdSm90INS1_25CollectiveMainloopFwdSm90ILi2EN4cute5tupleIJNS5_1CILi1EEES8_S8_EEENS6_IJNS7_ILi128EEESA_SA_EEELi128ENS_10bfloat16_tEfNS_4arch4Sm90ELb0ELb1ELb0ELb0ELb0ELb0ELb0ELb1ELb1ELb0ELb0ELb0EEENS1_21CollectiveEpilogueFwdISB_S9_SC_SE_Li256ELb0ELb0ELb0ELb0EEENS1_30DynamicPersistentTileSchedulerILi256ELi32ELb0ELb0ELb1EEEEEEEEEvNT_6ParamsE,"ax",@progbits
	.align	128
.text._ZN7cutlass13device_kernelIN5flash11enable_sm90INS1_16FlashAttnFwdSm90INS1_25CollectiveMainloopFwdSm90ILi2EN4cute5tupleIJNS5_1CILi1EEES8_S8_EEENS6_IJNS7_ILi128EEESA_SA_EEELi128ENS_10bfloat16_tEfNS_4arch4Sm90ELb0ELb1ELb0ELb0ELb0ELb0ELb0ELb1ELb1ELb0ELb0ELb0EEENS1_21CollectiveEpilogueFwdISB_S9_SC_SE_Li256ELb0ELb0ELb0ELb0EEENS1_30DynamicPersistentTileSchedulerILi256ELi32ELb0ELb0ELb1EEEEEEEEEvNT_6ParamsE:
        .type           _ZN7cutlass13device_kernelIN5flash11enable_sm90INS1_16FlashAttnFwdSm90INS1_25CollectiveMainloopFwdSm90ILi2EN4cute5tupleIJNS5_1CILi1EEES8_S8_EEENS6_IJNS7_ILi128EEESA_SA_EEELi128ENS_10bfloat16_tEfNS_4arch4Sm90ELb0ELb1ELb0ELb0ELb0ELb0ELb0ELb1ELb1ELb0ELb0ELb0EEENS1_21CollectiveEpilogueFwdISB_S9_SC_SE_Li256ELb0ELb0ELb0ELb0EEENS1_30DynamicPersistentTileSchedulerILi256ELi32ELb0ELb0ELb1EEEEEEEEEvNT_6ParamsE,@function
        .size           _ZN7cutlass13device_kernelIN5flash11enable_sm90INS1_16FlashAttnFwdSm90INS1_25CollectiveMainloopFwdSm90ILi2EN4cute5tupleIJNS5_1CILi1EEES8_S8_EEENS6_IJNS7_ILi128EEESA_SA_EEELi128ENS_10bfloat16_tEfNS_4arch4Sm90ELb0ELb1ELb0ELb0ELb0ELb0ELb0ELb1ELb1ELb0ELb0ELb0EEENS1_21CollectiveEpilogueFwdISB_S9_SC_SE_Li256ELb0ELb0ELb0ELb0EEENS1_30DynamicPersistentTileSchedulerILi256ELi32ELb0ELb0ELb1EEEEEEEEEvNT_6ParamsE,(.L_x_2730 - _ZN7cutlass13device_kernelIN5flash11enable_sm90INS1_16FlashAttnFwdSm90INS1_25CollectiveMainloopFwdSm90ILi2EN4cute5tupleIJNS5_1CILi1EEES8_S8_EEENS6_IJNS7_ILi128EEESA_SA_EEELi128ENS_10bfloat16_tEfNS_4arch4Sm90ELb0ELb1ELb0ELb0ELb0ELb0ELb0ELb1ELb1ELb0ELb0ELb0EEENS1_21CollectiveEpilogueFwdISB_S9_SC_SE_Li256ELb0ELb0ELb0ELb0EEENS1_30DynamicPersistentTileSchedulerILi256ELi32ELb0ELb0ELb1EEEEEEEEEvNT_6ParamsE)
        .other          _ZN7cutlass13device_kernelIN5flash11enable_sm90INS1_16FlashAttnFwdSm90INS1_25CollectiveMainloopFwdSm90ILi2EN4cute5tupleIJNS5_1CILi1EEES8_S8_EEENS6_IJNS7_ILi128EEESA_SA_EEELi128ENS_10bfloat16_tEfNS_4arch4Sm90ELb0ELb1ELb0ELb0ELb0ELb0ELb0ELb1ELb1ELb0ELb0ELb0EEENS1_21CollectiveEpilogueFwdISB_S9_SC_SE_Li256ELb0ELb0ELb0ELb0EEENS1_30DynamicPersistentTileSchedulerILi256ELi32ELb0ELb0ELb1EEEEEEEEEvNT_6ParamsE,@"STO_CUDA_ENTRY STV_DEFAULT"
_ZN7cutlass13device_kernelIN5flash11enable_sm90INS1_16FlashAttnFwdSm90INS1_25CollectiveMainloopFwdSm90ILi2EN4cute5tupleIJNS5_1CILi1EEES8_S8_EEENS6_IJNS7_ILi128EEESA_SA_EEELi128ENS_10bfloat16_tEfNS_4arch4Sm90ELb0ELb1ELb0ELb0ELb0ELb0ELb0ELb1ELb1ELb0ELb0ELb0EEENS1_21CollectiveEpilogueFwdISB_S9_SC_SE_Li256ELb0ELb0ELb0ELb0EEENS1_30DynamicPersistentTileSchedulerILi256ELi32ELb0ELb0ELb1EEEEEEEEEvNT_6ParamsE:
[----:B------:R-:W1:Y:S01]  /*0000*/  LDC R1, c[0x0][0x28] ;  /* 0x00000a00ff017b82 */ /* 0x000e620000000800 */
[----:B------:R-:W2:Y:S01]  /*0010*/  S2R R3, SR_TID.X ;  /* 0x0000000000037919 */ /* 0x000ea20000002100 */
[----:B------:R-:W-:Y:S01]  /*0020*/  ELECT P0, URZ, PT ;  /* 0x00000000003f782f */ /* 0x000fe20003800000 */
[----:B------:R-:W-:Y:S01]  /*0030*/  BSSY B0, `(.L_x_861) ;  /* 0x0000014000007945 */ /* 0x000fe20003800000 */
[--C-:B--2---:R-:W-:Y:S02]  /*0040*/  SHF.R.U32.HI R0, RZ, 0x5, R3.reuse ;  /* 0x00000005ff007819 */ /* 0x104fe40000011603 */
[----:B------:R-:W-:-:S03]  /*0050*/  SHF.R.U32.HI R17, RZ, 0x7, R3 ;  /* 0x00000007ff117819 */ /* 0x000fc60000011603 */
[----:B------:R-:W2:Y:S02]  /*0060*/  SHFL.IDX PT, R2, R0, RZ, 0x1f ;  /* 0x00001fff00027589 */ /* 0x000ea400000e0000 */
[----:B--2---:R-:W-:-:S13]  /*0070*/  ISETP.EQ.AND P0, PT, R2, RZ, P0 ;  /* 0x000000ff0200720c */ /* 0x004fda0000702270 */
[----:B-1----:R-:W-:Y:S05]  /*0080*/  @!P0 BRA `(.L_x_862) ;  /* 0x0000000000388947 */ /* 0x002fea0003800000 */
        /* <DEDUP_REMOVED lines=14> */
.L_x_862:
[----:B------:R-:W-:Y:S05]  /*0170*/  BSYNC B0 ;  /* 0x0000000000007941 */ /* 0x000fea0003800000 */
.L_x_861:
        /* <DEDUP_REMOVED lines=37> */
.L_x_863:
        /* <DEDUP_REMOVED lines=22> */
.L_x_864:
        /* <DEDUP_REMOVED lines=18> */
.L_x_865:
        /* <DEDUP_REMOVED lines=22> */
.L_x_866:
        /* <DEDUP_REMOVED lines=22> */
.L_x_867:
[----:B------:R-:W-:Y:S01]  /*0910*/  PLOP3.LUT P0, PT, PT, PT, UP0, 0x80, 0x0 ;  /* 0x000000000000781c */ /* 0x000fe20003f0f008 */
[----:B------:R-:W-:Y:S01]  /*0920*/  UMOV UR38, 0x1 ;  /* 0x0000000100267882 */ /* 0x000fe20000000000 */
[----:B------:R-:W-:Y:S01]  /*0930*/  NOP ;  /* 0x0000000000007918 */ /* 0x000fe20000000000 */
[----:B------:R-:W-:Y:S01]  /*0940*/  USEL UR38, UR38, 0x2, !UP0 ;  /* 0x0000000226267887 */ /* 0x000fe2000c000000 */
[----:B------:R-:W-:Y:S01]  /*0950*/  ULDC.64 UR50, c[0x0][0x208] ;  /* 0x0000820000327ab9 */ /* 0x000fe20000000a00 */
[----:B-123--:R-:W-:Y:S08]  /*0960*/  BAR.SYNC.DEFER_BLOCKING 0x0 ;  /* 0x0000000000007b1d */ /* 0x00eff00000010000 */
[----:B------:R-:W-:Y:S05]  /*0970*/  @!P0 BRA `(.L_x_868) ;  /* 0x000000dc00e88947 */ /* 0x000fea0003800000 */
.L_x_869:
[----:B------:R-:W-:-:S08]  /*0980*/  NOP ;  /* 0x0000000000007918 */ /* 0x000fd00000000000 */
[----:B------:R-:W1:Y:S02]  /*0990*/  USETMAXREG.TRY_ALLOC.CTAPOOL UP0, 0xf0 ;  /* 0x000000f0000079c8 */ /* 0x000e640008000600 */
[----:B-1----:R-:W-:-:S13]  /*09a0*/  PLOP3.LUT P0, PT, PT, PT, UP0, 0x80, 0x0 ;  /* 0x000000000000781c */ /* 0x002fda0003f0f008 */
[----:B------:R-:W-:Y:S05]  /*09b0*/  @!P0 BRA `(.L_x_869) ;  /* 0xfffffffc00f08947 */ /* 0x000fea000383ffff */
[----:B------:R-:W1:Y:S01]  /*09c0*/  S2R R2, SR_TID.X ;  /* 0x0000000000027919 */ /* 0x000e620000002100 */
[----:B------:R-:W2:Y:S08]  /*09d0*/  S2UR UR7, SR_CTAID.X ;  /* 0x00000000000779c3 */ /* 0x000eb00000002500 */
[----:B------:R-:W-:Y:S08]  /*09e0*/  BAR.ARV 0x4, 0x120 ;  /* 0x0104800000007b1d */ /* 0x000ff00000002000 */
[----:B------:R-:W-:Y:S06]  /*09f0*/  BAR.ARV 0x8, 0x120 ;  /* 0x0204800000007b1d */ /* 0x000fec0000002000 */
[----:B-1----:R-:W-:-:S04]  /*0a00*/  LOP3.LUT R0, R2, 0xffffff80, RZ, 0xc0, !PT ;  /* 0xffffff8002007812 */ /* 0x002fc800078ec0ff */
[----:B------:R-:W-:Y:S02]  /*0a10*/  ISETP.NE.AND P0, PT, R0, 0x80, PT ;  /* 0x000000800000780c */ /* 0x000fe40003f05270 */
[----:B------:R-:W2:Y:S11]  /*0a20*/  LDC R0, c[0x0][0xda8] ;  /* 0x00036a00ff007b82 */ /* 0x000eb60000000800 */
[----:B------:R-:W-:Y:S06]  /*0a30*/  @!P0 BAR.ARV 0x9, 0x100 ;  /* 0x0244000000008b1d */ /* 0x000fec0000002000 */
[----:B--2---:R-:W-:-:S13]  /*0a40*/  ISETP.LE.AND P0, PT, R0, UR7, PT ;  /* 0x0000000700007c0c */ /* 0x004fda000bf03270 */
[----:B------:R-:W-:Y:S05]  /*0a50*/  @P0 EXIT ;  /* 0x000000000000094d */ /* 0x000fea0003800000 */
[----:B------:R-:W-:Y:S01]  /*0a60*/  VIADD R190, R2, 0xffffff80 ;  /* 0xffffff8002be7836 */ /* 0x000fe20000000000 */
[----:B------:R-:W1:Y:S01]  /*0a70*/  S2UR UR4, SR_CgaCtaId ;  /* 0x00000000000479c3 */ /* 0x000e620000008800 */
[----:B------:R-:W-:Y:S01]  /*0a80*/  UMOV UR39, 0x400 ;  /* 0x0000040000277882 */ /* 0x000fe20000000000 */
[----:B------:R-:W-:Y:S02]  /*0a90*/  ULOP3.LUT UR47, UR38, 0x1, URZ, 0xfc, !UPT ;  /* 0x00000001262f7892 */ /* 0x000fe4000f8efc3f */
[----:B------:R-:W-:Y:S01]  /*0aa0*/  SHF.R.S32.HI R3, RZ, 0x1f, R190 ;  /* 0x0000001fff037819 */ /* 0x000fe200000114be */
[----:B------:R-:W-:Y:S01]  /*0ab0*/  ULDC.64 UR52, c[0x0][0x198] ;  /* 0x0000660000347ab9 */ /* 0x000fe20000000a00 */
[----:B------:R-:W-:Y:S01]  /*0ac0*/  UMOV UR46, URZ ;  /* 0x0000003f002e7c82 */ /* 0x000fe20008000000 */
[----:B------:R-:W-:Y:S01]  /*0ad0*/  UMOV UR36, URZ ;  /* 0x0000003f00247c82 */ /* 0x000fe20008000000 */
[CC--:B------:R-:W-:Y:S01]  /*0ae0*/  LEA.HI R0, R3.reuse, R190.reuse, RZ, 0x4 ;  /* 0x000000be03007211 */ /* 0x0c0fe200078f20ff */
[----:B------:R-:W2:Y:S01]  /*0af0*/  S2UR UR6, SR_SWINHI ;  /* 0x00000000000679c3 */ /* 0x000ea20000002f00 */
[----:B------:R-:W-:Y:S01]  /*0b00*/  LEA.HI R5, R3, R190, RZ, 0x7 ;  /* 0x000000be03057211 */ /* 0x000fe200078f38ff */
[----:B------:R-:W-:Y:S01]  /*0b10*/  UMOV UR37, URZ ;  /* 0x0000003f00257c82 */ /* 0x000fe20008000000 */
[----:B------:R-:W-:-:S02]  /*0b20*/  SHF.R.S32.HI R7, RZ, 0x4, R0 ;  /* 0x00000004ff077819 */ /* 0x000fc40000011400 */
[----:B------:R-:W-:Y:S02]  /*0b30*/  LOP3.LUT R9, R5, 0xffffff80, RZ, 0xc0, !PT ;  /* 0xffffff8005097812 */ /* 0x000fe400078ec0ff */
[----:B------:R-:W-:Y:S02]  /*0b40*/  LEA.HI R2, R0, R7, RZ, 0x1 ;  /* 0x0000000700027211 */ /* 0x000fe400078f08ff */
[----:B------:R-:W-:Y:S01]  /*0b50*/  LEA.HI R189, R3, R190, RZ, 0x5 ;  /* 0x000000be03bd7211 */ /* 0x000fe200078f28ff */
[----:B------:R-:W-:Y:S01]  /*0b60*/  IMAD.IADD R186, R190, 0x1, -R9 ;  /* 0x00000001beba7824 */ /* 0x000fe200078e0a09 */
[----:B------:R-:W-:Y:S02]  /*0b70*/  LOP3.LUT R2, R2, 0x1ffffffe, RZ, 0xc0, !PT ;  /* 0x1ffffffe02027812 */ /* 0x000fe400078ec0ff */
[----:B------:R-:W-:Y:S02]  /*0b80*/  SHF.R.S32.HI R189, RZ, 0x5, R189 ;  /* 0x00000005ffbd7819 */ /* 0x000fe400000114bd */
[----:B------:R-:W-:Y:S01]  /*0b90*/  SHF.R.S32.HI R9, RZ, 0x1f, R186 ;  /* 0x0000001fff097819 */ /* 0x000fe200000114ba */
[----:B------:R-:W-:Y:S01]  /*0ba0*/  IMAD.IADD R2, R7, 0x1, -R2 ;  /* 0x0000000107027824 */ /* 0x000fe200078e0a02 */
[----:B------:R-:W-:Y:S01]  /*0bb0*/  LOP3.LUT R7, R0, 0x3fffff0, RZ, 0xc0, !PT ;  /* 0x03fffff000077812 */ /* 0x000fe200078ec0ff */
[----:B-1----:R-:W-:Y:S01]  /*0bc0*/  ULEA UR39, UR4, UR39, 0x18 ;  /* 0x0000002704277291 */ /* 0x002fe2000f8ec03f */
[----:B------:R-:W-:-:S02]  /*0bd0*/  LEA.HI R4, R9, R186, RZ, 0x2 ;  /* 0x000000ba09047211 */ /* 0x000fc400078f10ff */
[----:B------:R-:W-:Y:S01]  /*0be0*/  SHF.R.S32.HI R188, RZ, 0x7, R5 ;  /* 0x00000007ffbc7819 */ /* 0x000fe20000011405 */
[----:B------:R-:W-:Y:S01]  /*0bf0*/  IMAD.IADD R0, R190, 0x1, -R7 ;  /* 0x00000001be007824 */ /* 0x000fe200078e0a07 */
[--C-:B------:R-:W-:Y:S02]  /*0c00*/  SHF.R.S32.HI R6, RZ, 0x2, R4.reuse ;  /* 0x00000002ff067819 */ /* 0x100fe40000011404 */
[----:B------:R-:W-:Y:S01]  /*0c10*/  SHF.R.S32.HI R7, RZ, 0x1f, R4 ;  /* 0x0000001fff077819 */ /* 0x000fe20000011404 */
[----:B------:R-:W-:Y:S01]  /*0c20*/  IMAD R11, R189, 0x10, R0 ;  /* 0x00000010bd0b7824 */ /* 0x000fe200078e0200 */
[----:B------:R-:W-:Y:S01]  /*0c30*/  LEA.HI R9, R9, R186, RZ, 0x5 ;  /* 0x000000ba09097211 */ /* 0x000fe200078f28ff */
[----:B------:R-:W-:Y:S01]  /*0c40*/  UMOV UR4, UR39 ;  /* 0x0000002700047c82 */ /* 0x000fe20008000000 */
[----:B--2---:R-:W-:Y:S01]  /*0c50*/  UMOV UR5, UR6 ;  /* 0x0000000600057c82 */ /* 0x004fe20008000000 */
[----:B------:R-:W-:Y:S01]  /*0c60*/  LEA.HI R7, R7, R6, RZ, 0x3 ;  /* 0x0000000607077211 */ /* 0x000fe200078f18ff */
[----:B------:R-:W-:Y:S01]  /*0c70*/  IMAD R2, R11, 0x8, R2 ;  /* 0x000000080b027824 */ /* 0x000fe200078e0202 */
[----:B------:R-:W-:Y:S01]  /*0c80*/  LEA.HI R5, R5, R188, RZ, 0x1 ;  /* 0x000000bc05057211 */ /* 0x000fe200078f08ff */
[----:B------:R-:W-:Y:S01]  /*0c90*/  IMAD.U32 R18, RZ, RZ, UR4 ;  /* 0x00000004ff127e24 */ /* 0x000fe2000f8e00ff */
[----:B------:R-:W-:Y:S01]  /*0ca0*/  LOP3.LUT R7, R7, 0xfffffff8, RZ, 0xc0, !PT ;  /* 0xfffffff807077812 */ /* 0x000fe200078ec0ff */
[----:B------:R-:W-:Y:S01]  /*0cb0*/  IMAD.U32 R19, RZ, RZ, UR5 ;  /* 0x00000005ff137e24 */ /* 0x000fe2000f8e00ff */
[----:B------:R-:W-:Y:S01]  /*0cc0*/  SHF.R.S32.HI R9, RZ, 0x5, R9 ;  /* 0x00000005ff097819 */ /* 0x000fe20000011409 */
[----:B------:R-:W-:Y:S01]  /*0cd0*/  UMOV UR4, UR7 ;  /* 0x0000000700047c82 */ /* 0x000fe20008000000 */
[----:B------:R-:W-:Y:S01]  /*0ce0*/  LEA.HI R3, R3, R190, RZ, 0x3 ;  /* 0x000000be03037211 */ /* 0x000fe200078f18ff */
[----:B------:R-:W-:Y:S01]  /*0cf0*/  IMAD.IADD R6, R6, 0x1, -R7 ;  /* 0x0000000106067824 */ /* 0x000fe200078e0a07 */
[----:B------:R-:W-:Y:S01]  /*0d00*/  LOP3.LUT R7, R5, 0x3fffffe, RZ, 0xc0, !PT ;  /* 0x03fffffe05077812 */ /* 0x000fe200078ec0ff */
[----:B------:R-:W-:Y:S01]  /*0d10*/  IMAD.SHL.U32 R5, R2, 0x8, RZ ;  /* 0x0000000802057824 */ /* 0x000fe200078e00ff */
[----:B------:R-:W-:Y:S01]  /*0d20*/  SHF.R.S32.HI R184, RZ, 0x3, R3 ;  /* 0x00000003ffb87819 */ /* 0x000fe20000011403 */
[----:B------:R-:W-:-:S02]  /*0d30*/  IMAD R6, R9, 0x10, R6 ;  /* 0x0000001009067824 */ /* 0x000fc400078e0206 */
[----:B------:R-:W-:Y:S02]  /*0d40*/  IMAD.IADD R7, R188, 0x1, -R7 ;  /* 0x00000001bc077824 */ /* 0x000fe400078e0a07 */
[----:B------:R-:W-:Y:S01]  /*0d50*/  IMAD.WIDE R18, R5, 0x2, R18 ;  /* 0x0000000205127825 */ /* 0x000fe200078e0212 */
[----:B------:R-:W-:-:S03]  /*0d60*/  LOP3.LUT R5, R3, 0x1ffffff8, RZ, 0xc0, !PT ;  /* 0x1ffffff803057812 */ /* 0x000fc600078ec0ff */
[----:B------:R-:W-:Y:S01]  /*0d70*/  IMAD R187, R7, 0x40, R6 ;  /* 0x0000004007bb7824 */ /* 0x000fe200078e0206 */
[----:B------:R-:W-:Y:S01]  /*0d80*/  LOP3.LUT R7, R4, 0x7ffffffc, RZ, 0xc0, !PT ;  /* 0x7ffffffc04077812 */ /* 0x000fe200078ec0ff */
[----:B------:R-:W-:-:S04]  /*0d90*/  IMAD.IADD R5, R190, 0x1, -R5 ;  /* 0x00000001be057824 */ /* 0x000fc800078e0a05 */
[----:B------:R-:W-:Y:S02]  /*0da0*/  IMAD.SHL.U32 R22, R5, 0x8, RZ ;  /* 0x0000000805167824 */ /* 0x000fe400078e00ff */
[----:B------:R-:W-:-:S07]  /*0db0*/  IMAD.IADD R16, R186, 0x1, -R7 ;  /* 0x00000001ba107824 */ /* 0x000fce00078e0a07 */
.L_x_962:
[----:B------:R-:W-:Y:S01]  /*0dc0*/  ULDC UR5, c[0x0][0xdd0] ;  /* 0x0003740000057ab9 */ /* 0x000fe20000000800 */
[----:B-1----:R-:W1:Y:S01]  /*0dd0*/  LDC R0, c[0x0][0xde8] ;  /* 0x00037a00ff007b82 */ /* 0x002e620000000800 */
[----:B------:R-:W-:Y:S01]  /*0de0*/  UISETP.NE.AND UP0, UPT, UR5, 0x1, UPT ;  /* 0x000000010500788c */ /* 0x000fe2000bf05270 */
[----:B------:R-:W-:-:S10]  /*0df0*/  UMOV UR8, UR4 ;  /* 0x0000000400087c82 */ /* 0x000fd40008000000 */
[----:B------:R-:W-:Y:S01]  /*0e00*/  @UP0 ULDC UR6, c[0x0][0xdd4] ;  /* 0x0003750000060ab9 */ /* 0x000fe20000000800 */
[----:B------:R-:W-:Y:S01]  /*0e10*/  @UP0 ULDC UR9, c[0x0][0xdd8] ;  /* 0x0003760000090ab9 */ /* 0x000fe20000000800 */
[----:B------:R-:W-:-:S04]  /*0e20*/  UIMAD.WIDE.U32 UR6, UR4, UR6, URZ ;  /* 0x00000006040672a5 */ /* 0x000fc8000f8e003f */
[----:B------:R-:W-:-:S04]  /*0e30*/  @UP0 USHF.R.U32.HI UR8, URZ, UR9, UR7 ;  /* 0x000000093f080299 */ /* 0x000fc80008011607 */
[----:B------:R-:W-:Y:S02]  /*0e40*/  UIADD3 UR6, -UR8, URZ, URZ ;  /* 0x0000003f08067290 */ /* 0x000fe4000fffe13f */
[----:B-1----:R-:W-:Y:S02]  /*0e50*/  ISETP.LE.AND P0, PT, R0, UR8, PT ;  /* 0x0000000800007c0c */ /* 0x002fe4000bf03270 */
[----:B------:R-:W-:-:S11]  /*0e60*/  UIMAD UR7, UR5, UR6, UR4 ;  /* 0x00000006050772a4 */ /* 0x000fd6000f8e0204 */
[----:B--234-:R-:W-:Y:S05]  /*0e70*/  @!P0 BRA `(.L_x_870) ;  /* 0x0000000000208947 */ /* 0x01cfea0003800000 */
[----:B------:R-:W-:Y:S01]  /*0e80*/  ULDC UR6, c[0x0][0xddc] ;  /* 0x0003770000067ab9 */ /* 0x000fe20000000800 */
[----:B------:R-:W-:Y:S01]  /*0e90*/  UMOV UR48, UR7 ;  /* 0x0000000700307c82 */ /* 0x000fe20008000000 */
[----:B------:R-:W-:-:S11]  /*0ea0*/  UISETP.NE.AND UP0, UPT, UR6, 0x1, UPT ;  /* 0x000000010600788c */ /* 0x000fd6000bf05270 */
[----:B------:R-:W-:Y:S02]  /*0eb0*/  @UP0 ULDC.64 UR10, c[0x0][0xde0] ;  /* 0x00037800000a0ab9 */ /* 0x000fe40000000a00 */
[----:B------:R-:W-:-:S04]  /*0ec0*/  UIMAD.WIDE.U32 UR4, UR7, UR10, URZ ;  /* 0x0000000a070472a5 */ /* 0x000fc8000f8e003f */
[----:B------:R-:W-:-:S04]  /*0ed0*/  @UP0 USHF.R.U32.HI UR48, URZ, UR11, UR5 ;  /* 0x0000000b3f300299 */ /* 0x000fc80008011605 */
[----:B------:R-:W-:Y:S01]  /*0ee0*/  UIMAD UR4, UR48, UR6, URZ ;  /* 0x00000006300472a4 */ /* 0x000fe2000f8e023f */
[----:B------:R-:W-:Y:S11]  /*0ef0*/  BRA `(.L_x_871) ;  /* 0x00000000001c7947 */ /* 0x000ff60003800000 */
.L_x_870:
[----:B------:R-:W-:Y:S01]  /*0f00*/  ULDC UR6, c[0x0][0xdc4] ;  /* 0x0003710000067ab9 */ /* 0x000fe20000000800 */
[----:B------:R-:W-:Y:S01]  /*0f10*/  UMOV UR48, UR7 ;  /* 0x0000000700307c82 */ /* 0x000fe20008000000 */
[----:B------:R-:W-:-:S11]  /*0f20*/  UISETP.NE.AND UP0, UPT, UR6, 0x1, UPT ;  /* 0x000000010600788c */ /* 0x000fd6000bf05270 */
[----:B------:R-:W-:Y:S02]  /*0f30*/  @UP0 ULDC.64 UR10, c[0x0][0xdc8] ;  /* 0x00037200000a0ab9 */ /* 0x000fe40000000a00 */
[----:B------:R-:W-:-:S04]  /*0f40*/  UIMAD.WIDE.U32 UR4, UR7, UR10, URZ ;  /* 0x0000000a070472a5 */ /* 0x000fc8000f8e003f */
[----:B------:R-:W-:-:S04]  /*0f50*/  @UP0 USHF.R.U32.HI UR48, URZ, UR11, UR5 ;  /* 0x0000000b3f300299 */ /* 0x000fc80008011605 */
[----:B------:R-:W-:-:S12]  /*0f60*/  UIMAD UR4, UR48, UR6, URZ ;  /* 0x00000006300472a4 */ /* 0x000fd8000f8e023f */
.L_x_871:
[----:B------:R-:W-:Y:S01]  /*0f70*/  UIADD3 UR6, UR7, -UR4, URZ ;  /* 0x8000000407067290 */ /* 0x000fe2000fffe03f */
[----:B------:R-:W-:Y:S01]  /*0f80*/  ULDC UR43, c[0x0][0xdb8] ;  /* 0x00036e00002b7ab9 */ /* 0x000fe20000000800 */
[----:B------:R-:W-:Y:S02]  /*0f90*/  ULOP3.LUT UR7, URZ, UR48, URZ, 0x33, !UPT ;  /* 0x000000303f077292 */ /* 0x000fe4000f8e333f */
[----:B------:R-:W-:Y:S01]  /*0fa0*/  UISETP.NE.AND UP1, UPT, UR43, 0x1, UPT ;  /* 0x000000012b00788c */ /* 0x000fe2000bf25270 */
[----:B------:R-:W-:Y:S01]  /*0fb0*/  ULDC.64 UR12, c[0x0][0x3f8] ;  /* 0x0000fe00000c7ab9 */ /* 0x000fe20000000a00 */
[----:B------:R-:W-:Y:S01]  /*0fc0*/  ULDC UR42, c[0x0][0xdac] ;  /* 0x00036b00002a7ab9 */ /* 0x000fe20000000800 */
[----:B------:R-:W-:Y:S02]  /*0fd0*/  UISETP.NE.U32.AND UP0, UPT, UR12, URZ, UPT ;  /* 0x0000003f0c00728c */ /* 0x000fe4000bf05070 */
[----:B------:R-:W-:Y:S01]  /*0fe0*/  UIADD3 UR42, UR7, UR42, URZ ;  /* 0x0000002a072a7290 */ /* 0x000fe2000fffe03f */
[----:B------:R-:W-:Y:S01]  /*0ff0*/  ULDC.64 UR4, c[0x0][0x9e0] ;  /* 0x0002780000047ab9 */ /* 0x000fe20000000a00 */
[----:B------:R-:W-:Y:S01]  /*1000*/  ULDC UR11, c[0x0][0xdc4] ;  /* 0x00037100000b7ab9 */ /* 0x000fe20000000800 */
[----:B------:R-:W-:-:S02]  /*1010*/  UISETP.NE.AND.EX UP0, UPT, UR13, URZ, UPT, UP0 ;  /* 0x0000003f0d00728c */ /* 0x000fc4000bf05300 */
[----:B------:R-:W-:Y:S02]  /*1020*/  UISETP.GE.AND UP2, UPT, UR5, 0x1, UPT ;  /* 0x000000010500788c */ /* 0x000fe4000bf46270 */
[----:B------:R-:W-:Y:S01]  /*1030*/  USHF.L.U32 UR42, UR42, 0x7, URZ ;  /* 0x000000072a2a7899 */ /* 0x000fe2000800063f */
[----:B------:R-:W-:Y:S01]  /*1040*/  ULDC UR45, c[0x0][0x404] ;  /* 0x00010100002d7ab9 */ /* 0x000fe20000000800 */
[----:B------:R-:W-:Y:S01]  /*1050*/  ULDC UR9, c[0x0][0x288] ;  /* 0x0000a20000097ab9 */ /* 0x000fe20000000800 */
[----:B------:R-:W-:Y:S01]  /*1060*/  UIMAD UR8, UR8, UR11, UR6 ;  /* 0x0000000b080872a4 */ /* 0x000fe2000f8e0206 */
[----:B------:R-:W-:Y:S01]  /*1070*/  PLOP3.LUT P1, PT, PT, PT, UP2, 0x80, 0x0 ;  /* 0x000000000000781c */ /* 0x000fe20003f2f028 */
[----:B------:R-:W-:Y:S01]  /*1080*/  USEL UR45, UR45, 0x1, UP0 ;  /* 0x000000012d2d7887 */ /* 0x000fe20008000000 */
[----:B------:R-:W-:Y:S01]  /*1090*/  @UP1 ULDC UR6, c[0x0][0xdbc] ;  /* 0x00036f0000061ab9 */ /* 0x000fe20000000800 */
[----:B------:R-:W-:Y:S01]  /*10a0*/  UIADD3 UR54, UR42, 0x80, -UR9 ;  /* 0x000000802a367890 */ /* 0x000fe2000fffe809 */
[----:B------:R-:W-:Y:S01]  /*10b0*/  ULDC UR10, c[0x0][0x2e0] ;  /* 0x0000b800000a7ab9 */ /* 0x000fe20000000800 */
[----:B------:R-:W-:Y:S01]  /*10c0*/  UIMAD.WIDE.U32 UR6, UR8, UR6, URZ ;  /* 0x00000006080672a5 */ /* 0x000fe2000f8e003f */
[----:B------:R-:W-:Y:S01]  /*10d0*/  @UP1 ULDC UR11, c[0x0][0xdc0] ;  /* 0x00037000000b1ab9 */ /* 0x000fe20000000800 */
[----:B------:R-:W-:Y:S01]  /*10e0*/  UIMAD UR54, UR45, UR10, UR54 ;  /* 0x0000000a2d3672a4 */ /* 0x000fe2000f8e0236 */
[----:B------:R-:W-:Y:S01]  /*10f0*/  UMOV UR44, UR8 ;  /* 0x00000008002c7c82 */ /* 0x000fe20008000000 */
[----:B------:R-:W-:-:S02]  /*1100*/  @UP1 USHF.R.U32.HI UR44, URZ, UR11, UR7 ;  /* 0x0000000b3f2c1299 */ /* 0x000fc40008011607 */
[----:B------:R-:W-:Y:S02]  /*1110*/  UIADD3 UR4, UR54, UR4, URZ ;  /* 0x0000000436047290 */ /* 0x000fe4000fffe03f */
[----:B------:R-:W-:-:S04]  /*1120*/  UIADD3 UR6, -UR44, URZ, URZ ;  /* 0x0000003f2c067290 */ /* 0x000fc8000fffe13f */
[----:B------:R-:W-:Y:S01]  /*1130*/  UIMAD UR43, UR43, UR6, UR8 ;  /* 0x000000062b2b72a4 */ /* 0x000fe2000f8e0208 */
[----:B------:R-:W-:Y:S01]  /*1140*/  IMAD.U32 R0, RZ, RZ, UR4 ;  /* 0x00000004ff007e24 */ /* 0x000fe2000f8e00ff */
[----:B------:R-:W-:Y:S10]  /*1150*/  @!P1 BRA `(.L_x_872) ;  /* 0x0000000000409947 */ /* 0x000ff40003800000 */
[----:B------:R-:W-:Y:S01]  /*1160*/  ISETP.LT.AND P0, PT, RZ, UR54, PT ;  /* 0x00000036ff007c0c */ /* 0x000fe2000bf01270 */
[----:B------:R-:W-:-:S12]  /*1170*/  UIADD3 UR4, UR54, -0x1, URZ ;  /* 0xffffffff36047890 */ /* 0x000fd8000fffe03f */
[----:B------:R-:W-:Y:S05]  /*1180*/  @P0 BRA `(.L_x_873) ;  /* 0x00000000001c0947 */ /* 0x000fea0003800000 */
[----:B------:R-:W-:Y:S02]  /*1190*/  UISETP.NE.AND UP0, UPT, UR5, 0x1, UPT ;  /* 0x000000010500788c */ /* 0x000fe4000bf05270 */
[----:B------:R-:W-:-:S09]  /*11a0*/  UIADD3 UR4, -UR54, URZ, URZ ;  /* 0x0000003f36047290 */ /* 0x000fd2000fffe13f */
[----:B------:R-:W-:Y:S02]  /*11b0*/  @UP0 ULDC.64 UR12, c[0x0][0x9e8] ;  /* 0x00027a00000c0ab9 */ /* 0x000fe40000000a00 */
[----:B------:R-:W-:-:S04]  /*11c0*/  UIMAD.WIDE.U32 UR6, UR4, UR12, URZ ;  /* 0x0000000c040672a5 */ /* 0x000fc8000f8e003f */
[----:B------:R-:W-:-:S04]  /*11d0*/  @UP0 USHF.R.U32.HI UR4, URZ, UR13, UR7 ;  /* 0x0000000d3f040299 */ /* 0x000fc80008011607 */
[----:B------:R-:W-:Y:S01]  /*11e0*/  ULOP3.LUT UR4, URZ, UR4, URZ, 0x33, !UPT ;  /* 0x000000043f047292 */ /* 0x000fe2000f8e333f */
[----:B------:R-:W-:Y:S11]  /*11f0*/  BRA `(.L_x_874) ;  /* 0x0000000000107947 */ /* 0x000ff60003800000 */
.L_x_873:
[----:B------:R-:W-:-:S11]  /*1200*/  UISETP.NE.AND UP0, UPT, UR5, 0x1, UPT ;  /* 0x000000010500788c */ /* 0x000fd6000bf05270 */
[----:B------:R-:W-:Y:S02]  /*1210*/  @UP0 ULDC.64 UR12, c[0x0][0x9e8] ;  /* 0x00027a00000c0ab9 */ /* 0x000fe40000000a00 */
[----:B------:R-:W-:-:S04]  /*1220*/  UIMAD.WIDE.U32 UR6, UR4, UR12, URZ ;  /* 0x0000000c040672a5 */ /* 0x000fc8000f8e003f */
[----:B------:R-:W-:-:S12]  /*1230*/  @UP0 USHF.R.U32.HI UR4, URZ, UR13, UR7 ;  /* 0x0000000d3f040299 */ /* 0x000fd80008011607 */
.L_x_874:
[----:B------:R-:W-:-:S06]  /*1240*/  UIMAD UR4, UR4, UR5, UR5 ;  /* 0x00000005040472a4 */ /* 0x000fcc000f8e0205 */
[----:B------:R-:W-:-:S07]  /*1250*/  VIMNMX R0, R0, UR4, PT ;  /* 0x0000000400007c48 */ /* 0x000fce000bfe0100 */
.L_x_872:
[----:B------:R-:W-:Y:S01]  /*1260*/  UIMAD UR4, UR45, UR10, 0x7f ;  /* 0x0000007f2d0474a4 */ /* 0x000fe2000f8e020a */
[----:B------:R-:W-:Y:S01]  /*1270*/  VIADD R0, R0, 0x7f ;  /* 0x0000007f00007836 */ /* 0x000fe20000000000 */
[----:B------:R-:W-:Y:S02]  /*1280*/  UIADD3 UR7, UR42, -UR9, URZ ;  /* 0x800000092a077290 */ /* 0x000fe4000fffe03f */
[----:B------:R-:W-:Y:S02]  /*1290*/  USHF.R.S32.HI UR6, URZ, 0x1f, UR4 ;  /* 0x0000001f3f067899 */ /* 0x000fe40008011404 */
[----:B------:R-:W-:Y:S01]  /*12a0*/  SHF.R.S32.HI R3, RZ, 0x1f, R0 ;  /* 0x0000001fff037819 */ /* 0x000fe20000011400 */
[----:B------:R-:W-:Y:S02]  /*12b0*/  UIMAD UR7, UR45, UR10, UR7 ;  /* 0x0000000a2d0772a4 */ /* 0x000fe4000f8e0207 */
[----:B------:R-:W-:Y:S01]  /*12c0*/  ULEA.HI UR6, UR6, UR4, URZ, 0x7 ;  /* 0x0000000406067291 */ /* 0x000fe2000f8f383f */
[----:B------:R-:W-:Y:S01]  /*12d0*/  LEA.HI R3, R3, R0, RZ, 0x7 ;  /* 0x0000000003037211 */ /* 0x000fe200078f38ff */
[----:B------:R-:W-:-:S02]  /*12e0*/  ULDC UR8, c[0x0][0x9dc] ;  /* 0x0002770000087ab9 */ /* 0x000fc40000000800 */
[----:B------:R-:W-:Y:S01]  /*12f0*/  USHF.R.S32.HI UR6, URZ, 0x7, UR6 ;  /* 0x000000073f067899 */ /* 0x000fe20008011406 */
[----:B------:R-:W-:Y:S01]  /*1300*/  SHF.R.S32.HI R3, RZ, 0x7, R3 ;  /* 0x00000007ff037819 */ /* 0x000fe20000011403 */
[----:B------:R-:W-:-:S04]  /*1310*/  UIADD3 UR8, UR7, -UR8, URZ ;  /* 0x8000000807087290 */ /* 0x000fc8000fffe03f */
[----:B------:R-:W-:Y:S01]  /*1320*/  VIMNMX R88, R3, UR6, PT ;  /* 0x0000000603587c48 */ /* 0x000fe2000bfe0100 */
[----:B------:R-:W-:Y:S07]  /*1330*/  @!P1 BRA `(.L_x_875) ;  /* 0x0000000000489947 */ /* 0x000fee0003800000 */
[----:B------:R-:W-:Y:S02]  /*1340*/  UMOV UR4, UR7 ;  /* 0x0000000700047c82 */ /* 0x000fe40008000000 */
[----:B------:R-:W-:-:S06]  /*1350*/  UISETP.GT.AND UP0, UPT, UR4, -0x1, UPT ;  /* 0xffffffff0400788c */ /* 0x000fcc000bf04270 */
[----:B------:R-:W-:-:S13]  /*1360*/  PLOP3.LUT P0, PT, PT, PT, UP0, 0x80, 0x0 ;  /* 0x000000000000781c */ /* 0x000fda0003f0f008 */
[----:B------:R-:W-:Y:S05]  /*1370*/  @P0 BRA `(.L_x_876) ;  /* 0x00000000001c0947 */ /* 0x000fea0003800000 */
[----:B------:R-:W-:Y:S02]  /*1380*/  UISETP.NE.AND UP0, UPT, UR5, 0x1, UPT ;  /* 0x000000010500788c */ /* 0x000fe4000bf05270 */
[----:B------:R-:W-:-:S09]  /*1390*/  ULOP3.LUT UR4, URZ, UR4, URZ, 0x33, !UPT ;  /* 0x000000043f047292 */ /* 0x000fd2000f8e333f */
[----:B------:R-:W-:Y:S02]  /*13a0*/  @UP0 ULDC.64 UR10, c[0x0][0x9e8] ;  /* 0x00027a00000a0ab9 */ /* 0x000fe40000000a00 */
[----:B------:R-:W-:-:S04]  /*13b0*/  UIMAD.WIDE.U32 UR6, UR4, UR10, URZ ;  /* 0x0000000a040672a5 */ /* 0x000fc8000f8e003f */
[----:B------:R-:W-:-:S04]  /*13c0*/  @UP0 USHF.R.U32.HI UR4, URZ, UR11, UR7 ;  /* 0x0000000b3f040299 */ /* 0x000fc80008011607 */
[----:B------:R-:W-:Y:S01]  /*13d0*/  ULOP3.LUT UR4, URZ, UR4, URZ, 0x33, !UPT ;  /* 0x000000043f047292 */ /* 0x000fe2000f8e333f */
[----:B------:R-:W-:Y:S11]  /*13e0*/  BRA `(.L_x_877) ;  /* 0x0000000000107947 */ /* 0x000ff60003800000 */
.L_x_876:
[----:B------:R-:W-:-:S11]  /*13f0*/  UISETP.NE.AND UP0, UPT, UR5, 0x1, UPT ;  /* 0x000000010500788c */ /* 0x000fd6000bf05270 */
[----:B------:R-:W-:Y:S02]  /*1400*/  @UP0 ULDC.64 UR10, c[0x0][0x9e8] ;  /* 0x00027a00000a0ab9 */ /* 0x000fe40000000a00 */
[----:B------:R-:W-:-:S04]  /*1410*/  UIMAD.WIDE.U32 UR6, UR4, UR10, URZ ;  /* 0x0000000a040672a5 */ /* 0x000fc8000f8e003f */
[----:B------:R-:W-:-:S12]  /*1420*/  @UP0 USHF.R.U32.HI UR4, URZ, UR11, UR7 ;  /* 0x0000000b3f040299 */ /* 0x000fd80008011607 */
.L_x_877:
[----:B------:R-:W-:-:S04]  /*1430*/  UIMAD UR4, UR4, UR5, URZ ;  /* 0x00000005040472a4 */ /* 0x000fc8000f8e023f */
[----:B------:R-:W-:-:S04]  /*1440*/  UISETP.LT.AND UP0, UPT, UR8, UR4, UPT ;  /* 0x000000040800728c */ /* 0x000fc8000bf01270 */
[----:B------:R-:W-:-:S12]  /*1450*/  USEL UR8, UR8, UR4, !UP0 ;  /* 0x0000000408087287 */ /* 0x000fd8000c000000 */
.L_x_875:
[----:B------:R-:W-:Y:S01]  /*1460*/  USHF.R.S32.HI UR4, URZ, 0x1f, UR8 ;  /* 0x0000001f3f047899 */ /* 0x000fe20008011408 */
[----:B------:R-:W-:Y:S02]  /*1470*/  PLOP3.LUT P0, PT, PT, PT, PT, 0x80, 0x0 ;  /* 0x000000000000781c */ /* 0x000fe40003f0f070 */
[----:B------:R-:W-:Y:S02]  /*1480*/  CS2R R2, SRZ ;  /* 0x0000000000027805 */ /* 0x000fe4000001ff00 */
[----:B------:R-:W-:Y:S01]  /*1490*/  CS2R R150, SRZ ;  /* 0x0000000000967805 */ /* 0x000fe2000001ff00 */
[----:B------:R-:W-:Y:S01]  /*14a0*/  ULEA.HI UR4, UR4, UR8, URZ, 0x7 ;  /* 0x0000000804047291 */ /* 0x000fe2000f8f383f */
[----:B------:R-:W-:Y:S02]  /*14b0*/  CS2R R148, SRZ ;  /* 0x0000000000947805 */ /* 0x000fe4000001ff00 */
[----:B------:R-:W-:Y:S02]  /*14c0*/  CS2R R146, SRZ ;  /* 0x0000000000927805 */ /* 0x000fe4000001ff00 */
[----:B------:R-:W-:Y:S01]  /*14d0*/  CS2R R144, SRZ ;  /* 0x0000000000907805 */ /* 0x000fe2000001ff00 */
[----:B------:R-:W-:Y:S01]  /*14e0*/  USHF.R.S32.HI UR4, URZ, 0x7, UR4 ;  /* 0x000000073f047899 */ /* 0x000fe20008011404 */
[----:B------:R-:W-:-:S02]  /*14f0*/  CS2R R142, SRZ ;  /* 0x00000000008e7805 */ /* 0x000fc4000001ff00 */
[----:B------:R-:W-:Y:S02]  /*1500*/  CS2R R140, SRZ ;  /* 0x00000000008c7805 */ /* 0x000fe4000001ff00 */
[----:B------:R-:W-:Y:S01]  /*1510*/  CS2R R138, SRZ ;  /* 0x00000000008a7805 */ /* 0x000fe2000001ff00 */
[----:B------:R-:W-:Y:S01]  /*1520*/  UISETP.LT.AND UP0, UPT, URZ, UR4, UPT ;  /* 0x000000043f00728c */ /* 0x000fe2000bf01270 */
[----:B------:R-:W-:Y:S02]  /*1530*/  CS2R R136, SRZ ;  /* 0x0000000000887805 */ /* 0x000fe4000001ff00 */
[----:B------:R-:W-:Y:S02]  /*1540*/  CS2R R134, SRZ ;  /* 0x0000000000867805 */ /* 0x000fe4000001ff00 */
[----:B------:R-:W-:Y:S01]  /*1550*/  CS2R R132, SRZ ;  /* 0x0000000000847805 */ /* 0x000fe2000001ff00 */
[----:B------:R-:W-:Y:S01]  /*1560*/  USEL UR40, URZ, UR4, !UP0 ;  /* 0x000000043f287287 */ /* 0x000fe2000c000000 */
[----:B------:R-:W-:-:S02]  /*1570*/  CS2R R130, SRZ ;  /* 0x0000000000827805 */ /* 0x000fc4000001ff00 */
[----:B------:R-:W-:Y:S02]  /*1580*/  CS2R R128, SRZ ;  /* 0x0000000000807805 */ /* 0x000fe4000001ff00 */
[----:B------:R-:W-:Y:S02]  /*1590*/  CS2R R126, SRZ ;  /* 0x00000000007e7805 */ /* 0x000fe4000001ff00 */
[----:B------:R-:W-:Y:S02]  /*15a0*/  CS2R R124, SRZ ;  /* 0x00000000007c7805 */ /* 0x000fe4000001ff00 */
[----:B------:R-:W-:Y:S02]  /*15b0*/  CS2R R122, SRZ ;  /* 0x00000000007a7805 */ /* 0x000fe4000001ff00 */
[----:B------:R-:W-:Y:S02]  /*15c0*/  ISETP.GT.AND P1, PT, R88, UR40, PT ;  /* 0x0000002858007c0c */ /* 0x000fe4000bf24270 */
        /* <DEDUP_REMOVED lines=13> */
[----:B------:R-:W-:Y:S01]  /*16a0*/  CS2R R6, SRZ ;  /* 0x0000000000067805 */ /* 0x000fe2000001ff00 */
[----:B------:R-:W-:Y:S01]  /*16b0*/  IMAD.MOV.U32 R94, RZ, RZ, RZ ;  /* 0x000000ffff5e7224 */ /* 0x000fe200078e00ff */
[----:B------:R-:W-:Y:S01]  /*16c0*/  CS2R R90, SRZ ;  /* 0x00000000005a7805 */ /* 0x000fe2000001ff00 */
[----:B------:R-:W-:Y:S02]  /*16d0*/  IMAD.MOV.U32 R9, RZ, RZ, RZ ;  /* 0x000000ffff097224 */ /* 0x000fe400078e00ff */
[----:B------:R-:W-:Y:S02]  /*16e0*/  IMAD.MOV.U32 R89, RZ, RZ, RZ ;  /* 0x000000ffff597224 */ /* 0x000fe400078e00ff */
[----:B------:R-:W-:Y:S01]  /*16f0*/  IMAD.MOV.U32 R0, RZ, RZ, RZ ;  /* 0x000000ffff007224 */ /* 0x000fe200078e00ff */
[----:B------:R-:W-:Y:S06]  /*1700*/  @!P1 BRA `(.L_x_878) ;  /* 0x000000bc00e89947 */ /* 0x000fec0003800000 */
[----:B------:R-:W1:Y:S01]  /*1710*/  SHFL.IDX PT, R0, R188, RZ, 0x1f ;  /* 0x00001fffbc007589 */ /* 0x000e6200000e0000 */
[----:B------:R-:W-:-:S04]  /*1720*/  UIADD3 UR5, UR39, 0x10400, URZ ;  /* 0x0001040027057890 */ /* 0x000fc8000fffe03f */
[----:B------:R-:W-:-:S06]  /*1730*/  ULOP3.LUT UP0, URZ, UR5, 0x3ff, URZ, 0xc0, !UPT ;  /* 0x000003ff053f7892 */ /* 0x000fcc000f80c03f */
[----:B------:R-:W-:Y:S02]  /*1740*/  PLOP3.LUT P0, PT, PT, PT, UP0, 0x80, 0x0 ;  /* 0x000000000000781c */ /* 0x000fe40003f0f008 */
[----:B-1----:R-:W-:-:S13]  /*1750*/  R2UR UR41, R0 ;  /* 0x00000000002972ca */ /* 0x002fda00000e0000 */
[----:B------:R-:W-:-:S04]  /*1760*/  ULEA.HI UR4, UR41, UR41, URZ, 0x1 ;  /* 0x0000002929047291 */ /* 0x000fc8000f8f083f */
        /* <DEDUP_REMOVED lines=22> */
.L_x_879:
[----:B------:R-:W-:Y:S01]  /*18d0*/  ULEA.HI UR4, UR46, UR46, URZ, 0x1 ;  /* 0x0000002e2e047291 */ /* 0x000fe2000f8f083f */
[----:B------:R-:W-:-:S03]  /*18e0*/  IMAD.U32 R2, RZ, RZ, UR47 ;  /* 0x0000002fff027e24 */ /* 0x000fc6000f8e00ff */
[----:B------:R-:W-:Y:S02]  /*18f0*/  ULOP3.LUT UR4, UR4, 0xfffffffe, URZ, 0xc0, !UPT ;  /* 0xfffffffe04047892 */ /* 0x000fe4000f8ec03f */
[----:B------:R-:W-:Y:S02]  /*1900*/  ISETP.NE.AND P0, PT, R2, 0x3, PT ;  /* 0x000000030200780c */ /* 0x000fe40003f05270 */
[----:B------:R-:W-:-:S06]  /*1910*/  UIADD3 UR4, UR46, -UR4, URZ ;  /* 0x800000042e047290 */ /* 0x000fcc000fffe03f */
[----:B------:R-:W-:-:S05]  /*1920*/  IMAD.U32 R0, RZ, RZ, UR4 ;  /* 0x00000004ff007e24 */ /* 0x000fca000f8e00ff */
[----:B------:R-:W-:-:S04]  /*1930*/  SHF.L.U32 R0, R0, 0x1f, RZ ;  /* 0x0000001f00007819 */ /* 0x000fc800000006ff */
[----:B------:R-:W1:Y:S02]  /*1940*/  SYNCS.PHASECHK.TRANS64.TRYWAIT P1, [UR39+0x28800], R0 ;  /* 0x02880000ff0075a7 */ /* 0x000e640008020167 */
[----:B-1----:R-:W-:Y:S05]  /*1950*/  @!P1 BRA `(.L_x_880) ;  /* 0x0000010000609947 */ /* 0x002fea0003800000 */
.L_x_1027:
[----:B------:R-:W-:Y:S05]  /*1960*/  @!P0 BRA `(.L_x_881) ;  /* 0x0000000000048947 */ /* 0x000fea0003800000 */
[----:B------:R-:W-:Y:S01]  /*1970*/  BPT.TRAP 0x1 ;  /* 0x000000040000795c */ /* 0x000fe20000300000 */
.L_x_881:
[----:B------:R-:W-:Y:S02]  /*1980*/  IMAD.U32 R7, RZ, RZ, UR37 ;  /* 0x00000025ff077e24 */ /* 0x000fe4000f8e00ff */
[----:B-1----:R-:W-:-:S03]  /*1990*/  IMAD.U32 R0, RZ, RZ, UR36 ;  /* 0x00000024ff007e24 */ /* 0x002fc6000f8e00ff */
[----:B------:R-:W-:Y:S02]  /*19a0*/  LEA R7, R7, UR39, 0x3 ;  /* 0x0000002707077c11 */ /* 0x000fe4000f8e18ff */
[----:B------:R-:W-:-:S04]  /*19b0*/  SHF.L.U32 R0, R0, 0x1f, RZ ;  /* 0x0000001f00007819 */ /* 0x000fc800000006ff */
[----:B------:R1:W2:Y:S01]  /*19c0*/  SYNCS.PHASECHK.TRANS64.TRYWAIT P2, [R7+URZ+0x28830], R0 ;  /* 0x02883000070075a7 */ /* 0x0002a2000804017f */
[----:B------:R-:W-:Y:S05]  /*19d0*/  @!P0 BRA `(.L_x_882) ;  /* 0x0000000000048947 */ /* 0x000fea0003800000 */
[----:B------:R-:W-:Y:S01]  /*19e0*/  BPT.TRAP 0x1 ;  /* 0x000000040000795c */ /* 0x000fe20000300000 */
.L_x_882:
[----:B------:R-:W3:Y:S02]  /*19f0*/  S2R R2, SR_TID.X ;  /* 0x0000000000027919 */ /* 0x000ee40000002100 */
[----:B---3--:R-:W-:Y:S01]  /*1a00*/  LOP3.LUT P1, RZ, R2, 0x7f, RZ, 0xc0, !PT ;  /* 0x0000007f02ff7812 */ /* 0x008fe2000782c0ff */
[----:B--2---:R-:W-:-:S12]  /*1a10*/  @P2 BRA `(.L_x_883) ;  /* 0x0000000000082947 */ /* 0x004fd80003800000 */
[----:B------:R-:W2:Y:S02]  /*1a20*/  SYNCS.PHASECHK.TRANS64.TRYWAIT P2, [R7+URZ+0x28830], R0 ;  /* 0x02883000070075a7 */ /* 0x000ea4000804017f */
[----:B--2---:R-:W-:Y:S05]  /*1a30*/  @!P2 BRA `(.L_x_884) ;  /* 0x000001000040a947 */ /* 0x004fea0003800000 */
.L_x_883:
[----:B------:R-:W-:Y:S05]  /*1a40*/  WARPSYNC.ALL ;  /* 0x0000000000007948 */ /* 0x000fea0003800000 */
[----:B------:R-:W-:Y:S01]  /*1a50*/  UIADD3 UR4, UR39, 0x18400, URZ ;  /* 0x0001840027047890 */ /* 0x000fe2000fffe03f */
[----:B------:R-:W-:Y:S01]  /*1a60*/  WARPGROUP.ARRIVE ;  /* 0x00000000000079c5 */ /* 0x000fe20000000000 */
[----:B------:R-:W-:Y:S01]  /*1a70*/  ULOP3.LUT UR32, UR55, 0x10000, URZ, 0xfc, !UPT ;  /* 0x0001000037207892 */ /* 0x000fe2000f8efc3f */
[----:B------:R-:W3:Y:S01]  /*1a80*/  LDC R3, c[0x0][0x2e0] ;  /* 0x0000b800ff037b82 */ /* 0x000ee20000000800 */
[----:B------:R-:W-:Y:S01]  /*1a90*/  USHF.R.U32.HI UR4, URZ, 0x4, UR4 ;  /* 0x000000043f047899 */ /* 0x000fe20008011604 */
[----:B------:R-:W-:Y:S01]  /*1aa0*/  IMAD.MOV.U32 R5, RZ, RZ, -0x80 ;  /* 0xffffff80ff057424 */ /* 0x000fe200078e00ff */
[----:B------:R-:W-:Y:S01]  /*1ab0*/  UMOV UR33, 0x40000040 ;  /* 0x4000004000217882 */ /* 0x000fe20000000000 */
[----:B------:R-:W-:Y:S01]  /*1ac0*/  UMOV UR35, 0x40000040 ;  /* 0x4000004000237882 */ /* 0x000fe20000000000 */
[----:B------:R-:W-:Y:S01]  /*1ad0*/  ULOP3.LUT UR4, UR4, 0x3fff, URZ, 0xc0, !UPT ;  /* 0x00003fff04047892 */ /* 0x000fe2000f8ec03f */
[C---:B------:R-:W-:Y:S01]  /*1ae0*/  IMAD R12, R88.reuse, R5, 0x80 ;  /* 0x00000080580c7424 */ /* 0x040fe200078e0205 */
[----:B------:R-:W-:Y:S01]  /*1af0*/  UMOV UR5, 0x40000040 ;  /* 0x4000004000057882 */ /* 0x000fe20000000000 */
[----:B------:R-:W-:Y:S01]  /*1b00*/  UMOV UR7, 0x40000040 ;  /* 0x4000004000077882 */ /* 0x000fe20000000000 */
[----:B------:R-:W-:Y:S01]  /*1b10*/  ULOP3.LUT UR49, UR4, 0x10000, URZ, 0xfc, !UPT ;  /* 0x0001000004317892 */ /* 0x000fe2000f8efc3f */
[----:B------:R-:W4:Y:S01]  /*1b20*/  LDC.64 R10, c[0x0][0x9e0] ;  /* 0x00027800ff0a7b82 */ /* 0x000f220000000a00 */
[----:B------:R-:W-:Y:S01]  /*1b30*/  UIADD3 UR4, UR32, 0x2, URZ ;  /* 0x0000000220047890 */ /* 0x000fe2000fffe03f */
[----:B-12---:R-:W-:Y:S01]  /*1b40*/  @!P1 VIADD R0, R7, 0x28840 ;  /* 0x0002884007009836 */ /* 0x006fe20000000000 */
[----:B------:R-:W-:Y:S01]  /*1b50*/  ULEA UR34, UR37, UR49, 0xb ;  /* 0x0000003125227291 */ /* 0x000fe2000f8e583f */
[----:B------:R-:W-:Y:S01]  /*1b60*/  LEA R6, R88, 0xffffff80, 0x7 ;  /* 0xffffff8058067811 */ /* 0x000fe200078e38ff */
[----:B------:R-:W-:-:S02]  /*1b70*/  UIADD3 UR8, UR32, 0x4, URZ ;  /* 0x0000000420087890 */ /* 0x000fc4000fffe03f */
[----:B------:R-:W-:Y:S01]  /*1b80*/  UIADD3 UR6, UR34, 0x2, URZ ;  /* 0x0000000222067890 */ /* 0x000fe2000fffe03f */
[----:B------:R-:W1:Y:S01]  /*1b90*/  LDC R8, c[0x0][0x288] ;  /* 0x0000a200ff087b82 */ /* 0x000e620000000800 */
[----:B------:R-:W-:Y:S01]  /*1ba0*/  UIADD3 UR10, UR34, 0x4, URZ ;  /* 0x00000004220a7890 */ /* 0x000fe2000fffe03f */
[----:B------:R-:W-:Y:S01]  /*1bb0*/  @!P1 PRMT R0, RZ, 0x654, R0 ;  /* 0x00000654ff009816 */ /* 0x000fe20000000000 */
[----:B------:R-:W-:Y:S01]  /*1bc0*/  UMOV UR9, 0x40000040 ;  /* 0x4000004000097882 */ /* 0x000fe20000000000 */
[----:B------:R-:W-:Y:S01]  /*1bd0*/  HGMMA.64x128x16.F32.BF16 R24, gdesc[UR32], RZ, !UPT, gsb0 ;  /* 0x01e00000201879f0 */ /* 0x000fe2000c0018ff */
[----:B------:R-:W-:Y:S01]  /*1be0*/  UMOV UR11, 0x40000040 ;  /* 0x40000040000b7882 */ /* 0x000fe20000000000 */
[----:B------:R-:W-:Y:S01]  /*1bf0*/  UIADD3 UR12, UR32, 0x6, URZ ;  /* 0x00000006200c7890 */ /* 0x000fe2000fffe03f */
[----:B---3--:R-:W-:Y:S01]  /*1c00*/  IMAD R7, R3, UR45, R12 ;  /* 0x0000002d03077c24 */ /* 0x008fe2000f8e020c */
[----:B------:R-:W-:Y:S01]  /*1c10*/  UIADD3 UR14, UR34, 0x6, URZ ;  /* 0x00000006220e7890 */ /* 0x000fe2000fffe03f */
[----:B------:R-:W-:Y:S01]  /*1c20*/  UMOV UR13, 0x40000040 ;  /* 0x40000040000d7882 */ /* 0x000fe20000000000 */
[----:B------:R-:W-:Y:S01]  /*1c30*/  UMOV UR15, 0x40000040 ;  /* 0x40000040000f7882 */ /* 0x000fe20000000000 */
[----:B------:R-:W-:Y:S01]  /*1c40*/  UIADD3 UR16, UR32, 0x400, URZ ;  /* 0x0000040020107890 */ /* 0x000fe2000fffe03f */
[C---:B------:R-:W-:Y:S01]  /*1c50*/  IMAD R14, R16.reuse, -0x2, R7 ;  /* 0xfffffffe100e7824 */ /* 0x040fe200078e0207 */
[----:B------:R-:W-:Y:S01]  /*1c60*/  UIADD3 UR18, UR34, 0x400, URZ ;  /* 0x0000040022127890 */ /* 0x000fe2000fffe03f */
[----:B------:R-:W-:Y:S01]  /*1c70*/  UMOV UR17, 0x40000040 ;  /* 0x4000004000117882 */ /* 0x000fe20000000000 */
[----:B------:R-:W-:Y:S01]  /*1c80*/  UMOV UR19, 0x40000040 ;  /* 0x4000004000137882 */ /* 0x000fe20000000000 */
[----:B------:R-:W-:Y:S01]  /*1c90*/  UIADD3 UR20, UR32, 0x402, URZ ;  /* 0x0000040220147890 */ /* 0x000fe2000fffe03f */
[----:B----4-:R-:W-:Y:S01]  /*1ca0*/  ISETP.GE.AND P2, PT, R11, 0x1, PT ;  /* 0x000000010b00780c */ /* 0x010fe20003f46270 */
[----:B------:R-:W-:Y:S01]  /*1cb0*/  UIADD3 UR22, UR34, 0x402, URZ ;  /* 0x0000040222167890 */ /* 0x000fe2000fffe03f */
[----:B------:R-:W-:Y:S01]  /*1cc0*/  UMOV UR21, 0x40000040 ;  /* 0x4000004000157882 */ /* 0x000fe20000000000 */
[----:B------:R-:W-:Y:S01]  /*1cd0*/  UMOV UR23, 0x40000040 ;  /* 0x4000004000177882 */ /* 0x000fe20000000000 */
[----:B------:R-:W-:Y:S01]  /*1ce0*/  UIADD3 UR24, UR32, 0x404, URZ ;  /* 0x0000040420187890 */ /* 0x000fe2000fffe03f */
[----:B-1----:R-:W-:Y:S01]  /*1cf0*/  IADD3 R5, R7, 0x1, -R8 ;  /* 0x0000000107057810 */ /* 0x002fe20007ffe808 */
[----:B------:R-:W-:Y:S01]  /*1d00*/  UIADD3 UR26, UR34, 0x404, URZ ;  /* 0x00000404221a7890 */ /* 0x000fe2000fffe03f */
[----:B------:R-:W-:Y:S01]  /*1d10*/  UMOV UR25, 0x40000040 ;  /* 0x4000004000197882 */ /* 0x000fe20000000000 */
[----:B------:R-:W-:Y:S01]  /*1d20*/  UMOV UR27, 0x40000040 ;  /* 0x40000040001b7882 */ /* 0x000fe20000000000 */
[----:B------:R-:W-:Y:S01]  /*1d30*/  UIADD3 UR28, UR32, 0x406, URZ ;  /* 0x00000406201c7890 */ /* 0x000fe2000fffe03f */
[----:B------:R-:W-:Y:S01]  /*1d40*/  IMAD R9, R16, -0x2, R5 ;  /* 0xfffffffe10097824 */ /* 0x000fe200078e0205 */
[----:B------:R-:W-:Y:S01]  /*1d50*/  UIADD3 UR30, UR34, 0x406, URZ ;  /* 0x00000406221e7890 */ /* 0x000fe2000fffe03f */
[----:B------:R-:W-:Y:S01]  /*1d60*/  VIADD R5, R187, UR42 ;  /* 0x0000002abb057c36 */ /* 0x000fe20008000000 */
[----:B------:R-:W-:Y:S01]  /*1d70*/  UMOV UR29, 0x40000040 ;  /* 0x40000040001d7882 */ /* 0x000fe20000000000 */
[----:B------:R-:W-:Y:S01]  /*1d80*/  UMOV UR31, 0x40000040 ;  /* 0x40000040001f7882 */ /* 0x000fe20000000000 */
[----:B------:R-:W-:Y:S01]  /*1d90*/  ULDC UR56, c[0x0][0x9dc] ;  /* 0x0002770000387ab9 */ /* 0x000fe20000000800 */
[----:B------:R-:W-:Y:S01]  /*1da0*/  IMAD.IADD R89, R9, 0x1, R10 ;  /* 0x0000000109597824 */ /* 0x000fe200078e020a */
[----:B------:R-:W-:-:S02]  /*1db0*/  WARPGROUP.DEPBAR.LE gsb0, 0x0 ;  /* 0x00008000000079c5 */ /* 0x000fc40000010000 */
[----:B------:R-:W-:-:S06]  /*1dc0*/  WARPGROUP.ARRIVE ;  /* 0x00000000000079c5 */ /* 0x000fcc0000000000 */
[----:B------:R-:W-:Y:S01]  /*1dd0*/  HGMMA.64x128x16.F32.BF16 R24, gdesc[UR4], R24, gsb0 ;  /* 0x01e00000041879f0 */ /* 0x000fe20008001818 */
[----:B------:R-:W-:-:S06]  /*1de0*/  ULOP3.LUT UR6, URZ, UR56, URZ, 0x33, !UPT ;  /* 0x000000383f067292 */ /* 0x000fcc000f8e333f */
[----:B------:R-:W-:-:S04]  /*1df0*/  VIADD R20, R9, UR6 ;  /* 0x0000000609147c36 */ /* 0x000fc80008000000 */
[----:B------:R-:W-:Y:S01]  /*1e00*/  IMAD.IADD R2, R20, 0x1, R5 ;  /* 0x0000000114027824 */ /* 0x000fe200078e0205 */
[----:B------:R-:W-:Y:S02]  /*1e10*/  WARPGROUP.DEPBAR.LE gsb0, 0x0 ;  /* 0x00008000000079c5 */ /* 0x000fe40000010000 */
[----:B------:R-:W-:-:S06]  /*1e20*/  WARPGROUP.ARRIVE ;  /* 0x00000000000079c5 */ /* 0x000fcc0000000000 */
[----:B------:R-:W-:Y:S03]  /*1e30*/  HGMMA.64x128x16.F32.BF16 R24, gdesc[UR8], R24, gsb0 ;  /* 0x01e00000081879f0 */ /* 0x000fe60008001818 */
[----:B------:R-:W-:Y:S02]  /*1e40*/  WARPGROUP.DEPBAR.LE gsb0, 0x0 ;  /* 0x00008000000079c5 */ /* 0x000fe40000010000 */
[----:B------:R-:W-:-:S07]  /*1e50*/  WARPGROUP.ARRIVE ;  /* 0x00000000000079c5 */ /* 0x000fce0000000000 */
        /* <DEDUP_REMOVED lines=14> */
[----:B------:R1:W-:Y:S02]  /*1f40*/  @!P1 SYNCS.ARRIVE.TRANS64.RED.A1T0 RZ, [R0+URZ], RZ ;  /* 0x000000ff00ff99a7 */ /* 0x0003e4000810043f */
[----:B-1----:R-:W-:Y:S01]  /*1f50*/  VIADDMNMX R0, R5, R89, R14, PT ;  /* 0x0000005905007246 */ /* 0x002fe2000380010e */
[----:B------:R-:W-:Y:S06]  /*1f60*/  @!P2 BRA `(.L_x_885) ;  /* 0x000000000054a947 */ /* 0x000fec0003800000 */
[----:B------:R-:W-:Y:S01]  /*1f70*/  IMAD R7, R3, UR45, R5 ;  /* 0x0000002d03077c24 */ /* 0x000fe2000f8e0205 */
[----:B------:R-:W-:Y:S03]  /*1f80*/  BSSY B0, `(.L_x_886) ;  /* 0x000000f000007945 */ /* 0x000fe60003800000 */
[----:B------:R-:W-:-:S05]  /*1f90*/  IMAD.IADD R7, R7, 0x1, -R8 ;  /* 0x0000000107077824 */ /* 0x000fca00078e0a08 */
[----:B------:R-:W-:-:S13]  /*1fa0*/  ISETP.GT.AND P3, PT, R7, -0x1, PT ;  /* 0xffffffff0700780c */ /* 0x000fda0003f64270 */
[----:B------:R-:W-:Y:S05]  /*1fb0*/  @P3 BRA `(.L_x_887) ;  /* 0x00000000001c3947 */ /* 0x000fea0003800000 */
[----:B------:R-:W-:Y:S02]  /*1fc0*/  ISETP.NE.AND P3, PT, R11, 0x1, PT ;  /* 0x000000010b00780c */ /* 0x000fe40003f65270 */
[----:B------:R-:W-:-:S11]  /*1fd0*/  LOP3.LUT R7, RZ, R7, RZ, 0x33, !PT ;  /* 0x00000007ff077212 */ /* 0x000fd600078e33ff */
[----:B------:R-:W1:Y:S02]  /*1fe0*/  @P3 LDC.64 R90, c[0x0][0x9e8] ;  /* 0x00027a00ff5a3b82 */ /* 0x000e640000000a00 */
[----:B-1----:R-:W-:-:S05]  /*1ff0*/  @P3 IMAD.HI.U32 R4, R7, R90, RZ ;  /* 0x0000005a07043227 */ /* 0x002fca00078e00ff */
[----:B------:R-:W-:-:S04]  /*2000*/  @P3 SHF.R.U32.HI R7, RZ, R91, R4 ;  /* 0x0000005bff073219 */ /* 0x000fc80000011604 */
[----:B------:R-:W-:Y:S01]  /*2010*/  LOP3.LUT R7, RZ, R7, RZ, 0x33, !PT ;  /* 0x00000007ff077212 */ /* 0x000fe200078e33ff */
[----:B------:R-:W-:Y:S06]  /*2020*/  BRA `(.L_x_888) ;  /* 0x0000000000107947 */ /* 0x000fec0003800000 */
.L_x_887:
[----:B------:R-:W-:-:S13]  /*2030*/  ISETP.NE.AND P3, PT, R11, 0x1, PT ;  /* 0x000000010b00780c */ /* 0x000fda0003f65270 */
[----:B------:R-:W1:Y:S02]  /*2040*/  @P3 LDC.64 R90, c[0x0][0x9e8] ;  /* 0x00027a00ff5a3b82 */ /* 0x000e640000000a00 */
[----:B-1----:R-:W-:-:S05]  /*2050*/  @P3 IMAD.HI.U32 R4, R7, R90, RZ ;  /* 0x0000005a07043227 */ /* 0x002fca00078e00ff */
[----:B------:R-:W-:-:S07]  /*2060*/  @P3 SHF.R.U32.HI R7, RZ, R91, R4 ;  /* 0x0000005bff073219 */ /* 0x000fce0000011604 */
.L_x_888:
[----:B------:R-:W-:Y:S05]  /*2070*/  BSYNC B0 ;  /* 0x0000000000007941 */ /* 0x000fea0003800000 */
.L_x_886:
[----:B------:R-:W-:-:S04]  /*2080*/  IMAD R7, R7, R11, -R6 ;  /* 0x0000000b07077224 */ /* 0x000fc800078e0a06 */
[----:B------:R-:W-:-:S05]  /*2090*/  IMAD R7, R16, -0x2, R7 ;  /* 0xfffffffe10077824 */ /* 0x000fca00078e0207 */
[----:B------:R-:W-:Y:S02]  /*20a0*/  VIMNMX R2, R2, R7, !PT ;  /* 0x0000000702027248 */ /* 0x000fe40007fe0100 */
[----:B------:R-:W-:-:S07]  /*20b0*/  VIADDMNMX R0, R7, R11, R0, PT ;  /* 0x0000000b07007246 */ /* 0x000fce0003800100 */
.L_x_885:
[C---:B------:R-:W-:Y:S01]  /*20c0*/  ISETP.GE.AND P4, PT, R12.reuse, 0x9, PT ;  /* 0x000000090c00780c */ /* 0x040fe20003f86270 */
[----:B------:R-:W-:Y:S01]  /*20d0*/  VIADD R4, R5, 0x8 ;  /* 0x0000000805047836 */ /* 0x000fe20000000000 */
[----:B------:R-:W-:Y:S02]  /*20e0*/  ISETP.GE.AND P3, PT, R12, 0x2, PT ;  /* 0x000000020c00780c */ /* 0x000fe40003f66270 */
[----:B------:R-:W-:Y:S02]  /*20f0*/  P2R R90, PR, RZ, 0x10 ;  /* 0x00000010ff5a7803 */ /* 0x000fe40000000000 */
[C---:B------:R-:W-:Y:S02]  /*2100*/  ISETP.GT.AND P4, PT, R2.reuse, 0x8, !P4 ;  /* 0x000000080200780c */ /* 0x040fe40006784270 */
[----:B------:R-:W-:Y:S02]  /*2110*/  ISETP.GT.AND P5, PT, R2, 0x1, !P3 ;  /* 0x000000010200780c */ /* 0x000fe40005fa4270 */
[----:B------:R-:W-:-:S02]  /*2120*/  ISETP.LT.OR P4, PT, R0, 0x9, P4 ;  /* 0x000000090000780c */ /* 0x000fc40002781670 */
[----:B------:R-:W-:Y:S02]  /*2130*/  ISETP.GE.AND P6, PT, R12, 0xa, PT ;  /* 0x0000000a0c00780c */ /* 0x000fe40003fc6270 */
[----:B------:R-:W-:Y:S02]  /*2140*/  FSEL R133, R28, -INF , !P4 ;  /* 0xff8000001c857808 */ /* 0x000fe40006000000 */
[----:B------:R-:W-:Y:S02]  /*2150*/  ISETP.LT.OR P5, PT, R0, 0x2, P5 ;  /* 0x000000020000780c */ /* 0x000fe40002fa1670 */
[----:B------:R-:W-:Y:S02]  /*2160*/  ISETP.GT.AND P4, PT, R2, 0x9, !P6 ;  /* 0x000000090200780c */ /* 0x000fe40007784270 */
[----:B------:R-:W-:Y:S02]  /*2170*/  FSEL R131, R25, -INF , !P5 ;  /* 0xff80000019837808 */ /* 0x000fe40006800000 */
[----:B------:R-:W-:-:S02]  /*2180*/  ISETP.LT.OR P4, PT, R0, 0xa, P4 ;  /* 0x0000000a0000780c */ /* 0x000fc40002781670 */
[----:B------:R-:W-:Y:S02]  /*2190*/  ISETP.GE.AND P5, PT, R12, 0x11, PT ;  /* 0x000000110c00780c */ /* 0x000fe40003fa6270 */
[----:B------:R-:W-:Y:S02]  /*21a0*/  FSEL R135, R29, -INF , !P4 ;  /* 0xff8000001d877808 */ /* 0x000fe40006000000 */
[----:B------:R-:W-:Y:S02]  /*21b0*/  ISETP.GT.AND P4, PT, R2, 0x10, !P5 ;  /* 0x000000100200780c */ /* 0x000fe40006f84270 */
[----:B------:R-:W-:Y:S02]  /*21c0*/  P2R R92, PR, RZ, 0x20 ;  /* 0x00000020ff5c7803 */ /* 0x000fe40000000000 */
[----:B------:R-:W-:Y:S02]  /*21d0*/  ISETP.LT.OR P4, PT, R0, 0x11, P4 ;  /* 0x000000110000780c */ /* 0x000fe40002781670 */
[----:B------:R-:W-:-:S02]  /*21e0*/  ISETP.GE.AND P5, PT, R12, 0x12, PT ;  /* 0x000000120c00780c */ /* 0x000fc40003fa6270 */
[----:B------:R-:W-:Y:S02]  /*21f0*/  FSEL R137, R32, -INF , !P4 ;  /* 0xff80000020897808 */ /* 0x000fe40006000000 */
[----:B------:R-:W-:Y:S02]  /*2200*/  ISETP.GT.AND P4, PT, R2, 0x11, !P5 ;  /* 0x000000110200780c */ /* 0x000fe40006f84270 */
[----:B------:R-:W-:Y:S02]  /*2210*/  P2R R32, PR, RZ, 0x20 ;  /* 0x00000020ff207803 */ /* 0x000fe40000000000 */
[----:B------:R-:W-:Y:S02]  /*2220*/  ISETP.LT.OR P4, PT, R0, 0x12, P4 ;  /* 0x000000120000780c */ /* 0x000fe40002781670 */
[----:B------:R-:W-:Y:S02]  /*2230*/  ISETP.GE.AND P5, PT, R12, 0x19, PT ;  /* 0x000000190c00780c */ /* 0x000fe40003fa6270 */
[----:B------:R-:W-:-:S02]  /*2240*/  FSEL R105, R33, -INF , !P4 ;  /* 0xff80000021697808 */ /* 0x000fc40006000000 */
[----:B------:R-:W-:Y:S02]  /*2250*/  ISETP.GT.AND P4, PT, R2, 0x18, !P5 ;  /* 0x000000180200780c */ /* 0x000fe40006f84270 */
[----:B------:R-:W-:Y:S02]  /*2260*/  P2R R93, PR, RZ, 0x20 ;  /* 0x00000020ff5d7803 */ /* 0x000fe40000000000 */
[----:B------:R-:W-:Y:S02]  /*2270*/  ISETP.LT.OR P4, PT, R0, 0x19, P4 ;  /* 0x000000190000780c */ /* 0x000fe40002781670 */
[----:B------:R-:W-:Y:S02]  /*2280*/  ISETP.GE.AND P5, PT, R12, 0x1a, PT ;  /* 0x0000001a0c00780c */ /* 0x000fe40003fa6270 */
[----:B------:R-:W-:Y:S02]  /*2290*/  FSEL R129, R36, -INF , !P4 ;  /* 0xff80000024817808 */ /* 0x000fe40006000000 */
[----:B------:R-:W-:-:S02]  /*22a0*/  ISETP.GT.AND P4, PT, R2, 0x19, !P5 ;  /* 0x000000190200780c */ /* 0x000fc40006f84270 */
[----:B------:R-:W-:Y:S02]  /*22b0*/  P2R R94, PR, RZ, 0x20 ;  /* 0x00000020ff5e7803 */ /* 0x000fe40000000000 */
[----:B------:R-:W-:Y:S02]  /*22c0*/  ISETP.LT.OR P4, PT, R0, 0x1a, P4 ;  /* 0x0000001a0000780c */ /* 0x000fe40002781670 */
[----:B------:R-:W-:Y:S02]  /*22d0*/  ISETP.GE.AND P5, PT, R12, 0x21, PT ;  /* 0x000000210c00780c */ /* 0x000fe40003fa6270 */
[----:B------:R-:W-:Y:S02]  /*22e0*/  FSEL R107, R37, -INF , !P4 ;  /* 0xff800000256b7808 */ /* 0x000fe40006000000 */
[----:B------:R-:W-:Y:S02]  /*22f0*/  ISETP.GT.AND P4, PT, R2, 0x20, !P5 ;  /* 0x000000200200780c */ /* 0x000fe40006f84270 */
[----:B------:R-:W-:-:S02]  /*2300*/  P2R R95, PR, RZ, 0x20 ;  /* 0x00000020ff5f7803 */ /* 0x000fc40000000000 */
[----:B------:R-:W-:Y:S02]  /*2310*/  ISETP.LT.OR P4, PT, R0, 0x21, P4 ;  /* 0x000000210000780c */ /* 0x000fe40002781670 */
[----:B------:R-:W-:Y:S02]  /*2320*/  ISETP.GE.AND P5, PT, R12, 0x22, PT ;  /* 0x000000220c00780c */ /* 0x000fe40003fa6270 */
[----:B------:R-:W-:Y:S02]  /*2330*/  FSEL R127, R40, -INF , !P4 ;  /* 0xff800000287f7808 */ /* 0x000fe40006000000 */
[----:B------:R-:W-:Y:S02]  /*2340*/  ISETP.GT.AND P4, PT, R2, 0x21, !P5 ;  /* 0x000000210200780c */ /* 0x000fe40006f84270 */
[----:B------:R-:W-:Y:S02]  /*2350*/  P2R R40, PR, RZ, 0x20 ;  /* 0x00000020ff287803 */ /* 0x000fe40000000000 */
        /* <DEDUP_REMOVED lines=96> */
[----:B------:R-:W-:-:S02]  /*2960*/  P2R R91, PR, RZ, 0x40 ;  /* 0x00000040ff5b7803 */ /* 0x000fc40000000000 */
[----:B------:R-:W-:Y:S02]  /*2970*/  FSEL R25, R80, -INF , !P4 ;  /* 0xff80000050197808 */ /* 0x000fe40006000000 */
[----:B------:R-:W-:-:S04]  /*2980*/  ISETP.GE.AND P4, PT, R12, 0x72, PT ;  /* 0x000000720c00780c */ /* 0x000fc80003f86270 */
[----:B------:R-:W-:-:S04]  /*2990*/  ISETP.GT.AND P5, PT, R2, 0x71, !P4 ;  /* 0x000000710200780c */ /* 0x000fc800067a4270 */
[----:B------:R-:W-:-:S04]  /*29a0*/  ISETP.LT.OR P5, PT, R0, 0x72, P5 ;  /* 0x000000720000780c */ /* 0x000fc80002fa1670 */
[----:B------:R-:W-:Y:S02]  /*29b0*/  FSEL R81, R81, -INF , !P5 ;  /* 0xff80000051517808 */ /* 0x000fe40006800000 */
[----:B------:R-:W-:-:S04]  /*29c0*/  ISETP.GE.AND P5, PT, R12, 0x79, PT ;  /* 0x000000790c00780c */ /* 0x000fc80003fa6270 */
[----:B------:R-:W-:-:S04]  /*29d0*/  ISETP.GT.AND P6, PT, R2, 0x78, !P5 ;  /* 0x000000780200780c */ /* 0x000fc80006fc4270 */
[----:B------:R-:W-:-:S04]  /*29e0*/  ISETP.LT.OR P6, PT, R0, 0x79, P6 ;  /* 0x000000790000780c */ /* 0x000fc800037c1670 */
[----:B------:R-:W-:Y:S02]  /*29f0*/  FSEL R29, R84, -INF , !P6 ;  /* 0xff800000541d7808 */ /* 0x000fe40007000000 */
[----:B------:R-:W-:-:S04]  /*2a00*/  ISETP.GE.AND P6, PT, R12, 0x1, PT ;  /* 0x000000010c00780c */ /* 0x000fc80003fc6270 */
[----:B------:R-:W-:Y:S02]  /*2a10*/  P2R R28, PR, RZ, 0x40 ;  /* 0x00000040ff1c7803 */ /* 0x000fe40000000000 */
[----:B------:R-:W-:-:S04]  /*2a20*/  ISETP.GT.AND P6, PT, R2, RZ, !P6 ;  /* 0x000000ff0200720c */ /* 0x000fc800077c4270 */
[----:B------:R-:W-:-:S04]  /*2a30*/  ISETP.LT.OR P6, PT, R0, 0x1, P6 ;  /* 0x000000010000780c */ /* 0x000fc800037c1670 */
[----:B------:R-:W-:Y:S02]  /*2a40*/  FSEL R103, R24, -INF , !P6 ;  /* 0xff80000018677808 */ /* 0x000fe40007000000 */
[----:B------:R-:W-:Y:S01]  /*2a50*/  ISETP.GE.AND P6, PT, R12, 0x7a, PT ;  /* 0x0000007a0c00780c */ /* 0x000fe20003fc6270 */
[----:B------:R-:W-:-:S03]  /*2a60*/  IMAD.IADD R12, R20, 0x1, R4 ;  /* 0x00000001140c7824 */ /* 0x000fc600078e0204 */
[----:B------:R-:W-:Y:S02]  /*2a70*/  P2R R24, PR, RZ, 0x40 ;  /* 0x00000040ff187803 */ /* 0x000fe40000000000 */
[----:B------:R-:W-:Y:S02]  /*2a80*/  ISETP.GT.AND P6, PT, R2, 0x79, !P6 ;  /* 0x000000790200780c */ /* 0x000fe400077c4270 */
[----:B------:R-:W-:Y:S02]  /*2a90*/  VIADDMNMX R2, R4, R89, R14, PT ;  /* 0x0000005904027246 */ /* 0x000fe4000380010e */
[----:B------:R-:W-:-:S04]  /*2aa0*/  ISETP.LT.OR P6, PT, R0, 0x7a, P6 ;  /* 0x0000007a0000780c */ /* 0x000fc800037c1670 */
[----:B------:R-:W-:Y:S01]  /*2ab0*/  FSEL R85, R85, -INF , !P6 ;  /* 0xff80000055557808 */ /* 0x000fe20007000000 */
[----:B------:R-:W-:Y:S08]  /*2ac0*/  @!P2 BRA `(.L_x_889) ;  /* 0x000000000054a947 */ /* 0x000ff00003800000 */
        /* <DEDUP_REMOVED lines=12> */
.L_x_891:
[----:B------:R-:W-:-:S13]  /*2b90*/  ISETP.NE.AND P6, PT, R11, 0x1, PT ;  /* 0x000000010b00780c */ /* 0x000fda0003fc5270 */
[----:B------:R-:W1:Y:S02]  /*2ba0*/  @P6 LDC.64 R36, c[0x0][0x9e8] ;  /* 0x00027a00ff246b82 */ /* 0x000e640000000a00 */
[----:B-1----:R-:W-:-:S05]  /*2bb0*/  @P6 IMAD.HI.U32 R0, R33, R36, RZ ;  /* 0x0000002421006227 */ /* 0x002fca00078e00ff */
[----:B------:R-:W-:-:S07]  /*2bc0*/  @P6 SHF.R.U32.HI R33, RZ, R37, R0 ;  /* 0x00000025ff216219 */ /* 0x000fce0000011600 */
.L_x_892:
[----:B------:R-:W-:Y:S05]  /*2bd0*/  BSYNC B0 ;  /* 0x0000000000007941 */ /* 0x000fea0003800000 */
.L_x_890:
[----:B------:R-:W-:-:S04]  /*2be0*/  IMAD R33, R33, R11, -R6 ;  /* 0x0000000b21217224 */ /* 0x000fc800078e0a06 */
[----:B------:R-:W-:-:S05]  /*2bf0*/  IMAD R33, R16, -0x2, R33 ;  /* 0xfffffffe10217824 */ /* 0x000fca00078e0221 */
[----:B------:R-:W-:Y:S02]  /*2c00*/  VIMNMX R12, R12, R33, !PT ;  /* 0x000000210c0c7248 */ /* 0x000fe40007fe0100 */
[----:B------:R-:W-:-:S07]  /*2c10*/  VIADDMNMX R2, R33, R11, R2, PT ;  /* 0x0000000b21027246 */ /* 0x000fce0003800102 */
.L_x_889:
[----:B------:R-:W-:Y:S01]  /*2c20*/  ISETP.GT.AND P3, PT, R12, 0x1, !P3 ;  /* 0x000000010c00780c */ /* 0x000fe20005f64270 */
[----:B------:R-:W-:Y:S01]  /*2c30*/  ULDC UR6, c[0x0][0x988] ;  /* 0x0002620000067ab9 */ /* 0x000fe20000000800 */
[----:B------:R-:W-:Y:S01]  /*2c40*/  ISETP.NE.AND P6, PT, R32, RZ, PT ;  /* 0x000000ff2000720c */ /* 0x000fe20003fc5270 */
[----:B------:R-:W-:Y:S01]  /*2c50*/  IMAD.U32 R6, RZ, RZ, UR6 ;  /* 0x00000006ff067e24 */ /* 0x000fe2000f8e00ff */
[----:B------:R-:W-:Y:S01]  /*2c60*/  ISETP.LT.OR P3, PT, R2, 0x2, P3 ;  /* 0x000000020200780c */ /* 0x000fe20001f61670 */
[----:B------:R-:W-:Y:S01]  /*2c70*/  IMAD R8, R3, UR45, -R8 ;  /* 0x0000002d03087c24 */ /* 0x000fe2000f8e0a08 */
[----:B------:R-:W-:Y:S02]  /*2c80*/  FMNMX.FTZ R0, R103, R131, !PT ;  /* 0x0000008367007209 */ /* 0x000fe40007810000 */
[----:B------:R-:W-:Y:S02]  /*2c90*/  FSEL R27, R27, -INF , !P3 ;  /* 0xff8000001b1b7808 */ /* 0x000fe40005800000 */
[----:B------:R-:W-:-:S02]  /*2ca0*/  ISETP.NE.AND P3, PT, R90, RZ, PT ;  /* 0x000000ff5a00720c */ /* 0x000fc40003f65270 */
[----:B------:R-:W-:Y:S02]  /*2cb0*/  FMNMX.FTZ R0, R133, R0, !PT ;  /* 0x0000000085007209 */ /* 0x000fe40007810000 */
[----:B------:R-:W-:Y:S02]  /*2cc0*/  ISETP.GT.AND P3, PT, R12, 0x8, !P3 ;  /* 0x000000080c00780c */ /* 0x000fe40005f64270 */
[----:B------:R-:W-:Y:S02]  /*2cd0*/  FMNMX.FTZ R0, R135, R0, !PT ;  /* 0x0000000087007209 */ /* 0x000fe40007810000 */
[----:B------:R-:W-:Y:S02]  /*2ce0*/  ISETP.LT.OR P3, PT, R2, 0x9, P3 ;  /* 0x000000090200780c */ /* 0x000fe40001f61670 */
[----:B------:R-:W-:Y:S02]  /*2cf0*/  FMNMX.FTZ R0, R137, R0, !PT ;  /* 0x0000000089007209 */ /* 0x000fe40007810000 */
[----:B------:R-:W-:-:S02]  /*2d00*/  FSEL R33, R30, -INF , !P3 ;  /* 0xff8000001e217808 */ /* 0x000fc40005800000 */
[----:B------:R-:W-:Y:S02]  /*2d10*/  ISETP.NE.AND P3, PT, R91, RZ, PT ;  /* 0x000000ff5b00720c */ /* 0x000fe40003f65270 */
[----:B------:R-:W-:Y:S02]  /*2d20*/  FMNMX.FTZ R0, R105, R0, !PT ;  /* 0x0000000069007209 */ /* 0x000fe40007810000 */
[----:B------:R-:W-:Y:S02]  /*2d30*/  ISETP.GT.AND P3, PT, R12, 0x9, !P3 ;  /* 0x000000090c00780c */ /* 0x000fe40005f64270 */
[----:B------:R-:W-:Y:S02]  /*2d40*/  FMNMX.FTZ R0, R129, R0, !PT ;  /* 0x0000000081007209 */ /* 0x000fe40007810000 */
[----:B------:R-:W-:Y:S02]  /*2d50*/  ISETP.LT.OR P3, PT, R2, 0xa, P3 ;  /* 0x0000000a0200780c */ /* 0x000fe40001f61670 */
[----:B------:R-:W-:-:S02]  /*2d60*/  FMNMX.FTZ R0, R107, R0, !PT ;  /* 0x000000006b007209 */ /* 0x000fc40007810000 */
[----:B------:R-:W-:Y:S02]  /*2d70*/  FSEL R31, R31, -INF , !P3 ;  /* 0xff8000001f1f7808 */ /* 0x000fe40005800000 */
[----:B------:R-:W-:Y:S02]  /*2d80*/  ISETP.NE.AND P3, PT, R92, RZ, PT ;  /* 0x000000ff5c00720c */ /* 0x000fe40003f65270 */
[----:B------:R-:W-:Y:S02]  /*2d90*/  FMNMX.FTZ R0, R127, R0, !PT ;  /* 0x000000007f007209 */ /* 0x000fe40007810000 */
[----:B------:R-:W-:Y:S02]  /*2da0*/  ISETP.GT.AND P3, PT, R12, 0x10, !P3 ;  /* 0x000000100c00780c */ /* 0x000fe40005f64270 */
[----:B------:R-:W-:Y:S02]  /*2db0*/  FMNMX.FTZ R0, R109, R0, !PT ;  /* 0x000000006d007209 */ /* 0x000fe40007810000 */
[----:B------:R-:W-:-:S02]  /*2dc0*/  ISETP.LT.OR P3, PT, R2, 0x11, P3 ;  /* 0x000000110200780c */ /* 0x000fc40001f61670 */
[----:B------:R-:W-:Y:S02]  /*2dd0*/  FMNMX.FTZ R0, R125, R0, !PT ;  /* 0x000000007d007209 */ /* 0x000fe40007810000 */
[----:B------:R-:W-:Y:S02]  /*2de0*/  FSEL R37, R34, -INF , !P3 ;  /* 0xff80000022257808 */ /* 0x000fe40005800000 */
[----:B------:R-:W-:Y:S02]  /*2df0*/  ISETP.GT.AND P3, PT, R12, 0x11, !P6 ;  /* 0x000000110c00780c */ /* 0x000fe40007764270 */
[----:B------:R-:W-:Y:S02]  /*2e00*/  ISETP.NE.AND P6, PT, R41, RZ, PT ;  /* 0x000000ff2900720c */ /* 0x000fe40003fc5270 */
        /* <DEDUP_REMOVED lines=10> */
[----:B------:R-:W-:Y:S02]  /*2eb0*/  ISETP.NE.AND P3, PT, R94, RZ, PT ;  /* 0x000000ff5e00720c */ /* 0x000fe40003f65270 */
[----:B------:R-:W-:Y:S02]  /*2ec0*/  FMNMX.FTZ R0, R115, R0, !PT ;  /* 0x0000000073007209 */ /* 0x000fe40007810000 */
[----:B------:R-:W-:Y:S02]  /*2ed0*/  ISETP.GT.AND P3, PT, R12, 0x19, !P3 ;  /* 0x000000190c00780c */ /* 0x000fe40005f64270 */
[----:B------:R-:W-:-:S02]  /*2ee0*/  FMNMX.FTZ R0, R119, R0, !PT ;  /* 0x0000000077007209 */ /* 0x000fc40007810000 */
[----:B------:R-:W-:Y:S02]  /*2ef0*/  ISETP.LT.OR P3, PT, R2, 0x1a, P3 ;  /* 0x0000001a0200780c */ /* 0x000fe40001f61670 */
[----:B------:R-:W-:Y:S02]  /*2f00*/  FMNMX.FTZ R0, R117, R0, !PT ;  /* 0x0000000075007209 */ /* 0x000fe40007810000 */
[----:B------:R-:W-:Y:S02]  /*2f10*/  FSEL R39, R39, -INF , !P3 ;  /* 0xff80000027277808 */ /* 0x000fe40005800000 */
[----:B------:R-:W-:Y:S02]  /*2f20*/  ISETP.NE.AND P3, PT, R95, RZ, PT ;  /* 0x000000ff5f00720c */ /* 0x000fe40003f65270 */
[----:B------:R-:W-:Y:S02]  /*2f30*/  FMNMX.FTZ R0, R13, R0, !PT ;  /* 0x000000000d007209 */ /* 0x000fe40007810000 */
[----:B------:R-:W-:-:S02]  /*2f40*/  ISETP.GT.AND P3, PT, R12, 0x20, !P3 ;  /* 0x000000200c00780c */ /* 0x000fc40005f64270 */
[----:B------:R-:W-:Y:S02]  /*2f50*/  FMNMX.FTZ R0, R61, R0, !PT ;  /* 0x000000003d007209 */ /* 0x000fe40007810000 */
[----:B------:R-:W-:Y:S02]  /*2f60*/  ISETP.LT.OR P3, PT, R2, 0x21, P3 ;  /* 0x000000210200780c */ /* 0x000fe40001f61670 */
[----:B------:R-:W-:Y:S02]  /*2f70*/  FMNMX.FTZ R0, R7, R0, !PT ;  /* 0x0000000007007209 */ /* 0x000fe40007810000 */
[----:B------:R-:W-:Y:S02]  /*2f80*/  FSEL R45, R42, -INF , !P3 ;  /* 0xff8000002a2d7808 */ /* 0x000fe40005800000 */
[----:B------:R-:W-:Y:S02]  /*2f90*/  ISETP.NE.AND P3, PT, R40, RZ, PT ;  /* 0x000000ff2800720c */ /* 0x000fe40003f65270 */
[----:B------:R-:W-:-:S02]  /*2fa0*/  FMNMX.FTZ R0, R65, R0, !PT ;  /* 0x0000000041007209 */ /* 0x000fc40007810000 */
[----:B------:R-:W-:Y:S02]  /*2fb0*/  ISETP.GT.AND P3, PT, R12, 0x21, !P3 ;  /* 0x000000210c00780c */ /* 0x000fe40005f64270 */
[----:B------:R-:W-:Y:S02]  /*2fc0*/  FMNMX.FTZ R0, R9, R0, !PT ;  /* 0x0000000009007209 */ /* 0x000fe40007810000 */
[----:B------:R-:W-:Y:S02]  /*2fd0*/  ISETP.LT.OR P3, PT, R2, 0x22, P3 ;  /* 0x000000220200780c */ /* 0x000fe40001f61670 */
        /* <DEDUP_REMOVED lines=21> */
[----:B------:R-:W-:Y:S02]  /*3130*/  ISETP.GT.AND P4, PT, R12, 0x71, !P4 ;  /* 0x000000710c00780c */ /* 0x000fe40006784270 */
[----:B------:R-:W-:Y:S02]  /*3140*/  FSEL R53, R50, -INF , !P3 ;  /* 0xff80000032357808 */ /* 0x000fe40005800000 */
[----:B------:R-:W-:Y:S02]  /*3150*/  ISETP.NE.AND P3, PT, R48, RZ, PT ;  /* 0x000000ff3000720c */ /* 0x000fe40003f65270 */
[C---:B------:R-:W-:Y:S02]  /*3160*/  ISETP.GT.AND P5, PT, R12.reuse, 0x78, !P5 ;  /* 0x000000780c00780c */ /* 0x040fe40006fa4270 */
[----:B------:R-:W-:Y:S02]  /*3170*/  ISETP.GT.AND P3, PT, R12, 0x31, !P3 ;  /* 0x000000310c00780c */ /* 0x000fe40005f64270 */
[----:B------:R-:W-:-:S02]  /*3180*/  ISETP.LT.OR P4, PT, R2, 0x72, P4 ;  /* 0x000000720200780c */ /* 0x000fc40002781670 */
[C---:B------:R-:W-:Y:S02]  /*3190*/  ISETP.LT.OR P3, PT, R2.reuse, 0x32, P3 ;  /* 0x000000320200780c */ /* 0x040fe40001f61670 */
[----:B------:R-:W-:Y:S02]  /*31a0*/  ISETP.LT.OR P5, PT, R2, 0x79, P5 ;  /* 0x000000790200780c */ /* 0x000fe40002fa1670 */
[----:B------:R-:W-:Y:S02]  /*31b0*/  FSEL R51, R51, -INF , !P3 ;  /* 0xff80000033337808 */ /* 0x000fe40005800000 */
[----:B------:R-:W-:-:S04]  /*31c0*/  ISETP.NE.AND P3, PT, R98, RZ, PT ;  /* 0x000000ff6200720c */ /* 0x000fc80003f65270 */
[----:B------:R-:W-:-:S04]  /*31d0*/  ISETP.GT.AND P3, PT, R12, 0x38, !P3 ;  /* 0x000000380c00780c */ /* 0x000fc80005f64270 */
[----:B------:R-:W-:-:S04]  /*31e0*/  ISETP.LT.OR P3, PT, R2, 0x39, P3 ;  /* 0x000000390200780c */ /* 0x000fc80001f61670 */
[----:B------:R-:W-:Y:S02]  /*31f0*/  FSEL R57, R54, -INF , !P3 ;  /* 0xff80000036397808 */ /* 0x000fe40005800000 */
[----:B------:R-:W-:-:S04]  /*3200*/  ISETP.NE.AND P3, PT, R52, RZ, PT ;  /* 0x000000ff3400720c */ /* 0x000fc80003f65270 */
[----:B------:R-:W-:-:S04]  /*3210*/  ISETP.GT.AND P3, PT, R12, 0x39, !P3 ;  /* 0x000000390c00780c */ /* 0x000fc80005f64270 */
[----:B------:R-:W-:-:S04]  /*3220*/  ISETP.LT.OR P3, PT, R2, 0x3a, P3 ;  /* 0x0000003a0200780c */ /* 0x000fc80001f61670 */
[----:B------:R-:W-:Y:S02]  /*3230*/  FSEL R55, R55, -INF , !P3 ;  /* 0xff80000037377808 */ /* 0x000fe40005800000 */
[----:B------:R-:W-:Y:S02]  /*3240*/  ISETP.GT.AND P3, PT, R12, 0x40, !P6 ;  /* 0x000000400c00780c */ /* 0x000fe40007764270 */
[----:B------:R-:W-:Y:S02]  /*3250*/  ISETP.NE.AND P6, PT, R76, RZ, PT ;  /* 0x000000ff4c00720c */ /* 0x000fe40003fc5270 */
[----:B------:R-:W-:-:S04]  /*3260*/  ISETP.LT.OR P3, PT, R2, 0x41, P3 ;  /* 0x000000410200780c */ /* 0x000fc80001f61670 */
        /* <DEDUP_REMOVED lines=21> */
[----:B------:R-:W-:Y:S02]  /*33c0*/  ISETP.NE.AND P3, PT, R101, RZ, PT ;  /* 0x000000ff6500720c */ /* 0x000fe40003f65270 */
[----:B------:R-:W1:Y:S02]  /*33d0*/  SHFL.BFLY PT, R101, R14, 0x2, 0x1f ;  /* 0x0c401f000e657f89 */ /* 0x000e6400000e0000 */
        /* <DEDUP_REMOVED lines=8> */
[----:B-1----:R-:W-:Y:S02]  /*3460*/  FMNMX.FTZ R101, R14, R101, !PT ;  /* 0x000000650e657209 */ /* 0x002fe40007810000 */
[----:B------:R-:W-:-:S03]  /*3470*/  ISETP.GT.AND P3, PT, R12, 0x60, !P3 ;  /* 0x000000600c00780c */ /* 0x000fc60005f64270 */
[----:B------:R-:W1:Y:S01]  /*3480*/  SHFL.BFLY PT, R0, R101, 0x1, 0x1f ;  /* 0x0c201f0065007f89 */ /* 0x000e6200000e0000 */
        /* <DEDUP_REMOVED lines=9> */
[----:B------:R-:W-:Y:S01]  /*3520*/  FMUL.FTZ R20, R0, R6 ;  /* 0x0000000600147220 */ /* 0x000fe20000410000 */
[----:B------:R-:W-:-:S04]  /*3530*/  ISETP.LT.OR P3, PT, R2, 0x69, P3 ;  /* 0x000000690200780c */ /* 0x000fc80001f61670 */
[----:B------:R-:W-:Y:S02]  /*3540*/  FSEL R99, R78, -INF , !P3 ;  /* 0xff8000004e637808 */ /* 0x000fe40005800000 */
[----:B------:R-:W-:Y:S02]  /*3550*/  ISETP.GT.AND P3, PT, R12, 0x69, !P6 ;  /* 0x000000690c00780c */ /* 0x000fe40007764270 */
[----:B------:R-:W-:Y:S02]  /*3560*/  ISETP.NE.AND P6, PT, R28, RZ, PT ;  /* 0x000000ff1c00720c */ /* 0x000fe40003fc5270 */
[----:B------:R-:W-:-:S04]  /*3570*/  ISETP.LT.OR P3, PT, R2, 0x6a, P3 ;  /* 0x0000006a0200780c */ /* 0x000fc80001f61670 */
[----:B------:R-:W-:Y:S02]  /*3580*/  FSEL R79, R79, -INF , !P3 ;  /* 0xff8000004f4f7808 */ /* 0x000fe40005800000 */
[----:B------:R-:W-:-:S04]  /*3590*/  FSETP.NEU.FTZ.AND P3, PT, R0, -INF , PT ;  /* 0xff8000000000780b */ /* 0x000fc80003f7d000 */
[----:B------:R-:W-:Y:S02]  /*35a0*/  FSEL R20, R20, RZ, P3 ;  /* 0x000000ff14147208 */ /* 0x000fe40001800000 */
[----:B------:R-:W-:Y:S02]  /*35b0*/  ISETP.GT.AND P3, PT, R12, RZ, !P6 ;  /* 0x000000ff0c00720c */ /* 0x000fe40007764270 */
[----:B------:R-:W-:Y:S01]  /*35c0*/  ISETP.NE.AND P6, PT, R24, RZ, PT ;  /* 0x000000ff1800720c */ /* 0x000fe20003fc5270 */
[-CC-:B------:R-:W-:Y:S01]  /*35d0*/  FFMA.FTZ R164, R119, R6.reuse, -R20.reuse ;  /* 0x0000000677a47223 */ /* 0x180fe20000010814 */
[----:B------:R-:W-:Y:S01]  /*35e0*/  ISETP.LT.OR P3, PT, R2, 0x1, P3 ;  /* 0x000000010200780c */ /* 0x000fe20001f61670 */
[-CC-:B------:R-:W-:Y:S01]  /*35f0*/  FFMA.FTZ R170, R121, R6.reuse, -R20.reuse ;  /* 0x0000000679aa7223 */ /* 0x180fe20000010814 */
[----:B------:R-:W-:Y:S01]  /*3600*/  ISETP.GT.AND P6, PT, R12, 0x79, !P6 ;  /* 0x000000790c00780c */ /* 0x000fe200077c4270 */
[-CC-:B------:R-:W-:Y:S01]  /*3610*/  FFMA.FTZ R166, R13, R6.reuse, -R20.reuse ;  /* 0x000000060da67223 */ /* 0x180fe20000010814 */
[----:B------:R-:W-:Y:S01]  /*3620*/  FSEL R26, R26, -INF , !P3 ;  /* 0xff8000001a1a7808 */ /* 0x000fe20005800000 */
[-CC-:B------:R-:W-:Y:S01]  /*3630*/  FFMA.FTZ R13, R61, R6.reuse, -R20.reuse ;  /* 0x000000063d0d7223 */ /* 0x180fe20000010814 */
[----:B------:R-:W-:Y:S01]  /*3640*/  ISETP.NE.AND P3, PT, R106, RZ, PT ;  /* 0x000000ff6a00720c */ /* 0x000fe20003f65270 */
[-CC-:B------:R-:W-:Y:S01]  /*3650*/  FFMA.FTZ R9, R9, R6.reuse, -R20.reuse ;  /* 0x0000000609097223 */ /* 0x180fe20000010814 */
[----:B------:R-:W-:Y:S01]  /*3660*/  FMNMX.FTZ R14, R26, R27, !PT ;  /* 0x0000001b1a0e7209 */ /* 0x000fe20007810000 */
[-CC-:B------:R-:W-:Y:S01]  /*3670*/  FFMA.FTZ R180, R103, R6.reuse, -R20.reuse ;  /* 0x0000000667b47223 */ /* 0x180fe20000010814 */
[----:B------:R-:W-:Y:S01]  /*3680*/  ISETP.GT.AND P3, PT, R12, 0x70, !P3 ;  /* 0x000000700c00780c */ /* 0x000fe20005f64270 */
[--C-:B------:R-:W-:Y:S01]  /*3690*/  FFMA.FTZ R101, R131, R6, -R20.reuse ;  /* 0x0000000683657223 */ /* 0x100fe20000010814 */
[----:B------:R-:W-:Y:S01]  /*36a0*/  FMNMX.FTZ R14, R33, R14, !PT ;  /* 0x0000000e210e7209 */ /* 0x000fe20007810000 */
[----:B------:R1:W-:Y:S01]  /*36b0*/  MUFU.EX2 R162, R9 ;  /* 0x0000000900a27308 */ /* 0x0003e20000000800 */
[----:B------:R-:W-:Y:S01]  /*36c0*/  ISETP.LT.OR P3, PT, R2, 0x71, P3 ;  /* 0x000000710200780c */ /* 0x000fe20001f61670 */
[--C-:B------:R-:W-:Y:S01]  /*36d0*/  FFMA.FTZ R182, R133, R6, -R20.reuse ;  /* 0x0000000685b67223 */ /* 0x100fe20000010814 */
[----:B------:R-:W-:Y:S01]  /*36e0*/  FMNMX.FTZ R14, R31, R14, !PT ;  /* 0x0000000e1f0e7209 */ /* 0x000fe20007810000 */
[-CC-:B------:R-:W-:Y:S01]  /*36f0*/  FFMA.FTZ R103, R135, R6.reuse, -R20.reuse ;  /* 0x0000000687677223 */ /* 0x180fe20000010814 */
[----:B------:R-:W-:Y:S01]  /*3700*/  FSEL R119, R82, -INF , !P3 ;  /* 0xff80000052777808 */ /* 0x000fe20005800000 */
[--C-:B------:R-:W-:Y:S01]  /*3710*/  FFMA.FTZ R176, R137, R6, -R20.reuse ;  /* 0x0000000689b07223 */ /* 0x100fe20000010814 */
[----:B------:R-:W-:Y:S01]  /*3720*/  FMNMX.FTZ R14, R37, R14, !PT ;  /* 0x0000000e250e7209 */ /* 0x000fe20007810000 */
[----:B------:R-:W-:Y:S01]  /*3730*/  MUFU.EX2 R180, R180 ;  /* 0x000000b400b47308 */ /* 0x000fe20000000800 */
[----:B------:R-:W-:Y:S01]  /*3740*/  FSEL R121, R83, -INF , !P4 ;  /* 0xff80000053797808 */ /* 0x000fe20006000000 */
[--C-:B------:R-:W-:Y:S01]  /*3750*/  FFMA.FTZ R83, R117, R6, -R20.reuse ;  /* 0x0000000675537223 */ /* 0x100fe20000010814 */
[----:B------:R-:W-:Y:S01]  /*3760*/  FMNMX.FTZ R14, R35, R14, !PT ;  /* 0x0000000e230e7209 */ /* 0x000fe20007810000 */
[-CC-:B------:R-:W-:Y:S01]  /*3770*/  FFMA.FTZ R105, R105, R6.reuse, -R20.reuse ;  /* 0x0000000669697223 */ /* 0x180fe20000010814 */
[----:B------:R-:W-:Y:S01]  /*3780*/  ISETP.LT.OR P6, PT, R2, 0x7a, P6 ;  /* 0x0000007a0200780c */ /* 0x000fe200037c1670 */
[--C-:B------:R-:W-:Y:S01]  /*3790*/  FFMA.FTZ R178, R129, R6, -R20.reuse ;  /* 0x0000000681b27223 */ /* 0x100fe20000010814 */
[----:B------:R-:W-:Y:S01]  /*37a0*/  FMNMX.FTZ R14, R41, R14, !PT ;  /* 0x0000000e290e7209 */ /* 0x000fe20007810000 */
[----:B------:R-:W2:Y:S01]  /*37b0*/  MUFU.EX2 R101, R101 ;  /* 0x0000006500657308 */ /* 0x000ea20000000800 */
[----:B------:R-:W-:Y:S01]  /*37c0*/  FSEL R117, R86, -INF , !P5 ;  /* 0xff80000056757808 */ /* 0x000fe20006800000 */
[--C-:B------:R-:W-:Y:S01]  /*37d0*/  FFMA.FTZ R107, R107, R6, -R20.reuse ;  /* 0x000000066b6b7223 */ /* 0x100fe20000010814 */
[----:B------:R-:W-:Y:S01]  /*37e0*/  FMNMX.FTZ R14, R39, R14, !PT ;  /* 0x0000000e270e7209 */ /* 0x000fe20007810000 */
[-CC-:B------:R-:W-:Y:S01]  /*37f0*/  FFMA.FTZ R172, R127, R6.reuse, -R20.reuse ;  /* 0x000000067fac7223 */ /* 0x180fe20000010814 */
[----:B------:R-:W-:Y:S01]  /*3800*/  FSEL R87, R87, -INF , !P6 ;  /* 0xff80000057577808 */ /* 0x000fe20007000000 */
        /* <DEDUP_REMOVED lines=27> */
[----:B------:R-:W-:-:S02]  /*39c0*/  FFMA.FTZ R20, R85, R6, -R20 ;  /* 0x0000000655147223 */ /* 0x000fc40000010814 */
[----:B------:R-:W-:-:S04]  /*39d0*/  FMNMX.FTZ R14, R55, R14, !PT ;  /* 0x0000000e370e7209 */ /* 0x000fc80007810000 */
[----:B------:R-:W-:Y:S01]  /*39e0*/  FMNMX.FTZ R14, R89, R14, !PT ;  /* 0x0000000e590e7209 */ /* 0x000fe20007810000 */
[----:B------:R-:W5:Y:S03]  /*39f0*/  MUFU.EX2 R178, R178 ;  /* 0x000000b200b27308 */ /* 0x000f660000000800 */
        /* <DEDUP_REMOVED lines=22> */
[----:B------:R-:W1:Y:S01]  /*3b60*/  SHFL.BFLY PT, R61, R14, 0x2, 0x1f ;  /* 0x0c401f000e3d7f89 */ /* 0x000e6200000e0000 */
        /* <DEDUP_REMOVED lines=13> */
[----:B------:R-:W-:-:S05]  /*3c40*/  FSEL R2, R2, RZ, P3 ;  /* 0x000000ff02027208 */ /* 0x000fca0001800000 */
        /* <DEDUP_REMOVED lines=17> */
[----:B--2---:R-:W-:Y:S01]  /*3d60*/  FADD.FTZ R31, R180, R101 ;  /* 0x00000065b41f7221 */ /* 0x004fe20000010000 */
[-CC-:B------:R-:W-:Y:S01]  /*3d70*/  FFMA.FTZ R57, R57, R6.reuse, -R2.reuse ;  /* 0x0000000639397223 */ /* 0x180fe20000010802 */
[-CC-:B------:R-:W-:Y:S01]  /*3d80*/  FFMA.FTZ R55, R55, R6.reuse, -R2.reuse ;  /* 0x0000000637377223 */ /* 0x180fe20000010802 */
[-CC-:B------:R-:W-:Y:S01]  /*3d90*/  FFMA.FTZ R89, R89, R6.reuse, -R2.reuse ;  /* 0x0000000659597223 */ /* 0x180fe20000010802 */
[----:B---3--:R-:W-:Y:S01]  /*3da0*/  FADD.FTZ R36, R182, R31 ;  /* 0x0000001fb6247221 */ /* 0x008fe20000010000 */
[-CC-:B------:R-:W-:Y:S01]  /*3db0*/  FFMA.FTZ R59, R59, R6.reuse, -R2.reuse ;  /* 0x000000063b3b7223 */ /* 0x180fe20000010802 */
[-C--:B------:R-:W-:Y:S01]  /*3dc0*/  FFMA.FTZ R91, R91, R6.reuse, -R2 ;  /* 0x000000065b5b7223 */ /* 0x080fe20000010802 */
[----:B------:R-:W1:Y:S01]  /*3dd0*/  MUFU.EX2 R27, R27 ;  /* 0x0000001b001b7308 */ /* 0x000e620000000800 */
[----:B----4-:R-:W-:Y:S01]  /*3de0*/  FADD.FTZ R31, R103, R36 ;  /* 0x00000024671f7221 */ /* 0x010fe20000010000 */
[-CC-:B------:R-:W-:Y:S01]  /*3df0*/  FFMA.FTZ R63, R63, R6.reuse, -R2.reuse ;  /* 0x000000063f3f7223 */ /* 0x180fe20000010802 */
[-CC-:B------:R-:W-:Y:S01]  /*3e00*/  FFMA.FTZ R93, R93, R6.reuse, -R2.reuse ;  /* 0x000000065d5d7223 */ /* 0x180fe20000010802 */
[-CC-:B------:R-:W-:Y:S01]  /*3e10*/  FFMA.FTZ R67, R67, R6.reuse, -R2.reuse ;  /* 0x0000000643437223 */ /* 0x180fe20000010802 */
[----:B-----5:R-:W-:Y:S01]  /*3e20*/  FADD.FTZ R38, R176, R31 ;  /* 0x0000001fb0267221 */ /* 0x020fe20000010000 */
        /* <DEDUP_REMOVED lines=9> */
[-CC-:B------:R-:W-:Y:S01]  /*3ec0*/  FFMA.FTZ R119, R119, R6.reuse, -R2.reuse ;  /* 0x0000000677777223 */ /* 0x180fe20000010802 */
[----:B------:R-:W3:Y:S01]  /*3ed0*/  MUFU.EX2 R37, R37 ;  /* 0x0000002500257308 */ /* 0x000ee20000000800 */
[----:B-1----:R-:W-:Y:S01]  /*3ee0*/  FADD.FTZ R38, R26, R27 ;  /* 0x0000001b1a267221 */ /* 0x002fe20000010000 */
[-CC-:B------:R-:W-:Y:S01]  /*3ef0*/  FFMA.FTZ R121, R121, R6.reuse, -R2.reuse ;  /* 0x0000000679797223 */ /* 0x180fe20000010802 */
[-CC-:B------:R-:W-:Y:S01]  /*3f00*/  FFMA.FTZ R117, R117, R6.reuse, -R2.reuse ;  /* 0x0000000675757223 */ /* 0x180fe20000010802 */
[----:B------:R-:W-:Y:S01]  /*3f10*/  FFMA.FTZ R87, R87, R6, -R2 ;  /* 0x0000000657577223 */ /* 0x000fe20000010802 */
[----:B------:R-:W-:-:S02]  /*3f20*/  F2FP.BF16.F32.PACK_AB R180, R101, R180 ;  /* 0x000000b465b4723e */ /* 0x000fc400000010ff */
[----:B------:R-:W-:Y:S01]  /*3f30*/  F2FP.BF16.F32.PACK_AB R182, R103, R182 ;  /* 0x000000b667b6723e */ /* 0x000fe200000010ff */
[----:B------:R1:W4:Y:S01]  /*3f40*/  MUFU.EX2 R14, R35 ;  /* 0x00000023000e7308 */ /* 0x0003220000000800 */
[----:B--2---:R-:W-:Y:S01]  /*3f50*/  FADD.FTZ R31, R33, R38 ;  /* 0x00000026211f7221 */ /* 0x004fe20000010000 */
[C---:B------:R-:W-:Y:S02]  /*3f60*/  F2FP.BF16.F32.PACK_AB R183, R12.reuse, R33 ;  /* 0x000000210cb7723e */ /* 0x040fe400000010ff */
[----:B------:R-:W-:Y:S02]  /*3f70*/  F2FP.BF16.F32.PACK_AB R176, R105, R176 ;  /* 0x000000b069b0723e */ /* 0x000fe400000010ff */
[C---:B------:R-:W-:Y:S02]  /*3f80*/  F2FP.BF16.F32.PACK_AB R178, R107.reuse, R178 ;  /* 0x000000b26bb2723e */ /* 0x040fe400000010ff */
[----:B------:R-:W2:Y:S01]  /*3f90*/  MUFU.EX2 R41, R41 ;  /* 0x0000002900297308 */ /* 0x000ea20000000800 */
[----:B-1----:R-:W-:Y:S01]  /*3fa0*/  FADD.FTZ R35, R107, R40 ;  /* 0x000000286b237221 */ /* 0x002fe20000010000 */
[----:B------:R-:W-:Y:S01]  /*3fb0*/  FADD.FTZ R40, R12, R31 ;  /* 0x0000001f0c287221 */ /* 0x000fe20000010000 */
[----:B------:R-:W-:-:S02]  /*3fc0*/  F2FP.BF16.F32.PACK_AB R181, R27, R26 ;  /* 0x0000001a1bb5723e */ /* 0x000fc400000010ff */
[----:B------:R-:W-:Y:S01]  /*3fd0*/  FADD.FTZ R42, R172, R35 ;  /* 0x00000023ac2a7221 */ /* 0x000fe20000010000 */
[----:B---3--:R-:W-:Y:S01]  /*3fe0*/  FADD.FTZ R31, R37, R40 ;  /* 0x00000028251f7221 */ /* 0x008fe20000010000 */
[C---:B------:R-:W-:Y:S01]  /*3ff0*/  F2FP.BF16.F32.PACK_AB R172, R109.reuse, R172 ;  /* 0x000000ac6dac723e */ /* 0x040fe200000010ff */
[----:B------:R-:W1:Y:S01]  /*4000*/  MUFU.EX2 R24, R39 ;  /* 0x0000002700187308 */ /* 0x000e620000000800 */
[----:B------:R-:W-:Y:S01]  /*4010*/  FADD.FTZ R35, R109, R42 ;  /* 0x0000002a6d237221 */ /* 0x000fe20000010000 */
[C---:B----4-:R-:W-:Y:S01]  /*4020*/  FADD.FTZ R40, R14.reuse, R31 ;  /* 0x0000001f0e287221 */ /* 0x050fe20000010000 */
[----:B------:R-:W-:Y:S02]  /*4030*/  F2FP.BF16.F32.PACK_AB R177, R14, R37 ;  /* 0x000000250eb1723e */ /* 0x000fe400000010ff */
[----:B------:R-:W-:Y:S01]  /*4040*/  FADD.FTZ R42, R174, R35 ;  /* 0x00000023ae2a7221 */ /* 0x000fe20000010000 */
[C---:B------:R-:W-:Y:S02]  /*4050*/  F2FP.BF16.F32.PACK_AB R174, R111.reuse, R174 ;  /* 0x000000ae6fae723e */ /* 0x040fe400000010ff */
[----:B------:R-:W3:Y:S01]  /*4060*/  MUFU.EX2 R45, R45 ;  /* 0x0000002d002d7308 */ /* 0x000ee20000000800 */
[----:B------:R-:W-:Y:S01]  /*4070*/  FADD.FTZ R35, R111, R42 ;  /* 0x0000002a6f237221 */ /* 0x000fe20000010000 */
[----:B--2---:R-:W-:-:S03]  /*4080*/  FADD.FTZ R31, R41, R40 ;  /* 0x00000028291f7221 */ /* 0x004fc60000010000 */
[----:B------:R-:W-:Y:S01]  /*4090*/  FADD.FTZ R44, R168, R35 ;  /* 0x00000023a82c7221 */ /* 0x000fe20000010000 */
[C---:B------:R-:W-:Y:S02]  /*40a0*/  F2FP.BF16.F32.PACK_AB R168, R113.reuse, R168 ;  /* 0x000000a871a8723e */ /* 0x040fe400000010ff */
[----:B------:R-:W2:Y:S01]  /*40b0*/  MUFU.EX2 R28, R43 ;  /* 0x0000002b001c7308 */ /* 0x000ea20000000800 */
[C---:B-1----:R-:W-:Y:S01]  /*40c0*/  FADD.FTZ R42, R24.reuse, R31 ;  /* 0x0000001f182a7221 */ /* 0x042fe20000010000 */
[----:B------:R-:W-:Y:S01]  /*40d0*/  FADD.FTZ R35, R113, R44 ;  /* 0x0000002c71237221 */ /* 0x000fe20000010000 */
[----:B------:R-:W-:-:S03]  /*40e0*/  F2FP.BF16.F32.PACK_AB R179, R24, R41 ;  /* 0x0000002918b3723e */ /* 0x000fc600000010ff */
[----:B------:R-:W-:Y:S01]  /*40f0*/  FADD.FTZ R44, R170, R35 ;  /* 0x00000023aa2c7221 */ /* 0x000fe20000010000 */
[----:B------:R-:W-:Y:S01]  /*4100*/  F2FP.BF16.F32.PACK_AB R170, R115, R170 ;  /* 0x000000aa73aa723e */ /* 0x000fe200000010ff */
[----:B------:R-:W1:Y:S01]  /*4110*/  MUFU.EX2 R49, R49 ;  /* 0x0000003100317308 */ /* 0x000e620000000800 */
[----:B---3--:R-:W-:-:S07]  /*4120*/  FADD.FTZ R31, R45, R42 ;  /* 0x0000002a2d1f7221 */ /* 0x008fce0000010000 */
[----:B------:R-:W3:Y:S01]  /*4130*/  MUFU.EX2 R30, R47 ;  /* 0x0000002f001e7308 */ /* 0x000ee20000000800 */
[C---:B--2---:R-:W-:Y:S01]  /*4140*/  FADD.FTZ R42, R28.reuse, R31 ;  /* 0x0000001f1c2a7221 */ /* 0x044fe20000010000 */
[----:B------:R-:W-:Y:S01]  /*4150*/  FADD.FTZ R31, R115, R44 ;  /* 0x0000002c731f7221 */ /* 0x000fe20000010000 */
[----:B------:R-:W-:-:S03]  /*4160*/  F2FP.BF16.F32.PACK_AB R173, R28, R45 ;  /* 0x0000002d1cad723e */ /* 0x000fc600000010ff */
[----:B------:R-:W-:Y:S01]  /*4170*/  FADD.FTZ R46, R164, R31 ;  /* 0x0000001fa42e7221 */ /* 0x000fe20000010000 */
[----:B------:R-:W-:Y:S01]  /*4180*/  F2FP.BF16.F32.PACK_AB R164, R83, R164 ;  /* 0x000000a453a4723e */ /* 0x000fe200000010ff */
[----:B------:R-:W2:Y:S01]  /*4190*/  MUFU.EX2 R53, R53 ;  /* 0x0000003500357308 */ /* 0x000ea20000000800 */
[----:B-1----:R-:W-:Y:S01]  /*41a0*/  FADD.FTZ R3, R49, R42 ;  /* 0x0000002a31037221 */ /* 0x002fe20000010000 */
[----:B------:R-:W-:-:S04]  /*41b0*/  FADD.FTZ R31, R83, R46 ;  /* 0x0000002e531f7221 */ /* 0x000fc80000010000 */
[----:B------:R-:W-:Y:S01]  /*41c0*/  FADD.FTZ R46, R166, R31 ;  /* 0x0000001fa62e7221 */ /* 0x000fe20000010000 */
[C---:B------:R-:W-:Y:S01]  /*41d0*/  F2FP.BF16.F32.PACK_AB R166, R13.reuse, R166 ;  /* 0x000000a60da6723e */ /* 0x040fe200000010ff */
[----:B------:R-:W1:Y:S01]  /*41e0*/  MUFU.EX2 R32, R51 ;  /* 0x0000003300207308 */ /* 0x000e620000000800 */
[----:B---3--:R-:W-:Y:S01]  /*41f0*/  FADD.FTZ R44, R30, R3 ;  /* 0x000000031e2c7221 */ /* 0x008fe20000010000 */
[----:B------:R-:W-:Y:S01]  /*4200*/  FADD.FTZ R46, R13, R46 ;  /* 0x0000002e0d2e7221 */ /* 0x000fe20000010000 */
[----:B------:R-:W-:Y:S01]  /*4210*/  VIADD R13, R8, UR42 ;  /* 0x0000002a080d7c36 */ /* 0x000fe20008000000 */
[----:B------:R-:W-:Y:S02]  /*4220*/  F2FP.BF16.F32.PACK_AB R175, R30, R49 ;  /* 0x000000311eaf723e */ /* 0x000fe400000010ff */
[----:B------:R-:W-:Y:S01]  /*4230*/  FADD.FTZ R31, R7, R46 ;  /* 0x0000002e071f7221 */ /* 0x000fe20000010000 */
[----:B------:R-:W-:Y:S01]  /*4240*/  IMAD.IADD R10, R13, 0x1, R10 ;  /* 0x000000010d0a7824 */ /* 0x000fe200078e020a */
[----:B------:R-:W3:Y:S01]  /*4250*/  MUFU.EX2 R57, R57 ;  /* 0x0000003900397308 */ /* 0x000ee20000000800 */
[----:B--2---:R-:W-:Y:S01]  /*4260*/  FADD.FTZ R3, R53, R44 ;  /* 0x0000002c35037221 */ /* 0x004fe20000010000 */
[C---:B------:R-:W-:Y:S01]  /*4270*/  FADD.FTZ R31, R160.reuse, R31 ;  /* 0x0000001fa01f7221 */ /* 0x040fe20000010000 */
[----:B------:R-:W-:-:S03]  /*4280*/  F2FP.BF16.F32.PACK_AB R160, R160, R7 ;  /* 0x00000007a0a0723e */ /* 0x000fc600000010ff */
[----:B------:R-:W-:Y:S01]  /*4290*/  FADD.FTZ R46, R162, R31 ;  /* 0x0000001fa22e7221 */ /* 0x000fe20000010000 */
[C---:B------:R-:W-:Y:S01]  /*42a0*/  F2FP.BF16.F32.PACK_AB R162, R69.reuse, R162 ;  /* 0x000000a245a2723e */ /* 0x040fe200000010ff */
[----:B------:R-:W2:Y:S01]  /*42b0*/  MUFU.EX2 R34, R55 ;  /* 0x0000003700227308 */ /* 0x000ea20000000800 */
[C---:B-1----:R-:W-:Y:S01]  /*42c0*/  FADD.FTZ R44, R32.reuse, R3 ;  /* 0x00000003202c7221 */ /* 0x042fe20000010000 */
[----:B------:R-:W-:Y:S01]  /*42d0*/  FADD.FTZ R46, R69, R46 ;  /* 0x0000002e452e7221 */ /* 0x000fe20000010000 */
[----:B------:R-:W-:-:S05]  /*42e0*/  F2FP.BF16.F32.PACK_AB R169, R32, R53 ;  /* 0x0000003520a9723e */ /* 0x000fca00000010ff */
[----:B------:R-:W1:Y:S01]  /*42f0*/  MUFU.EX2 R89, R89 ;  /* 0x0000005900597308 */ /* 0x000e620000000800 */
[----:B---3--:R-:W-:-:S07]  /*4300*/  FADD.FTZ R3, R57, R44 ;  /* 0x0000002c39037221 */ /* 0x008fce0000010000 */
[----:B------:R-:W3:Y:S01]  /*4310*/  MUFU.EX2 R36, R59 ;  /* 0x0000003b00247308 */ /* 0x000ee20000000800 */
[C---:B--2---:R-:W-:Y:S01]  /*4320*/  FADD.FTZ R44, R34.reuse, R3 ;  /* 0x00000003222c7221 */ /* 0x044fe20000010000 */
[----:B------:R-:W-:-:S06]  /*4330*/  F2FP.BF16.F32.PACK_AB R171, R34, R57 ;  /* 0x0000003922ab723e */ /* 0x000fcc00000010ff */
[----:B------:R-:W2:Y:S01]  /*4340*/  MUFU.EX2 R91, R91 ;  /* 0x0000005b005b7308 */ /* 0x000ea20000000800 */
[----:B-1----:R-:W-:-:S07]  /*4350*/  FADD.FTZ R3, R89, R44 ;  /* 0x0000002c59037221 */ /* 0x002fce0000010000 */
[----:B------:R-:W1:Y:S01]  /*4360*/  MUFU.EX2 R15, R15 ;  /* 0x0000000f000f7308 */ /* 0x000e620000000800 */
[C---:B---3--:R-:W-:Y:S01]  /*4370*/  FADD.FTZ R44, R36.reuse, R3 ;  /* 0x00000003242c7221 */ /* 0x048fe20000010000 */
[----:B------:R-:W-:-:S06]  /*4380*/  F2FP.BF16.F32.PACK_AB R165, R36, R89 ;  /* 0x0000005924a5723e */ /* 0x000fcc00000010ff */
[----:B------:R-:W3:Y:S01]  /*4390*/  MUFU.EX2 R38, R63 ;  /* 0x0000003f00267308 */ /* 0x000ee20000000800 */
[----:B--2---:R-:W-:-:S07]  /*43a0*/  FADD.FTZ R3, R91, R44 ;  /* 0x0000002c5b037221 */ /* 0x004fce0000010000 */
[----:B------:R-:W2:Y:S01]  /*43b0*/  MUFU.EX2 R156, R73 ;  /* 0x00000049009c7308 */ /* 0x000ea20000000800 */
[----:B-1----:R-:W-:-:S07]  /*43c0*/  FADD.FTZ R31, R15, R46 ;  /* 0x0000002e0f1f7221 */ /* 0x002fce0000010000 */
[----:B------:R-:W1:Y:S01]  /*43d0*/  MUFU.EX2 R93, R93 ;  /* 0x0000005d005d7308 */ /* 0x000e620000000800 */
[C---:B---3--:R-:W-:Y:S01]  /*43e0*/  FADD.FTZ R46, R38.reuse, R3 ;  /* 0x00000003262e7221 */ /* 0x048fe20000010000 */
[----:B------:R-:W-:-:S06]  /*43f0*/  F2FP.BF16.F32.PACK_AB R167, R38, R91 ;  /* 0x0000005b26a7723e */ /* 0x000fcc00000010ff */
[----:B------:R-:W3:Y:S01]  /*4400*/  MUFU.EX2 R21, R21 ;  /* 0x0000001500157308 */ /* 0x000ee20000000800 */
[C---:B--2---:R-:W-:Y:S01]  /*4410*/  FADD.FTZ R48, R156.reuse, R31 ;  /* 0x0000001f9c307221 */ /* 0x044fe20000010000 */
[----:B------:R-:W-:-:S06]  /*4420*/  F2FP.BF16.F32.PACK_AB R156, R156, R15 ;  /* 0x0000000f9c9c723e */ /* 0x000fcc00000010ff */
[----:B------:R-:W2:Y:S01]  /*4430*/  MUFU.EX2 R40, R67 ;  /* 0x0000004300287308 */ /* 0x000ea20000000800 */
[----:B-1----:R-:W-:-:S07]  /*4440*/  FADD.FTZ R3, R93, R46 ;  /* 0x0000002e5d037221 */ /* 0x002fce0000010000 */
[----:B------:R-:W1:Y:S01]  /*4450*/  MUFU.EX2 R158, R77 ;  /* 0x0000004d009e7308 */ /* 0x000e620000000800 */
[----:B---3--:R-:W-:-:S07]  /*4460*/  FADD.FTZ R31, R21, R48 ;  /* 0x00000030151f7221 */ /* 0x008fce0000010000 */
[----:B------:R-:W3:Y:S01]  /*4470*/  MUFU.EX2 R95, R95 ;  /* 0x0000005f005f7308 */ /* 0x000ee20000000800 */
[C---:B--2---:R-:W-:Y:S01]  /*4480*/  FADD.FTZ R46, R40.reuse, R3 ;  /* 0x00000003282e7221 */ /* 0x044fe20000010000 */
[----:B------:R-:W-:-:S06]  /*4490*/  F2FP.BF16.F32.PACK_AB R161, R40, R93 ;  /* 0x0000005d28a1723e */ /* 0x000fcc00000010ff */
[----:B------:R-:W2:Y:S01]  /*44a0*/  MUFU.EX2 R25, R25 ;  /* 0x0000001900197308 */ /* 0x000ea20000000800 */
[C---:B-1----:R-:W-:Y:S01]  /*44b0*/  FADD.FTZ R48, R158.reuse, R31 ;  /* 0x0000001f9e307221 */ /* 0x042fe20000010000 */
[----:B------:R-:W-:-:S06]  /*44c0*/  F2FP.BF16.F32.PACK_AB R158, R158, R21 ;  /* 0x000000159e9e723e */ /* 0x000fcc00000010ff */
[----:B------:R-:W1:Y:S01]  /*44d0*/  MUFU.EX2 R42, R71 ;  /* 0x00000047002a7308 */ /* 0x000e620000000800 */
[----:B---3--:R-:W-:-:S07]  /*44e0*/  FADD.FTZ R3, R95, R46 ;  /* 0x0000002e5f037221 */ /* 0x008fce0000010000 */
[----:B------:R-:W3:Y:S01]  /*44f0*/  MUFU.EX2 R152, R81 ;  /* 0x0000005100987308 */ /* 0x000ee20000000800 */
[----:B--2---:R-:W-:-:S07]  /*4500*/  FADD.FTZ R7, R25, R48 ;  /* 0x0000003019077221 */ /* 0x004fce0000010000 */
[----:B------:R-:W2:Y:S01]  /*4510*/  MUFU.EX2 R97, R97 ;  /* 0x0000006100617308 */ /* 0x000ea20000000800 */
[C---:B-1----:R-:W-:Y:S01]  /*4520*/  FADD.FTZ R48, R42.reuse, R3 ;  /* 0x000000032a307221 */ /* 0x042fe20000010000 */
[----:B------:R-:W-:-:S06]  /*4530*/  F2FP.BF16.F32.PACK_AB R163, R42, R95 ;  /* 0x0000005f2aa3723e */ /* 0x000fcc00000010ff */
        /* <DEDUP_REMOVED lines=21> */
[C---:B-1----:R-:W-:Y:S01]  /*4690*/  FADD.FTZ R14, R46.reuse, R7 ;  /* 0x000000072e0e7221 */ /* 0x042fe20000010000 */
[----:B------:R-:W-:-:S03]  /*46a0*/  F2FP.BF16.F32.PACK_AB R153, R46, R119 ;  /* 0x000000772e99723e */ /* 0x000fc600000010ff */
[----:B---3--:R-:W-:-:S04]  /*46b0*/  FADD.FTZ R7, R117, R14 ;  /* 0x0000000e75077221 */ /* 0x008fc80000010000 */
[C---:B--2---:R-:W-:Y:S01]  /*46c0*/  FADD.FTZ R2, R12.reuse, R7 ;  /* 0x000000070c027221 */ /* 0x044fe20000010000 */
[----:B------:R-:W-:Y:S01]  /*46d0*/  F2FP.BF16.F32.PACK_AB R155, R12, R117 ;  /* 0x000000750c9b723e */ /* 0x000fe200000010ff */
[----:B------:R-:W-:Y:S01]  /*46e0*/  VIADD R7, R88, 0xfffffffe ;  /* 0xfffffffe58077836 */ /* 0x000fe20000000000 */
[----:B------:R-:W-:Y:S06]  /*46f0*/  @!P2 BRA `(.L_x_893) ;  /* 0x000000000040a947 */ /* 0x000fec0003800000 */
[C---:B------:R-:W-:Y:S01]  /*4700*/  ISETP.GT.AND P3, PT, R13.reuse, RZ, PT ;  /* 0x000000ff0d00720c */ /* 0x040fe20003f64270 */
[----:B------:R-:W-:-:S12]  /*4710*/  VIADD R12, R13, 0xffffffff ;  /* 0xffffffff0d0c7836 */ /* 0x000fd80000000000 */
[----:B------:R-:W-:Y:S05]  /*4720*/  @P3 BRA `(.L_x_894) ;  /* 0x00000000001c3947 */ /* 0x000fea0003800000 */
[----:B------:R-:W-:Y:S01]  /*4730*/  ISETP.NE.AND P3, PT, R11, 0x1, PT ;  /* 0x000000010b00780c */ /* 0x000fe20003f65270 */
[----:B------:R-:W-:-:S12]  /*4740*/  IMAD.MOV R13, RZ, RZ, -R13 ;  /* 0x000000ffff0d7224 */ /* 0x000fd800078e0a0d */
[----:B------:R-:W1:Y:S02]  /*4750*/  @P3 LDC.64 R14, c[0x0][0x9e8] ;  /* 0x00027a00ff0e3b82 */ /* 0x000e640000000a00 */
[----:B-1----:R-:W-:-:S05]  /*4760*/  @P3 IMAD.HI.U32 R12, R13, R14, RZ ;  /* 0x0000000e0d0c3227 */ /* 0x002fca00078e00ff */
[----:B------:R-:W-:-:S04]  /*4770*/  @P3 SHF.R.U32.HI R13, RZ, R15, R12 ;  /* 0x0000000fff0d3219 */ /* 0x000fc8000001160c */
[----:B------:R-:W-:Y:S01]  /*4780*/  LOP3.LUT R12, RZ, R13, RZ, 0x33, !PT ;  /* 0x0000000dff0c7212 */ /* 0x000fe200078e33ff */
[----:B------:R-:W-:Y:S06]  /*4790*/  BRA `(.L_x_895) ;  /* 0x0000000000107947 */ /* 0x000fec0003800000 */
.L_x_894:
[----:B------:R-:W-:-:S13]  /*47a0*/  ISETP.NE.AND P3, PT, R11, 0x1, PT ;  /* 0x000000010b00780c */ /* 0x000fda0003f65270 */
[----:B------:R-:W1:Y:S02]  /*47b0*/  @P3 LDC.64 R14, c[0x0][0x9e8] ;  /* 0x00027a00ff0e3b82 */ /* 0x000e640000000a00 */
[----:B-1----:R-:W-:-:S05]  /*47c0*/  @P3 IMAD.HI.U32 R14, R12, R14, RZ ;  /* 0x0000000e0c0e3227 */ /* 0x002fca00078e00ff */
[----:B------:R-:W-:-:S07]  /*47d0*/  @P3 SHF.R.U32.HI R12, RZ, R15, R14 ;  /* 0x0000000fff0c3219 */ /* 0x000fce000001160e */
.L_x_895:
[----:B------:R-:W-:-:S05]  /*47e0*/  IMAD R11, R12, R11, R11 ;  /* 0x0000000b0c0b7224 */ /* 0x000fca00078e020b */
[----:B------:R-:W-:-:S07]  /*47f0*/  VIMNMX R10, R10, R11, PT ;  /* 0x0000000b0a0a7248 */ /* 0x000fce0003fe0100 */
.L_x_893:
[----:B------:R-:W-:Y:S02]  /*4800*/  SHF.R.S32.HI R11, RZ, 0x1f, R10 ;  /* 0x0000001fff0b7819 */ /* 0x000fe4000001140a */
[----:B------:R-:W-:Y:S02]  /*4810*/  CS2R R150, SRZ ;  /* 0x0000000000967805 */ /* 0x000fe4000001ff00 */
[----:B------:R-:W-:Y:S02]  /*4820*/  CS2R R148, SRZ ;  /* 0x0000000000947805 */ /* 0x000fe4000001ff00 */
[----:B------:R-:W-:Y:S02]  /*4830*/  CS2R R146, SRZ ;  /* 0x0000000000927805 */ /* 0x000fe4000001ff00 */
[----:B------:R-:W-:Y:S02]  /*4840*/  LEA.HI R11, R11, R10, RZ, 0x7 ;  /* 0x0000000a0b0b7211 */ /* 0x000fe400078f38ff */
[----:B------:R-:W-:-:S02]  /*4850*/  CS2R R144, SRZ ;  /* 0x0000000000907805 */ /* 0x000fc4000001ff00 */
[----:B------:R-:W-:Y:S02]  /*4860*/  CS2R R142, SRZ ;  /* 0x00000000008e7805 */ /* 0x000fe4000001ff00 */
[----:B------:R-:W-:Y:S02]  /*4870*/  CS2R R140, SRZ ;  /* 0x00000000008c7805 */ /* 0x000fe4000001ff00 */
[----:B------:R-:W-:Y:S02]  /*4880*/  SHF.R.S32.HI R11, RZ, 0x7, R11 ;  /* 0x00000007ff0b7819 */ /* 0x000fe4000001140b */
[----:B------:R-:W-:Y:S02]  /*4890*/  CS2R R138, SRZ ;  /* 0x00000000008a7805 */ /* 0x000fe4000001ff00 */
[----:B------:R-:W-:Y:S02]  /*48a0*/  CS2R R136, SRZ ;  /* 0x0000000000887805 */ /* 0x000fe4000001ff00 */
[----:B------:R-:W-:-:S02]  /*48b0*/  CS2R R134, SRZ ;  /* 0x0000000000867805 */ /* 0x000fc4000001ff00 */
[----:B------:R-:W-:Y:S02]  /*48c0*/  VIMNMX R12, R11, UR40, !PT ;  /* 0x000000280b0c7c48 */ /* 0x000fe4000ffe0100 */
[----:B------:R-:W-:Y:S02]  /*48d0*/  CS2R R132, SRZ ;  /* 0x0000000000847805 */ /* 0x000fe4000001ff00 */
[----:B------:R-:W-:Y:S02]  /*48e0*/  CS2R R130, SRZ ;  /* 0x0000000000827805 */ /* 0x000fe4000001ff00 */
[----:B------:R-:W-:Y:S02]  /*48f0*/  CS2R R128, SRZ ;  /* 0x0000000000807805 */ /* 0x000fe4000001ff00 */
[----:B------:R-:W-:Y:S02]  /*4900*/  ISETP.GE.AND P3, PT, R7, R12, PT ;  /* 0x0000000c0700720c */ /* 0x000fe40003f66270 */
        /* <DEDUP_REMOVED lines=20> */
[----:B------:R-:W-:Y:S06]  /*4a50*/  @!P3 BRA `(.L_x_896) ;  /* 0x000000300018b947 */ /* 0x000fec0003800000 */
[----:B------:R-:W-:Y:S01]  /*4a60*/  IMAD.IADD R10, R5, 0x1, R8 ;  /* 0x00000001050a7824 */ /* 0x000fe200078e0208 */
[----:B------:R-:W-:Y:S01]  /*4a70*/  ULDC UR55, c[0x0][0x9e4] ;  /* 0x0002790000377ab9 */ /* 0x000fe20000000800 */
[----:B------:R-:W-:Y:S01]  /*4a80*/  IMAD.MOV.U32 R151, RZ, RZ, RZ ;  /* 0x000000ffff977224 */ /* 0x000fe200078e00ff */
[----:B------:R-:W-:Y:S01]  /*4a90*/  ULDC UR56, c[0x0][0x9dc] ;  /* 0x0002770000387ab9 */ /* 0x000fe20000000800 */
[----:B------:R-:W-:Y:S01]  /*4aa0*/  ULDC UR58, c[0x0][0x288] ;  /* 0x0000a200003a7ab9 */ /* 0x000fe20000000800 */
[----:B------:R-:W-:-:S05]  /*4ab0*/  ULDC UR57, c[0x0][0x9e0] ;  /* 0x0002780000397ab9 */ /* 0x000fca0000000800 */
.L_x_913:
        /* <DEDUP_REMOVED lines=9> */
.L_x_898:
[----:B------:R-:W-:Y:S01]  /*4b50*/  ULEA UR6, UR60, UR39, 0x3 ;  /* 0x000000273c067291 */ /* 0x000fe2000f8e183f */
[----:B------:R-:W-:-:S05]  /*4b60*/  IMAD.U32 R6, RZ, RZ, UR59 ;  /* 0x0000003bff067e24 */ /* 0x000fca000f8e00ff */
[----:B------:R-:W-:-:S04]  /*4b70*/  SHF.L.U32 R6, R6, 0x1f, RZ ;  /* 0x0000001f06067819 */ /* 0x000fc800000006ff */
[----:B------:R1:W2:Y:S01]  /*4b80*/  SYNCS.PHASECHK.TRANS64.TRYWAIT P3, [UR6+0x28830], R6 ;  /* 0x02883006ff0075a7 */ /* 0x0002a20008060146 */
[----:B------:R-:W-:Y:S05]  /*4b90*/  @!P0 BRA `(.L_x_899) ;  /* 0x0000000000048947 */ /* 0x000fea0003800000 */
[----:B------:R-:W-:Y:S01]  /*4ba0*/  BPT.TRAP 0x1 ;  /* 0x000000040000795c */ /* 0x000fe20000300000 */
.L_x_899:
[----:B--2---:R-:W-:Y:S05]  /*4bb0*/  @P3 BRA `(.L_x_897) ;  /* 0x0000000000083947 */ /* 0x004fea0003800000 */
[----:B------:R-:W2:Y:S02]  /*4bc0*/  SYNCS.PHASECHK.TRANS64.TRYWAIT P3, [UR6+0x28830], R6 ;  /* 0x02883006ff0075a7 */ /* 0x000ea40008060146 */
[----:B--2---:R-:W-:Y:S05]  /*4bd0*/  @!P3 BRA `(.L_x_900) ;  /* 0x000000cc00ecb947 */ /* 0x004fea0003800000 */
.L_x_897:
[----:B-12---:R-:W-:Y:S01]  /*4be0*/  VIADD R6, R17, 0x8 ;  /* 0x0000000811067836 */ /* 0x006fe20000000000 */
[----:B------:R-:W-:Y:S01]  /*4bf0*/  ULEA UR34, UR60, UR49, 0xb ;  /* 0x000000313c227291 */ /* 0x000fe2000f8e583f */
[----:B------:R-:W-:Y:S01]  /*4c00*/  UMOV UR35, 0x40000040 ;  /* 0x4000004000237882 */ /* 0x000fe20000000000 */
[----:B------:R-:W-:Y:S02]  /*4c10*/  UMOV UR7, 0x40000040 ;  /* 0x4000004000077882 */ /* 0x000fe40000000000 */
[----:B------:R1:W-:Y:S01]  /*4c20*/  BAR.SYNC.DEFER_BLOCKING R6, 0x100 ;  /* 0x000400060000751d */ /* 0x0003e20000010000 */
[----:B------:R-:W-:Y:S02]  /*4c30*/  UIADD3 UR6, UR34, 0x2, URZ ;  /* 0x0000000222067890 */ /* 0x000fe4000fffe03f */
[----:B------:R-:W-:Y:S02]  /*4c40*/  UIADD3 UR10, UR34, 0x4, URZ ;  /* 0x00000004220a7890 */ /* 0x000fe4000fffe03f */
[----:B------:R-:W-:Y:S01]  /*4c50*/  UIADD3 UR14, UR34, 0x6, URZ ;  /* 0x00000006220e7890 */ /* 0x000fe2000fffe03f */
[----:B------:R-:W-:Y:S01]  /*4c60*/  UMOV UR11, 0x40000040 ;  /* 0x40000040000b7882 */ /* 0x000fe20000000000 */
[----:B------:R-:W-:Y:S01]  /*4c70*/  UMOV UR15, 0x40000040 ;  /* 0x40000040000f7882 */ /* 0x000fe20000000000 */
[----:B------:R-:W-:Y:S01]  /*4c80*/  UIADD3 UR18, UR34, 0x400, URZ ;  /* 0x0000040022127890 */ /* 0x000fe2000fffe03f */
[----:B------:R-:W-:Y:S01]  /*4c90*/  UMOV UR19, 0x40000040 ;  /* 0x4000004000137882 */ /* 0x000fe20000000000 */
[----:B------:R-:W-:Y:S01]  /*4ca0*/  UIADD3 UR22, UR34, 0x402, URZ ;  /* 0x0000040222167890 */ /* 0x000fe2000fffe03f */
[----:B------:R-:W-:Y:S01]  /*4cb0*/  UMOV UR23, 0x40000040 ;  /* 0x4000004000177882 */ /* 0x000fe20000000000 */
[----:B------:R-:W-:Y:S01]  /*4cc0*/  UIADD3 UR26, UR34, 0x404, URZ ;  /* 0x00000404221a7890 */ /* 0x000fe2000fffe03f */
[----:B------:R-:W-:Y:S01]  /*4cd0*/  UMOV UR27, 0x40000040 ;  /* 0x40000040001b7882 */ /* 0x000fe20000000000 */
[----:B------:R-:W-:Y:S01]  /*4ce0*/  UIADD3 UR30, UR34, 0x406, URZ ;  /* 0x00000406221e7890 */ /* 0x000fe2000fffe03f */
[----:B------:R-:W-:Y:S01]  /*4cf0*/  UMOV UR31, 0x40000040 ;  /* 0x40000040001f7882 */ /* 0x000fe20000000000 */
[----:B------:R-:W-:-:S06]  /*4d00*/  WARPGROUP.ARRIVE ;  /* 0x00000000000079c5 */ /* 0x000fcc0000000000 */
[----:B------:R-:W-:Y:S03]  /*4d10*/  HGMMA.64x128x16.F32.BF16 R24, gdesc[UR32], RZ, !UPT, gsb0 ;  /* 0x01e00000201879f0 */ /* 0x000fe6000c0018ff */
        /* <DEDUP_REMOVED lines=22> */
[----:B-1----:R-:W-:Y:S05]  /*4e80*/  @P4 BRA `(.L_x_901) ;  /* 0x00000000002c4947 */ /* 0x002fea0003800000 */
[----:B------:R-:W-:Y:S05]  /*4e90*/  @!P0 BRA `(.L_x_902) ;  /* 0x0000000000048947 */ /* 0x000fea0003800000 */
[----:B------:R-:W-:Y:S01]  /*4ea0*/  BPT.TRAP 0x1 ;  /* 0x000000040000795c */ /* 0x000fe20000300000 */
.L_x_902:
[----:B------:R-:W-:Y:S01]  /*4eb0*/  ULEA UR6, UR37, UR39, 0x3 ;  /* 0x0000002725067291 */ /* 0x000fe2000f8e183f */
[----:B------:R-:W-:-:S05]  /*4ec0*/  IMAD.U32 R6, RZ, RZ, UR36 ;  /* 0x00000024ff067e24 */ /* 0x000fca000f8e00ff */
[----:B------:R-:W-:-:S04]  /*4ed0*/  SHF.L.U32 R6, R6, 0x1f, RZ ;  /* 0x0000001f06067819 */ /* 0x000fc800000006ff */
[----:B------:R1:W2:Y:S01]  /*4ee0*/  SYNCS.PHASECHK.TRANS64.TRYWAIT P3, [UR6+0x28850], R6 ;  /* 0x02885006ff0075a7 */ /* 0x0002a20008060146 */
[----:B------:R-:W-:Y:S05]  /*4ef0*/  @!P0 BRA `(.L_x_903) ;  /* 0x0000000000048947 */ /* 0x000fea0003800000 */
[----:B------:R-:W-:Y:S01]  /*4f00*/  BPT.TRAP 0x1 ;  /* 0x000000040000795c */ /* 0x000fe20000300000 */
.L_x_903:
[----:B--2---:R-:W-:Y:S05]  /*4f10*/  @P3 BRA `(.L_x_901) ;  /* 0x0000000000083947 */ /* 0x004fea0003800000 */
[----:B------:R-:W2:Y:S02]  /*4f20*/  SYNCS.PHASECHK.TRANS64.TRYWAIT P3, [UR6+0x28850], R6 ;  /* 0x02885006ff0075a7 */ /* 0x000ea40008060146 */
[----:B--2---:R-:W-:Y:S05]  /*4f30*/  @!P3 BRA `(.L_x_904) ;  /* 0x000000cc002cb947 */ /* 0x004fea0003800000 */
.L_x_901:
[----:B------:R-:W-:Y:S01]  /*4f40*/  UIADD3 UR6, UR39, 0x400, URZ ;  /* 0x0000040027067890 */ /* 0x000fe2000fffe03f */
[----:B------:R-:W-:Y:S01]  /*4f50*/  WARPGROUP.ARRIVE ;  /* 0x00000000000079c5 */ /* 0x000fe20000000000 */
[----:B------:R-:W-:Y:S01]  /*4f60*/  UMOV UR7, 0x40000040 ;  /* 0x4000004000077882 */ /* 0x000fe20000000000 */
[----:B------:R-:W3:Y:S01]  /*4f70*/  LDC R13, c[0x0][0x2e0] ;  /* 0x0000b800ff0d7b82 */ /* 0x000ee20000000800 */
[----:B------:R-:W-:Y:S01]  /*4f80*/  USHF.R.U32.HI UR6, URZ, 0x4, UR6 ;  /* 0x000000043f067899 */ /* 0x000fe20008011606 */
[----:B--2---:R-:W-:-:S03]  /*4f90*/  IMAD.U32 R11, RZ, RZ, UR60 ;  /* 0x0000003cff0b7e24 */ /* 0x004fc6000f8e00ff */
[----:B------:R-:W-:Y:S02]  /*4fa0*/  ULOP3.LUT UR6, UR6, 0x3fff, URZ, 0xc0, !UPT ;  /* 0x00003fff06067892 */ /* 0x000fe4000f8ec03f */
[----:B------:R-:W-:Y:S02]  /*4fb0*/  @!P1 LEA R11, R11, UR39, 0x3 ;  /* 0x000000270b0b9c11 */ /* 0x000fe4000f8e18ff */
[----:B------:R-:W-:-:S03]  /*4fc0*/  ULOP3.LUT UR6, UR6, 0x4000000, URZ, 0xfc, !UPT ;  /* 0x0400000006067892 */ /* 0x000fc6000f8efc3f */
[----:B------:R-:W-:Y:S01]  /*4fd0*/  @!P1 VIADD R11, R11, 0x28840 ;  /* 0x000288400b0b9836 */ /* 0x000fe20000000000 */
[----:B------:R-:W-:-:S04]  /*4fe0*/  ULEA UR10, UR37, UR6, 0xb ;  /* 0x00000006250a7291 */ /* 0x000fc8000f8e583f */
[----:B------:R-:W-:-:S03]  /*4ff0*/  @!P1 PRMT R11, RZ, 0x654, R11 ;  /* 0x00000654ff0b9816 */ /* 0x000fc6000000000b */
[----:B------:R-:W-:Y:S02]  /*5000*/  UMOV UR6, UR10 ;  /* 0x0000000a00067c82 */ /* 0x000fe40008000000 */
        /* <DEDUP_REMOVED lines=36> */
[----:B------:R-:W-:Y:S02]  /*5250*/  ULOP3.LUT UR6, URZ, UR56, URZ, 0x33, !UPT ;  /* 0x000000383f067292 */ /* 0x000fe4000f8e333f */
[----:B------:R-:W-:Y:S02]  /*5260*/  WARPGROUP.DEPBAR.LE gsb0, 0x0 ;  /* 0x00008000000079c5 */ /* 0x000fe40000010000 */
[----:B------:R-:W-:-:S05]  /*5270*/  IMAD.SHL.U32 R152, R7, 0x80, RZ ;  /* 0x0000008007987824 */ /* 0x000fca00078e00ff */
[----:B-1----:R-:W-:-:S05]  /*5280*/  IADD3 R6, -R152, 0x1, RZ ;  /* 0x0000000198067810 */ /* 0x002fca0007ffe1ff */
[----:B---3--:R-:W-:Y:S01]  /*5290*/  IMAD R13, R13, UR45, R6 ;  /* 0x0000002d0d0d7c24 */ /* 0x008fe2000f8e0206 */
[----:B------:R-:W-:-:S03]  /*52a0*/  IADD3 R6, -R17, 0xb, RZ ;  /* 0x0000000b11067810 */ /* 0x000fc60007ffe1ff */
[----:B------:R-:W-:Y:S02]  /*52b0*/  VIADD R13, R13, -UR58 ;  /* 0x8000003a0d0d7c36 */ /* 0x000fe40008000000 */
[----:B------:R1:W-:Y:S06]  /*52c0*/  BAR.ARV R6, 0x100 ;  /* 0x000400060000751d */ /* 0x0003ec0000002000 */
[----:B------:R-:W-:Y:S01]  /*52d0*/  IMAD R13, R16, -0x2, R13 ;  /* 0xfffffffe100d7824 */ /* 0x000fe200078e020d */
[----:B------:R2:W-:Y:S03]  /*52e0*/  @!P1 SYNCS.ARRIVE.TRANS64.RED.A1T0 RZ, [R11+URZ], RZ ;  /* 0x000000ff0bff99a7 */ /* 0x0005e6000810043f */
[----:B------:R-:W-:-:S02]  /*52f0*/  VIADD R154, R13, UR57 ;  /* 0x000000390d9a7c36 */ /* 0x000fc40008000000 */
[----:B------:R-:W-:Y:S02]  /*5300*/  VIADD R156, R13, UR6 ;  /* 0x000000060d9c7c36 */ /* 0x000fe40008000000 */
[C---:B--2---:R-:W-:Y:S02]  /*5310*/  IMAD.IADD R11, R5.reuse, 0x1, R154 ;  /* 0x00000001050b7824 */ /* 0x044fe400078e029a */
[----:B------:R-:W-:Y:S01]  /*5320*/  IMAD.IADD R14, R5, 0x1, R156 ;  /* 0x00000001050e7824 */ /* 0x000fe200078e029c */
[----:B-1----:R-:W-:Y:S06]  /*5330*/  @!P2 BRA `(.L_x_905) ;  /* 0x00000000005ca947 */ /* 0x002fec0003800000 */
[----:B------:R-:W-:Y:S01]  /*5340*/  ISETP.GT.AND P3, PT, R10, -0x1, PT ;  /* 0xffffffff0a00780c */ /* 0x000fe20003f64270 */
[----:B------:R-:W-:-:S12]  /*5350*/  BSSY B0, `(.L_x_906) ;  /* 0x0000011000007945 */ /* 0x000fd80003800000 */
[----:B------:R-:W-:Y:S05]  /*5360*/  @P3 BRA `(.L_x_907) ;  /* 0x0000000000203947 */ /* 0x000fea0003800000 */
[----:B------:R-:W-:Y:S01]  /*5370*/  IMAD.U32 R15, RZ, RZ, UR55 ;  /* 0x00000037ff0f7e24 */ /* 0x000fe2000f8e00ff */
[----:B------:R-:W-:-:S04]  /*5380*/  LOP3.LUT R13, RZ, R10, RZ, 0x33, !PT ;  /* 0x0000000aff0d7212 */ /* 0x000fc800078e33ff */
[----:B------:R-:W-:-:S13]  /*5390*/  ISETP.NE.AND P3, PT, R15, 0x1, PT ;  /* 0x000000010f00780c */ /* 0x000fda0003f65270 */
[----:B------:R-:W1:Y:S02]  /*53a0*/  @P3 LDC.64 R20, c[0x0][0x9e8] ;  /* 0x00027a00ff143b82 */ /* 0x000e640000000a00 */
[----:B-1----:R-:W-:-:S05]  /*53b0*/  @P3 IMAD.HI.U32 R6, R13, R20, RZ ;  /* 0x000000140d063227 */ /* 0x002fca00078e00ff */
[----:B------:R-:W-:-:S04]  /*53c0*/  @P3 SHF.R.U32.HI R13, RZ, R21, R6 ;  /* 0x00000015ff0d3219 */ /* 0x000fc80000011606 */
[----:B------:R-:W-:Y:S01]  /*53d0*/  LOP3.LUT R6, RZ, R13, RZ, 0x33, !PT ;  /* 0x0000000dff067212 */ /* 0x000fe200078e33ff */
[----:B------:R-:W-:Y:S06]  /*53e0*/  BRA `(.L_x_908) ;  /* 0x00000000001c7947 */ /* 0x000fec0003800000 */
.L_x_907:
[----:B------:R-:W-:Y:S02]  /*53f0*/  IMAD.U32 R15, RZ, RZ, UR55 ;  /* 0x00000037ff0f7e24 */ /* 0x000fe4000f8e00ff */
[----:B------:R-:W-:-:S03]  /*5400*/  IMAD.MOV.U32 R6, RZ, RZ, R10 ;  /* 0x000000ffff067224 */ /* 0x000fc600078e000a */
[----:B------:R-:W-:-:S13]  /*5410*/  ISETP.NE.AND P3, PT, R15, 0x1, PT ;  /* 0x000000010f00780c */ /* 0x000fda0003f65270 */
[----:B------:R-:W1:Y:S01]  /*5420*/  @P3 LDC.64 R20, c[0x0][0x9e8] ;  /* 0x00027a00ff143b82 */ /* 0x000e620000000a00 */
[----:B------:R-:W-:-:S04]  /*5430*/  @P3 IMAD.IADD R13, R5, 0x1, R8 ;  /* 0x00000001050d3824 */ /* 0x000fc800078e0208 */
[----:B-1----:R-:W-:-:S05]  /*5440*/  @P3 IMAD.HI.U32 R20, R13, R20, RZ ;  /* 0x000000140d143227 */ /* 0x002fca00078e00ff */
[----:B------:R-:W-:-:S07]  /*5450*/  @P3 SHF.R.U32.HI R6, RZ, R21, R20 ;  /* 0x00000015ff063219 */ /* 0x000fce0000011614 */
.L_x_908:
[----:B------:R-:W-:Y:S05]  /*5460*/  BSYNC B0 ;  /* 0x0000000000007941 */ /* 0x000fea0003800000 */
.L_x_906:
[----:B------:R-:W-:-:S04]  /*5470*/  IMAD R13, R6, R15, -R152 ;  /* 0x0000000f060d7224 */ /* 0x000fc800078e0a98 */
[----:B------:R-:W-:-:S05]  /*5480*/  IMAD R13, R16, -0x2, R13 ;  /* 0xfffffffe100d7824 */ /* 0x000fca00078e020d */
[----:B------:R-:W-:Y:S02]  /*5490*/  VIADDMNMX R11, R13, R15, R11, PT ;  /* 0x0000000f0d0b7246 */ /* 0x000fe4000380010b */
[----:B------:R-:W-:-:S07]  /*54a0*/  VIMNMX R14, R14, R13, !PT ;  /* 0x0000000d0e0e7248 */ /* 0x000fce0007fe0100 */
.L_x_905:
[----:B------:R-:W-:Y:S01]  /*54b0*/  ISETP.GT.AND P3, PT, R7, -0x1, PT ;  /* 0xffffffff0700780c */ /* 0x000fe20003f64270 */
[----:B------:R-:W-:-:S03]  /*54c0*/  IMAD.IADD R20, R4, 0x1, R156 ;  /* 0x0000000104147824 */ /* 0x000fc600078e029c */
[C---:B------:R-:W-:Y:S02]  /*54d0*/  ISETP.GT.AND P5, PT, R14.reuse, RZ, P3 ;  /* 0x000000ff0e00720c */ /* 0x040fe40001fa4270 */
[----:B------:R-:W-:Y:S02]  /*54e0*/  ISETP.GT.AND P6, PT, R14, 0x1, P3 ;  /* 0x000000010e00780c */ /* 0x000fe40001fc4270 */
[C---:B------:R-:W-:Y:S02]  /*54f0*/  ISETP.LT.OR P5, PT, R11.reuse, 0x1, P5 ;  /* 0x000000010b00780c */ /* 0x040fe40002fa1670 */
[----:B------:R-:W-:Y:S02]  /*5500*/  ISETP.LT.OR P6, PT, R11, 0x2, P6 ;  /* 0x000000020b00780c */ /* 0x000fe400037c1670 */
[----:B------:R-:W-:Y:S02]  /*5510*/  FSEL R171, R24, -INF , !P5 ;  /* 0xff80000018ab7808 */ /* 0x000fe40006800000 */
[----:B------:R-:W-:-:S02]  /*5520*/  FSEL R173, R25, -INF , !P6 ;  /* 0xff80000019ad7808 */ /* 0x000fc40007000000 */
[C---:B------:R-:W-:Y:S02]  /*5530*/  ISETP.GT.AND P4, PT, R14.reuse, 0x8, P3 ;  /* 0x000000080e00780c */ /* 0x040fe40001f84270 */
[C---:B------:R-:W-:Y:S02]  /*5540*/  ISETP.GT.AND P5, PT, R14.reuse, 0x9, P3 ;  /* 0x000000090e00780c */ /* 0x040fe40001fa4270 */
[----:B------:R-:W-:Y:S02]  /*5550*/  ISETP.GT.AND P6, PT, R14, 0x10, P3 ;  /* 0x000000100e00780c */ /* 0x000fe40001fc4270 */
[C---:B------:R-:W-:Y:S02]  /*5560*/  ISETP.LT.OR P4, PT, R11.reuse, 0x9, P4 ;  /* 0x000000090b00780c */ /* 0x040fe40002781670 */
[C---:B------:R-:W-:Y:S02]  /*5570*/  ISETP.LT.OR P5, PT, R11.reuse, 0xa, P5 ;  /* 0x0000000a0b00780c */ /* 0x040fe40002fa1670 */
[----:B------:R-:W-:-:S02]  /*5580*/  ISETP.LT.OR P6, PT, R11, 0x11, P6 ;  /* 0x000000110b00780c */ /* 0x000fc400037c1670 */
[----:B------:R-:W-:Y:S02]  /*5590*/  FSEL R179, R28, -INF , !P4 ;  /* 0xff8000001cb37808 */ /* 0x000fe40006000000 */
[----:B------:R-:W-:Y:S02]  /*55a0*/  FSEL R193, R29, -INF , !P5 ;  /* 0xff8000001dc17808 */ /* 0x000fe40006800000 */
[----:B------:R-:W-:Y:S02]  /*55b0*/  FSEL R183, R32, -INF , !P6 ;  /* 0xff80000020b77808 */ /* 0x000fe40007000000 */
[C---:B------:R-:W-:Y:S02]  /*55c0*/  ISETP.GT.AND P4, PT, R14.reuse, 0x11, P3 ;  /* 0x000000110e00780c */ /* 0x040fe40001f84270 */
[C---:B------:R-:W-:Y:S02]  /*55d0*/  ISETP.GT.AND P5, PT, R14.reuse, 0x18, P3 ;  /* 0x000000180e00780c */ /* 0x040fe40001fa4270 */
[----:B------:R-:W-:-:S02]  /*55e0*/  ISETP.GT.AND P6, PT, R14, 0x19, P3 ;  /* 0x000000190e00780c */ /* 0x000fc40001fc4270 */
[C---:B------:R-:W-:Y:S02]  /*55f0*/  ISETP.LT.OR P4, PT, R11.reuse, 0x12, P4 ;  /* 0x000000120b00780c */ /* 0x040fe40002781670 */
[C---:B------:R-:W-:Y:S02]  /*5600*/  ISETP.LT.OR P5, PT, R11.reuse, 0x19, P5 ;  /* 0x000000190b00780c */ /* 0x040fe40002fa1670 */
[----:B------:R-:W-:Y:S02]  /*5610*/  ISETP.LT.OR P6, PT, R11, 0x1a, P6 ;  /* 0x0000001a0b00780c */ /* 0x000fe400037c1670 */
[----:B------:R-:W-:Y:S02]  /*5620*/  FSEL R191, R33, -INF , !P4 ;  /* 0xff80000021bf7808 */ /* 0x000fe40006000000 */
        /* <DEDUP_REMOVED lines=67> */
[----:B------:R-:W-:Y:S01]  /*5a60*/  ISETP.GT.AND P6, PT, R14, 0x79, P3 ;  /* 0x000000790e00780c */ /* 0x000fe20001fc4270 */
[----:B------:R-:W-:Y:S01]  /*5a70*/  IMAD.IADD R14, R4, 0x1, R154 ;  /* 0x00000001040e7824 */ /* 0x000fe200078e029a */
[----:B------:R-:W-:-:S02]  /*5a80*/  ISETP.LT.OR P4, PT, R11, 0x72, P4 ;  /* 0x000000720b00780c */ /* 0x000fc40002781670 */
[C---:B------:R-:W-:Y:S02]  /*5a90*/  ISETP.LT.OR P5, PT, R11.reuse, 0x79, P5 ;  /* 0x000000790b00780c */ /* 0x040fe40002fa1670 */
[----:B------:R-:W-:Y:S02]  /*5aa0*/  ISETP.LT.OR P6, PT, R11, 0x7a, P6 ;  /* 0x0000007a0b00780c */ /* 0x000fe400037c1670 */
[----:B------:R-:W-:Y:S02]  /*5ab0*/  FSEL R81, R81, -INF , !P4 ;  /* 0xff80000051517808 */ /* 0x000fe40006000000 */
[----:B------:R-:W-:Y:S02]  /*5ac0*/  FSEL R37, R84, -INF , !P5 ;  /* 0xff80000054257808 */ /* 0x000fe40006800000 */
[----:B------:R-:W-:Y:S01]  /*5ad0*/  FSEL R85, R85, -INF , !P6 ;  /* 0xff80000055557808 */ /* 0x000fe20007000000 */
[----:B------:R-:W-:Y:S06]  /*5ae0*/  @!P2 BRA `(.L_x_909) ;  /* 0x000000000058a947 */ /* 0x000fec0003800000 */
[----:B------:R-:W-:Y:S01]  /*5af0*/  IMAD.IADD R11, R4, 0x1, R8 ;  /* 0x00000001040b7824 */ /* 0x000fe200078e0208 */
[----:B------:R-:W-:Y:S04]  /*5b00*/  BSSY B0, `(.L_x_910) ;  /* 0x0000010000007945 */ /* 0x000fe80003800000 */
[----:B------:R-:W-:-:S13]  /*5b10*/  ISETP.GT.AND P4, PT, R11, -0x1, PT ;  /* 0xffffffff0b00780c */ /* 0x000fda0003f84270 */
        /* <DEDUP_REMOVED lines=9> */
.L_x_911:
[----:B------:R-:W-:-:S05]  /*5bb0*/  IMAD.U32 R24, RZ, RZ, UR55 ;  /* 0x00000037ff187e24 */ /* 0x000fca000f8e00ff */
[----:B------:R-:W-:-:S13]  /*5bc0*/  ISETP.NE.AND P4, PT, R24, 0x1, PT ;  /* 0x000000011800780c */ /* 0x000fda0003f85270 */
[----:B------:R-:W1:Y:S02]  /*5bd0*/  @P4 LDC.64 R162, c[0x0][0x9e8] ;  /* 0x00027a00ffa24b82 */ /* 0x000e640000000a00 */
[----:B-1----:R-:W-:-:S05]  /*5be0*/  @P4 IMAD.HI.U32 R6, R11, R162, RZ ;  /* 0x000000a20b064227 */ /* 0x002fca00078e00ff */
[----:B------:R-:W-:-:S07]  /*5bf0*/  @P4 SHF.R.U32.HI R11, RZ, R163, R6 ;  /* 0x000000a3ff0b4219 */ /* 0x000fce0000011606 */
.L_x_912:
[----:B------:R-:W-:Y:S05]  /*5c00*/  BSYNC B0 ;  /* 0x0000000000007941 */ /* 0x000fea0003800000 */
.L_x_910:
[----:B------:R-:W-:-:S04]  /*5c10*/  IMAD R11, R11, R24, -R152 ;  /* 0x000000180b0b7224 */ /* 0x000fc800078e0a98 */
[----:B------:R-:W-:-:S05]  /*5c20*/  IMAD R11, R16, -0x2, R11 ;  /* 0xfffffffe100b7824 */ /* 0x000fca00078e020b */
[----:B------:R-:W-:Y:S02]  /*5c30*/  VIADDMNMX R14, R11, R24, R14, PT ;  /* 0x000000180b0e7246 */ /* 0x000fe4000380010e */
[----:B------:R-:W-:-:S07]  /*5c40*/  VIMNMX R20, R20, R11, !PT ;  /* 0x0000000b14147248 */ /* 0x000fce0007fe0100 */
.L_x_909:
[----:B------:R-:W-:Y:S01]  /*5c50*/  FMNMX.FTZ R6, R171, R0, !PT ;  /* 0x00000000ab067209 */ /* 0x000fe20007810000 */
[----:B------:R-:W-:Y:S01]  /*5c60*/  IMAD.U32 R40, RZ, RZ, UR37 ;  /* 0x00000025ff287e24 */ /* 0x000fe2000f8e00ff */
[----:B------:R-:W-:Y:S01]  /*5c70*/  ISETP.GT.AND P5, PT, R20, 0x8, P3 ;  /* 0x000000081400780c */ /* 0x000fe20001fa4270 */
[----:B------:R-:W-:Y:S01]  /*5c80*/  UMOV UR36, UR59 ;  /* 0x0000003b00247c82 */ /* 0x000fe20008000000 */
[----:B------:R-:W-:Y:S01]  /*5c90*/  FMNMX.FTZ R6, R173, R6, !PT ;  /* 0x00000006ad067209 */ /* 0x000fe20007810000 */
[----:B------:R-:W-:Y:S01]  /*5ca0*/  UMOV UR37, UR60 ;  /* 0x0000003c00257c82 */ /* 0x000fe20008000000 */
[----:B------:R-:W-:Y:S02]  /*5cb0*/  ISETP.LT.OR P5, PT, R14, 0x9, P5 ;  /* 0x000000090e00780c */ /* 0x000fe40002fa1670 */
[----:B------:R-:W-:Y:S02]  /*5cc0*/  FMNMX.FTZ R6, R179, R6, !PT ;  /* 0x00000006b3067209 */ /* 0x000fe40007810000 */
[----:B------:R-:W-:-:S02]  /*5cd0*/  FSEL R165, R30, -INF , !P5 ;  /* 0xff8000001ea57808 */ /* 0x000fc40006800000 */
[----:B------:R-:W-:Y:S02]  /*5ce0*/  FMNMX.FTZ R6, R193, R6, !PT ;  /* 0x00000006c1067209 */ /* 0x000fe40007810000 */
[----:B------:R-:W-:Y:S02]  /*5cf0*/  ISETP.GT.AND P5, PT, R20, 0x11, P3 ;  /* 0x000000111400780c */ /* 0x000fe40001fa4270 */
[----:B------:R-:W-:Y:S02]  /*5d00*/  FMNMX.FTZ R6, R183, R6, !PT ;  /* 0x00000006b7067209 */ /* 0x000fe40007810000 */
        /* <DEDUP_REMOVED lines=8> */
[----:B------:R-:W-:-:S02]  /*5d90*/  ISETP.GT.AND P6, PT, R20, 0x1, P3 ;  /* 0x000000011400780c */ /* 0x000fc40001fc4270 */
[----:B------:R-:W-:Y:S02]  /*5da0*/  FMNMX.FTZ R6, R159, R6, !PT ;  /* 0x000000069f067209 */ /* 0x000fe40007810000 */
[----:B------:R-:W-:Y:S02]  /*5db0*/  FSEL R39, R39, -INF , !P5 ;  /* 0xff80000027277808 */ /* 0x000fe40006800000 */
[----:B------:R-:W-:Y:S02]  /*5dc0*/  FMNMX.FTZ R6, R157, R6, !PT ;  /* 0x000000069d067209 */ /* 0x000fe40007810000 */
[----:B------:R-:W-:Y:S02]  /*5dd0*/  ISETP.GT.AND P5, PT, R20, 0x21, P3 ;  /* 0x000000211400780c */ /* 0x000fe40001fa4270 */
[----:B------:R-:W-:Y:S02]  /*5de0*/  FMNMX.FTZ R6, R155, R6, !PT ;  /* 0x000000069b067209 */ /* 0x000fe40007810000 */
[----:B------:R-:W-:-:S02]  /*5df0*/  ISETP.LT.OR P6, PT, R14, 0x2, P6 ;  /* 0x000000020e00780c */ /* 0x000fc400037c1670 */
[----:B------:R-:W-:Y:S02]  /*5e00*/  FMNMX.FTZ R6, R153, R6, !PT ;  /* 0x0000000699067209 */ /* 0x000fe40007810000 */
[----:B------:R-:W-:Y:S02]  /*5e10*/  ISETP.LT.OR P5, PT, R14, 0x22, P5 ;  /* 0x000000220e00780c */ /* 0x000fe40002fa1670 */
[----:B------:R-:W-:Y:S02]  /*5e20*/  FMNMX.FTZ R6, R49, R6, !PT ;  /* 0x0000000631067209 */ /* 0x000fe40007810000 */
[----:B------:R-:W-:Y:S02]  /*5e30*/  FSEL R169, R27, -INF , !P6 ;  /* 0xff8000001ba97808 */ /* 0x000fe40007000000 */
[----:B------:R-:W-:Y:S02]  /*5e40*/  FMNMX.FTZ R6, R45, R6, !PT ;  /* 0x000000062d067209 */ /* 0x000fe40007810000 */
[----:B------:R-:W-:-:S02]  /*5e50*/  ISETP.GT.AND P6, PT, R20, 0x10, P3 ;  /* 0x000000101400780c */ /* 0x000fc40001fc4270 */
[----:B------:R-:W-:Y:S02]  /*5e60*/  FMNMX.FTZ R6, R53, R6, !PT ;  /* 0x0000000635067209 */ /* 0x000fe40007810000 */
[C---:B------:R-:W-:Y:S02]  /*5e70*/  ISETP.GT.AND P4, PT, R20.reuse, 0x9, P3 ;  /* 0x000000091400780c */ /* 0x040fe40001f84270 */
[----:B------:R-:W-:Y:S02]  /*5e80*/  FMNMX.FTZ R6, R41, R6, !PT ;  /* 0x0000000629067209 */ /* 0x000fe40007810000 */
[----:B------:R-:W-:Y:S02]  /*5e90*/  FSEL R175, R43, -INF , !P5 ;  /* 0xff8000002baf7808 */ /* 0x000fe40006800000 */
[----:B------:R-:W-:Y:S02]  /*5ea0*/  FMNMX.FTZ R6, R57, R6, !PT ;  /* 0x0000000639067209 */ /* 0x000fe40007810000 */
[----:B------:R-:W-:-:S02]  /*5eb0*/  ISETP.GT.AND P5, PT, R20, RZ, P3 ;  /* 0x000000ff1400720c */ /* 0x000fc40001fa4270 */
[----:B------:R-:W-:Y:S02]  /*5ec0*/  FMNMX.FTZ R6, R33, R6, !PT ;  /* 0x0000000621067209 */ /* 0x000fe40007810000 */
[C---:B------:R-:W-:Y:S02]  /*5ed0*/  ISETP.LT.OR P6, PT, R14.reuse, 0x11, P6 ;  /* 0x000000110e00780c */ /* 0x040fe400037c1670 */
[----:B------:R-:W-:Y:S02]  /*5ee0*/  FMNMX.FTZ R6, R61, R6, !PT ;  /* 0x000000063d067209 */ /* 0x000fe40007810000 */
[C---:B------:R-:W-:Y:S02]  /*5ef0*/  ISETP.LT.OR P4, PT, R14.reuse, 0xa, P4 ;  /* 0x0000000a0e00780c */ /* 0x040fe40002781670 */
[----:B------:R-:W-:Y:S02]  /*5f00*/  FMNMX.FTZ R6, R21, R6, !PT ;  /* 0x0000000615067209 */ /* 0x000fe40007810000 */
[----:B------:R-:W-:-:S02]  /*5f10*/  ISETP.LT.OR P5, PT, R14, 0x1, P5 ;  /* 0x000000010e00780c */ /* 0x000fc40002fa1670 */
[----:B------:R-:W-:Y:S02]  /*5f20*/  FMNMX.FTZ R6, R65, R6, !PT ;  /* 0x0000000641067209 */ /* 0x000fe40007810000 */
[----:B------:R-:W-:Y:S02]  /*5f30*/  FSEL R163, R34, -INF , !P6 ;  /* 0xff80000022a37808 */ /* 0x000fe40007000000 */
[----:B------:R-:W-:Y:S02]  /*5f40*/  FMNMX.FTZ R6, R25, R6, !PT ;  /* 0x0000000619067209 */ /* 0x000fe40007810000 */
[----:B------:R-:W-:Y:S02]  /*5f50*/  FSEL R167, R31, -INF , !P4 ;  /* 0xff8000001fa77808 */ /* 0x000fe40006000000 */
[----:B------:R-:W-:Y:S02]  /*5f60*/  FMNMX.FTZ R6, R69, R6, !PT ;  /* 0x0000000645067209 */ /* 0x000fe40007810000 */
[----:B------:R-:W-:-:S02]  /*5f70*/  ISETP.GT.AND P4, PT, R20, 0x18, P3 ;  /* 0x000000181400780c */ /* 0x000fc40001f84270 */
[----:B------:R-:W-:Y:S02]  /*5f80*/  FMNMX.FTZ R6, R15, R6, !PT ;  /* 0x000000060f067209 */ /* 0x000fe40007810000 */
[----:B------:R-:W-:Y:S02]  /*5f90*/  FSEL R26, R26, -INF , !P5 ;  /* 0xff8000001a1a7808 */ /* 0x000fe40006800000 */
[----:B------:R-:W-:Y:S02]  /*5fa0*/  FMNMX.FTZ R6, R73, R6, !PT ;  /* 0x0000000649067209 */ /* 0x000fe40007810000 */
[----:B------:R-:W-:Y:S02]  /*5fb0*/  ISETP.LT.OR P4, PT, R14, 0x19, P4 ;  /* 0x000000190e00780c */ /* 0x000fe40002781670 */
[----:B------:R-:W-:Y:S02]  /*5fc0*/  FMNMX.FTZ R6, R13, R6, !PT ;  /* 0x000000060d067209 */ /* 0x000fe40007810000 */
[----:B------:R-:W-:-:S02]  /*5fd0*/  ISETP.GT.AND P5, PT, R20, 0x30, P3 ;  /* 0x000000301400780c */ /* 0x000fc40001fa4270 */
[----:B------:R-:W-:Y:S02]  /*5fe0*/  FMNMX.FTZ R6, R77, R6, !PT ;  /* 0x000000064d067209 */ /* 0x000fe40007810000 */
[----:B------:R-:W-:Y:S02]  /*5ff0*/  ISETP.LT.OR P5, PT, R14, 0x31, P5 ;  /* 0x000000310e00780c */ /* 0x000fe40002fa1670 */
[----:B------:R-:W-:Y:S02]  /*6000*/  FMNMX.FTZ R6, R29, R6, !PT ;  /* 0x000000061d067209 */ /* 0x000fe40007810000 */
[----:B------:R-:W-:Y:S02]  /*6010*/  @!P1 LEA R40, R40, UR39, 0x3 ;  /* 0x0000002728289c11 */ /* 0x000fe4000f8e18ff */
[----:B------:R-:W-:-:S04]  /*6020*/  FMNMX.FTZ R6, R81, R6, !PT ;  /* 0x0000000651067209 */ /* 0x000fc80007810000 */
[----:B------:R-:W-:-:S04]  /*6030*/  FMNMX.FTZ R6, R37, R6, !PT ;  /* 0x0000000625067209 */ /* 0x000fc80007810000 */
[----:B------:R-:W-:Y:S02]  /*6040*/  FMNMX.FTZ R24, R85, R6, !PT ;  /* 0x0000000655187209 */ /* 0x000fe40007810000 */
[----:B------:R-:W1:Y:S03]  /*6050*/  LDC R6, c[0x0][0x988] ;  /* 0x00026200ff067b82 */ /* 0x000e660000000800 */
[----:B------:R-:W2:Y:S02]  /*6060*/  SHFL.BFLY PT, R11, R24, 0x2, 0x1f ;  /* 0x0c401f00180b7f89 */ /* 0x000ea400000e0000 */
[----:B--2---:R-:W-:-:S05]  /*6070*/  FMNMX.FTZ R28, R24, R11, !PT ;  /* 0x0000000b181c7209 */ /* 0x004fca0007810000 */
[----:B------:R-:W2:Y:S02]  /*6080*/  SHFL.BFLY PT, R11, R28, 0x1, 0x1f ;  /* 0x0c201f001c0b7f89 */ /* 0x000ea400000e0000 */
[----:B--2---:R-:W-:Y:S02]  /*6090*/  FMNMX.FTZ R11, R28, R11, !PT ;  /* 0x0000000b1c0b7209 */ /* 0x004fe40007810000 */
[----:B------:R-:W-:Y:S02]  /*60a0*/  FMNMX.FTZ R28, R26, R9, !PT ;  /* 0x000000091a1c7209 */ /* 0x000fe40007810000 */
[C---:B------:R-:W-:Y:S01]  /*60b0*/  FSETP.NEU.FTZ.AND P6, PT, R11.reuse, -INF , PT ;  /* 0xff8000000b00780b */ /* 0x040fe20003fdd000 */
[----:B-1----:R-:W-:Y:S01]  /*60c0*/  FMUL.FTZ R24, R11, R6 ;  /* 0x000000060b187220 */ /* 0x002fe20000410000 */
[----:B------:R-:W-:-:S04]  /*60d0*/  FMNMX.FTZ R28, R169, R28, !PT ;  /* 0x0000001ca91c7209 */ /* 0x000fc80007810000 */
[----:B------:R-:W-:Y:S02]  /*60e0*/  FSEL R24, R24, RZ, P6 ;  /* 0x000000ff18187208 */ /* 0x000fe40003000000 */
[----:B------:R-:W-:-:S03]  /*60f0*/  FMNMX.FTZ R28, R165, R28, !PT ;  /* 0x0000001ca51c7209 */ /* 0x000fc60007810000 */
[-CC-:B------:R-:W-:Y:S01]  /*6100*/  FFMA.FTZ R180, R171, R6.reuse, -R24.reuse ;  /* 0x00000006abb47223 */ /* 0x180fe20000010818 */
[----:B------:R-:W-:Y:S01]  /*6110*/  FSEL R171, R38, -INF , !P4 ;  /* 0xff80000026ab7808 */ /* 0x000fe20006000000 */
[-CC-:B------:R-:W-:Y:S01]  /*6120*/  FFMA.FTZ R27, R173, R6.reuse, -R24.reuse ;  /* 0x00000006ad1b7223 */ /* 0x180fe20000010818 */
[----:B------:R-:W-:Y:S01]  /*6130*/  ISETP.GT.AND P4, PT, R20, 0x20, P3 ;  /* 0x000000201400780c */ /* 0x000fe20001f84270 */
[--C-:B------:R-:W-:Y:S01]  /*6140*/  FFMA.FTZ R182, R179, R6, -R24.reuse ;  /* 0x00000006b3b67223 */ /* 0x100fe20000010818 */
[----:B------:R-:W-:Y:S01]  /*6150*/  FMNMX.FTZ R28, R167, R28, !PT ;  /* 0x0000001ca71c7209 */ /* 0x000fe20007810000 */
[-CC-:B------:R-:W-:Y:S01]  /*6160*/  FFMA.FTZ R176, R183, R6.reuse, -R24.reuse ;  /* 0x00000006b7b07223 */ /* 0x180fe20000010818 */
[----:B------:R-:W-:Y:S01]  /*6170*/  ISETP.LT.OR P4, PT, R14, 0x21, P4 ;  /* 0x000000210e00780c */ /* 0x000fe20002781670 */
[--C-:B------:R-:W-:Y:S01]  /*6180*/  FFMA.FTZ R43, R191, R6, -R24.reuse ;  /* 0x00000006bf2b7223 */ /* 0x100fe20000010818 */
[----:B------:R-:W-:Y:S01]  /*6190*/  FMNMX.FTZ R28, R163, R28, !PT ;  /* 0x0000001ca31c7209 */ /* 0x000fe20007810000 */
        /* <DEDUP_REMOVED lines=24> */
[-CC-:B------:R-:W-:Y:S01]  /*6320*/  FFMA.FTZ R21, R65, R6.reuse, -R24.reuse ;  /* 0x0000000641157223 */ /* 0x180fe20000010818 */
[----:B------:R-:W-:Y:S01]  /*6330*/  FSEL R183, R50, -INF , !P5 ;  /* 0xff80000032b77808 */ /* 0x000fe20006800000 */
[-CC-:B------:R-:W-:Y:S01]  /*6340*/  FFMA.FTZ R162, R25, R6.reuse, -R24.reuse ;  /* 0x0000000619a27223 */ /* 0x180fe20000010818 */
[----:B------:R-:W-:Y:S01]  /*6350*/  ISETP.GT.AND P5, PT, R20, 0x38, P3 ;  /* 0x000000381400780c */ /* 0x000fe20001fa4270 */
[-CC-:B------:R-:W-:Y:S01]  /*6360*/  FFMA.FTZ R25, R69, R6.reuse, -R24.reuse ;  /* 0x0000000645197223 */ /* 0x180fe20000010818 */
[C---:B------:R-:W-:Y:S01]  /*6370*/  ISETP.LT.OR P4, PT, R14.reuse, 0x32, P4 ;  /* 0x000000320e00780c */ /* 0x040fe20002781670 */
[--C-:B------:R-:W-:Y:S01]  /*6380*/  FFMA.FTZ R158, R13, R6, -R24.reuse ;  /* 0x000000060d9e7223 */ /* 0x100fe20000010818 */
[----:B------:R-:W-:Y:S01]  /*6390*/  FMNMX.FTZ R28, R175, R28, !PT ;  /* 0x0000001caf1c7209 */ /* 0x000fe20007810000 */
[----:B------:R-:W-:Y:S01]  /*63a0*/  MUFU.EX2 R180, R180 ;  /* 0x000000b400b47308 */ /* 0x000fe20000000800 */
[----:B------:R-:W-:Y:S01]  /*63b0*/  ISETP.LT.OR P5, PT, R14, 0x39, P5 ;  /* 0x000000390e00780c */ /* 0x000fe20002fa1670 */
[-CC-:B------:R-:W-:Y:S01]  /*63c0*/  FFMA.FTZ R49, R49, R6.reuse, -R24.reuse ;  /* 0x0000000631317223 */ /* 0x180fe20000010818 */
[----:B------:R-:W-:Y:S01]  /*63d0*/  FSEL R191, R51, -INF , !P4 ;  /* 0xff80000033bf7808 */ /* 0x000fe20006000000 */
[--C-:B------:R-:W-:Y:S01]  /*63e0*/  FFMA.FTZ R51, R177, R6, -R24.reuse ;  /* 0x00000006b1337223 */ /* 0x100fe20000010818 */
[----:B------:R-:W-:Y:S01]  /*63f0*/  FMNMX.FTZ R28, R179, R28, !PT ;  /* 0x0000001cb31c7209 */ /* 0x000fe20007810000 */
[-CC-:B------:R-:W-:Y:S01]  /*6400*/  FFMA.FTZ R156, R15, R6.reuse, -R24.reuse ;  /* 0x000000060f9c7223 */ /* 0x180fe20000010818 */
[----:B------:R-:W-:Y:S01]  /*6410*/  ISETP.GT.AND P4, PT, R20, 0x39, P3 ;  /* 0x000000391400780c */ /* 0x000fe20001f84270 */
[----:B------:R-:W-:Y:S01]  /*6420*/  MUFU.EX2 R27, R27 ;  /* 0x0000001b001b7308 */ /* 0x000fe20000000800 */
[----:B------:R-:W-:Y:S01]  /*6430*/  FSEL R193, R54, -INF , !P5 ;  /* 0xff80000036c17808 */ /* 0x000fe20006800000 */
[--C-:B------:R-:W-:Y:S01]  /*6440*/  FFMA.FTZ R15, R73, R6, -R24.reuse ;  /* 0x00000006490f7223 */ /* 0x100fe20000010818 */
[----:B------:R-:W-:Y:S01]  /*6450*/  FMNMX.FTZ R28, R47, R28, !PT ;  /* 0x0000001c2f1c7209 */ /* 0x000fe20007810000 */
[-CC-:B------:R-:W-:Y:S01]  /*6460*/  FFMA.FTZ R152, R29, R6.reuse, -R24.reuse ;  /* 0x000000061d987223 */ /* 0x180fe20000010818 */
[----:B------:R-:W-:Y:S01]  /*6470*/  ISETP.GT.AND P5, PT, R20, 0x40, P3 ;  /* 0x000000401400780c */ /* 0x000fe20001fa4270 */
[--C-:B------:R-:W-:Y:S01]  /*6480*/  FFMA.FTZ R154, R37, R6, -R24.reuse ;  /* 0x00000006259a7223 */ /* 0x100fe20000010818 */
[C---:B------:R-:W-:Y:S01]  /*6490*/  ISETP.LT.OR P4, PT, R14.reuse, 0x3a, P4 ;  /* 0x0000003a0e00780c */ /* 0x040fe20002781670 */
[----:B------:R-:W-:Y:S01]  /*64a0*/  MUFU.EX2 R182, R182 ;  /* 0x000000b600b67308 */ /* 0x000fe20000000800 */
[----:B------:R-:W-:Y:S01]  /*64b0*/  FMNMX.FTZ R28, R183, R28, !PT ;  /* 0x0000001cb71c7209 */ /* 0x000fe20007810000 */
[-CC-:B------:R-:W-:Y:S01]  /*64c0*/  FFMA.FTZ R29, R81, R6.reuse, -R24.reuse ;  /* 0x00000006511d7223 */ /* 0x180fe20000010818 */
[----:B------:R-:W-:Y:S01]  /*64d0*/  ISETP.LT.OR P5, PT, R14, 0x41, P5 ;  /* 0x000000410e00780c */ /* 0x000fe20002fa1670 */
[----:B------:R-:W-:Y:S01]  /*64e0*/  FFMA.FTZ R37, R85, R6, -R24 ;  /* 0x0000000655257223 */ /* 0x000fe20000010818 */
[----:B------:R-:W-:-:S02]  /*64f0*/  FSEL R55, R55, -INF , !P4 ;  /* 0xff80000037377808 */ /* 0x000fc40006000000 */
[----:B------:R-:W-:Y:S01]  /*6500*/  ISETP.GT.AND P4, PT, R20, 0x41, P3 ;  /* 0x000000411400780c */ /* 0x000fe20001f84270 */
[----:B------:R-:W-:Y:S01]  /*6510*/  MUFU.EX2 R31, R31 ;  /* 0x0000001f001f7308 */ /* 0x000fe20000000800 */
[----:B------:R-:W-:Y:S02]  /*6520*/  FMNMX.FTZ R28, R191, R28, !PT ;  /* 0x0000001cbf1c7209 */ /* 0x000fe40007810000 */
[----:B------:R-:W-:Y:S02]  /*6530*/  FSEL R177, R58, -INF , !P5 ;  /* 0xff8000003ab17808 */ /* 0x000fe40006800000 */
[----:B------:R-:W-:Y:S02]  /*6540*/  ISETP.GT.AND P5, PT, R20, 0x48, P3 ;  /* 0x000000481400780c */ /* 0x000fe40001fa4270 */
[----:B------:R-:W-:Y:S01]  /*6550*/  ISETP.LT.OR P4, PT, R14, 0x42, P4 ;  /* 0x000000420e00780c */ /* 0x000fe20002781670 */
[----:B------:R-:W-:Y:S01]  /*6560*/  MUFU.EX2 R176, R176 ;  /* 0x000000b000b07308 */ /* 0x000fe20000000800 */
[----:B------:R-:W-:-:S02]  /*6570*/  FMNMX.FTZ R28, R193, R28, !PT ;  /* 0x0000001cc11c7209 */ /* 0x000fc40007810000 */
[----:B------:R-:W-:Y:S02]  /*6580*/  ISETP.LT.OR P5, PT, R14, 0x49, P5 ;  /* 0x000000490e00780c */ /* 0x000fe40002fa1670 */
[----:B------:R-:W-:Y:S01]  /*6590*/  FSEL R161, R59, -INF , !P4 ;  /* 0xff8000003ba17808 */ /* 0x000fe20006000000 */
[----:B------:R-:W-:Y:S01]  /*65a0*/  FFMA.FTZ R59, R159, R6, -R24 ;  /* 0x000000069f3b7223 */ /* 0x000fe20000010818 */
[----:B------:R-:W-:Y:S01]  /*65b0*/  ISETP.GT.AND P4, PT, R20, 0x49, P3 ;  /* 0x000000491400780c */ /* 0x000fe20001f84270 */
[----:B------:R-:W-:Y:S01]  /*65c0*/  MUFU.EX2 R43, R43 ;  /* 0x0000002b002b7308 */ /* 0x000fe20000000800 */
[----:B------:R-:W-:Y:S02]  /*65d0*/  FMNMX.FTZ R28, R55, R28, !PT ;  /* 0x0000001c371c7209 */ /* 0x000fe40007810000 */
[----:B------:R-:W-:Y:S02]  /*65e0*/  FSEL R181, R62, -INF , !P5 ;  /* 0xff8000003eb57808 */ /* 0x000fe40006800000 */
[----:B------:R-:W-:-:S02]  /*65f0*/  ISETP.GT.AND P5, PT, R20, 0x50, P3 ;  /* 0x000000501400780c */ /* 0x000fc40001fa4270 */
[C---:B------:R-:W-:Y:S01]  /*6600*/  ISETP.LT.OR P4, PT, R14.reuse, 0x4a, P4 ;  /* 0x0000004a0e00780c */ /* 0x040fe20002781670 */
[----:B------:R-:W-:Y:S01]  /*6610*/  MUFU.EX2 R178, R178 ;  /* 0x000000b200b27308 */ /* 0x000fe20000000800 */
[----:B------:R-:W-:Y:S02]  /*6620*/  FMNMX.FTZ R28, R177, R28, !PT ;  /* 0x0000001cb11c7209 */ /* 0x000fe40007810000 */
[----:B------:R-:W-:Y:S02]  /*6630*/  ISETP.LT.OR P5, PT, R14, 0x51, P5 ;  /* 0x000000510e00780c */ /* 0x000fe40002fa1670 */
[----:B------:R-:W-:Y:S01]  /*6640*/  FSEL R159, R63, -INF , !P4 ;  /* 0xff8000003f9f7808 */ /* 0x000fe20006000000 */
[----:B------:R-:W-:Y:S01]  /*6650*/  FFMA.FTZ R63, R155, R6, -R24 ;  /* 0x000000069b3f7223 */ /* 0x000fe20000010818 */
[----:B------:R-:W-:Y:S01]  /*6660*/  ISETP.GT.AND P4, PT, R20, 0x51, P3 ;  /* 0x000000511400780c */ /* 0x000fe20001f84270 */
[----:B------:R-:W-:Y:S01]  /*6670*/  MUFU.EX2 R51, R51 ;  /* 0x0000003300337308 */ /* 0x000fe20000000800 */
[----:B------:R-:W-:-:S02]  /*6680*/  FMNMX.FTZ R28, R161, R28, !PT ;  /* 0x0000001ca11c7209 */ /* 0x000fc40007810000 */
[----:B------:R-:W-:Y:S02]  /*6690*/  FSEL R157, R66, -INF , !P5 ;  /* 0xff800000429d7808 */ /* 0x000fe40006800000 */
[----:B------:R-:W-:Y:S02]  /*66a0*/  ISETP.GT.AND P5, PT, R20, 0x58, P3 ;  /* 0x000000581400780c */ /* 0x000fe40001fa4270 */
[C---:B------:R-:W-:Y:S01]  /*66b0*/  ISETP.LT.OR P4, PT, R14.reuse, 0x52, P4 ;  /* 0x000000520e00780c */ /* 0x040fe20002781670 */
[----:B------:R-:W-:Y:S01]  /*66c0*/  MUFU.EX2 R172, R172 ;  /* 0x000000ac00ac7308 */ /* 0x000fe20000000800 */
[----:B------:R-:W-:Y:S02]  /*66d0*/  FMNMX.FTZ R28, R181, R28, !PT ;  /* 0x0000001cb51c7209 */ /* 0x000fe40007810000 */
[----:B------:R-:W-:Y:S02]  /*66e0*/  ISETP.LT.OR P5, PT, R14, 0x59, P5 ;  /* 0x000000590e00780c */ /* 0x000fe40002fa1670 */
[----:B------:R-:W-:-:S02]  /*66f0*/  FSEL R67, R67, -INF , !P4 ;  /* 0xff80000043437808 */ /* 0x000fc40006000000 */
[----:B------:R-:W-:Y:S01]  /*6700*/  FMNMX.FTZ R28, R159, R28, !PT ;  /* 0x0000001c9f1c7209 */ /* 0x000fe20007810000 */
[----:B------:R-:W-:Y:S01]  /*6710*/  MUFU.EX2 R59, R59 ;  /* 0x0000003b003b7308 */ /* 0x000fe20000000800 */
[----:B------:R-:W-:Y:S02]  /*6720*/  ISETP.GT.AND P4, PT, R20, 0x59, P3 ;  /* 0x000000591400780c */ /* 0x000fe40001f84270 */
[----:B------:R-:W-:Y:S02]  /*6730*/  FSEL R155, R70, -INF , !P5 ;  /* 0xff800000469b7808 */ /* 0x000fe40006800000 */
[----:B------:R-:W-:Y:S02]  /*6740*/  FMNMX.FTZ R28, R157, R28, !PT ;  /* 0x0000001c9d1c7209 */ /* 0x000fe40007810000 */
[----:B------:R-:W-:Y:S01]  /*6750*/  ISETP.GT.AND P5, PT, R20, 0x60, P3 ;  /* 0x000000601400780c */ /* 0x000fe20001fa4270 */
[----:B------:R-:W-:Y:S01]  /*6760*/  MUFU.EX2 R174, R174 ;  /* 0x000000ae00ae7308 */ /* 0x000fe20000000800 */
[----:B------:R-:W-:-:S02]  /*6770*/  ISETP.LT.OR P4, PT, R14, 0x5a, P4 ;  /* 0x0000005a0e00780c */ /* 0x000fc40002781670 */
[----:B------:R-:W-:Y:S02]  /*6780*/  FMNMX.FTZ R28, R67, R28, !PT ;  /* 0x0000001c431c7209 */ /* 0x000fe40007810000 */
[----:B------:R-:W-:Y:S02]  /*6790*/  ISETP.LT.OR P5, PT, R14, 0x61, P5 ;  /* 0x000000610e00780c */ /* 0x000fe40002fa1670 */
[----:B------:R-:W-:Y:S01]  /*67a0*/  FSEL R71, R71, -INF , !P4 ;  /* 0xff80000047477808 */ /* 0x000fe20006000000 */
[----:B------:R-:W-:Y:S01]  /*67b0*/  MUFU.EX2 R63, R63 ;  /* 0x0000003f003f7308 */ /* 0x000fe20000000800 */
[----:B------:R-:W-:Y:S02]  /*67c0*/  ISETP.GT.AND P4, PT, R20, 0x61, P3 ;  /* 0x000000611400780c */ /* 0x000fe40001f84270 */
[----:B------:R-:W-:Y:S02]  /*67d0*/  FMNMX.FTZ R28, R155, R28, !PT ;  /* 0x0000001c9b1c7209 */ /* 0x000fe40007810000 */
[----:B------:R-:W-:-:S02]  /*67e0*/  FSEL R153, R74, -INF , !P5 ;  /* 0xff8000004a997808 */ /* 0x000fc40006800000 */
[----:B------:R-:W-:Y:S01]  /*67f0*/  ISETP.GT.AND P5, PT, R20, 0x68, P3 ;  /* 0x000000681400780c */ /* 0x000fe20001fa4270 */
[----:B------:R-:W-:Y:S01]  /*6800*/  MUFU.EX2 R168, R168 ;  /* 0x000000a800a87308 */ /* 0x000fe20000000800 */
[C---:B------:R-:W-:Y:S02]  /*6810*/  ISETP.LT.OR P4, PT, R14.reuse, 0x62, P4 ;  /* 0x000000620e00780c */ /* 0x040fe40002781670 */
[----:B------:R-:W-:Y:S02]  /*6820*/  FMNMX.FTZ R28, R71, R28, !PT ;  /* 0x0000001c471c7209 */ /* 0x000fe40007810000 */
[----:B------:R-:W-:Y:S02]  /*6830*/  ISETP.LT.OR P5, PT, R14, 0x69, P5 ;  /* 0x000000690e00780c */ /* 0x000fe40002fa1670 */
[----:B------:R-:W-:Y:S01]  /*6840*/  FSEL R75, R75, -INF , !P4 ;  /* 0xff8000004b4b7808 */ /* 0x000fe20006000000 */
[----:B------:R-:W-:Y:S01]  /*6850*/  MUFU.EX2 R49, R49 ;  /* 0x0000003100317308 */ /* 0x000fe20000000800 */
[----:B------:R-:W-:-:S02]  /*6860*/  ISETP.GT.AND P4, PT, R20, 0x69, P3 ;  /* 0x000000691400780c */ /* 0x000fc40001f84270 */
[----:B------:R-:W-:Y:S02]  /*6870*/  FMNMX.FTZ R28, R153, R28, !PT ;  /* 0x0000001c991c7209 */ /* 0x000fe40007810000 */
[----:B------:R-:W-:Y:S02]  /*6880*/  FSEL R195, R78, -INF , !P5 ;  /* 0xff8000004ec37808 */ /* 0x000fe40006800000 */
[----:B------:R-:W-:Y:S01]  /*6890*/  ISETP.GT.AND P5, PT, R20, 0x70, P3 ;  /* 0x000000701400780c */ /* 0x000fe20001fa4270 */
[----:B------:R-:W-:Y:S01]  /*68a0*/  MUFU.EX2 R170, R170 ;  /* 0x000000aa00aa7308 */ /* 0x000fe20000000800 */
[C---:B------:R-:W-:Y:S02]  /*68b0*/  ISETP.LT.OR P4, PT, R14.reuse, 0x6a, P4 ;  /* 0x0000006a0e00780c */ /* 0x040fe40002781670 */
[----:B------:R-:W-:Y:S02]  /*68c0*/  FMNMX.FTZ R28, R75, R28, !PT ;  /* 0x0000001c4b1c7209 */ /* 0x000fe40007810000 */
[----:B------:R-:W-:-:S02]  /*68d0*/  ISETP.LT.OR P5, PT, R14, 0x71, P5 ;  /* 0x000000710e00780c */ /* 0x000fc40002fa1670 */
[----:B------:R-:W-:Y:S01]  /*68e0*/  FSEL R79, R79, -INF , !P4 ;  /* 0xff8000004f4f7808 */ /* 0x000fe20006000000 */
[----:B------:R-:W-:Y:S01]  /*68f0*/  MUFU.EX2 R45, R45 ;  /* 0x0000002d002d7308 */ /* 0x000fe20000000800 */
[----:B------:R-:W-:Y:S02]  /*6900*/  ISETP.GT.AND P4, PT, R20, 0x71, P3 ;  /* 0x000000711400780c */ /* 0x000fe40001f84270 */
[----:B------:R-:W-:Y:S02]  /*6910*/  FMNMX.FTZ R28, R195, R28, !PT ;  /* 0x0000001cc31c7209 */ /* 0x000fe40007810000 */
[----:B------:R-:W-:Y:S02]  /*6920*/  FSEL R53, R82, -INF , !P5 ;  /* 0xff80000052357808 */ /* 0x000fe40006800000 */
[----:B------:R-:W-:Y:S01]  /*6930*/  ISETP.GT.AND P5, PT, R20, 0x78, P3 ;  /* 0x000000781400780c */ /* 0x000fe20001fa4270 */
[----:B------:R-:W-:Y:S01]  /*6940*/  MUFU.EX2 R164, R164 ;  /* 0x000000a400a47308 */ /* 0x000fe20000000800 */
[----:B------:R-:W-:-:S02]  /*6950*/  ISETP.LT.OR P4, PT, R14, 0x72, P4 ;  /* 0x000000720e00780c */ /* 0x000fc40002781670 */
[----:B------:R-:W-:Y:S02]  /*6960*/  FMNMX.FTZ R28, R79, R28, !PT ;  /* 0x0000001c4f1c7209 */ /* 0x000fe40007810000 */
[----:B------:R-:W-:Y:S02]  /*6970*/  ISETP.GT.AND P3, PT, R20, 0x79, P3 ;  /* 0x000000791400780c */ /* 0x000fe40001f64270 */
[C---:B------:R-:W-:Y:S01]  /*6980*/  ISETP.LT.OR P5, PT, R14.reuse, 0x79, P5 ;  /* 0x000000790e00780c */ /* 0x040fe20002fa1670 */
[----:B------:R-:W-:Y:S01]  /*6990*/  MUFU.EX2 R41, R41 ;  /* 0x0000002900297308 */ /* 0x000fe20000000800 */
[----:B------:R-:W-:Y:S02]  /*69a0*/  FSEL R83, R83, -INF , !P4 ;  /* 0xff80000053537808 */ /* 0x000fe40006000000 */
[----:B------:R-:W-:Y:S02]  /*69b0*/  FMNMX.FTZ R28, R53, R28, !PT ;  /* 0x0000001c351c7209 */ /* 0x000fe40007810000 */
[----:B------:R-:W-:-:S02]  /*69c0*/  ISETP.LT.OR P3, PT, R14, 0x7a, P3 ;  /* 0x0000007a0e00780c */ /* 0x000fc40001f61670 */
[----:B------:R-:W-:Y:S01]  /*69d0*/  FSEL R57, R86, -INF , !P5 ;  /* 0xff80000056397808 */ /* 0x000fe20006800000 */
[----:B------:R-:W-:Y:S01]  /*69e0*/  MUFU.EX2 R166, R166 ;  /* 0x000000a600a67308 */ /* 0x000fe20000000800 */
[----:B------:R-:W-:Y:S02]  /*69f0*/  FMNMX.FTZ R28, R83, R28, !PT ;  /* 0x0000001c531c7209 */ /* 0x000fe40007810000 */
[----:B------:R-:W-:Y:S02]  /*6a00*/  FSEL R87, R87, -INF , !P3 ;  /* 0xff80000057577808 */ /* 0x000fe40005800000 */
[----:B------:R-:W-:Y:S02]  /*6a10*/  FMNMX.FTZ R28, R57, R28, !PT ;  /* 0x0000001c391c7209 */ /* 0x000fe40007810000 */
[----:B------:R-:W-:Y:S01]  /*6a20*/  FSEL R69, R11, RZ, P6 ;  /* 0x000000ff0b457208 */ /* 0x000fe20003000000 */
[----:B------:R-:W-:Y:S01]  /*6a30*/  MUFU.EX2 R33, R33 ;  /* 0x0000002100217308 */ /* 0x000fe20000000800 */
[----:B------:R-:W-:-:S03]  /*6a40*/  FMNMX.FTZ R28, R87, R28, !PT ;  /* 0x0000001c571c7209 */ /* 0x000fc60007810000 */
[----:B------:R-:W-:Y:S02]  /*6a50*/  FADD.FTZ R69, -R69, R0 ;  /* 0x0000000045457221 */ /* 0x000fe40000010100 */
[----:B------:R-:W1:Y:S02]  /*6a60*/  SHFL.BFLY PT, R61, R28, 0x2, 0x1f ;  /* 0x0c401f001c3d7f89 */ /* 0x000e6400000e0000 */
[----:B------:R-:W-:Y:S08]  /*6a70*/  MUFU.EX2 R160, R160 ;  /* 0x000000a000a07308 */ /* 0x000ff00000000800 */
[----:B------:R-:W-:Y:S08]  /*6a80*/  MUFU.EX2 R21, R21 ;  /* 0x0000001500157308 */ /* 0x000ff00000000800 */
[----:B------:R-:W-:Y:S01]  /*6a90*/  MUFU.EX2 R162, R162 ;  /* 0x000000a200a27308 */ /* 0x000fe20000000800 */
[----:B-1----:R-:W-:Y:S01]  /*6aa0*/  FMNMX.FTZ R14, R28, R61, !PT ;  /* 0x0000003d1c0e7209 */ /* 0x002fe20007810000 */
[----:B------:R-:W-:-:S06]  /*6ab0*/  FFMA.FTZ R61, R77, R6, -R24 ;  /* 0x000000064d3d7223 */ /* 0x000fcc0000010818 */
[----:B------:R-:W-:Y:S01]  /*6ac0*/  MUFU.EX2 R25, R25 ;  /* 0x0000001900197308 */ /* 0x000fe20000000800 */
[----:B------:R-:W1:Y:S07]  /*6ad0*/  SHFL.BFLY PT, R65, R14, 0x1, 0x1f ;  /* 0x0c201f000e417f89 */ /* 0x000e6e00000e0000 */
[----:B------:R-:W-:Y:S08]  /*6ae0*/  MUFU.EX2 R156, R156 ;  /* 0x0000009c009c7308 */ /* 0x000ff00000000800 */
[----:B------:R-:W-:Y:S08]  /*6af0*/  MUFU.EX2 R15, R15 ;  /* 0x0000000f000f7308 */ /* 0x000ff00000000800 */
[----:B------:R-:W-:Y:S01]  /*6b00*/  MUFU.EX2 R158, R158 ;  /* 0x0000009e009e7308 */ /* 0x000fe20000000800 */
[----:B-1----:R-:W-:Y:S01]  /*6b10*/  FMNMX.FTZ R13, R14, R65, !PT ;  /* 0x000000410e0d7209 */ /* 0x002fe20007810000 */
[----:B------:R-:W-:-:S03]  /*6b20*/  FMUL.FTZ R65, R69, R6 ;  /* 0x0000000645417220 */ /* 0x000fc60000410000 */
[C---:B------:R-:W-:Y:S01]  /*6b30*/  FSETP.NEU.FTZ.AND P3, PT, R13.reuse, -INF , PT ;  /* 0xff8000000d00780b */ /* 0x040fe20003f7d000 */
[----:B------:R-:W-:Y:S02]  /*6b40*/  FMUL.FTZ R38, R13, R6 ;  /* 0x000000060d267220 */ /* 0x000fe40000410000 */
[----:B------:R-:W-:Y:S03]  /*6b50*/  MUFU.EX2 R61, R61 ;  /* 0x0000003d003d7308 */ /* 0x000fe60000000800 */
[----:B------:R-:W-:-:S05]  /*6b60*/  FSEL R38, R38, RZ, P3 ;  /* 0x000000ff26267208 */ /* 0x000fca0001800000 */
        /* <DEDUP_REMOVED lines=15> */
[-C--:B------:R-:W-:Y:S01]  /*6c60*/  FFMA.FTZ R34, R55, R6.reuse, -R38 ;  /* 0x0000000637227223 */ /* 0x080fe20000010826 */
[----:B------:R-:W-:Y:S01]  /*6c70*/  MUFU.EX2 R0, R0 ;  /* 0x0000000000007308 */ /* 0x000fe20000000800 */
[----:B-1----:R-:W-:Y:S01]  /*6c80*/  FFMA.FTZ R28, R65, R3, R180 ;  /* 0x00000003411c7223 */ /* 0x002fe200000100b4 */
[-CC-:B------:R-:W-:Y:S01]  /*6c90*/  FFMA.FTZ R165, R177, R6.reuse, -R38.reuse ;  /* 0x00000006b1a57223 */ /* 0x180fe20000010826 */
[-CC-:B------:R-:W-:Y:S01]  /*6ca0*/  FFMA.FTZ R181, R181, R6.reuse, -R38.reuse ;  /* 0x00000006b5b57223 */ /* 0x180fe20000010826 */
[-C--:B------:R-:W-:Y:S01]  /*6cb0*/  FFMA.FTZ R159, R159, R6.reuse, -R38 ;  /* 0x000000069f9f7223 */ /* 0x080fe20000010826 */
[----:B------:R-:W-:Y:S01]  /*6cc0*/  FADD.FTZ R3, R27, R28 ;  /* 0x0000001c1b037221 */ /* 0x000fe20000010000 */
[-CC-:B------:R-:W-:Y:S01]  /*6cd0*/  FFMA.FTZ R28, R47, R6.reuse, -R38.reuse ;  /* 0x000000062f1c7223 */ /* 0x180fe20000010826 */
[-CC-:B------:R-:W-:Y:S01]  /*6ce0*/  FFMA.FTZ R157, R157, R6.reuse, -R38.reuse ;  /* 0x000000069d9d7223 */ /* 0x180fe20000010826 */
[----:B------:R-:W-:Y:S01]  /*6cf0*/  MUFU.EX2 R14, R14 ;  /* 0x0000000e000e7308 */ /* 0x000fe20000000800 */
[----:B------:R-:W-:Y:S01]  /*6d00*/  FADD.FTZ R30, R182, R3 ;  /* 0x00000003b61e7221 */ /* 0x000fe20000010000 */
        /* <DEDUP_REMOVED lines=16> */
[----:B------:R-:W-:Y:S01]  /*6e10*/  FFMA.FTZ R57, R57, R6, -R38 ;  /* 0x0000000639397223 */ /* 0x000fe20000010826 */
[----:B------:R-:W-:Y:S01]  /*6e20*/  F2FP.BF16.F32.PACK_AB R180, R27, R180 ;  /* 0x000000b41bb4723e */ /* 0x000fe200000010ff */
[-C--:B------:R-:W-:Y:S01]  /*6e30*/  FMUL.FTZ R88, R88, R65.reuse ;  /* 0x0000004158587220 */ /* 0x080fe20000410000 */
[----:B------:R-:W-:Y:S01]  /*6e40*/  FADD.FTZ R3, R51, R32 ;  /* 0x0000002033037221 */ /* 0x000fe20000010000 */
[----:B------:R-:W-:Y:S01]  /*6e50*/  F2FP.BF16.F32.PACK_AB R182, R31, R182 ;  /* 0x000000b61fb6723e */ /* 0x000fe200000010ff */
[-C--:B------:R-:W-:Y:S01]  /*6e60*/  FMUL.FTZ R89, R89, R65.reuse ;  /* 0x0000004159597220 */ /* 0x080fe20000410000 */
[----:B------:R-:W-:Y:S01]  /*6e70*/  MUFU.EX2 R35, R35 ;  /* 0x0000002300237308 */ /* 0x000fe20000000800 */
[----:B------:R-:W-:Y:S01]  /*6e80*/  FADD.FTZ R32, R172, R3 ;  /* 0x00000003ac207221 */ /* 0x000fe20000010000 */
[----:B------:R-:W-:Y:S01]  /*6e90*/  F2FP.BF16.F32.PACK_AB R176, R43, R176 ;  /* 0x000000b02bb0723e */ /* 0x000fe200000010ff */
[-C--:B------:R-:W-:Y:S01]  /*6ea0*/  FMUL.FTZ R92, R92, R65.reuse ;  /* 0x000000415c5c7220 */ /* 0x080fe20000410000 */
[----:B------:R-:W-:Y:S01]  /*6eb0*/  F2FP.BF16.F32.PACK_AB R178, R51, R178 ;  /* 0x000000b233b2723e */ /* 0x000fe200000010ff */
[----:B------:R-:W-:Y:S01]  /*6ec0*/  FADD.FTZ R3, R59, R32 ;  /* 0x000000203b037221 */ /* 0x000fe20000010000 */
[----:B------:R-:W-:Y:S01]  /*6ed0*/  FSEL R32, R13, RZ, P3 ;  /* 0x000000ff0d207208 */ /* 0x000fe20001800000 */
[----:B------:R-:W-:Y:S01]  /*6ee0*/  FMUL.FTZ R93, R93, R65 ;  /* 0x000000415d5d7220 */ /* 0x000fe20000410000 */
[----:B------:R-:W-:Y:S01]  /*6ef0*/  MUFU.EX2 R24, R24 ;  /* 0x0000001800187308 */ /* 0x000fe20000000800 */
[----:B------:R-:W-:Y:S01]  /*6f00*/  FADD.FTZ R36, R174, R3 ;  /* 0x00000003ae247221 */ /* 0x000fe20000010000 */
[----:B------:R-:W-:Y:S01]  /*6f10*/  ISETP.GT.AND P3, PT, R7, R12, PT ;  /* 0x0000000c0700720c */ /* 0x000fe20003f64270 */
[----:B------:R-:W-:Y:S01]  /*6f20*/  FADD.FTZ R3, -R32, R9 ;  /* 0x0000000920037221 */ /* 0x000fe20000010100 */
[----:B------:R-:W-:Y:S01]  /*6f30*/  F2FP.BF16.F32.PACK_AB R172, R59, R172 ;  /* 0x000000ac3bac723e */ /* 0x000fe200000010ff */
[----:B------:R-:W-:Y:S01]  /*6f40*/  FADD.FTZ R47, R63, R36 ;  /* 0x000000243f2f7221 */ /* 0x000fe20000010000 */
[----:B------:R-:W-:-:S02]  /*6f50*/  @!P1 VIADD R36, R40, 0x28860 ;  /* 0x0002886028249836 */ /* 0x000fc40000000000 */
[----:B------:R-:W-:Y:S01]  /*6f60*/  FMUL.FTZ R3, R3, R6 ;  /* 0x0000000603037220 */ /* 0x000fe20000410000 */
[----:B------:R-:W-:Y:S01]  /*6f70*/  MUFU.EX2 R39, R39 ;  /* 0x0000002700277308 */ /* 0x000fe20000000800 */
[----:B------:R-:W-:Y:S01]  /*6f80*/  FADD.FTZ R32, R168, R47 ;  /* 0x0000002fa8207221 */ /* 0x000fe20000010000 */
[----:B------:R-:W-:Y:S01]  /*6f90*/  F2FP.BF16.F32.PACK_AB R174, R63, R174 ;  /* 0x000000ae3fae723e */ /* 0x000fe200000010ff */
[-C--:B------:R-:W-:Y:S01]  /*6fa0*/  FMUL.FTZ R96, R96, R65.reuse ;  /* 0x0000004160607220 */ /* 0x080fe20000410000 */
[----:B------:R-:W-:Y:S01]  /*6fb0*/  @!P1 PRMT R36, RZ, 0x654, R36 ;  /* 0x00000654ff249816 */ /* 0x000fe20000000024 */
[C---:B------:R-:W-:Y:S01]  /*6fc0*/  FADD.FTZ R9, R49.reuse, R32 ;  /* 0x0000002031097221 */ /* 0x040fe20000010000 */
[----:B------:R-:W-:Y:S01]  /*6fd0*/  F2FP.BF16.F32.PACK_AB R168, R49, R168 ;  /* 0x000000a831a8723e */ /* 0x000fe200000010ff */
[-C--:B------:R-:W-:Y:S01]  /*6fe0*/  FMUL.FTZ R97, R97, R65.reuse ;  /* 0x0000004161617220 */ /* 0x080fe20000410000 */
[----:B------:R1:W2:Y:S01]  /*6ff0*/  MUFU.EX2 R32, R3 ;  /* 0x0000000300207308 */ /* 0x0002a20000000800 */
[----:B------:R-:W-:Y:S01]  /*7000*/  FADD.FTZ R40, R170, R9 ;  /* 0x00000009aa287221 */ /* 0x000fe20000010000 */
[----:B------:R3:W-:Y:S01]  /*7010*/  @!P1 SYNCS.ARRIVE.TRANS64.RED.A1T0 RZ, [R36+URZ], RZ ;  /* 0x000000ff24ff99a7 */ /* 0x0007e2000810043f */
[C---:B------:R-:W-:Y:S01]  /*7020*/  F2FP.BF16.F32.PACK_AB R170, R45.reuse, R170 ;  /* 0x000000aa2daa723e */ /* 0x040fe200000010ff */
[-C--:B------:R-:W-:Y:S01]  /*7030*/  FMUL.FTZ R100, R100, R65.reuse ;  /* 0x0000004164647220 */ /* 0x080fe20000410000 */
[----:B------:R-:W-:Y:S01]  /*7040*/  FADD.FTZ R9, R45, R40 ;  /* 0x000000282d097221 */ /* 0x000fe20000010000 */
[-C--:B------:R-:W-:Y:S01]  /*7050*/  FMUL.FTZ R101, R101, R65.reuse ;  /* 0x0000004165657220 */ /* 0x080fe20000410000 */
[-C--:B------:R-:W-:Y:S01]  /*7060*/  FMUL.FTZ R104, R104, R65.reuse ;  /* 0x0000004168687220 */ /* 0x080fe20000410000 */
[----:B------:R-:W4:Y:S01]  /*7070*/  MUFU.EX2 R173, R173 ;  /* 0x000000ad00ad7308 */ /* 0x000f220000000800 */
[----:B------:R-:W-:Y:S01]  /*7080*/  FADD.FTZ R40, R164, R9 ;  /* 0x00000009a4287221 */ /* 0x000fe20000010000 */
[-CC-:B---3--:R-:W-:Y:S01]  /*7090*/  FFMA.FTZ R36, R161, R6.reuse, -R38.reuse ;  /* 0x00000006a1247223 */ /* 0x188fe20000010826 */
[----:B------:R-:W-:Y:S01]  /*70a0*/  FFMA.FTZ R38, R87, R6, -R38 ;  /* 0x0000000657267223 */ /* 0x000fe20000010826 */
[C---:B------:R-:W-:Y:S01]  /*70b0*/  F2FP.BF16.F32.PACK_AB R164, R41.reuse, R164 ;  /* 0x000000a429a4723e */ /* 0x040fe200000010ff */
[----:B-1----:R-:W-:Y:S01]  /*70c0*/  FADD.FTZ R3, R41, R40 ;  /* 0x0000002829037221 */ /* 0x002fe20000010000 */
[-C--:B------:R-:W-:Y:S01]  /*70d0*/  FMUL.FTZ R105, R105, R65.reuse ;  /* 0x0000004169697220 */ /* 0x080fe20000410000 */
[-C--:B------:R-:W-:Y:S01]  /*70e0*/  FMUL.FTZ R108, R108, R65.reuse ;  /* 0x000000416c6c7220 */ /* 0x080fe20000410000 */
[----:B------:R-:W1:Y:S01]  /*70f0*/  MUFU.EX2 R26, R26 ;  /* 0x0000001a001a7308 */ /* 0x000e620000000800 */
[----:B------:R-:W-:Y:S01]  /*7100*/  FADD.FTZ R40, R166, R3 ;  /* 0x00000003a6287221 */ /* 0x000fe20000010000 */
[----:B--2---:R-:W-:Y:S01]  /*7110*/  FFMA.FTZ R3, R32, R2, R69 ;  /* 0x0000000220037223 */ /* 0x004fe20000010045 */
[----:B------:R-:W-:Y:S01]  /*7120*/  F2FP.BF16.F32.PACK_AB R166, R33, R166 ;  /* 0x000000a621a6723e */ /* 0x000fe200000010ff */
[-C--:B------:R-:W-:Y:S01]  /*7130*/  FMUL.FTZ R109, R109, R65.reuse ;  /* 0x000000416d6d7220 */ /* 0x080fe20000410000 */
[----:B------:R-:W-:Y:S01]  /*7140*/  FADD.FTZ R9, R33, R40 ;  /* 0x0000002821097221 */ /* 0x000fe20000010000 */
[----:B------:R-:W-:Y:S01]  /*7150*/  FADD.FTZ R3, R0, R3 ;  /* 0x0000000300037221 */ /* 0x000fe20000010000 */
[-C--:B------:R-:W-:Y:S01]  /*7160*/  FMUL.FTZ R112, R112, R65.reuse ;  /* 0x0000004170707220 */ /* 0x080fe20000410000 */
[----:B------:R-:W2:Y:S01]  /*7170*/  MUFU.EX2 R152, R152 ;  /* 0x0000009800987308 */ /* 0x000ea20000000800 */
[----:B------:R-:W-:Y:S01]  /*7180*/  FADD.FTZ R40, R160, R9 ;  /* 0x00000009a0287221 */ /* 0x000fe20000010000 */
[----:B------:R-:W-:Y:S01]  /*7190*/  FADD.FTZ R2, R14, R3 ;  /* 0x000000030e027221 */ /* 0x000fe20000010000 */
[----:B------:R-:W-:Y:S01]  /*71a0*/  F2FP.BF16.F32.PACK_AB R160, R21, R160 ;  /* 0x000000a015a0723e */ /* 0x000fe200000010ff */
[-C--:B------:R-:W-:Y:S01]  /*71b0*/  FMUL.FTZ R113, R113, R65.reuse ;  /* 0x0000004171717220 */ /* 0x080fe20000410000 */
[----:B------:R-:W-:Y:S01]  /*71c0*/  FADD.FTZ R9, R21, R40 ;  /* 0x0000002815097221 */ /* 0x000fe20000010000 */
[----:B------:R-:W-:Y:S01]  /*71d0*/  FADD.FTZ R3, R73, R2 ;  /* 0x0000000249037221 */ /* 0x000fe20000010000 */
[-C--:B------:R-:W-:Y:S01]  /*71e0*/  FMUL.FTZ R116, R116, R65.reuse ;  /* 0x0000004174747220 */ /* 0x080fe20000410000 */
[----:B------:R-:W3:Y:S01]  /*71f0*/  MUFU.EX2 R175, R175 ;  /* 0x000000af00af7308 */ /* 0x000ee20000000800 */
[----:B------:R-:W-:Y:S01]  /*7200*/  FADD.FTZ R40, R162, R9 ;  /* 0x00000009a2287221 */ /* 0x000fe20000010000 */
[----:B------:R-:W-:Y:S01]  /*7210*/  FADD.FTZ R2, R20, R3 ;  /* 0x0000000314027221 */ /* 0x000fe20000010000 */
[----:B------:R-:W-:Y:S01]  /*7220*/  F2FP.BF16.F32.PACK_AB R162, R25, R162 ;  /* 0x000000a219a2723e */ /* 0x000fe200000010ff */
[-C--:B------:R-:W-:Y:S01]  /*7230*/  FMUL.FTZ R117, R117, R65.reuse ;  /* 0x0000004175757220 */ /* 0x080fe20000410000 */
[----:B------:R-:W-:Y:S01]  /*7240*/  FADD.FTZ R9, R25, R40 ;  /* 0x0000002819097221 */ /* 0x000fe20000010000 */
[----:B------:R-:W-:Y:S01]  /*7250*/  FADD.FTZ R3, R35, R2 ;  /* 0x0000000223037221 */ /* 0x000fe20000010000 */
[-C--:B------:R-:W-:Y:S01]  /*7260*/  FMUL.FTZ R120, R120, R65.reuse ;  /* 0x0000004178787220 */ /* 0x080fe20000410000 */
[----:B------:R-:W5:Y:S01]  /*7270*/  MUFU.EX2 R29, R29 ;  /* 0x0000001d001d7308 */ /* 0x000f620000000800 */
        /* <DEDUP_REMOVED lines=9> */
[----:B----4-:R-:W-:Y:S01]  /*7310*/  FADD.FTZ R3, R173, R2 ;  /* 0x00000002ad037221 */ /* 0x010fe20000010000 */
[----:B------:R-:W-:Y:S01]  /*7320*/  F2FP.BF16.F32.PACK_AB R158, R61, R158 ;  /* 0x0000009e3d9e723e */ /* 0x000fe200000010ff */
[-C--:B------:R-:W-:Y:S01]  /*7330*/  FMUL.FTZ R125, R125, R65.reuse ;  /* 0x000000417d7d7220 */ /* 0x080fe20000410000 */
[----:B------:R-:W-:Y:S01]  /*7340*/  FADD.FTZ R9, R61, R40 ;  /* 0x000000283d097221 */ /* 0x000fe20000010000 */
[----:B-1----:R-:W-:Y:S01]  /*7350*/  FADD.FTZ R2, R26, R3 ;  /* 0x000000031a027221 */ /* 0x002fe20000010000 */
[-C--:B------:R-:W-:Y:S01]  /*7360*/  FMUL.FTZ R128, R128, R65.reuse ;  /* 0x0000004180807220 */ /* 0x080fe20000410000 */
[----:B------:R-:W1:Y:S01]  /*7370*/  MUFU.EX2 R154, R154 ;  /* 0x0000009a009a7308 */ /* 0x000e620000000800 */
[----:B--2---:R-:W-:Y:S01]  /*7380*/  FADD.FTZ R40, R152, R9 ;  /* 0x0000000998287221 */ /* 0x004fe20000010000 */
[----:B---3--:R-:W-:Y:S01]  /*7390*/  FADD.FTZ R3, R175, R2 ;  /* 0x00000002af037221 */ /* 0x008fe20000010000 */
[----:B-----5:R-:W-:Y:S01]  /*73a0*/  F2FP.BF16.F32.PACK_AB R152, R29, R152 ;  /* 0x000000981d98723e */ /* 0x020fe200000010ff */
[-C--:B------:R-:W-:Y:S01]  /*73b0*/  FMUL.FTZ R129, R129, R65.reuse ;  /* 0x0000004181817220 */ /* 0x080fe20000410000 */
[----:B------:R-:W-:Y:S01]  /*73c0*/  FADD.FTZ R9, R29, R40 ;  /* 0x000000281d097221 */ /* 0x000fe20000010000 */
[-C--:B------:R-:W-:Y:S01]  /*73d0*/  FMUL.FTZ R132, R132, R65.reuse ;  /* 0x0000004184847220 */ /* 0x080fe20000410000 */
[-C--:B------:R-:W-:Y:S01]  /*73e0*/  FMUL.FTZ R133, R133, R65.reuse ;  /* 0x0000004185857220 */ /* 0x080fe20000410000 */
[----:B------:R-:W2:Y:S01]  /*73f0*/  MUFU.EX2 R169, R169 ;  /* 0x000000a900a97308 */ /* 0x000ea20000000800 */
[----:B------:R-:W-:Y:S01]  /*7400*/  FADD.FTZ R2, R28, R3 ;  /* 0x000000031c027221 */ /* 0x000fe20000010000 */
[-C--:B------:R-:W-:Y:S01]  /*7410*/  FMUL.FTZ R136, R136, R65.reuse ;  /* 0x0000004188887220 */ /* 0x080fe20000410000 */
[-C--:B------:R-:W-:Y:S01]  /*7420*/  FMUL.FTZ R137, R137, R65.reuse ;  /* 0x0000004189897220 */ /* 0x080fe20000410000 */
[-C--:B------:R-:W-:Y:S01]  /*7430*/  FMUL.FTZ R140, R140, R65.reuse ;  /* 0x000000418c8c7220 */ /* 0x080fe20000410000 */
[-C--:B------:R-:W-:Y:S01]  /*7440*/  FMUL.FTZ R141, R141, R65.reuse ;  /* 0x000000418d8d7220 */ /* 0x080fe20000410000 */
[-C--:B------:R-:W-:Y:S01]  /*7450*/  FMUL.FTZ R144, R144, R65.reuse ;  /* 0x0000004190907220 */ /* 0x080fe20000410000 */
[-C--:B------:R-:W-:Y:S01]  /*7460*/  FMUL.FTZ R145, R145, R65.reuse ;  /* 0x0000004191917220 */ /* 0x080fe20000410000 */
[----:B------:R-:W3:Y:S01]  /*7470*/  MUFU.EX2 R30, R30 ;  /* 0x0000001e001e7308 */ /* 0x000ee20000000800 */
[----:B-1----:R-:W-:Y:S01]  /*7480*/  FADD.FTZ R40, R154, R9 ;  /* 0x000000099a287221 */ /* 0x002fe20000010000 */
[-C--:B------:R-:W-:Y:S01]  /*7490*/  FMUL.FTZ R148, R148, R65.reuse ;  /* 0x0000004194947220 */ /* 0x080fe20000410000 */
[----:B------:R-:W-:Y:S01]  /*74a0*/  FMUL.FTZ R149, R149, R65 ;  /* 0x0000004195957220 */ /* 0x000fe20000410000 */
[----:B------:R-:W-:Y:S01]  /*74b0*/  F2FP.BF16.F32.PACK_AB R183, R73, R14 ;  /* 0x0000000e49b7723e */ /* 0x000fe200000010ff */
[----:B------:R-:W-:Y:S01]  /*74c0*/  VIADD R7, R7, 0xffffffff ;  /* 0xffffffff07077836 */ /* 0x000fe20000000000 */
[----:B------:R-:W-:Y:S01]  /*74d0*/  F2FP.BF16.F32.PACK_AB R177, R35, R20 ;  /* 0x0000001423b1723e */ /* 0x000fe200000010ff */
[----:B------:R-:W-:Y:S01]  /*74e0*/  FMUL.FTZ R90, R90, R32 ;  /* 0x000000205a5a7220 */ /* 0x000fe20000410000 */
[----:B------:R-:W1:Y:S01]  /*74f0*/  MUFU.EX2 R171, R171 ;  /* 0x000000ab00ab7308 */ /* 0x000e620000000800 */
[----:B--2---:R-:W-:Y:S01]  /*7500*/  FADD.FTZ R9, R169, R2 ;  /* 0x00000002a9097221 */ /* 0x004fe20000010000 */
[----:B------:R-:W-:Y:S01]  /*7510*/  F2FP.BF16.F32.PACK_AB R179, R39, R24 ;  /* 0x0000001827b3723e */ /* 0x000fe200000010ff */
[-C--:B------:R-:W-:Y:S01]  /*7520*/  FMUL.FTZ R91, R91, R32.reuse ;  /* 0x000000205b5b7220 */ /* 0x080fe20000410000 */
[----:B------:R-:W-:Y:S01]  /*7530*/  F2FP.BF16.F32.PACK_AB R173, R26, R173 ;  /* 0x000000ad1aad723e */ /* 0x000fe200000010ff */
[-C--:B------:R-:W-:Y:S01]  /*7540*/  FMUL.FTZ R94, R94, R32.reuse ;  /* 0x000000205e5e7220 */ /* 0x080fe20000410000 */
[----:B------:R-:W-:Y:S01]  /*7550*/  F2FP.BF16.F32.PACK_AB R175, R28, R175 ;  /* 0x000000af1caf723e */ /* 0x000fe200000010ff */
[-C--:B------:R-:W-:Y:S01]  /*7560*/  FMUL.FTZ R95, R95, R32.reuse ;  /* 0x000000205f5f7220 */ /* 0x080fe20000410000 */
[----:B------:R-:W2:Y:S01]  /*7570*/  MUFU.EX2 R34, R34 ;  /* 0x0000002200227308 */ /* 0x000ea20000000800 */
[C---:B---3--:R-:W-:Y:S01]  /*7580*/  FADD.FTZ R2, R30.reuse, R9 ;  /* 0x000000091e027221 */ /* 0x048fe20000010000 */
[----:B------:R-:W-:Y:S01]  /*7590*/  F2FP.BF16.F32.PACK_AB R169, R30, R169 ;  /* 0x000000a91ea9723e */ /* 0x000fe200000010ff */
        /* <DEDUP_REMOVED lines=8> */
[-C--:B------:R-:W-:Y:S01]  /*7620*/  FMUL.FTZ R110, R110, R32.reuse ;  /* 0x000000206e6e7220 */ /* 0x080fe20000410000 */
[-C--:B------:R-:W-:Y:S01]  /*7630*/  FMUL.FTZ R111, R111, R32.reuse ;  /* 0x000000206f6f7220 */ /* 0x080fe20000410000 */
[-C--:B------:R-:W-:Y:S01]  /*7640*/  FMUL.FTZ R114, R114, R32.reuse ;  /* 0x0000002072727220 */ /* 0x080fe20000410000 */
[-C--:B------:R-:W-:Y:S01]  /*7650*/  FMUL.FTZ R115, R115, R32.reuse ;  /* 0x0000002073737220 */ /* 0x080fe20000410000 */
[-C--:B------:R-:W-:Y:S01]  /*7660*/  FMUL.FTZ R118, R118, R32.reuse ;  /* 0x0000002076767220 */ /* 0x080fe20000410000 */
[----:B------:R-:W1:Y:S01]  /*7670*/  MUFU.EX2 R36, R36 ;  /* 0x0000002400247308 */ /* 0x000e620000000800 */
[C---:B--2---:R-:W-:Y:S01]  /*7680*/  FADD.FTZ R2, R34.reuse, R9 ;  /* 0x0000000922027221 */ /* 0x044fe20000010000 */
[----:B------:R-:W-:Y:S01]  /*7690*/  F2FP.BF16.F32.PACK_AB R171, R34, R171 ;  /* 0x000000ab22ab723e */ /* 0x000fe200000010ff */
[-C--:B------:R-:W-:Y:S01]  /*76a0*/  FMUL.FTZ R119, R119, R32.reuse ;  /* 0x0000002077777220 */ /* 0x080fe20000410000 */
[-C--:B------:R-:W-:Y:S01]  /*76b0*/  FMUL.FTZ R122, R122, R32.reuse ;  /* 0x000000207a7a7220 */ /* 0x080fe20000410000 */
[-C--:B------:R-:W-:Y:S01]  /*76c0*/  FMUL.FTZ R123, R123, R32.reuse ;  /* 0x000000207b7b7220 */ /* 0x080fe20000410000 */
[-C--:B------:R-:W-:Y:S01]  /*76d0*/  FMUL.FTZ R126, R126, R32.reuse ;  /* 0x000000207e7e7220 */ /* 0x080fe20000410000 */
[-C--:B------:R-:W-:Y:S01]  /*76e0*/  FMUL.FTZ R127, R127, R32.reuse ;  /* 0x000000207f7f7220 */ /* 0x080fe20000410000 */
[----:B------:R2:W4:Y:S01]  /*76f0*/  MUFU.EX2 R42, R181 ;  /* 0x000000b5002a7308 */ /* 0x0005220000000800 */
[----:B---3--:R-:W-:Y:S01]  /*7700*/  FADD.FTZ R9, R165, R2 ;  /* 0x00000002a5097221 */ /* 0x008fe20000010000 */
        /* <DEDUP_REMOVED lines=8> */
[----:B--2---:R-:W-:Y:S01]  /*7790*/  F2FP.BF16.F32.PACK_AB R181, R0, R69 ;  /* 0x0000004500b5723e */ /* 0x004fe200000010ff */
[-C--:B------:R-:W-:Y:S01]  /*77a0*/  FMUL.FTZ R142, R142, R32.reuse ;  /* 0x000000208e8e7220 */ /* 0x080fe20000410000 */
[----:B------:R-:W-:Y:S01]  /*77b0*/  F2FP.BF16.F32.PACK_AB R165, R36, R165 ;  /* 0x000000a524a5723e */ /* 0x000fe200000010ff */
[-C--:B------:R-:W-:Y:S01]  /*77c0*/  FMUL.FTZ R143, R143, R32.reuse ;  /* 0x000000208f8f7220 */ /* 0x080fe20000410000 */
[-C--:B------:R-:W-:Y:S01]  /*77d0*/  FMUL.FTZ R146, R146, R32.reuse ;  /* 0x0000002092927220 */ /* 0x080fe20000410000 */
[-C--:B------:R-:W-:Y:S01]  /*77e0*/  FMUL.FTZ R147, R147, R32.reuse ;  /* 0x0000002093937220 */ /* 0x080fe20000410000 */
[----:B------:R-:W1:Y:S01]  /*77f0*/  MUFU.EX2 R37, R37 ;  /* 0x0000002500257308 */ /* 0x000e620000000800 */
[----:B----4-:R-:W-:Y:S01]  /*7800*/  FADD.FTZ R9, R42, R9 ;  /* 0x000000092a097221 */ /* 0x010fe20000010000 */
[-C--:B------:R-:W-:Y:S01]  /*7810*/  FMUL.FTZ R150, R150, R32.reuse ;  /* 0x0000002096967220 */ /* 0x080fe20000410000 */
[----:B------:R-:W-:Y:S01]  /*7820*/  FMUL.FTZ R151, R151, R32 ;  /* 0x0000002097977220 */ /* 0x000fe20000410000 */
[----:B------:R-:W-:-:S04]  /*7830*/  IMAD.MOV.U32 R0, RZ, RZ, R11 ;  /* 0x000000ffff007224 */ /* 0x000fc800078e000b */
[----:B------:R-:W2:Y:S01]  /*7840*/  MUFU.EX2 R44, R157 ;  /* 0x0000009d002c7308 */ /* 0x000ea20000000800 */
[C---:B---3--:R-:W-:Y:S01]  /*7850*/  FADD.FTZ R9, R159.reuse, R9 ;  /* 0x000000099f097221 */ /* 0x048fe20000010000 */
[----:B------:R-:W-:-:S06]  /*7860*/  F2FP.BF16.F32.PACK_AB R167, R159, R42 ;  /* 0x0000002a9fa7723e */ /* 0x000fcc00000010ff */
        /* <DEDUP_REMOVED lines=27> */
[----:B------:R-:W-:-:S03]  /*7a20*/  F2FP.BF16.F32.PACK_AB R153, R83, R48 ;  /* 0x000000305399723e */ /* 0x000fc600000010ff */
[----:B---3--:R-:W-:-:S04]  /*7a30*/  FADD.FTZ R9, R50, R9 ;  /* 0x0000000932097221 */ /* 0x008fc80000010000 */
[C---:B-1----:R-:W-:Y:S01]  /*7a40*/  FADD.FTZ R2, R38.reuse, R9 ;  /* 0x0000000926027221 */ /* 0x042fe20000010000 */
[----:B------:R-:W-:Y:S01]  /*7a50*/  F2FP.BF16.F32.PACK_AB R155, R38, R50 ;  /* 0x00000032269b723e */ /* 0x000fe200000010ff */
[----:B------:R-:W-:Y:S01]  /*7a60*/  IMAD.MOV.U32 R9, RZ, RZ, R13 ;  /* 0x000000ffff097224 */ /* 0x000fe200078e000d */
[----:B------:R-:W-:Y:S06]  /*7a70*/  @P3 BRA `(.L_x_913) ;  /* 0xffffffd000103947 */ /* 0x000fec000383ffff */
[----:B------:R-:W-:Y:S01]  /*7a80*/  IMAD.MOV.U32 R9, RZ, RZ, R13 ;  /* 0x000000ffff097224 */ /* 0x000fe200078e000d */
[----:B------:R-:W-:Y:S01]  /*7a90*/  UMOV UR37, UR60 ;  /* 0x0000003c00257c82 */ /* 0x000fe20008000000 */
[----:B------:R-:W-:Y:S01]  /*7aa0*/  IMAD.MOV.U32 R0, RZ, RZ, R11 ;  /* 0x000000ffff007224 */ /* 0x000fe200078e000b */
[----:B------:R-:W-:-:S06]  /*7ab0*/  UMOV UR36, UR59 ;  /* 0x0000003b00247c82 */ /* 0x000fcc0008000000 */
.L_x_896:
[----:B------:R-:W-:Y:S01]  /*7ac0*/  ULDC UR11, c[0x0][0x9e4] ;  /* 0x00027900000b7ab9 */ /* 0x000fe20000000800 */
[----:B------:R-:W-:Y:S02]  /*7ad0*/  UIADD3 UR10, UR54, -UR56, URZ ;  /* 0x80000038360a7290 */ /* 0x000fe4000fffe03f */
[----:B------:R-:W-:-:S06]  /*7ae0*/  UISETP.GE.AND UP0, UPT, UR11, 0x1, UPT ;  /* 0x000000010b00788c */ /* 0x000fcc000bf06270 */
[----:B------:R-:W-:-:S13]  /*7af0*/  PLOP3.LUT P6, PT, PT, PT, UP0, 0x80, 0x0 ;  /* 0x000000000000781c */ /* 0x000fda0003fcf008 */
[----:B------:R-:W-:Y:S05]  /*7b00*/  @!P6 BRA `(.L_x_914) ;  /* 0x000000000044e947 */ /* 0x000fea0003800000 */
        /* <DEDUP_REMOVED lines=10> */
.L_x_915:
[----:B------:R-:W-:-:S11]  /*7bb0*/  UISETP.NE.AND UP0, UPT, UR11, 0x1, UPT ;  /* 0x000000010b00788c */ /* 0x000fd6000bf05270 */
[----:B------:R-:W-:Y:S02]  /*7bc0*/  @UP0 ULDC.64 UR14, c[0x0][0x9e8] ;  /* 0x00027a00000e0ab9 */ /* 0x000fe40000000a00 */
[----:B------:R-:W-:-:S04]  /*7bd0*/  UIMAD.WIDE.U32 UR6, UR54, UR14, URZ ;  /* 0x0000000e360672a5 */ /* 0x000fc8000f8e003f */
[----:B------:R-:W-:-:S12]  /*7be0*/  @UP0 USHF.R.U32.HI UR54, URZ, UR15, UR7 ;  /* 0x0000000f3f360299 */ /* 0x000fd80008011607 */
.L_x_916:
[----:B------:R-:W-:-:S04]  /*7bf0*/  UIMAD UR54, UR54, UR11, URZ ;  /* 0x0000000b363672a4 */ /* 0x000fc8000f8e023f */
[----:B------:R-:W-:-:S04]  /*7c00*/  UISETP.LT.AND UP0, UPT, UR10, UR54, UPT ;  /* 0x000000360a00728c */ /* 0x000fc8000bf01270 */
[----:B------:R-:W-:-:S12]  /*7c10*/  USEL UR10, UR10, UR54, !UP0 ;  /* 0x000000360a0a7287 */ /* 0x000fd8000c000000 */
.L_x_914:
[----:B------:R-:W-:-:S04]  /*7c20*/  UIADD3 UR10, UR10, 0x7f, URZ ;  /* 0x0000007f0a0a7890 */ /* 0x000fc8000fffe03f */
[----:B------:R-:W-:-:S04]  /*7c30*/  USHF.R.S32.HI UR6, URZ, 0x1f, UR10 ;  /* 0x0000001f3f067899 */ /* 0x000fc8000801140a */
[----:B------:R-:W-:-:S04]  /*7c40*/  ULEA.HI UR6, UR6, UR10, URZ, 0x7 ;  /* 0x0000000a06067291 */ /* 0x000fc8000f8f383f */
[----:B------:R-:W-:-:S04]  /*7c50*/  USHF.R.S32.HI UR6, URZ, 0x7, UR6 ;  /* 0x000000073f067899 */ /* 0x000fc80008011406 */
[----:B------:R-:W-:-:S04]  /*7c60*/  UISETP.LT.AND UP0, UPT, UR40, UR6, UPT ;  /* 0x000000062800728c */ /* 0x000fc8000bf01270 */
[----:B------:R-:W-:-:S06]  /*7c70*/  USEL UR54, UR40, UR6, !UP0 ;  /* 0x0000000628367287 */ /* 0x000fcc000c000000 */
[----:B------:R-:W-:-:S13]  /*7c80*/  ISETP.GE.AND P2, PT, R7, UR54, PT ;  /* 0x0000003607007c0c */ /* 0x000fda000bf46270 */
[----:B------:R-:W-:Y:S05]  /*7c90*/  @!P2 BRA `(.L_x_917) ;  /* 0x0000001c00f4a947 */ /* 0x000fea0003800000 */
[----:B------:R-:W-:Y:S01]  /*7ca0*/  IMAD.MOV.U32 R11, RZ, RZ, R9 ;  /* 0x000000ffff0b7224 */ /* 0x000fe200078e0009 */
[----:B------:R-:W-:Y:S01]  /*7cb0*/  UMOV UR56, UR36 ;  /* 0x0000002400387c82 */ /* 0x000fe20008000000 */
[----:B------:R-:W-:Y:S01]  /*7cc0*/  IMAD.MOV.U32 R13, RZ, RZ, R0 ;  /* 0x000000ffff0d7224 */ /* 0x000fe200078e0000 */
[----:B------:R-:W-:-:S06]  /*7cd0*/  UMOV UR55, UR37 ;  /* 0x0000002500377c82 */ /* 0x000fcc0008000000 */
.L_x_926:
        /* <DEDUP_REMOVED lines=9> */
.L_x_919:
[----:B------:R-:W-:Y:S01]  /*7d70*/  ULEA UR6, UR37, UR39, 0x3 ;  /* 0x0000002725067291 */ /* 0x000fe2000f8e183f */
[----:B------:R-:W-:-:S05]  /*7d80*/  IMAD.U32 R0, RZ, RZ, UR36 ;  /* 0x00000024ff007e24 */ /* 0x000fca000f8e00ff */
[----:B------:R-:W-:-:S04]  /*7d90*/  SHF.L.U32 R0, R0, 0x1f, RZ ;  /* 0x0000001f00007819 */ /* 0x000fc800000006ff */
[----:B------:R1:W2:Y:S01]  /*7da0*/  SYNCS.PHASECHK.TRANS64.TRYWAIT P2, [UR6+0x28830], R0 ;  /* 0x02883000ff0075a7 */ /* 0x0002a20008040146 */
[----:B------:R-:W-:Y:S05]  /*7db0*/  @!P0 BRA `(.L_x_920) ;  /* 0x0000000000048947 */ /* 0x000fea0003800000 */
[----:B------:R-:W-:Y:S01]  /*7dc0*/  BPT.TRAP 0x1 ;  /* 0x000000040000795c */ /* 0x000fe20000300000 */
.L_x_920:
[----:B--2---:R-:W-:Y:S05]  /*7dd0*/  @P2 BRA `(.L_x_918) ;  /* 0x0000000000082947 */ /* 0x004fea0003800000 */
[----:B------:R-:W2:Y:S02]  /*7de0*/  SYNCS.PHASECHK.TRANS64.TRYWAIT P2, [UR6+0x28830], R0 ;  /* 0x02883000ff0075a7 */ /* 0x000ea40008040146 */
[----:B--2---:R-:W-:Y:S05]  /*7df0*/  @!P2 BRA `(.L_x_921) ;  /* 0x0000009c0094a947 */ /* 0x004fea0003800000 */
.L_x_918:
        /* <DEDUP_REMOVED lines=45> */
.L_x_923:
[----:B------:R-:W-:Y:S01]  /*80d0*/  ULEA UR6, UR55, UR39, 0x3 ;  /* 0x0000002737067291 */ /* 0x000fe2000f8e183f */
[----:B------:R-:W-:-:S05]  /*80e0*/  IMAD.U32 R0, RZ, RZ, UR56 ;  /* 0x00000038ff007e24 */ /* 0x000fca000f8e00ff */
[----:B------:R-:W-:-:S04]  /*80f0*/  SHF.L.U32 R0, R0, 0x1f, RZ ;  /* 0x0000001f00007819 */ /* 0x000fc800000006ff */
[----:B------:R1:W2:Y:S01]  /*8100*/  SYNCS.PHASECHK.TRANS64.TRYWAIT P2, [UR6+0x28850], R0 ;  /* 0x02885000ff0075a7 */ /* 0x0002a20008040146 */
[----:B------:R-:W-:Y:S05]  /*8110*/  @!P0 BRA `(.L_x_924) ;  /* 0x0000000000048947 */ /* 0x000fea0003800000 */
[----:B------:R-:W-:Y:S01]  /*8120*/  BPT.TRAP 0x1 ;  /* 0x000000040000795c */ /* 0x000fe20000300000 */
.L_x_924:
[----:B--2---:R-:W-:Y:S05]  /*8130*/  @P2 BRA `(.L_x_922) ;  /* 0x0000000000082947 */ /* 0x004fea0003800000 */
[----:B------:R-:W2:Y:S02]  /*8140*/  SYNCS.PHASECHK.TRANS64.TRYWAIT P2, [UR6+0x28850], R0 ;  /* 0x02885000ff0075a7 */ /* 0x000ea40008040146 */
[----:B--2---:R-:W-:Y:S05]  /*8150*/  @!P2 BRA `(.L_x_925) ;  /* 0x0000009800d4a947 */ /* 0x004fea0003800000 */
.L_x_922:
[----:B------:R-:W-:Y:S01]  /*8160*/  UIADD3 UR6, UR39, 0x400, URZ ;  /* 0x0000040027067890 */ /* 0x000fe2000fffe03f */
[----:B------:R-:W-:Y:S01]  /*8170*/  WARPGROUP.ARRIVE ;  /* 0x00000000000079c5 */ /* 0x000fe20000000000 */
[----:B------:R-:W-:Y:S01]  /*8180*/  UMOV UR7, 0x40000040 ;  /* 0x4000004000077882 */ /* 0x000fe20000000000 */
[----:B-12---:R-:W-:Y:S01]  /*8190*/  FMNMX.FTZ R0, R24, R13, !PT ;  /* 0x0000000d18007209 */ /* 0x006fe20007810000 */
[----:B------:R-:W-:Y:S01]  /*81a0*/  USHF.R.U32.HI UR6, URZ, 0x4, UR6 ;  /* 0x000000043f067899 */ /* 0x000fe20008011606 */
[----:B------:R-:W1:Y:S01]  /*81b0*/  LDC R6, c[0x0][0x988] ;  /* 0x00026200ff067b82 */ /* 0x000e620000000800 */
[----:B------:R-:W-:Y:S01]  /*81c0*/  ISETP.GT.AND P2, PT, R7, UR54, PT ;  /* 0x0000003607007c0c */ /* 0x000fe2000bf44270 */
[----:B------:R-:W-:Y:S01]  /*81d0*/  UMOV UR56, UR36 ;  /* 0x0000002400387c82 */ /* 0x000fe20008000000 */
[----:B------:R-:W-:Y:S01]  /*81e0*/  ULOP3.LUT UR6, UR6, 0x3fff, URZ, 0xc0, !UPT ;  /* 0x00003fff06067892 */ /* 0x000fe2000f8ec03f */
[----:B------:R-:W-:Y:S01]  /*81f0*/  FMNMX.FTZ R9, R25, R0, !PT ;  /* 0x0000000019097209 */ /* 0x000fe20007810000 */
[----:B------:R-:W-:-:S02]  /*8200*/  VIADD R7, R7, 0xffffffff ;  /* 0xffffffff07077836 */ /* 0x000fc40000000000 */
[----:B------:R-:W-:Y:S01]  /*8210*/  ULOP3.LUT UR6, UR6, 0x4000000, URZ, 0xfc, !UPT ;  /* 0x0400000006067892 */ /* 0x000fe2000f8efc3f */
[----:B------:R-:W-:-:S03]  /*8220*/  FMNMX.FTZ R0, R28, R9, !PT ;  /* 0x000000091c007209 */ /* 0x000fc60007810000 */
[----:B------:R-:W-:Y:S01]  /*8230*/  ULEA UR10, UR55, UR6, 0xb ;  /* 0x00000006370a7291 */ /* 0x000fe2000f8e583f */
        /* <DEDUP_REMOVED lines=32> */
[----:B------:R-:W-:-:S05]  /*8440*/  FMNMX.FTZ R9, R85, R0, !PT ;  /* 0x0000000055097209 */ /* 0x000fca0007810000 */
[----:B------:R-:W2:Y:S02]  /*8450*/  SHFL.BFLY PT, R0, R9, 0x2, 0x1f ;  /* 0x0c401f0009007f89 */ /* 0x000ea400000e0000 */
[----:B--2---:R-:W-:-:S05]  /*8460*/  FMNMX.FTZ R12, R9, R0, !PT ;  /* 0x00000000090c7209 */ /* 0x004fca0007810000 */
[----:B------:R-:W2:Y:S01]  /*8470*/  SHFL.BFLY PT, R15, R12, 0x1, 0x1f ;  /* 0x0c201f000c0f7f89 */ /* 0x000ea200000e0000 */
[----:B------:R-:W-:Y:S02]  /*8480*/  WARPGROUP.DEPBAR.LE gsb0, 0x0 ;  /* 0x00008000000079c5 */ /* 0x000fe40000010000 */
[----:B------:R-:W-:-:S06]  /*8490*/  WARPGROUP.ARRIVE ;  /* 0x00000000000079c5 */ /* 0x000fcc0000000000 */
[----:B------:R-:W-:Y:S01]  /*84a0*/  HGMMA.64x128x16.F32.BF16 R88, R176, gdesc[UR4].tnspB, R88, gsb0 ;  /* 0x41e00004b0587df0 */ /* 0x000fe20008001858 */
[----:B------:R-:W-:Y:S01]  /*84b0*/  UIADD3 UR6, UR10, 0x100, URZ ;  /* 0x000001000a067890 */ /* 0x000fe2000fffe03f */
[----:B------:R-:W-:Y:S01]  /*84c0*/  UMOV UR7, 0x40000040 ;  /* 0x4000004000077882 */ /* 0x000fe20000000000 */
[----:B--2---:R-:W-:Y:S02]  /*84d0*/  FMNMX.FTZ R0, R12, R15, !PT ;  /* 0x0000000f0c007209 */ /* 0x004fe40007810000 */
[----:B------:R-:W-:-:S03]  /*84e0*/  FMNMX.FTZ R12, R26, R11, !PT ;  /* 0x0000000b1a0c7209 */ /* 0x000fc60007810000 */
[----:B------:R-:W-:Y:S01]  /*84f0*/  FADD.FTZ R13, -R0, R13 ;  /* 0x0000000d000d7221 */ /* 0x000fe20000010100 */
[----:B------:R-:W-:-:S03]  /*8500*/  FMNMX.FTZ R9, R27, R12, !PT ;  /* 0x0000000c1b097209 */ /* 0x000fc60007810000 */
[----:B-1----:R-:W-:Y:S01]  /*8510*/  FMUL.FTZ R10, R13, R6 ;  /* 0x000000060d0a7220 */ /* 0x002fe20000410000 */
        /* <DEDUP_REMOVED lines=32> */
[----:B------:R-:W-:Y:S02]  /*8720*/  WARPGROUP.ARRIVE ;  /* 0x00000000000079c5 */ /* 0x000fe40000000000 */
[----:B------:R-:W1:Y:S04]  /*8730*/  SHFL.BFLY PT, R14, R9, 0x2, 0x1f ;  /* 0x0c401f00090e7f89 */ /* 0x000e6800000e0000 */
[----:B------:R-:W-:Y:S01]  /*8740*/  HGMMA.64x128x16.F32.BF16 R88, R172, gdesc[UR4].tnspB, R88, gsb0 ;  /* 0x41e00004ac587df0 */ /* 0x000fe20008001858 */
[----:B------:R-:W-:Y:S01]  /*8750*/  UIADD3 UR6, UR10, 0x180, URZ ;  /* 0x000001800a067890 */ /* 0x000fe2000fffe03f */
[----:B------:R-:W-:Y:S01]  /*8760*/  UMOV UR7, 0x40000040 ;  /* 0x4000004000077882 */ /* 0x000fe20000000000 */
[----:B------:R-:W-:-:S02]  /*8770*/  WARPGROUP.DEPBAR.LE gsb0, 0x0 ;  /* 0x00008000000079c5 */ /* 0x000fc40000010000 */
[----:B------:R-:W-:-:S07]  /*8780*/  WARPGROUP.ARRIVE ;  /* 0x00000000000079c5 */ /* 0x000fce0000000000 */
[----:B------:R-:W-:Y:S01]  /*8790*/  HGMMA.64x128x16.F32.BF16 R88, R168, gdesc[UR4].tnspB, R88, gsb0 ;  /* 0x41e00004a8587df0 */ /* 0x000fe20008001858 */
[----:B------:R-:W-:Y:S01]  /*87a0*/  UIADD3 UR6, UR10, 0x200, URZ ;  /* 0x000002000a067890 */ /* 0x000fe2000fffe03f */
[----:B------:R-:W-:Y:S01]  /*87b0*/  UMOV UR7, 0x40000040 ;  /* 0x4000004000077882 */ /* 0x000fe20000000000 */
[----:B------:R-:W-:Y:S02]  /*87c0*/  WARPGROUP.DEPBAR.LE gsb0, 0x0 ;  /* 0x00008000000079c5 */ /* 0x000fe40000010000 */
[----:B------:R-:W-:Y:S01]  /*87d0*/  WARPGROUP.ARRIVE ;  /* 0x00000000000079c5 */ /* 0x000fe20000000000 */
[----:B------:R-:W-:-:S04]  /*87e0*/  FMUL.FTZ R169, R0, R6 ;  /* 0x0000000600a97220 */ /* 0x000fc80000410000 */
[--C-:B------:R-:W-:Y:S02]  /*87f0*/  FFMA.FTZ R13, R24, R6, -R169.reuse ;  /* 0x00000006180d7223 */ /* 0x100fe400000108a9 */
[----:B------:R-:W-:Y:S01]  /*8800*/  HGMMA.64x128x16.F32.BF16 R88, R164, gdesc[UR4].tnspB, R88, gsb0 ;  /* 0x41e00004a4587df0 */ /* 0x000fe20008001858 */
[----:B------:R-:W-:Y:S01]  /*8810*/  UIADD3 UR6, UR10, 0x280, URZ ;  /* 0x000002800a067890 */ /* 0x000fe2000fffe03f */
[----:B-1----:R-:W-:Y:S01]  /*8820*/  FMNMX.FTZ R24, R9, R14, !PT ;  /* 0x0000000e09187209 */ /* 0x002fe20007810000 */
[----:B------:R-:W-:Y:S01]  /*8830*/  UMOV UR7, 0x40000040 ;  /* 0x4000004000077882 */ /* 0x000fe20000000000 */
[-CC-:B------:R-:W-:Y:S01]  /*8840*/  FFMA.FTZ R15, R29, R6.reuse, -R169.reuse ;  /* 0x000000061d0f7223 */ /* 0x180fe200000108a9 */
[-CC-:B------:R-:W-:Y:S01]  /*8850*/  FFMA.FTZ R29, R41, R6.reuse, -R169.reuse ;  /* 0x00000006291d7223 */ /* 0x180fe200000108a9 */
[-CC-:B------:R-:W-:Y:S01]  /*8860*/  FFMA.FTZ R41, R53, R6.reuse, -R169.reuse ;  /* 0x0000000635297223 */ /* 0x180fe200000108a9 */
[----:B------:R-:W1:Y:S01]  /*8870*/  SHFL.BFLY PT, R9, R24, 0x1, 0x1f ;  /* 0x0c201f0018097f89 */ /* 0x000e6200000e0000 */
        /* <DEDUP_REMOVED lines=22> */
[-C--:B------:R-:W-:Y:S01]  /*89e0*/  FFMA.FTZ R20, R80, R6.reuse, -R169 ;  /* 0x0000000650147223 */ /* 0x080fe200000108a9 */
[----:B-1----:R-:W-:Y:S01]  /*89f0*/  FMNMX.FTZ R9, R24, R9, !PT ;  /* 0x0000000918097209 */ /* 0x002fe20007810000 */
[----:B------:R-:W1:Y:S01]  /*8a00*/  MUFU.EX2 R182, R182 ;  /* 0x000000b600b67308 */ /* 0x000e620000000800 */
[----:B--2---:R-:W-:Y:S01]  /*8a10*/  FFMA.FTZ R3, R10, R3, R13 ;  /* 0x000000030a037223 */ /* 0x004fe2000001000d */
[-CC-:B------:R-:W-:Y:S01]  /*8a20*/  FFMA.FTZ R69, R81, R6.reuse, -R169.reuse ;  /* 0x0000000651457223 */ /* 0x180fe200000108a9 */
[-C--:B------:R-:W-:Y:S01]  /*8a30*/  FFMA.FTZ R84, R84, R6.reuse, -R169 ;  /* 0x0000000654547223 */ /* 0x080fe200000108a9 */
[CC--:B------:R-:W-:Y:S01]  /*8a40*/  FMUL.FTZ R77, R9.reuse, R6.reuse ;  /* 0x00000006094d7220 */ /* 0x0c0fe20000410000 */
[----:B------:R-:W-:Y:S01]  /*8a50*/  FADD.FTZ R73, -R9, R11 ;  /* 0x0000000b09497221 */ /* 0x000fe20000010100 */
[----:B------:R-:W-:-:S02]  /*8a60*/  FFMA.FTZ R85, R85, R6, -R169 ;  /* 0x0000000655557223 */ /* 0x000fc400000108a9 */
[-CC-:B------:R-:W-:Y:S01]  /*8a70*/  FFMA.FTZ R181, R27, R6.reuse, -R77.reuse ;  /* 0x000000061bb57223 */ /* 0x180fe2000001084d */
[----:B------:R-:W-:Y:S02]  /*8a80*/  IMAD.U32 R27, RZ, RZ, UR37 ;  /* 0x00000025ff1b7e24 */ /* 0x000fe4000f8e00ff */
[-C--:B------:R-:W-:Y:S01]  /*8a90*/  FMUL.FTZ R73, R73, R6.reuse ;  /* 0x0000000649497220 */ /* 0x080fe20000410000 */
[-CC-:B------:R-:W-:Y:S01]  /*8aa0*/  FFMA.FTZ R26, R26, R6.reuse, -R77.reuse ;  /* 0x000000061a1a7223 */ /* 0x180fe2000001084d */
[-CC-:B------:R-:W-:Y:S01]  /*8ab0*/  FFMA.FTZ R183, R30, R6.reuse, -R77.reuse ;  /* 0x000000061eb77223 */ /* 0x180fe2000001084d */
[-CC-:B------:R-:W-:Y:S01]  /*8ac0*/  FFMA.FTZ R28, R31, R6.reuse, -R77.reuse ;  /* 0x000000061f1c7223 */ /* 0x180fe2000001084d */
[----:B------:R-:W-:Y:S01]  /*8ad0*/  @!P1 LEA R27, R27, UR39, 0x3 ;  /* 0x000000271b1b9c11 */ /* 0x000fe2000f8e18ff */
[----:B------:R-:W-:Y:S01]  /*8ae0*/  MUFU.EX2 R181, R181 ;  /* 0x000000b500b57308 */ /* 0x000fe20000000800 */
[----:B------:R-:W-:Y:S01]  /*8af0*/  IADD3 R31, -R17, 0xb, RZ ;  /* 0x0000000b111f7810 */ /* 0x000fe20007ffe1ff */
[-CC-:B------:R-:W-:Y:S01]  /*8b00*/  FFMA.FTZ R177, R34, R6.reuse, -R77.reuse ;  /* 0x0000000622b17223 */ /* 0x180fe2000001084d */
[----:B------:R-:W-:Y:S01]  /*8b10*/  FFMA.FTZ R40, R35, R6, -R77 ;  /* 0x0000000623287223 */ /* 0x000fe2000001084d */
[----:B------:R-:W-:-:S02]  /*8b20*/  @!P1 VIADD R27, R27, 0x28840 ;  /* 0x000288401b1b9836 */ /* 0x000fc40000000000 */
[-C--:B------:R-:W-:Y:S01]  /*8b30*/  FFMA.FTZ R179, R38, R6.reuse, -R77 ;  /* 0x0000000626b37223 */ /* 0x080fe2000001084d */
[----:B---3--:R-:W-:Y:S01]  /*8b40*/  FADD.FTZ R3, R180, R3 ;  /* 0x00000003b4037221 */ /* 0x008fe20000010000 */
[-C--:B------:R-:W-:Y:S01]  /*8b50*/  FFMA.FTZ R38, R39, R6.reuse, -R77 ;  /* 0x0000000627267223 */ /* 0x080fe2000001084d */
[----:B------:R-:W-:Y:S01]  /*8b60*/  MUFU.EX2 R73, R73 ;  /* 0x0000004900497308 */ /* 0x000fe20000000800 */
[----:B------:R-:W-:Y:S01]  /*8b70*/  @!P1 PRMT R27, RZ, 0x654, R27 ;  /* 0x00000654ff1b9816 */ /* 0x000fe2000000001b */
[-C--:B------:R-:W-:Y:S01]  /*8b80*/  FFMA.FTZ R175, R46, R6.reuse, -R77 ;  /* 0x000000062eaf7223 */ /* 0x080fe2000001084d */
[----:B-1----:R-:W-:Y:S01]  /*8b90*/  FADD.FTZ R46, R182, R3 ;  /* 0x00000003b62e7221 */ /* 0x002fe20000010000 */
[-CC-:B------:R-:W-:Y:S01]  /*8ba0*/  FFMA.FTZ R173, R42, R6.reuse, -R77.reuse ;  /* 0x000000062aad7223 */ /* 0x180fe2000001084d */
[-CC-:B------:R-:W-:Y:S01]  /*8bb0*/  FFMA.FTZ R30, R43, R6.reuse, -R77.reuse ;  /* 0x000000062b1e7223 */ /* 0x180fe2000001084d */
[-CC-:B------:R-:W-:Y:S01]  /*8bc0*/  FFMA.FTZ R32, R47, R6.reuse, -R77.reuse ;  /* 0x000000062f207223 */ /* 0x180fe2000001084d */
[-CC-:B------:R-:W-:Y:S01]  /*8bd0*/  FFMA.FTZ R34, R51, R6.reuse, -R77.reuse ;  /* 0x0000000633227223 */ /* 0x180fe2000001084d */
[----:B------:R-:W1:Y:S01]  /*8be0*/  MUFU.EX2 R26, R26 ;  /* 0x0000001a001a7308 */ /* 0x000e620000000800 */
[-CC-:B------:R-:W-:Y:S01]  /*8bf0*/  FFMA.FTZ R171, R54, R6.reuse, -R77.reuse ;  /* 0x0000000636ab7223 */ /* 0x180fe2000001084d */
[-CC-:B------:R-:W-:Y:S01]  /*8c00*/  FFMA.FTZ R36, R55, R6.reuse, -R77.reuse ;  /* 0x0000000637247223 */ /* 0x180fe2000001084d */
[-CC-:B------:R-:W-:Y:S01]  /*8c10*/  FFMA.FTZ R42, R59, R6.reuse, -R77.reuse ;  /* 0x000000063b2a7223 */ /* 0x180fe2000001084d */
[----:B------:R-:W-:Y:S01]  /*8c20*/  F2FP.BF16.F32.PACK_AB R180, R180, R13 ;  /* 0x0000000db4b4723e */ /* 0x000fe200000010ff */
        /* <DEDUP_REMOVED lines=10> */
[--C-:B------:R-:W-:Y:S01]  /*8cd0*/  FFMA.FTZ R83, R83, R6, -R77.reuse ;  /* 0x0000000653537223 */ /* 0x100fe2000001084d */
[----:B------:R-:W3:Y:S01]  /*8ce0*/  MUFU.EX2 R15, R15 ;  /* 0x0000000f000f7308 */ /* 0x000ee20000000800 */
[----:B-1----:R-:W-:Y:S01]  /*8cf0*/  FFMA.FTZ R2, R73, R2, R26 ;  /* 0x0000000249027223 */ /* 0x002fe2000001001a */
[----:B------:R-:W-:-:S03]  /*8d00*/  FFMA.FTZ R86, R86, R6, -R77 ;  /* 0x0000000656567223 */ /* 0x000fc6000001084d */
[----:B------:R-:W-:Y:S01]  /*8d10*/  FADD.FTZ R44, R181, R2 ;  /* 0x00000002b52c7221 */ /* 0x000fe20000010000 */
[----:B------:R-:W-:Y:S01]  /*8d20*/  FFMA.FTZ R2, R63, R6, -R77 ;  /* 0x000000063f027223 */ /* 0x000fe2000001084d */
[----:B------:R-:W-:Y:S01]  /*8d30*/  F2FP.BF16.F32.PACK_AB R181, R181, R26 ;  /* 0x0000001ab5b5723e */ /* 0x000fe200000010ff */
[----:B------:R-:W1:Y:S01]  /*8d40*/  MUFU.EX2 R28, R28 ;  /* 0x0000001c001c7308 */ /* 0x000e620000000800 */
[----:B--2---:R-:W-:-:S07]  /*8d50*/  FADD.FTZ R3, R183, R44 ;  /* 0x0000002cb7037221 */ /* 0x004fce0000010000 */
[----:B------:R-:W-:Y:S01]  /*8d60*/  MUFU.EX2 R176, R176 ;  /* 0x000000b000b07308 */ /* 0x000fe20000000800 */
[----:B---3--:R-:W-:-:S07]  /*8d70*/  F2FP.BF16.F32.PACK_AB R182, R15, R182 ;  /* 0x000000b60fb6723e */ /* 0x008fce00000010ff */
[----:B------:R-:W2:Y:S01]  /*8d80*/  MUFU.EX2 R177, R177 ;  /* 0x000000b100b17308 */ /* 0x000ea20000000800 */
[C---:B-1----:R-:W-:Y:S01]  /*8d90*/  FADD.FTZ R44, R28.reuse, R3 ;  /* 0x000000031c2c7221 */ /* 0x042fe20000010000 */
[----:B------:R-:W-:-:S06]  /*8da0*/  F2FP.BF16.F32.PACK_AB R183, R28, R183 ;  /* 0x000000b71cb7723e */ /* 0x000fcc00000010ff */
[----:B------:R-:W-:Y:S08]  /*8db0*/  MUFU.EX2 R21, R21 ;  /* 0x0000001500157308 */ /* 0x000ff00000000800 */
[----:B------:R-:W1:Y:S01]  /*8dc0*/  MUFU.EX2 R40, R40 ;  /* 0x0000002800287308 */ /* 0x000e620000000800 */
[----:B--2---:R-:W-:-:S07]  /*8dd0*/  FADD.FTZ R3, R177, R44 ;  /* 0x0000002cb1037221 */ /* 0x004fce0000010000 */
[----:B------:R-:W-:Y:S08]  /*8de0*/  MUFU.EX2 R178, R178 ;  /* 0x000000b200b27308 */ /* 0x000ff00000000800 */
[----:B------:R-:W2:Y:S01]  /*8df0*/  MUFU.EX2 R179, R179 ;  /* 0x000000b300b37308 */ /* 0x000ea20000000800 */
[C---:B-1----:R-:W-:Y:S01]  /*8e00*/  FADD.FTZ R44, R40.reuse, R3 ;  /* 0x00000003282c7221 */ /* 0x042fe20000010000 */
[----:B------:R-:W-:Y:S01]  /*8e10*/  F2FP.BF16.F32.PACK_AB R177, R40, R177 ;  /* 0x000000b128b1723e */ /* 0x000fe200000010ff */
[----:B------:R-:W-:-:S02]  /*8e20*/  WARPGROUP.DEPBAR.LE gsb0, 0x0 ;  /* 0x00008000000079c5 */ /* 0x000fc40000010000 */
[----:B------:R-:W-:-:S03]  /*8e30*/  WARPGROUP.ARRIVE ;  /* 0x00000000000079c5 */ /* 0x000fc60000000000 */
[----:B------:R-:W-:Y:S01]  /*8e40*/  MUFU.EX2 R25, R25 ;  /* 0x0000001900197308 */ /* 0x000fe20000000800 */
[-CC-:B------:R-:W-:Y:S01]  /*8e50*/  FFMA.FTZ R164, R56, R6.reuse, -R169.reuse ;  /* 0x0000000638a47223 */ /* 0x180fe200000108a9 */
[-C--:B------:R-:W-:Y:S01]  /*8e60*/  FFMA.FTZ R166, R60, R6.reuse, -R169 ;  /* 0x000000063ca67223 */ /* 0x080fe200000108a9 */
[-CC-:B------:R-:W-:Y:S01]  /*8e70*/  FFMA.FTZ R165, R58, R6.reuse, -R77.reuse ;  /* 0x000000063aa57223 */ /* 0x180fe2000001084d */
[----:B------:R-:W-:Y:S01]  /*8e80*/  FFMA.FTZ R167, R62, R6, -R77 ;  /* 0x000000063ea77223 */ /* 0x000fe2000001084d */
[----:B------:R-:W-:Y:S01]  /*8e90*/  HGMMA.64x128x16.F32.BF16 R88, R160, gdesc[UR4].tnspB, R88, gsb0 ;  /* 0x41e00004a0587df0 */ /* 0x000fe20008001858 */
[----:B------:R-:W-:Y:S01]  /*8ea0*/  UIADD3 UR6, UR10, 0x300, URZ ;  /* 0x000003000a067890 */ /* 0x000fe2000fffe03f */
[----:B--2---:R-:W-:Y:S01]  /*8eb0*/  FADD.FTZ R3, R179, R44 ;  /* 0x0000002cb3037221 */ /* 0x004fe20000010000 */
[----:B------:R-:W-:Y:S01]  /*8ec0*/  UMOV UR7, 0x40000040 ;  /* 0x4000004000077882 */ /* 0x000fe20000000000 */
[----:B------:R-:W1:Y:S08]  /*8ed0*/  MUFU.EX2 R38, R38 ;  /* 0x0000002600267308 */ /* 0x000e700000000800 */
[----:B------:R-:W-:Y:S08]  /*8ee0*/  MUFU.EX2 R172, R172 ;  /* 0x000000ac00ac7308 */ /* 0x000ff00000000800 */
        /* <DEDUP_REMOVED lines=14> */
[----:B------:R-:W-:Y:S01]  /*8fd0*/  MUFU.EX2 R37, R37 ;  /* 0x0000002500257308 */ /* 0x000fe20000000800 */
[C---:B-1----:R-:W-:Y:S01]  /*8fe0*/  FADD.FTZ R44, R32.reuse, R3 ;  /* 0x00000003202c7221 */ /* 0x042fe20000010000 */
[----:B------:R-:W-:-:S06]  /*8ff0*/  F2FP.BF16.F32.PACK_AB R175, R32, R175 ;  /* 0x000000af20af723e */ /* 0x000fcc00000010ff */
        /* <DEDUP_REMOVED lines=10> */
[-C--:B------:R-:W-:Y:S01]  /*90a0*/  FFMA.FTZ R162, R68, R6.reuse, -R169 ;  /* 0x0000000644a27223 */ /* 0x080fe200000108a9 */
[-CC-:B------:R-:W-:Y:S02]  /*90b0*/  FFMA.FTZ R169, R50, R6.reuse, -R77.reuse ;  /* 0x0000000632a97223 */ /* 0x180fe4000001084d */
[----:B------:R-:W-:Y:S01]  /*90c0*/  MUFU.EX2 R45, R45 ;  /* 0x0000002d002d7308 */ /* 0x000fe20000000800 */
[----:B------:R-:W-:Y:S01]  /*90d0*/  FFMA.FTZ R77, R87, R6, -R77 ;  /* 0x00000006574d7223 */ /* 0x000fe2000001084d */
[----:B------:R-:W-:Y:S01]  /*90e0*/  HGMMA.64x128x16.F32.BF16 R88, R156, gdesc[UR4].tnspB, R88, gsb0 ;  /* 0x41e000049c587df0 */ /* 0x000fe20008001858 */
[----:B------:R-:W-:Y:S01]  /*90f0*/  UIADD3 UR6, UR10, 0x380, URZ ;  /* 0x000003800a067890 */ /* 0x000fe2000fffe03f */
[----:B------:R-:W-:-:S04]  /*9100*/  UMOV UR7, 0x40000040 ;  /* 0x4000004000077882 */ /* 0x000fc80000000000 */
[----:B------:R-:W1:Y:S08]  /*9110*/  MUFU.EX2 R169, R169 ;  /* 0x000000a900a97308 */ /* 0x000e700000000800 */
[----:B------:R-:W2:Y:S08]  /*9120*/  MUFU.EX2 R42, R42 ;  /* 0x0000002a002a7308 */ /* 0x000eb00000000800 */
[----:B------:R-:W-:Y:S01]  /*9130*/  MUFU.EX2 R166, R166 ;  /* 0x000000a600a67308 */ /* 0x000fe20000000800 */
[----:B-1----:R-:W-:Y:S01]  /*9140*/  FADD.FTZ R3, R169, R44 ;  /* 0x0000002ca9037221 */ /* 0x002fe20000010000 */
[----:B------:R-:W-:-:S03]  /*9150*/  F2FP.BF16.F32.PACK_AB R169, R34, R169 ;  /* 0x000000a922a9723e */ /* 0x000fc600000010ff */
[----:B------:R-:W-:-:S03]  /*9160*/  FADD.FTZ R44, R34, R3 ;  /* 0x00000003222c7221 */ /* 0x000fc60000010000 */
[----:B------:R-:W1:Y:S01]  /*9170*/  MUFU.EX2 R167, R167 ;  /* 0x000000a700a77308 */ /* 0x000e620000000800 */
[----:B------:R-:W-:Y:S01]  /*9180*/  FADD.FTZ R3, R171, R44 ;  /* 0x0000002cab037221 */ /* 0x000fe20000010000 */
[----:B------:R-:W-:-:S03]  /*9190*/  F2FP.BF16.F32.PACK_AB R171, R36, R171 ;  /* 0x000000ab24ab723e */ /* 0x000fc600000010ff */
[----:B------:R-:W-:-:S03]  /*91a0*/  FADD.FTZ R26, R36, R3 ;  /* 0x00000003241a7221 */ /* 0x000fc60000010000 */
[----:B------:R-:W-:Y:S01]  /*91b0*/  MUFU.EX2 R49, R49 ;  /* 0x0000003100317308 */ /* 0x000fe20000000800 */
[----:B------:R-:W-:Y:S01]  /*91c0*/  FADD.FTZ R3, R165, R26 ;  /* 0x0000001aa5037221 */ /* 0x000fe20000010000 */
[----:B--2---:R-:W-:-:S03]  /*91d0*/  F2FP.BF16.F32.PACK_AB R165, R42, R165 ;  /* 0x000000a52aa5723e */ /* 0x004fc600000010ff */
[----:B------:R-:W-:-:S03]  /*91e0*/  FADD.FTZ R26, R42, R3 ;  /* 0x000000032a1a7221 */ /* 0x000fc60000010000 */
[----:B------:R-:W2:Y:S01]  /*91f0*/  MUFU.EX2 R2, R2 ;  /* 0x0000000200027308 */ /* 0x000ea20000000800 */
[----:B-1----:R-:W-:-:S07]  /*9200*/  FADD.FTZ R3, R167, R26 ;  /* 0x0000001aa7037221 */ /* 0x002fce0000010000 */
[----:B------:R-:W-:Y:S08]  /*9210*/  MUFU.EX2 R160, R160 ;  /* 0x000000a000a07308 */ /* 0x000ff00000000800 */
[----:B------:R-:W1:Y:S01]  /*9220*/  MUFU.EX2 R66, R66 ;  /* 0x0000004200427308 */ /* 0x000e620000000800 */
[C---:B--2---:R-:W-:Y:S01]  /*9230*/  FADD.FTZ R3, R2.reuse, R3 ;  /* 0x0000000302037221 */ /* 0x044fe20000010000 */
[----:B------:R-:W-:-:S06]  /*9240*/  F2FP.BF16.F32.PACK_AB R167, R2, R167 ;  /* 0x000000a702a7723e */ /* 0x000fcc00000010ff */
[----:B------:R-:W-:Y:S08]  /*9250*/  MUFU.EX2 R53, R53 ;  /* 0x0000003500357308 */ /* 0x000ff00000000800 */
        /* <DEDUP_REMOVED lines=13> */
[----:B------:R-:W2:Y:S01]  /*9330*/  MUFU.EX2 R61, R61 ;  /* 0x0000003d003d7308 */ /* 0x000ea20000000800 */
[----:B------:R-:W-:Y:S02]  /*9340*/  WARPGROUP.DEPBAR.LE gsb0, 0x0 ;  /* 0x00008000000079c5 */ /* 0x000fe40000010000 */
[----:B------:R-:W-:-:S05]  /*9350*/  WARPGROUP.ARRIVE ;  /* 0x00000000000079c5 */ /* 0x000fca0000000000 */
[----:B------:R-:W3:Y:S01]  /*9360*/  MUFU.EX2 R75, R75 ;  /* 0x0000004b004b7308 */ /* 0x000ee20000000800 */
[----:B-1----:R-:W-:Y:S01]  /*9370*/  FADD.FTZ R3, R74, R3 ;  /* 0x000000034a037221 */ /* 0x002fe20000010000 */
[----:B------:R-:W-:Y:S01]  /*9380*/  HGMMA.64x128x16.F32.BF16 R88, R152, gdesc[UR4].tnspB, R88, gsb0 ;  /* 0x41e0000498587df0 */ /* 0x000fe20008001858 */
[----:B--2---:R-:W-:-:S05]  /*9390*/  F2FP.BF16.F32.PACK_AB R156, R61, R12 ;  /* 0x0000000c3d9c723e */ /* 0x004fca00000010ff */
[----:B------:R-:W-:Y:S08]  /*93a0*/  MUFU.EX2 R14, R14 ;  /* 0x0000000e000e7308 */ /* 0x000ff00000000800 */
[----:B------:R-:W1:Y:S01]  /*93b0*/  MUFU.EX2 R78, R78 ;  /* 0x0000004e004e7308 */ /* 0x000e620000000800 */
[C---:B---3--:R-:W-:Y:S01]  /*93c0*/  FADD.FTZ R3, R75.reuse, R3 ;  /* 0x000000034b037221 */ /* 0x048fe20000010000 */
[----:B------:R-:W-:-:S06]  /*93d0*/  F2FP.BF16.F32.PACK_AB R157, R75, R74 ;  /* 0x0000004a4b9d723e */ /* 0x000fcc00000010ff */
[----:B------:R-:W2:Y:S08]  /*93e0*/  MUFU.EX2 R65, R65 ;  /* 0x0000004100417308 */ /* 0x000eb00000000800 */
[----:B------:R-:W3:Y:S01]  /*93f0*/  MUFU.EX2 R79, R79 ;  /* 0x0000004f004f7308 */ /* 0x000ee20000000800 */
[----:B-1----:R-:W-:-:S07]  /*9400*/  FADD.FTZ R3, R78, R3 ;  /* 0x000000034e037221 */ /* 0x002fce0000010000 */
[----:B------:R-:W-:Y:S01]  /*9410*/  MUFU.EX2 R20, R20 ;  /* 0x0000001400147308 */ /* 0x000fe20000000800 */
[----:B--2---:R-:W-:-:S07]  /*9420*/  F2FP.BF16.F32.PACK_AB R158, R65, R14 ;  /* 0x0000000e419e723e */ /* 0x004fce00000010ff */
[----:B------:R-:W1:Y:S01]  /*9430*/  MUFU.EX2 R82, R82 ;  /* 0x0000005200527308 */ /* 0x000e620000000800 */
[C---:B---3--:R-:W-:Y:S01]  /*9440*/  FADD.FTZ R3, R79.reuse, R3 ;  /* 0x000000034f037221 */ /* 0x048fe20000010000 */
[----:B------:R-:W-:-:S06]  /*9450*/  F2FP.BF16.F32.PACK_AB R159, R79, R78 ;  /* 0x0000004e4f9f723e */ /* 0x000fcc00000010ff */
[----:B------:R-:W-:Y:S08]  /*9460*/  MUFU.EX2 R69, R69 ;  /* 0x0000004500457308 */ /* 0x000ff00000000800 */
[----:B------:R-:W2:Y:S01]  /*9470*/  MUFU.EX2 R83, R83 ;  /* 0x0000005300537308 */ /* 0x000ea20000000800 */
[----:B-1----:R-:W-:-:S07]  /*9480*/  FADD.FTZ R3, R82, R3 ;  /* 0x0000000352037221 */ /* 0x002fce0000010000 */
[----:B------:R-:W-:Y:S08]  /*9490*/  MUFU.EX2 R24, R84 ;  /* 0x0000005400187308 */ /* 0x000ff00000000800 */
[----:B------:R-:W-:Y:S01]  /*94a0*/  MUFU.EX2 R86, R86 ;  /* 0x0000005600567308 */ /* 0x000fe20000000800 */
[----:B--2---:R-:W-:-:S07]  /*94b0*/  FADD.FTZ R3, R83, R3 ;  /* 0x0000000353037221 */ /* 0x004fce0000010000 */
[----:B------:R-:W1:Y:S08]  /*94c0*/  MUFU.EX2 R11, R85 ;  /* 0x00000055000b7308 */ /* 0x000e700000000800 */
[----:B------:R-:W2:Y:S01]  /*94d0*/  MUFU.EX2 R77, R77 ;  /* 0x0000004d004d7308 */ /* 0x000ea20000000800 */
[----:B------:R-:W-:Y:S02]  /*94e0*/  WARPGROUP.DEPBAR.LE gsb0, 0x0 ;  /* 0x00008000000079c5 */ /* 0x000fe40000010000 */
[----:B------:R3:W-:Y:S06]  /*94f0*/  BAR.ARV R31, 0x100 ;  /* 0x0004001f0000751d */ /* 0x0007ec0000002000 */
[----:B------:R4:W-:Y:S01]  /*9500*/  @!P1 SYNCS.ARRIVE.TRANS64.RED.A1T0 RZ, [R27+URZ], RZ ;  /* 0x000000ff1bff99a7 */ /* 0x0009e2000810043f */
[----:B-1----:R-:W-:Y:S01]  /*9510*/  F2FP.BF16.F32.PACK_AB R154, R11, R24 ;  /* 0x000000180b9a723e */ /* 0x002fe200000010ff */
[----:B------:R-:W-:Y:S01]  /*9520*/  FMUL.FTZ R88, R88, R10 ;  /* 0x0000000a58587220 */ /* 0x000fe20000410000 */
[----:B------:R-:W-:Y:S01]  /*9530*/  F2FP.BF16.F32.PACK_AB R152, R69, R20 ;  /* 0x000000144598723e */ /* 0x000fe200000010ff */
[----:B------:R-:W-:Y:S01]  /*9540*/  FMUL.FTZ R89, R89, R10 ;  /* 0x0000000a59597220 */ /* 0x000fe20000410000 */
[----:B------:R-:W-:Y:S01]  /*9550*/  F2FP.BF16.F32.PACK_AB R153, R83, R82 ;  /* 0x000000525399723e */ /* 0x000fe200000010ff */
[----:B------:R-:W-:Y:S01]  /*9560*/  FMUL.FTZ R92, R92, R10 ;  /* 0x0000000a5c5c7220 */ /* 0x000fe20000410000 */
[----:B--2---:R-:W-:Y:S01]  /*9570*/  F2FP.BF16.F32.PACK_AB R155, R77, R86 ;  /* 0x000000564d9b723e */ /* 0x004fe200000010ff */
[----:B----4-:R-:W-:Y:S01]  /*9580*/  IMAD.U32 R27, RZ, RZ, UR55 ;  /* 0x00000037ff1b7e24 */ /* 0x010fe2000f8e00ff */
[----:B------:R-:W-:Y:S01]  /*9590*/  UMOV UR55, UR37 ;  /* 0x0000002500377c82 */ /* 0x000fe20008000000 */
[-C--:B------:R-:W-:Y:S01]  /*95a0*/  FMUL.FTZ R93, R93, R10.reuse ;  /* 0x0000000a5d5d7220 */ /* 0x080fe20000410000 */
[-C--:B------:R-:W-:Y:S01]  /*95b0*/  FMUL.FTZ R96, R96, R10.reuse ;  /* 0x0000000a60607220 */ /* 0x080fe20000410000 */
[-C--:B------:R-:W-:Y:S01]  /*95c0*/  FMUL.FTZ R97, R97, R10.reuse ;  /* 0x0000000a61617220 */ /* 0x080fe20000410000 */
[----:B------:R-:W-:Y:S01]  /*95d0*/  @!P1 LEA R27, R27, UR39, 0x3 ;  /* 0x000000271b1b9c11 */ /* 0x000fe2000f8e18ff */
[-C--:B------:R-:W-:Y:S01]  /*95e0*/  FMUL.FTZ R100, R100, R10.reuse ;  /* 0x0000000a64647220 */ /* 0x080fe20000410000 */
[-C--:B------:R-:W-:Y:S01]  /*95f0*/  FMUL.FTZ R101, R101, R10.reuse ;  /* 0x0000000a65657220 */ /* 0x080fe20000410000 */
[-C--:B------:R-:W-:Y:S01]  /*9600*/  FMUL.FTZ R104, R104, R10.reuse ;  /* 0x0000000a68687220 */ /* 0x080fe20000410000 */
[----:B------:R-:W-:Y:S01]  /*9610*/  FMUL.FTZ R105, R105, R10 ;  /* 0x0000000a69697220 */ /* 0x000fe20000410000 */
[----:B------:R-:W-:-:S02]  /*9620*/  @!P1 VIADD R27, R27, 0x28860 ;  /* 0x000288601b1b9836 */ /* 0x000fc40000000000 */
[-C--:B------:R-:W-:Y:S01]  /*9630*/  FMUL.FTZ R108, R108, R10.reuse ;  /* 0x0000000a6c6c7220 */ /* 0x080fe20000410000 */
[-C--:B------:R-:W-:Y:S01]  /*9640*/  FMUL.FTZ R109, R109, R10.reuse ;  /* 0x0000000a6d6d7220 */ /* 0x080fe20000410000 */
[-C--:B------:R-:W-:Y:S01]  /*9650*/  FMUL.FTZ R112, R112, R10.reuse ;  /* 0x0000000a70707220 */ /* 0x080fe20000410000 */
[-C--:B------:R-:W-:Y:S01]  /*9660*/  FMUL.FTZ R113, R113, R10.reuse ;  /* 0x0000000a71717220 */ /* 0x080fe20000410000 */
[----:B---3--:R-:W-:Y:S01]  /*9670*/  @!P1 PRMT R31, RZ, 0x654, R27 ;  /* 0x00000654ff1f9816 */ /* 0x008fe2000000001b */
[----:B------:R-:W-:Y:S01]  /*9680*/  FADD.FTZ R27, R15, R46 ;  /* 0x0000002e0f1b7221 */ /* 0x000fe20000010000 */
[-C--:B------:R-:W-:Y:S01]  /*9690*/  FMUL.FTZ R116, R116, R10.reuse ;  /* 0x0000000a74747220 */ /* 0x080fe20000410000 */
[----:B------:R-:W-:Y:S01]  /*96a0*/  FMUL.FTZ R117, R117, R10 ;  /* 0x0000000a75757220 */ /* 0x000fe20000410000 */
[----:B------:R1:W-:Y:S01]  /*96b0*/  @!P1 SYNCS.ARRIVE.TRANS64.RED.A1T0 RZ, [R31+URZ], RZ ;  /* 0x000000ff1fff99a7 */ /* 0x0003e2000810043f */
[----:B------:R-:W-:Y:S01]  /*96c0*/  FADD.FTZ R46, R176, R27 ;  /* 0x0000001bb02e7221 */ /* 0x000fe20000010000 */
[----:B------:R-:W-:Y:S01]  /*96d0*/  F2FP.BF16.F32.PACK_AB R176, R21, R176 ;  /* 0x000000b015b0723e */ /* 0x000fe200000010ff */
[-C--:B------:R-:W-:Y:S01]  /*96e0*/  FMUL.FTZ R120, R120, R10.reuse ;  /* 0x0000000a78787220 */ /* 0x080fe20000410000 */
[-C--:B------:R-:W-:Y:S01]  /*96f0*/  FMUL.FTZ R121, R121, R10.reuse ;  /* 0x0000000a79797220 */ /* 0x080fe20000410000 */
[----:B------:R-:W-:Y:S01]  /*9700*/  FADD.FTZ R27, R21, R46 ;  /* 0x0000002e151b7221 */ /* 0x000fe20000010000 */
[-C--:B------:R-:W-:Y:S01]  /*9710*/  FMUL.FTZ R124, R124, R10.reuse ;  /* 0x0000000a7c7c7220 */ /* 0x080fe20000410000 */
[-C--:B------:R-:W-:Y:S01]  /*9720*/  FMUL.FTZ R125, R125, R10.reuse ;  /* 0x0000000a7d7d7220 */ /* 0x080fe20000410000 */
[----:B------:R-:W-:Y:S01]  /*9730*/  FMUL.FTZ R128, R128, R10 ;  /* 0x0000000a80807220 */ /* 0x000fe20000410000 */
        /* <DEDUP_REMOVED lines=18> */
[----:B------:R-:W-:Y:S01]  /*9860*/  FMUL.FTZ R149, R149, R10 ;  /* 0x0000000a95957220 */ /* 0x000fe20000410000 */
[-C--:B------:R-:W-:Y:S01]  /*9870*/  FMUL.FTZ R90, R90, R73.reuse ;  /* 0x000000495a5a7220 */ /* 0x080fe20000410000 */
[----:B------:R-:W-:Y:S01]  /*9880*/  FADD.FTZ R27, R33, R46 ;  /* 0x0000002e211b7221 */ /* 0x000fe20000010000 */
[-C--:B------:R-:W-:Y:S01]  /*9890*/  FMUL.FTZ R91, R91, R73.reuse ;  /* 0x000000495b5b7220 */ /* 0x080fe20000410000 */
[-C--:B------:R-:W-:Y:S01]  /*98a0*/  FMUL.FTZ R94, R94, R73.reuse ;  /* 0x000000495e5e7220 */ /* 0x080fe20000410000 */
[-C--:B------:R-:W-:Y:S01]  /*98b0*/  FMUL.FTZ R95, R95, R73.reuse ;  /* 0x000000495f5f7220 */ /* 0x080fe20000410000 */
[----:B------:R-:W-:Y:S01]  /*98c0*/  FADD.FTZ R46, R168, R27 ;  /* 0x0000001ba82e7221 */ /* 0x000fe20000010000 */
[----:B------:R-:W-:Y:S01]  /*98d0*/  F2FP.BF16.F32.PACK_AB R168, R37, R168 ;  /* 0x000000a825a8723e */ /* 0x000fe200000010ff */
[-C--:B------:R-:W-:Y:S01]  /*98e0*/  FMUL.FTZ R98, R98, R73.reuse ;  /* 0x0000004962627220 */ /* 0x080fe20000410000 */
        /* <DEDUP_REMOVED lines=42> */
[----:B------:R-:W-:-:S03]  /*9b90*/  FMUL.FTZ R151, R151, R73 ;  /* 0x0000004997977220 */ /* 0x000fc60000410000 */
[----:B------:R-:W-:Y:S01]  /*9ba0*/  FADD.FTZ R26, R12, R13 ;  /* 0x0000000d0c1a7221 */ /* 0x000fe20000010000 */
[----:B------:R-:W-:-:S03]  /*9bb0*/  FADD.FTZ R12, R86, R3 ;  /* 0x00000003560c7221 */ /* 0x000fc60000010000 */
[----:B------:R-:W-:-:S04]  /*9bc0*/  FADD.FTZ R13, R61, R26 ;  /* 0x0000001a3d0d7221 */ /* 0x000fc80000010000 */
[----:B------:R-:W-:-:S04]  /*9bd0*/  FADD.FTZ R2, R14, R13 ;  /* 0x0000000d0e027221 */ /* 0x000fc80000010000 */
[----:B------:R-:W-:-:S04]  /*9be0*/  FADD.FTZ R13, R65, R2 ;  /* 0x00000002410d7221 */ /* 0x000fc80000010000 */
[----:B------:R-:W-:-:S04]  /*9bf0*/  FADD.FTZ R2, R20, R13 ;  /* 0x0000000d14027221 */ /* 0x000fc80000010000 */
[----:B------:R-:W-:-:S04]  /*9c00*/  FADD.FTZ R13, R69, R2 ;  /* 0x00000002450d7221 */ /* 0x000fc80000010000 */
[----:B------:R-:W-:Y:S01]  /*9c10*/  FADD.FTZ R2, R24, R13 ;  /* 0x0000000d18027221 */ /* 0x000fe20000010000 */
[----:B------:R-:W-:-:S03]  /*9c20*/  IMAD.MOV.U32 R13, RZ, RZ, R0 ;  /* 0x000000ffff0d7224 */ /* 0x000fc600078e0000 */
[----:B------:R-:W-:Y:S01]  /*9c30*/  FADD.FTZ R3, R11, R2 ;  /* 0x000000020b037221 */ /* 0x000fe20000010000 */
[----:B------:R-:W-:Y:S01]  /*9c40*/  FADD.FTZ R2, R77, R12 ;  /* 0x0000000c4d027221 */ /* 0x000fe20000010000 */
[----:B------:R-:W-:Y:S01]  /*9c50*/  IMAD.MOV.U32 R11, RZ, RZ, R9 ;  /* 0x000000ffff0b7224 */ /* 0x000fe200078e0009 */
[----:B-1----:R-:W-:Y:S06]  /*9c60*/  @P2 BRA `(.L_x_926) ;  /* 0xffffffe0001c2947 */ /* 0x002fec000383ffff */
.L_x_917:
[----:B------:R-:W-:-:S13]  /*9c70*/  ISETP.GE.AND P2, PT, R7, UR40, PT ;  /* 0x0000002807007c0c */ /* 0x000fda000bf46270 */
[----:B------:R-:W-:Y:S05]  /*9c80*/  @!P2 BRA `(.L_x_927) ;  /* 0x000000300014a947 */ /* 0x000fea0003800000 */
[----:B------:R-:W-:Y:S01]  /*9c90*/  IMAD.MOV.U32 R10, RZ, RZ, R9 ;  /* 0x000000ffff0a7224 */ /* 0x000fe200078e0009 */
[----:B------:R-:W-:Y:S01]  /*9ca0*/  UMOV UR59, UR36 ;  /* 0x00000024003b7c82 */ /* 0x000fe20008000000 */
[----:B------:R-:W-:Y:S01]  /*9cb0*/  IMAD.MOV.U32 R12, RZ, RZ, R0 ;  /* 0x000000ffff0c7224 */ /* 0x000fe200078e0000 */
[----:B------:R-:W-:Y:S01]  /*9cc0*/  UMOV UR58, UR37 ;  /* 0x00000025003a7c82 */ /* 0x000fe20008000000 */
[----:B------:R-:W-:Y:S01]  /*9cd0*/  IMAD.IADD R11, R5, 0x1, R8 ;  /* 0x00000001050b7824 */ /* 0x000fe200078e0208 */
[----:B------:R-:W-:Y:S01]  /*9ce0*/  ULDC UR54, c[0x0][0x9e4] ;  /* 0x0002790000367ab9 */ /* 0x000fe20000000800 */
[----:B------:R-:W-:Y:S01]  /*9cf0*/  ULDC UR57, c[0x0][0x9dc] ;  /* 0x0002770000397ab9 */ /* 0x000fe20000000800 */
[----:B------:R-:W-:Y:S01]  /*9d00*/  ULDC UR56, c[0x0][0x288] ;  /* 0x0000a20000387ab9 */ /* 0x000fe20000000800 */
[----:B------:R-:W-:-:S05]  /*9d10*/  ULDC UR55, c[0x0][0x9e0] ;  /* 0x0002780000377ab9 */ /* 0x000fca0000000800 */
.L_x_944:
        /* <DEDUP_REMOVED lines=9> */
.L_x_929:
[----:B------:R-:W-:Y:S01]  /*9db0*/  ULEA UR6, UR37, UR39, 0x3 ;  /* 0x0000002725067291 */ /* 0x000fe2000f8e183f */
[----:B------:R-:W-:-:S05]  /*9dc0*/  IMAD.U32 R0, RZ, RZ, UR36 ;  /* 0x00000024ff007e24 */ /* 0x000fca000f8e00ff */
[----:B------:R-:W-:-:S04]  /*9dd0*/  SHF.L.U32 R0, R0, 0x1f, RZ ;  /* 0x0000001f00007819 */ /* 0x000fc800000006ff */
[----:B------:R1:W2:Y:S01]  /*9de0*/  SYNCS.PHASECHK.TRANS64.TRYWAIT P2, [UR6+0x28830], R0 ;  /* 0x02883000ff0075a7 */ /* 0x0002a20008040146 */
[----:B------:R-:W-:Y:S05]  /*9df0*/  @!P0 BRA `(.L_x_930) ;  /* 0x0000000000048947 */ /* 0x000fea0003800000 */
[----:B------:R-:W-:Y:S01]  /*9e00*/  BPT.TRAP 0x1 ;  /* 0x000000040000795c */ /* 0x000fe20000300000 */
.L_x_930:
[----:B--2---:R-:W-:Y:S05]  /*9e10*/  @P2 BRA `(.L_x_928) ;  /* 0x0000000000082947 */ /* 0x004fea0003800000 */
[----:B------:R-:W2:Y:S02]  /*9e20*/  SYNCS.PHASECHK.TRANS64.TRYWAIT P2, [UR6+0x28830], R0 ;  /* 0x02883000ff0075a7 */ /* 0x000ea40008040146 */
[----:B--2---:R-:W-:Y:S05]  /*9e30*/  @!P2 BRA `(.L_x_931) ;  /* 0x0000007c00b4a947 */ /* 0x004fea0003800000 */
.L_x_928:
        /* <DEDUP_REMOVED lines=45> */
.L_x_933:
[----:B------:R-:W-:Y:S01]  /*a110*/  ULEA UR6, UR58, UR39, 0x3 ;  /* 0x000000273a067291 */ /* 0x000fe2000f8e183f */
[----:B------:R-:W-:-:S05]  /*a120*/  IMAD.U32 R0, RZ, RZ, UR59 ;  /* 0x0000003bff007e24 */ /* 0x000fca000f8e00ff */
[----:B------:R-:W-:-:S04]  /*a130*/  SHF.L.U32 R0, R0, 0x1f, RZ ;  /* 0x0000001f00007819 */ /* 0x000fc800000006ff */
[----:B------:R1:W2:Y:S01]  /*a140*/  SYNCS.PHASECHK.TRANS64.TRYWAIT P2, [UR6+0x28850], R0 ;  /* 0x02885000ff0075a7 */ /* 0x0002a20008040146 */
[----:B------:R-:W-:Y:S05]  /*a150*/  @!P0 BRA `(.L_x_934) ;  /* 0x0000000000048947 */ /* 0x000fea0003800000 */
[----:B------:R-:W-:Y:S01]  /*a160*/  BPT.TRAP 0x1 ;  /* 0x000000040000795c */ /* 0x000fe20000300000 */
.L_x_934:
[----:B--2---:R-:W-:Y:S05]  /*a170*/  @P2 BRA `(.L_x_932) ;  /* 0x0000000000082947 */ /* 0x004fea0003800000 */
[----:B------:R-:W2:Y:S02]  /*a180*/  SYNCS.PHASECHK.TRANS64.TRYWAIT P2, [UR6+0x28850], R0 ;  /* 0x02885000ff0075a7 */ /* 0x000ea40008040146 */
[----:B--2---:R-:W-:Y:S05]  /*a190*/  @!P2 BRA `(.L_x_935) ;  /* 0x0000007800f4a947 */ /* 0x004fea0003800000 */
.L_x_932:
[----:B------:R-:W-:Y:S01]  /*a1a0*/  UIADD3 UR6, UR39, 0x400, URZ ;  /* 0x0000040027067890 */ /* 0x000fe2000fffe03f */
[----:B------:R-:W-:Y:S01]  /*a1b0*/  WARPGROUP.ARRIVE ;  /* 0x00000000000079c5 */ /* 0x000fe20000000000 */
[----:B------:R-:W-:Y:S01]  /*a1c0*/  UMOV UR7, 0x40000040 ;  /* 0x4000004000077882 */ /* 0x000fe20000000000 */
[----:B--2---:R-:W2:Y:S01]  /*a1d0*/  LDC R9, c[0x0][0x2e0] ;  /* 0x0000b800ff097b82 */ /* 0x004ea20000000800 */
[----:B------:R-:W-:Y:S01]  /*a1e0*/  USHF.R.U32.HI UR6, URZ, 0x4, UR6 ;  /* 0x000000043f067899 */ /* 0x000fe20008011606 */
[----:B------:R-:W-:Y:S01]  /*a1f0*/  IMAD.U32 R6, RZ, RZ, UR37 ;  /* 0x00000025ff067e24 */ /* 0x000fe2000f8e00ff */
[----:B------:R-:W-:Y:S02]  /*a200*/  IADD3 R13, -R17, 0xb, RZ ;  /* 0x0000000b110d7810 */ /* 0x000fe40007ffe1ff */
[----:B------:R-:W-:Y:S02]  /*a210*/  ULOP3.LUT UR6, UR6, 0x3fff, URZ, 0xc0, !UPT ;  /* 0x00003fff06067892 */ /* 0x000fe4000f8ec03f */
[----:B------:R-:W-:-:S02]  /*a220*/  @!P1 LEA R6, R6, UR39, 0x3 ;  /* 0x0000002706069c11 */ /* 0x000fc4000f8e18ff */
        /* <DEDUP_REMOVED lines=43> */
[----:B------:R-:W-:Y:S01]  /*a4e0*/  IMAD.SHL.U32 R152, R7, 0x80, RZ ;  /* 0x0000008007987824 */ /* 0x000fe200078e00ff */
[----:B------:R3:W-:Y:S06]  /*a4f0*/  BAR.ARV R13, 0x100 ;  /* 0x0004000d0000751d */ /* 0x0007ec0000002000 */
[----:B-1----:R-:W-:Y:S01]  /*a500*/  IADD3 R0, -R152, 0x1, RZ ;  /* 0x0000000198007810 */ /* 0x002fe20007ffe1ff */
[----:B------:R1:W-:Y:S04]  /*a510*/  @!P1 SYNCS.ARRIVE.TRANS64.RED.A1T0 RZ, [R6+URZ], RZ ;  /* 0x000000ff06ff99a7 */ /* 0x0003e8000810043f */
[----:B--2---:R-:W-:-:S04]  /*a520*/  IMAD R0, R9, UR45, R0 ;  /* 0x0000002d09007c24 */ /* 0x004fc8000f8e0200 */
[----:B------:R-:W-:-:S04]  /*a530*/  VIADD R9, R0, -UR56 ;  /* 0x8000003800097c36 */ /* 0x000fc80008000000 */
[----:B------:R-:W-:-:S04]  /*a540*/  IMAD R9, R16, -0x2, R9 ;  /* 0xfffffffe10097824 */ /* 0x000fc800078e0209 */
[C---:B------:R-:W-:Y:S02]  /*a550*/  VIADD R20, R9.reuse, UR55 ;  /* 0x0000003709147c36 */ /* 0x040fe40008000000 */
[----:B------:R-:W-:Y:S02]  /*a560*/  VIADD R154, R9, UR6 ;  /* 0x00000006099a7c36 */ /* 0x000fe40008000000 */
[C---:B------:R-:W-:Y:S02]  /*a570*/  IMAD.IADD R0, R5.reuse, 0x1, R20 ;  /* 0x0000000105007824 */ /* 0x040fe400078e0214 */
[----:B-1----:R-:W-:Y:S01]  /*a580*/  IMAD.IADD R6, R5, 0x1, R154 ;  /* 0x0000000105067824 */ /* 0x002fe200078e029a */
[----:B---3--:R-:W-:Y:S06]  /*a590*/  @!P6 BRA `(.L_x_936) ;  /* 0x00000000005ce947 */ /* 0x008fec0003800000 */
        /* <DEDUP_REMOVED lines=11> */
.L_x_938:
[----:B------:R-:W-:-:S05]  /*a650*/  IMAD.U32 R13, RZ, RZ, UR54 ;  /* 0x00000036ff0d7e24 */ /* 0x000fca000f8e00ff */
[----:B------:R-:W-:-:S13]  /*a660*/  ISETP.NE.AND P2, PT, R13, 0x1, PT ;  /* 0x000000010d00780c */ /* 0x000fda0003f45270 */
[----:B------:R-:W1:Y:S01]  /*a670*/  @P2 LDC.64 R14, c[0x0][0x9e8] ;  /* 0x00027a00ff0e2b82 */ /* 0x000e620000000a00 */
[----:B------:R-:W-:-:S04]  /*a680*/  @P2 IMAD.IADD R9, R5, 0x1, R8 ;  /* 0x0000000105092824 */ /* 0x000fc800078e0208 */
[----:B-1----:R-:W-:-:S04]  /*a690*/  @P2 IMAD.HI.U32 R14, R9, R14, RZ ;  /* 0x0000000e090e2227 */ /* 0x002fc800078e00ff */
[----:B------:R-:W-:Y:S01]  /*a6a0*/  IMAD.MOV.U32 R9, RZ, RZ, R11 ;  /* 0x000000ffff097224 */ /* 0x000fe200078e000b */
[----:B------:R-:W-:-:S07]  /*a6b0*/  @P2 SHF.R.U32.HI R9, RZ, R15, R14 ;  /* 0x0000000fff092219 */ /* 0x000fce000001160e */
.L_x_939:
[----:B------:R-:W-:Y:S05]  /*a6c0*/  BSYNC B0 ;  /* 0x0000000000007941 */ /* 0x000fea0003800000 */
.L_x_937:
[----:B------:R-:W-:-:S04]  /*a6d0*/  IMAD R9, R9, R13, -R152 ;  /* 0x0000000d09097224 */ /* 0x000fc800078e0a98 */
[----:B------:R-:W-:-:S05]  /*a6e0*/  IMAD R9, R16, -0x2, R9 ;  /* 0xfffffffe10097824 */ /* 0x000fca00078e0209 */
[----:B------:R-:W-:Y:S02]  /*a6f0*/  VIADDMNMX R0, R9, R13, R0, PT ;  /* 0x0000000d09007246 */ /* 0x000fe40003800100 */
[----:B------:R-:W-:-:S07]  /*a700*/  VIMNMX R6, R6, R9, !PT ;  /* 0x0000000906067248 */ /* 0x000fce0007fe0100 */
.L_x_936:
[----:B------:R-:W-:Y:S01]  /*a710*/  ISETP.GT.AND P2, PT, R7, -0x1, PT ;  /* 0xffffffff0700780c */ /* 0x000fe20003f44270 */
[C---:B------:R-:W-:Y:S02]  /*a720*/  IMAD.IADD R14, R4.reuse, 0x1, R20 ;  /* 0x00000001040e7824 */ /* 0x040fe400078e0214 */
[----:B------:R-:W-:Y:S01]  /*a730*/  IMAD.IADD R20, R4, 0x1, R154 ;  /* 0x0000000104147824 */ /* 0x000fe200078e029a */
[C---:B------:R-:W-:Y:S02]  /*a740*/  ISETP.GT.AND P4, PT, R6.reuse, RZ, P2 ;  /* 0x000000ff0600720c */ /* 0x040fe40001784270 */
[----:B------:R-:W-:Y:S02]  /*a750*/  ISETP.GT.AND P5, PT, R6, 0x1, P2 ;  /* 0x000000010600780c */ /* 0x000fe400017a4270 */
[C---:B------:R-:W-:Y:S02]  /*a760*/  ISETP.LT.OR P4, PT, R0.reuse, 0x1, P4 ;  /* 0x000000010000780c */ /* 0x040fe40002781670 */
[----:B------:R-:W-:-:S02]  /*a770*/  ISETP.LT.OR P5, PT, R0, 0x2, P5 ;  /* 0x000000020000780c */ /* 0x000fc40002fa1670 */
[----:B------:R-:W-:Y:S02]  /*a780*/  ISETP.GT.AND P3, PT, R6, 0x8, P2 ;  /* 0x000000080600780c */ /* 0x000fe40001764270 */
[----:B------:R-:W-:Y:S02]  /*a790*/  FSEL R169, R24, -INF , !P4 ;  /* 0xff80000018a97808 */ /* 0x000fe40006000000 */
[----:B------:R-:W-:Y:S02]  /*a7a0*/  FSEL R171, R25, -INF , !P5 ;  /* 0xff80000019ab7808 */ /* 0x000fe40006800000 */
[C---:B------:R-:W-:Y:S02]  /*a7b0*/  ISETP.GT.AND P4, PT, R6.reuse, 0x9, P2 ;  /* 0x000000090600780c */ /* 0x040fe40001784270 */
[----:B------:R-:W-:Y:S02]  /*a7c0*/  ISETP.GT.AND P5, PT, R6, 0x10, P2 ;  /* 0x000000100600780c */ /* 0x000fe400017a4270 */
[----:B------:R-:W-:-:S02]  /*a7d0*/  ISETP.LT.OR P3, PT, R0, 0x9, P3 ;  /* 0x000000090000780c */ /* 0x000fc40001f61670 */
[C---:B------:R-:W-:Y:S02]  /*a7e0*/  ISETP.LT.OR P4, PT, R0.reuse, 0xa, P4 ;  /* 0x0000000a0000780c */ /* 0x040fe40002781670 */
[----:B------:R-:W-:Y:S02]  /*a7f0*/  ISETP.LT.OR P5, PT, R0, 0x11, P5 ;  /* 0x000000110000780c */ /* 0x000fe40002fa1670 */
[----:B------:R-:W-:Y:S02]  /*a800*/  FSEL R175, R28, -INF , !P3 ;  /* 0xff8000001caf7808 */ /* 0x000fe40005800000 */
[----:B------:R-:W-:Y:S02]  /*a810*/  ISETP.GT.AND P3, PT, R6, 0x11, P2 ;  /* 0x000000110600780c */ /* 0x000fe40001764270 */
[----:B------:R-:W-:Y:S02]  /*a820*/  FSEL R191, R29, -INF , !P4 ;  /* 0xff8000001dbf7808 */ /* 0x000fe40006000000 */
[----:B------:R-:W-:-:S02]  /*a830*/  FSEL R181, R32, -INF , !P5 ;  /* 0xff80000020b57808 */ /* 0x000fc40006800000 */
[C---:B------:R-:W-:Y:S02]  /*a840*/  ISETP.GT.AND P4, PT, R6.reuse, 0x18, P2 ;  /* 0x000000180600780c */ /* 0x040fe40001784270 */
[----:B------:R-:W-:Y:S02]  /*a850*/  ISETP.GT.AND P5, PT, R6, 0x19, P2 ;  /* 0x000000190600780c */ /* 0x000fe400017a4270 */
[C---:B------:R-:W-:Y:S02]  /*a860*/  ISETP.LT.OR P3, PT, R0.reuse, 0x12, P3 ;  /* 0x000000120000780c */ /* 0x040fe40001f61670 */
[C---:B------:R-:W-:Y:S02]  /*a870*/  ISETP.LT.OR P4, PT, R0.reuse, 0x19, P4 ;  /* 0x000000190000780c */ /* 0x040fe40002781670 */
[----:B------:R-:W-:Y:S02]  /*a880*/  ISETP.LT.OR P5, PT, R0, 0x1a, P5 ;  /* 0x0000001a0000780c */ /* 0x000fe40002fa1670 */
[----:B------:R-:W-:-:S02]  /*a890*/  FSEL R183, R33, -INF , !P3 ;  /* 0xff80000021b77808 */ /* 0x000fc40005800000 */
        /* <DEDUP_REMOVED lines=18> */
[----:B------:R-:W-:Y:S02]  /*a9c0*/  FSEL R45, R48, -INF , !P4 ;  /* 0xff800000302d7808 */ /* 0x000fe40006000000 */
[----:B------:R-:W-:Y:S02]  /*a9d0*/  FSEL R49, R49, -INF , !P5 ;  /* 0xff80000031317808 */ /* 0x000fe40006800000 */
[C---:B------:R-:W-:Y:S02]  /*a9e0*/  ISETP.GT.AND P3, PT, R6.reuse, 0x38, P2 ;  /* 0x000000380600780c */ /* 0x040fe40001764270 */
[C---:B------:R-:W-:Y:S02]  /*a9f0*/  ISETP.GT.AND P4, PT, R6.reuse, 0x39, P2 ;  /* 0x000000390600780c */ /* 0x040fe40001784270 */
[----:B------:R-:W-:Y:S02]  /*aa00*/  ISETP.GT.AND P5, PT, R6, 0x40, P2 ;  /* 0x000000400600780c */ /* 0x000fe400017a4270 */
[----:B------:R-:W-:-:S02]  /*aa10*/  ISETP.LT.OR P3, PT, R0, 0x39, P3 ;  /* 0x000000390000780c */ /* 0x000fc40001f61670 */
[C---:B------:R-:W-:Y:S02]  /*aa20*/  ISETP.LT.OR P4, PT, R0.reuse, 0x3a, P4 ;  /* 0x0000003a0000780c */ /* 0x040fe40002781670 */
[----:B------:R-:W-:Y:S02]  /*aa30*/  ISETP.LT.OR P5, PT, R0, 0x41, P5 ;  /* 0x000000410000780c */ /* 0x000fe40002fa1670 */
[----:B------:R-:W-:Y:S02]  /*aa40*/  FSEL R41, R52, -INF , !P3 ;  /* 0xff80000034297808 */ /* 0x000fe40005800000 */
[----:B------:R-:W-:Y:S02]  /*aa50*/  FSEL R53, R53, -INF , !P4 ;  /* 0xff80000035357808 */ /* 0x000fe40006000000 */
[----:B------:R-:W-:Y:S02]  /*aa60*/  FSEL R37, R56, -INF , !P5 ;  /* 0xff80000038257808 */ /* 0x000fe40006800000 */
[----:B------:R-:W-:-:S02]  /*aa70*/  ISETP.GT.AND P3, PT, R6, 0x41, P2 ;  /* 0x000000410600780c */ /* 0x000fc40001764270 */
        /* <DEDUP_REMOVED lines=57> */
.L_x_942:
[----:B------:R-:W-:-:S05]  /*ae10*/  IMAD.U32 R161, RZ, RZ, UR54 ;  /* 0x00000036ffa17e24 */ /* 0x000fca000f8e00ff */
[----:B------:R-:W-:-:S13]  /*ae20*/  ISETP.NE.AND P3, PT, R161, 0x1, PT ;  /* 0x00000001a100780c */ /* 0x000fda0003f65270 */
[----:B------:R-:W1:Y:S02]  /*ae30*/  @P3 LDC.64 R158, c[0x0][0x9e8] ;  /* 0x00027a00ff9e3b82 */ /* 0x000e640000000a00 */
[----:B-1----:R-:W-:-:S05]  /*ae40*/  @P3 IMAD.HI.U32 R158, R0, R158, RZ ;  /* 0x0000009e009e3227 */ /* 0x002fca00078e00ff */
[----:B------:R-:W-:-:S07]  /*ae50*/  @P3 SHF.R.U32.HI R0, RZ, R159, R158 ;  /* 0x0000009fff003219 */ /* 0x000fce000001169e */
.L_x_943:
[----:B------:R-:W-:Y:S05]  /*ae60*/  BSYNC B0 ;  /* 0x0000000000007941 */ /* 0x000fea0003800000 */
.L_x_941:
[----:B------:R-:W-:-:S04]  /*ae70*/  IMAD R159, R0, R161, -R152 ;  /* 0x000000a1009f7224 */ /* 0x000fc800078e0a98 */
[----:B------:R-:W-:-:S05]  /*ae80*/  IMAD R159, R16, -0x2, R159 ;  /* 0xfffffffe109f7824 */ /* 0x000fca00078e029f */
[----:B------:R-:W-:Y:S02]  /*ae90*/  VIADDMNMX R14, R159, R161, R14, PT ;  /* 0x000000a19f0e7246 */ /* 0x000fe4000380010e */
[----:B------:R-:W-:-:S07]  /*aea0*/  VIMNMX R20, R20, R159, !PT ;  /* 0x0000009f14147248 */ /* 0x000fce0007fe0100 */
.L_x_940:
[----:B------:R-:W-:Y:S01]  /*aeb0*/  FMNMX.FTZ R0, R169, R12, !PT ;  /* 0x0000000ca9007209 */ /* 0x000fe20007810000 */
[----:B------:R-:W1:Y:S01]  /*aec0*/  LDC R6, c[0x0][0x988] ;  /* 0x00026200ff067b82 */ /* 0x000e620000000800 */
[----:B------:R-:W-:Y:S01]  /*aed0*/  ISETP.GT.AND P4, PT, R20, 0x8, P2 ;  /* 0x000000081400780c */ /* 0x000fe20001784270 */
[----:B------:R-:W-:Y:S01]  /*aee0*/  UMOV UR59, UR36 ;  /* 0x00000024003b7c82 */ /* 0x000fe20008000000 */
        /* <DEDUP_REMOVED lines=43> */
[----:B------:R-:W-:Y:S02]  /*b1a0*/  ISETP.GT.AND P3, PT, R20, 0x18, P2 ;  /* 0x000000181400780c */ /* 0x000fe40001764270 */
[----:B------:R-:W-:Y:S02]  /*b1b0*/  FMNMX.FTZ R0, R69, R0, !PT ;  /* 0x0000000045007209 */ /* 0x000fe40007810000 */
[----:B------:R-:W-:-:S02]  /*b1c0*/  FSEL R193, R26, -INF , !P4 ;  /* 0xff8000001ac17808 */ /* 0x000fc40006000000 */
[----:B------:R-:W-:Y:S02]  /*b1d0*/  FMNMX.FTZ R0, R13, R0, !PT ;  /* 0x000000000d007209 */ /* 0x000fe40007810000 */
[----:B------:R-:W-:Y:S02]  /*b1e0*/  ISETP.LT.OR P3, PT, R14, 0x19, P3 ;  /* 0x000000190e00780c */ /* 0x000fe40001f61670 */
        /* <DEDUP_REMOVED lines=9> */
[----:B------:R-:W-:-:S02]  /*b280*/  ISETP.GT.AND P4, PT, R20, 0x30, P2 ;  /* 0x000000301400780c */ /* 0x000fc40001784270 */
[----:B------:R-:W-:Y:S02]  /*b290*/  FMNMX.FTZ R0, R33, R0, !PT ;  /* 0x0000000021007209 */ /* 0x000fe40007810000 */
[----:B------:R-:W-:Y:S02]  /*b2a0*/  ISETP.LT.OR P4, PT, R14, 0x31, P4 ;  /* 0x000000310e00780c */ /* 0x000fe40002781670 */
[----:B------:R-:W-:-:S05]  /*b2b0*/  FMNMX.FTZ R24, R85, R0, !PT ;  /* 0x0000000055187209 */ /* 0x000fca0007810000 */
[----:B------:R-:W2:Y:S02]  /*b2c0*/  SHFL.BFLY PT, R159, R24, 0x2, 0x1f ;  /* 0x0c401f00189f7f89 */ /* 0x000ea400000e0000 */
[----:B--2---:R-:W-:-:S05]  /*b2d0*/  FMNMX.FTZ R159, R24, R159, !PT ;  /* 0x0000009f189f7209 */ /* 0x004fca0007810000 */
[----:B------:R-:W2:Y:S02]  /*b2e0*/  SHFL.BFLY PT, R0, R159, 0x1, 0x1f ;  /* 0x0c201f009f007f89 */ /* 0x000ea400000e0000 */
[----:B--2---:R-:W-:Y:S02]  /*b2f0*/  FMNMX.FTZ R0, R159, R0, !PT ;  /* 0x000000009f007209 */ /* 0x004fe40007810000 */
[----:B------:R-:W-:Y:S02]  /*b300*/  FSEL R159, R34, -INF , !P5 ;  /* 0xff800000229f7808 */ /* 0x000fe40006800000 */
        /* <DEDUP_REMOVED lines=23> */
[-CC-:B------:R-:W-:Y:S01]  /*b480*/  FFMA.FTZ R168, R45, R6.reuse, -R24.reuse ;  /* 0x000000062da87223 */ /* 0x180fe20000010818 */
[----:B------:R-:W-:Y:S01]  /*b490*/  FSEL R181, R50, -INF , !P4 ;  /* 0xff80000032b57808 */ /* 0x000fe20006000000 */
[-CC-:B------:R-:W-:Y:S01]  /*b4a0*/  FFMA.FTZ R45, R49, R6.reuse, -R24.reuse ;  /* 0x00000006312d7223 */ /* 0x180fe20000010818 */
[----:B------:R-:W-:Y:S01]  /*b4b0*/  FSEL R175, R46, -INF , !P3 ;  /* 0xff8000002eaf7808 */ /* 0x000fe20005800000 */
[-CC-:B------:R-:W-:Y:S01]  /*b4c0*/  FFMA.FTZ R170, R41, R6.reuse, -R24.reuse ;  /* 0x0000000629aa7223 */ /* 0x180fe20000010818 */
[C---:B------:R-:W-:Y:S01]  /*b4d0*/  ISETP.GT.AND P3, PT, R20.reuse, 0x29, P2 ;  /* 0x000000291400780c */ /* 0x040fe20001764270 */
[-CC-:B------:R-:W-:Y:S01]  /*b4e0*/  FFMA.FTZ R41, R53, R6.reuse, -R24.reuse ;  /* 0x0000000635297223 */ /* 0x180fe20000010818 */
[----:B------:R-:W-:Y:S01]  /*b4f0*/  ISETP.GT.AND P4, PT, R20, 0x38, P2 ;  /* 0x000000381400780c */ /* 0x000fe20001784270 */
        /* <DEDUP_REMOVED lines=9> */
[C---:B------:R-:W-:Y:S01]  /*b590*/  ISETP.LT.OR P4, PT, R14.reuse, 0x39, P4 ;  /* 0x000000390e00780c */ /* 0x040fe20002781670 */
        /* <DEDUP_REMOVED lines=9> */
[----:B------:R-:W-:Y:S01]  /*b630*/  FSEL R191, R54, -INF , !P4 ;  /* 0xff80000036bf7808 */ /* 0x000fe20006000000 */
[----:B------:R-:W-:Y:S01]  /*b640*/  MUFU.EX2 R180, R180 ;  /* 0x000000b400b47308 */ /* 0x000fe20000000800 */
[----:B------:R-:W-:Y:S01]  /*b650*/  FMNMX.FTZ R26, R47, R26, !PT ;  /* 0x0000001a2f1a7209 */ /* 0x000fe20007810000 */
[----:B------:R-:W-:Y:S01]  /*b660*/  IMAD.U32 R38, RZ, RZ, UR58 ;  /* 0x0000003aff267e24 */ /* 0x000fe2000f8e00ff */
        /* <DEDUP_REMOVED lines=9> */
[-CC-:B------:R-:W-:Y:S01]  /*b700*/  FFMA.FTZ R154, R33, R6.reuse, -R24.reuse ;  /* 0x00000006219a7223 */ /* 0x180fe20000010818 */
[----:B------:R-:W-:Y:S01]  /*b710*/  ISETP.GT.AND P3, PT, R20, 0x41, P2 ;  /* 0x000000411400780c */ /* 0x000fe20001764270 */
[--C-:B------:R-:W-:Y:S01]  /*b720*/  FFMA.FTZ R25, R81, R6, -R24.reuse ;  /* 0x0000000651197223 */ /* 0x100fe20000010818 */
[----:B------:R-:W-:Y:S01]  /*b730*/  FMNMX.FTZ R26, R183, R26, !PT ;  /* 0x0000001ab71a7209 */ /* 0x000fe20007810000 */
[----:B------:R-:W-:Y:S01]  /*b740*/  MUFU.EX2 R182, R182 ;  /* 0x000000b600b67308 */ /* 0x000fe20000000800 */
[----:B------:R-:W-:Y:S01]  /*b750*/  FSEL R177, R58, -INF , !P4 ;  /* 0xff8000003ab17808 */ /* 0x000fe20006000000 */
[----:B------:R-:W-:Y:S01]  /*b760*/  FFMA.FTZ R33, R85, R6, -R24 ;  /* 0x0000000655217223 */ /* 0x000fe20000010818 */
[----:B------:R-:W-:Y:S01]  /*b770*/  ISETP.GT.AND P4, PT, R20, 0x48, P2 ;  /* 0x000000481400780c */ /* 0x000fe20001784270 */
[----:B------:R-:W-:Y:S01]  /*b780*/  UMOV UR58, UR37 ;  /* 0x00000025003a7c82 */ /* 0x000fe20008000000 */
[----:B------:R-:W-:-:S02]  /*b790*/  ISETP.LT.OR P3, PT, R14, 0x42, P3 ;  /* 0x000000420e00780c */ /* 0x000fc40001f61670 */
[----:B------:R-:W-:Y:S01]  /*b7a0*/  FMNMX.FTZ R26, R191, R26, !PT ;  /* 0x0000001abf1a7209 */ /* 0x000fe20007810000 */
[----:B------:R-:W-:Y:S01]  /*b7b0*/  MUFU.EX2 R31, R31 ;  /* 0x0000001f001f7308 */ /* 0x000fe20000000800 */
[----:B------:R-:W-:Y:S02]  /*b7c0*/  ISETP.LT.OR P4, PT, R14, 0x49, P4 ;  /* 0x000000490e00780c */ /* 0x000fe40002781670 */
[----:B------:R-:W-:Y:S01]  /*b7d0*/  FSEL R167, R59, -INF , !P3 ;  /* 0xff8000003ba77808 */ /* 0x000fe20005800000 */
[----:B------:R-:W-:Y:S01]  /*b7e0*/  FFMA.FTZ R59, R157, R6, -R24 ;  /* 0x000000069d3b7223 */ /* 0x000fe20000010818 */
[----:B------:R-:W-:Y:S02]  /*b7f0*/  ISETP.GT.AND P3, PT, R20, 0x49, P2 ;  /* 0x000000491400780c */ /* 0x000fe40001764270 */
[----:B------:R-:W-:Y:S01]  /*b800*/  FMNMX.FTZ R26, R55, R26, !PT ;  /* 0x0000001a371a7209 */ /* 0x000fe20007810000 */
[----:B------:R-:W-:Y:S01]  /*b810*/  MUFU.EX2 R176, R176 ;  /* 0x000000b000b07308 */ /* 0x000fe20000000800 */
[----:B------:R-:W-:-:S02]  /*b820*/  FSEL R179, R62, -INF , !P4 ;  /* 0xff8000003eb37808 */ /* 0x000fc40006000000 */
[----:B------:R-:W-:Y:S02]  /*b830*/  ISETP.GT.AND P4, PT, R20, 0x50, P2 ;  /* 0x000000501400780c */ /* 0x000fe40001784270 */
[C---:B------:R-:W-:Y:S02]  /*b840*/  ISETP.LT.OR P3, PT, R14.reuse, 0x4a, P3 ;  /* 0x0000004a0e00780c */ /* 0x040fe40001f61670 */
[----:B------:R-:W-:Y:S01]  /*b850*/  FMNMX.FTZ R26, R177, R26, !PT ;  /* 0x0000001ab11a7209 */ /* 0x000fe20007810000 */
[----:B------:R-:W-:Y:S01]  /*b860*/  MUFU.EX2 R43, R43 ;  /* 0x0000002b002b7308 */ /* 0x000fe20000000800 */
[----:B------:R-:W-:Y:S02]  /*b870*/  ISETP.LT.OR P4, PT, R14, 0x51, P4 ;  /* 0x000000510e00780c */ /* 0x000fe40002781670 */
[----:B------:R-:W-:Y:S01]  /*b880*/  FSEL R157, R63, -INF , !P3 ;  /* 0xff8000003f9d7808 */ /* 0x000fe20005800000 */
[----:B------:R-:W-:Y:S01]  /*b890*/  FFMA.FTZ R63, R153, R6, -R24 ;  /* 0x00000006993f7223 */ /* 0x000fe20000010818 */
[----:B------:R-:W-:-:S02]  /*b8a0*/  ISETP.GT.AND P3, PT, R20, 0x51, P2 ;  /* 0x000000511400780c */ /* 0x000fc40001764270 */
[----:B------:R-:W-:Y:S01]  /*b8b0*/  FMNMX.FTZ R26, R167, R26, !PT ;  /* 0x0000001aa71a7209 */ /* 0x000fe20007810000 */
[----:B------:R-:W-:Y:S01]  /*b8c0*/  MUFU.EX2 R178, R178 ;  /* 0x000000b200b27308 */ /* 0x000fe20000000800 */
[----:B------:R-:W-:Y:S02]  /*b8d0*/  FSEL R155, R66, -INF , !P4 ;  /* 0xff800000429b7808 */ /* 0x000fe40006000000 */
[----:B------:R-:W-:Y:S02]  /*b8e0*/  ISETP.GT.AND P4, PT, R20, 0x58, P2 ;  /* 0x000000581400780c */ /* 0x000fe40001784270 */
[C---:B------:R-:W-:Y:S02]  /*b8f0*/  ISETP.LT.OR P3, PT, R14.reuse, 0x52, P3 ;  /* 0x000000520e00780c */ /* 0x040fe40001f61670 */
[----:B------:R-:W-:Y:S01]  /*b900*/  FMNMX.FTZ R26, R179, R26, !PT ;  /* 0x0000001ab31a7209 */ /* 0x000fe20007810000 */
[----:B------:R-:W-:Y:S01]  /*b910*/  MUFU.EX2 R51, R51 ;  /* 0x0000003300337308 */ /* 0x000fe20000000800 */
[----:B------:R-:W-:-:S02]  /*b920*/  ISETP.LT.OR P4, PT, R14, 0x59, P4 ;  /* 0x000000590e00780c */ /* 0x000fc40002781670 */
[----:B------:R-:W-:Y:S02]  /*b930*/  FSEL R67, R67, -INF , !P3 ;  /* 0xff80000043437808 */ /* 0x000fe40005800000 */
[----:B------:R-:W-:Y:S02]  /*b940*/  FMNMX.FTZ R26, R157, R26, !PT ;  /* 0x0000001a9d1a7209 */ /* 0x000fe40007810000 */
[----:B------:R-:W-:Y:S01]  /*b950*/  ISETP.GT.AND P3, PT, R20, 0x59, P2 ;  /* 0x000000591400780c */ /* 0x000fe20001764270 */
[----:B------:R-:W-:Y:S01]  /*b960*/  MUFU.EX2 R172, R172 ;  /* 0x000000ac00ac7308 */ /* 0x000fe20000000800 */
[----:B------:R-:W-:Y:S02]  /*b970*/  FSEL R153, R70, -INF , !P4 ;  /* 0xff80000046997808 */ /* 0x000fe40006000000 */
[----:B------:R-:W-:Y:S02]  /*b980*/  FMNMX.FTZ R26, R155, R26, !PT ;  /* 0x0000001a9b1a7209 */ /* 0x000fe40007810000 */
[----:B------:R-:W-:-:S02]  /*b990*/  ISETP.GT.AND P4, PT, R20, 0x60, P2 ;  /* 0x000000601400780c */ /* 0x000fc40001784270 */
[C---:B------:R-:W-:Y:S01]  /*b9a0*/  ISETP.LT.OR P3, PT, R14.reuse, 0x5a, P3 ;  /* 0x0000005a0e00780c */ /* 0x040fe20001f61670 */
[----:B------:R-:W-:Y:S01]  /*b9b0*/  MUFU.EX2 R59, R59 ;  /* 0x0000003b003b7308 */ /* 0x000fe20000000800 */
[----:B------:R-:W-:Y:S02]  /*b9c0*/  FMNMX.FTZ R26, R67, R26, !PT ;  /* 0x0000001a431a7209 */ /* 0x000fe40007810000 */
[----:B------:R-:W-:Y:S02]  /*b9d0*/  ISETP.LT.OR P4, PT, R14, 0x61, P4 ;  /* 0x000000610e00780c */ /* 0x000fe40002781670 */
[----:B------:R-:W-:Y:S02]  /*b9e0*/  FSEL R71, R71, -INF , !P3 ;  /* 0xff80000047477808 */ /* 0x000fe40005800000 */
        /* <DEDUP_REMOVED lines=19> */
[----:B------:R-:W-:Y:S02]  /*bb20*/  FSEL R79, R79, -INF , !P3 ;  /* 0xff8000004f4f7808 */ /* 0x000fe40005800000 */
[----:B------:R-:W-:Y:S01]  /*bb30*/  ISETP.GT.AND P3, PT, R20, 0x71, P2 ;  /* 0x000000711400780c */ /* 0x000fe20001764270 */
[----:B------:R-:W-:Y:S01]  /*bb40*/  MUFU.EX2 R170, R170 ;  /* 0x000000aa00aa7308 */ /* 0x000fe20000000800 */
[----:B------:R-:W-:Y:S02]  /*bb50*/  FMNMX.FTZ R26, R195, R26, !PT ;  /* 0x0000001ac31a7209 */ /* 0x000fe40007810000 */
[----:B------:R-:W-:Y:S02]  /*bb60*/  FSEL R53, R82, -INF , !P4 ;  /* 0xff80000052357808 */ /* 0x000fe40006000000 */
[----:B------:R-:W-:-:S02]  /*bb70*/  ISETP.GT.AND P4, PT, R20, 0x78, P2 ;  /* 0x000000781400780c */ /* 0x000fc40001784270 */
[----:B------:R-:W-:Y:S01]  /*bb80*/  ISETP.LT.OR P3, PT, R14, 0x72, P3 ;  /* 0x000000720e00780c */ /* 0x000fe20001f61670 */
[----:B------:R-:W-:Y:S01]  /*bb90*/  MUFU.EX2 R41, R41 ;  /* 0x0000002900297308 */ /* 0x000fe20000000800 */
[----:B------:R-:W-:Y:S02]  /*bba0*/  FMNMX.FTZ R26, R79, R26, !PT ;  /* 0x0000001a4f1a7209 */ /* 0x000fe40007810000 */
[----:B------:R-:W-:Y:S02]  /*bbb0*/  ISETP.GT.AND P2, PT, R20, 0x79, P2 ;  /* 0x000000791400780c */ /* 0x000fe40001744270 */
[----:B------:R-:W-:Y:S02]  /*bbc0*/  ISETP.LT.OR P4, PT, R14, 0x79, P4 ;  /* 0x000000790e00780c */ /* 0x000fe40002781670 */
[----:B------:R-:W-:Y:S01]  /*bbd0*/  FSEL R83, R83, -INF , !P3 ;  /* 0xff80000053537808 */ /* 0x000fe20005800000 */
[----:B------:R-:W-:Y:S01]  /*bbe0*/  MUFU.EX2 R164, R164 ;  /* 0x000000a400a47308 */ /* 0x000fe20000000800 */
[----:B------:R-:W-:-:S02]  /*bbf0*/  FMNMX.FTZ R26, R53, R26, !PT ;  /* 0x0000001a351a7209 */ /* 0x000fc40007810000 */
[----:B------:R-:W-:Y:S02]  /*bc00*/  ISETP.LT.OR P2, PT, R14, 0x7a, P2 ;  /* 0x0000007a0e00780c */ /* 0x000fe40001741670 */
[----:B------:R-:W-:Y:S02]  /*bc10*/  FSEL R57, R86, -INF , !P4 ;  /* 0xff80000056397808 */ /* 0x000fe40006000000 */
[----:B------:R-:W-:Y:S01]  /*bc20*/  FMNMX.FTZ R26, R83, R26, !PT ;  /* 0x0000001a531a7209 */ /* 0x000fe20007810000 */
[----:B------:R-:W-:Y:S01]  /*bc30*/  MUFU.EX2 R37, R37 ;  /* 0x0000002500257308 */ /* 0x000fe20000000800 */
[----:B------:R-:W-:Y:S02]  /*bc40*/  FSEL R87, R87, -INF , !P2 ;  /* 0xff80000057577808 */ /* 0x000fe40005000000 */
[----:B------:R-:W-:Y:S02]  /*bc50*/  FMNMX.FTZ R26, R57, R26, !PT ;  /* 0x0000001a391a7209 */ /* 0x000fe40007810000 */
[----:B------:R-:W-:-:S02]  /*bc60*/  FSEL R69, R0, RZ, P5 ;  /* 0x000000ff00457208 */ /* 0x000fc40002800000 */
[----:B------:R-:W-:Y:S01]  /*bc70*/  FMNMX.FTZ R26, R87, R26, !PT ;  /* 0x0000001a571a7209 */ /* 0x000fe20007810000 */
[----:B------:R-:W-:Y:S01]  /*bc80*/  MUFU.EX2 R166, R166 ;  /* 0x000000a600a67308 */ /* 0x000fe20000000800 */
[----:B------:R-:W-:Y:S01]  /*bc90*/  @!P1 LEA R38, R38, UR39, 0x3 ;  /* 0x0000002726269c11 */ /* 0x000fe2000f8e18ff */
[----:B------:R-:W-:Y:S02]  /*bca0*/  FADD.FTZ R69, -R69, R12 ;  /* 0x0000000c45457221 */ /* 0x000fe40000010100 */
[----:B------:R-:W1:Y:S04]  /*bcb0*/  SHFL.BFLY PT, R61, R26, 0x2, 0x1f ;  /* 0x0c401f001a3d7f89 */ /* 0x000e6800000e0000 */
        /* <DEDUP_REMOVED lines=14> */
[----:B------:R-:W1:Y:S03]  /*bda0*/  MUFU.EX2 R65, R65 ;  /* 0x0000004100417308 */ /* 0x000e660000000800 */
[----:B------:R-:W-:-:S05]  /*bdb0*/  FSEL R36, R12, RZ, P2 ;  /* 0x000000ff0c247208 */ /* 0x000fca0001000000 */
        /* <DEDUP_REMOVED lines=8> */
[-C--:B------:R-:W-:Y:S01]  /*be40*/  FFMA.FTZ R39, R39, R6.reuse, -R36 ;  /* 0x0000000627277223 */ /* 0x080fe20000010824 */
[----:B-1----:R-:W-:Y:S01]  /*be50*/  FFMA.FTZ R28, R65, R3, R180 ;  /* 0x00000003411c7223 */ /* 0x002fe200000100b4 */
[-CC-:B------:R-:W-:Y:S01]  /*be60*/  FFMA.FTZ R26, R171, R6.reuse, -R36.reuse ;  /* 0x00000006ab1a7223 */ /* 0x180fe20000010824 */
[-CC-:B------:R-:W-:Y:S01]  /*be70*/  FFMA.FTZ R173, R173, R6.reuse, -R36.reuse ;  /* 0x00000006adad7223 */ /* 0x180fe20000010824 */
[-C--:B------:R-:W-:Y:S01]  /*be80*/  FFMA.FTZ R175, R175, R6.reuse, -R36 ;  /* 0x00000006afaf7223 */ /* 0x080fe20000010824 */
[----:B------:R-:W-:Y:S01]  /*be90*/  FADD.FTZ R3, R27, R28 ;  /* 0x0000001c1b037221 */ /* 0x000fe20000010000 */
[--C-:B------:R-:W-:Y:S01]  /*bea0*/  FFMA.FTZ R28, R47, R6, -R36.reuse ;  /* 0x000000062f1c7223 */ /* 0x100fe20000010824 */
[----:B------:R-:W1:Y:S01]  /*beb0*/  MUFU.EX2 R12, R12 ;  /* 0x0000000c000c7308 */ /* 0x000e620000000800 */
[----:B------:R-:W-:Y:S01]  /*bec0*/  F2FP.BF16.F32.PACK_AB R180, R27, R180 ;  /* 0x000000b41bb4723e */ /* 0x000fe200000010ff */
[----:B------:R-:W-:Y:S01]  /*bed0*/  FADD.FTZ R30, R182, R3 ;  /* 0x00000003b61e7221 */ /* 0x000fe20000010000 */
[-CC-:B------:R-:W-:Y:S01]  /*bee0*/  FFMA.FTZ R169, R181, R6.reuse, -R36.reuse ;  /* 0x00000006b5a97223 */ /* 0x180fe20000010824 */
[-CC-:B------:R-:W-:Y:S01]  /*bef0*/  FFMA.FTZ R171, R191, R6.reuse, -R36.reuse ;  /* 0x00000006bfab7223 */ /* 0x180fe20000010824 */
[-C--:B------:R-:W-:Y:S01]  /*bf00*/  FFMA.FTZ R165, R177, R6.reuse, -R36 ;  /* 0x00000006b1a57223 */ /* 0x080fe20000010824 */
[----:B------:R-:W-:Y:S01]  /*bf10*/  FADD.FTZ R3, R31, R30 ;  /* 0x0000001e1f037221 */ /* 0x000fe20000010000 */
[-CC-:B------:R-:W-:Y:S01]  /*bf20*/  FFMA.FTZ R179, R179, R6.reuse, -R36.reuse ;  /* 0x00000006b3b37223 */ /* 0x180fe20000010824 */
[----:B------:R-:W-:Y:S01]  /*bf30*/  MUFU.EX2 R14, R14 ;  /* 0x0000000e000e7308 */ /* 0x000fe20000000800 */
[-CC-:B------:R-:W-:Y:S01]  /*bf40*/  FFMA.FTZ R157, R157, R6.reuse, -R36.reuse ;  /* 0x000000069d9d7223 */ /* 0x180fe20000010824 */
        /* <DEDUP_REMOVED lines=18> */
[-C--:B------:R-:W-:Y:S01]  /*c070*/  FFMA.FTZ R57, R57, R6.reuse, -R36 ;  /* 0x0000000639397223 */ /* 0x080fe20000010824 */
[----:B-1----:R-:W-:Y:S01]  /*c080*/  F2FP.BF16.F32.PACK_AB R181, R12, R69 ;  /* 0x000000450cb5723e */ /* 0x002fe200000010ff */
[----:B------:R-:W-:Y:S01]  /*c090*/  FADD.FTZ R3, R59, R32 ;  /* 0x000000203b037221 */ /* 0x000fe20000010000 */
[----:B------:R-:W-:Y:S01]  /*c0a0*/  FFMA.FTZ R32, R55, R6, -R36 ;  /* 0x0000000637207223 */ /* 0x000fe20000010824 */
[----:B------:R-:W-:Y:S01]  /*c0b0*/  MUFU.EX2 R35, R35 ;  /* 0x0000002300237308 */ /* 0x000fe20000000800 */
[----:B------:R-:W-:Y:S01]  /*c0c0*/  F2FP.BF16.F32.PACK_AB R182, R31, R182 ;  /* 0x000000b61fb6723e */ /* 0x000fe200000010ff */
[----:B------:R-:W-:Y:S01]  /*c0d0*/  FADD.FTZ R34, R174, R3 ;  /* 0x00000003ae227221 */ /* 0x000fe20000010000 */
[----:B------:R-:W-:Y:S01]  /*c0e0*/  FSEL R3, R9, RZ, P2 ;  /* 0x000000ff09037208 */ /* 0x000fe20001000000 */
[----:B------:R-:W-:Y:S01]  /*c0f0*/  FMUL.FTZ R88, R88, R65 ;  /* 0x0000004158587220 */ /* 0x000fe20000410000 */
[----:B------:R-:W-:Y:S01]  /*c100*/  ISETP.GT.AND P2, PT, R7, UR40, PT ;  /* 0x0000002807007c0c */ /* 0x000fe2000bf44270 */
[----:B------:R-:W-:Y:S01]  /*c110*/  FADD.FTZ R47, R63, R34 ;  /* 0x000000223f2f7221 */ /* 0x000fe20000010000 */
[----:B------:R-:W-:-:S02]  /*c120*/  @!P1 VIADD R34, R38, 0x28860 ;  /* 0x0002886026229836 */ /* 0x000fc40000000000 */
[----:B------:R-:W-:Y:S01]  /*c130*/  FADD.FTZ R3, -R3, R10 ;  /* 0x0000000a03037221 */ /* 0x000fe20000010100 */
[----:B------:R-:W-:Y:S01]  /*c140*/  MUFU.EX2 R24, R24 ;  /* 0x0000001800187308 */ /* 0x000fe20000000800 */
[----:B------:R-:W-:Y:S01]  /*c150*/  FADD.FTZ R10, R168, R47 ;  /* 0x0000002fa80a7221 */ /* 0x000fe20000010000 */
[----:B------:R-:W-:Y:S01]  /*c160*/  F2FP.BF16.F32.PACK_AB R176, R43, R176 ;  /* 0x000000b02bb0723e */ /* 0x000fe200000010ff */
[----:B------:R-:W-:Y:S01]  /*c170*/  FMUL.FTZ R3, R3, R6 ;  /* 0x0000000603037220 */ /* 0x000fe20000410000 */
[----:B------:R-:W-:Y:S01]  /*c180*/  @!P1 PRMT R34, RZ, 0x654, R34 ;  /* 0x00000654ff229816 */ /* 0x000fe20000000022 */
[----:B------:R-:W-:Y:S01]  /*c190*/  FADD.FTZ R47, R45, R10 ;  /* 0x0000000a2d2f7221 */ /* 0x000fe20000010000 */
[----:B------:R-:W-:Y:S01]  /*c1a0*/  F2FP.BF16.F32.PACK_AB R178, R51, R178 ;  /* 0x000000b233b2723e */ /* 0x000fe200000010ff */
[-C--:B------:R-:W-:Y:S01]  /*c1b0*/  FMUL.FTZ R89, R89, R65.reuse ;  /* 0x0000004159597220 */ /* 0x080fe20000410000 */
[----:B------:R1:W2:Y:S01]  /*c1c0*/  MUFU.EX2 R10, R3 ;  /* 0x00000003000a7308 */ /* 0x0002a20000000800 */
[----:B------:R-:W-:Y:S01]  /*c1d0*/  FADD.FTZ R38, R170, R47 ;  /* 0x0000002faa267221 */ /* 0x000fe20000010000 */
[----:B------:R3:W-:Y:S01]  /*c1e0*/  @!P1 SYNCS.ARRIVE.TRANS64.RED.A1T0 RZ, [R34+URZ], RZ ;  /* 0x000000ff22ff99a7 */ /* 0x0007e2000810043f */
[----:B------:R-:W-:Y:S01]  /*c1f0*/  F2FP.BF16.F32.PACK_AB R172, R59, R172 ;  /* 0x000000ac3bac723e */ /* 0x000fe200000010ff */
[-C--:B------:R-:W-:Y:S01]  /*c200*/  FMUL.FTZ R92, R92, R65.reuse ;  /* 0x000000415c5c7220 */ /* 0x080fe20000410000 */
[----:B------:R-:W-:Y:S01]  /*c210*/  FADD.FTZ R47, R41, R38 ;  /* 0x00000026292f7221 */ /* 0x000fe20000010000 */
[----:B------:R-:W-:Y:S01]  /*c220*/  F2FP.BF16.F32.PACK_AB R174, R63, R174 ;  /* 0x000000ae3fae723e */ /* 0x000fe200000010ff */
[-C--:B------:R-:W-:Y:S01]  /*c230*/  FMUL.FTZ R93, R93, R65.reuse ;  /* 0x000000415d5d7220 */ /* 0x080fe20000410000 */
[----:B------:R-:W4:Y:S01]  /*c240*/  MUFU.EX2 R39, R39 ;  /* 0x0000002700277308 */ /* 0x000f220000000800 */
[----:B------:R-:W-:Y:S01]  /*c250*/  FADD.FTZ R38, R164, R47 ;  /* 0x0000002fa4267221 */ /* 0x000fe20000010000 */
[-CC-:B---3--:R-:W-:Y:S01]  /*c260*/  FFMA.FTZ R34, R167, R6.reuse, -R36.reuse ;  /* 0x00000006a7227223 */ /* 0x188fe20000010824 */
[----:B------:R-:W-:Y:S01]  /*c270*/  FFMA.FTZ R36, R87, R6, -R36 ;  /* 0x0000000657247223 */ /* 0x000fe20000010824 */
[----:B------:R-:W-:Y:S01]  /*c280*/  F2FP.BF16.F32.PACK_AB R168, R45, R168 ;  /* 0x000000a82da8723e */ /* 0x000fe200000010ff */
[----:B-1----:R-:W-:Y:S01]  /*c290*/  FADD.FTZ R3, R37, R38 ;  /* 0x0000002625037221 */ /* 0x002fe20000010000 */
[----:B------:R-:W-:Y:S01]  /*c2a0*/  F2FP.BF16.F32.PACK_AB R170, R41, R170 ;  /* 0x000000aa29aa723e */ /* 0x000fe200000010ff */
[-C--:B------:R-:W-:Y:S01]  /*c2b0*/  FMUL.FTZ R96, R96, R65.reuse ;  /* 0x0000004160607220 */ /* 0x080fe20000410000 */
[----:B------:R-:W1:Y:S01]  /*c2c0*/  MUFU.EX2 R158, R158 ;  /* 0x0000009e009e7308 */ /* 0x000e620000000800 */
[----:B------:R-:W-:Y:S01]  /*c2d0*/  FADD.FTZ R38, R166, R3 ;  /* 0x00000003a6267221 */ /* 0x000fe20000010000 */
[----:B--2---:R-:W-:Y:S01]  /*c2e0*/  FFMA.FTZ R3, R10, R2, R69 ;  /* 0x000000020a037223 */ /* 0x004fe20000010045 */
[-C--:B------:R-:W-:Y:S01]  /*c2f0*/  FMUL.FTZ R90, R90, R10.reuse ;  /* 0x0000000a5a5a7220 */ /* 0x080fe20000410000 */
[-C--:B------:R-:W-:Y:S01]  /*c300*/  FMUL.FTZ R91, R91, R10.reuse ;  /* 0x0000000a5b5b7220 */ /* 0x080fe20000410000 */
[----:B------:R-:W-:Y:S01]  /*c310*/  FADD.FTZ R47, R29, R38 ;  /* 0x000000261d2f7221 */ /* 0x000fe20000010000 */
[----:B------:R-:W-:Y:S01]  /*c320*/  FADD.FTZ R3, R12, R3 ;  /* 0x000000030c037221 */ /* 0x000fe20000010000 */
[----:B------:R-:W-:Y:S01]  /*c330*/  FMUL.FTZ R94, R94, R10 ;  /* 0x0000000a5e5e7220 */ /* 0x000fe20000410000 */
        /* <DEDUP_REMOVED lines=11> */
[-C--:B------:R-:W-:Y:S01]  /*c3f0*/  FMUL.FTZ R99, R99, R10.reuse ;  /* 0x0000000a63637220 */ /* 0x080fe20000410000 */
[-C--:B------:R-:W-:Y:S01]  /*c400*/  FMUL.FTZ R102, R102, R10.reuse ;  /* 0x0000000a66667220 */ /* 0x080fe20000410000 */
[----:B------:R-:W-:Y:S01]  /*c410*/  FADD.FTZ R27, R21, R38 ;  /* 0x00000026151b7221 */ /* 0x000fe20000010000 */
[----:B------:R-:W-:Y:S01]  /*c420*/  FADD.FTZ R3, R35, R2 ;  /* 0x0000000223037221 */ /* 0x000fe20000010000 */
[----:B------:R-:W-:Y:S01]  /*c430*/  FMUL.FTZ R103, R103, R10 ;  /* 0x0000000a67677220 */ /* 0x000fe20000410000 */
[----:B------:R-:W5:Y:S01]  /*c440*/  MUFU.EX2 R173, R173 ;  /* 0x000000ad00ad7308 */ /* 0x000f620000000800 */
[----:B------:R-:W-:Y:S01]  /*c450*/  FADD.FTZ R38, R156, R27 ;  /* 0x0000001b9c267221 */ /* 0x000fe20000010000 */
[----:B------:R-:W-:Y:S01]  /*c460*/  FADD.FTZ R2, R24, R3 ;  /* 0x0000000318027221 */ /* 0x000fe20000010000 */
[C---:B------:R-:W-:Y:S01]  /*c470*/  F2FP.BF16.F32.PACK_AB R156, R13.reuse, R156 ;  /* 0x0000009c0d9c723e */ /* 0x040fe200000010ff */
[-C--:B------:R-:W-:Y:S01]  /*c480*/  FMUL.FTZ R106, R106, R10.reuse ;  /* 0x0000000a6a6a7220 */ /* 0x080fe20000410000 */
[----:B------:R-:W-:Y:S01]  /*c490*/  FADD.FTZ R27, R13, R38 ;  /* 0x000000260d1b7221 */ /* 0x000fe20000010000 */
[----:B----4-:R-:W-:Y:S01]  /*c4a0*/  FADD.FTZ R3, R39, R2 ;  /* 0x0000000227037221 */ /* 0x010fe20000010000 */
[-C--:B------:R-:W-:Y:S01]  /*c4b0*/  FMUL.FTZ R107, R107, R10.reuse ;  /* 0x0000000a6b6b7220 */ /* 0x080fe20000410000 */
[----:B------:R-:W4:Y:S01]  /*c4c0*/  MUFU.EX2 R152, R152 ;  /* 0x0000009800987308 */ /* 0x000f220000000800 */
[----:B-1----:R-:W-:Y:S01]  /*c4d0*/  FADD.FTZ R38, R158, R27 ;  /* 0x0000001b9e267221 */ /* 0x002fe20000010000 */
[----:B--2---:R-:W-:Y:S01]  /*c4e0*/  FADD.FTZ R2, R26, R3 ;  /* 0x000000031a027221 */ /* 0x004fe20000010000 */
[-C--:B------:R-:W-:Y:S01]  /*c4f0*/  FMUL.FTZ R110, R110, R10.reuse ;  /* 0x0000000a6e6e7220 */ /* 0x080fe20000410000 */
[-C--:B------:R-:W-:Y:S01]  /*c500*/  FMUL.FTZ R111, R111, R10.reuse ;  /* 0x0000000a6f6f7220 */ /* 0x080fe20000410000 */
[----:B---3--:R-:W-:Y:S01]  /*c510*/  FADD.FTZ R3, R61, R38 ;  /* 0x000000263d037221 */ /* 0x008fe20000010000 */
[-C--:B------:R-:W-:Y:S01]  /*c520*/  FMUL.FTZ R114, R114, R10.reuse ;  /* 0x0000000a72727220 */ /* 0x080fe20000410000 */
[-C--:B------:R-:W-:Y:S01]  /*c530*/  FMUL.FTZ R115, R115, R10.reuse ;  /* 0x0000000a73737220 */ /* 0x080fe20000410000 */
[----:B------:R-:W1:Y:S01]  /*c540*/  MUFU.EX2 R175, R175 ;  /* 0x000000af00af7308 */ /* 0x000e620000000800 */
[----:B-----5:R-:W-:Y:S01]  /*c550*/  FADD.FTZ R2, R173, R2 ;  /* 0x00000002ad027221 */ /* 0x020fe20000010000 */
[-C--:B------:R-:W-:Y:S01]  /*c560*/  FMUL.FTZ R118, R118, R10.reuse ;  /* 0x0000000a76767220 */ /* 0x080fe20000410000 */
[-C--:B------:R-:W-:Y:S01]  /*c570*/  FMUL.FTZ R119, R119, R10.reuse ;  /* 0x0000000a77777220 */ /* 0x080fe20000410000 */
[-C--:B------:R-:W-:Y:S01]  /*c580*/  FMUL.FTZ R122, R122, R10.reuse ;  /* 0x0000000a7a7a7220 */ /* 0x080fe20000410000 */
[-C--:B------:R-:W-:Y:S01]  /*c590*/  FMUL.FTZ R123, R123, R10.reuse ;  /* 0x0000000a7b7b7220 */ /* 0x080fe20000410000 */
[-C--:B------:R-:W-:Y:S01]  /*c5a0*/  FMUL.FTZ R126, R126, R10.reuse ;  /* 0x0000000a7e7e7220 */ /* 0x080fe20000410000 */
[-C--:B------:R-:W-:Y:S01]  /*c5b0*/  FMUL.FTZ R127, R127, R10.reuse ;  /* 0x0000000a7f7f7220 */ /* 0x080fe20000410000 */
[----:B------:R-:W2:Y:S01]  /*c5c0*/  MUFU.EX2 R28, R28 ;  /* 0x0000001c001c7308 */ /* 0x000ea20000000800 */
[----:B----4-:R-:W-:Y:S01]  /*c5d0*/  FADD.FTZ R38, R152, R3 ;  /* 0x0000000398267221 */ /* 0x010fe20000010000 */
        /* <DEDUP_REMOVED lines=23> */
[----:B---3--:R-:W-:Y:S01]  /*c750*/  FADD.FTZ R13, R169, R2 ;  /* 0x00000002a90d7221 */ /* 0x008fe20000010000 */
        /* <DEDUP_REMOVED lines=15> */
[----:B--2---:R-:W-:Y:S01]  /*c850*/  FADD.FTZ R13, R171, R2 ;  /* 0x00000002ab0d7221 */ /* 0x004fe20000010000 */
[-C--:B------:R-:W-:Y:S01]  /*c860*/  FMUL.FTZ R125, R125, R65.reuse ;  /* 0x000000417d7d7220 */ /* 0x080fe20000410000 */
[-C--:B------:R-:W-:Y:S01]  /*c870*/  FMUL.FTZ R128, R128, R65.reuse ;  /* 0x0000004180807220 */ /* 0x080fe20000410000 */
[-C--:B------:R-:W-:Y:S01]  /*c880*/  FMUL.FTZ R129, R129, R65.reuse ;  /* 0x0000004181817220 */ /* 0x080fe20000410000 */
[-C--:B------:R-:W-:Y:S01]  /*c890*/  FMUL.FTZ R132, R132, R65.reuse ;  /* 0x0000004184847220 */ /* 0x080fe20000410000 */
[-C--:B------:R-:W-:Y:S01]  /*c8a0*/  FMUL.FTZ R133, R133, R65.reuse ;  /* 0x0000004185857220 */ /* 0x080fe20000410000 */
[-C--:B------:R-:W-:Y:S01]  /*c8b0*/  FMUL.FTZ R136, R136, R65.reuse ;  /* 0x0000004188887220 */ /* 0x080fe20000410000 */
[----:B------:R-:W2:Y:S01]  /*c8c0*/  MUFU.EX2 R34, R34 ;  /* 0x0000002200227308 */ /* 0x000ea20000000800 */
        /* <DEDUP_REMOVED lines=9> */
[----:B------:R-:W-:Y:S01]  /*c960*/  FMUL.FTZ R149, R149, R65 ;  /* 0x0000004195957220 */ /* 0x000fe20000410000 */
[----:B------:R-:W-:Y:S01]  /*c970*/  F2FP.BF16.F32.PACK_AB R183, R73, R14 ;  /* 0x0000000e49b7723e */ /* 0x000fe200000010ff */
[----:B------:R-:W-:Y:S01]  /*c980*/  VIADD R7, R7, 0xffffffff ;  /* 0xffffffff07077836 */ /* 0x000fe20000000000 */
[----:B------:R-:W-:Y:S01]  /*c990*/  F2FP.BF16.F32.PACK_AB R177, R35, R20 ;  /* 0x0000001423b1723e */ /* 0x000fe200000010ff */
[----:B------:R-:W-:Y:S01]  /*c9a0*/  IMAD.MOV.U32 R12, RZ, RZ, R0 ;  /* 0x000000ffff0c7224 */ /* 0x000fe200078e0000 */
[----:B------:R-:W-:Y:S01]  /*c9b0*/  F2FP.BF16.F32.PACK_AB R173, R173, R26 ;  /* 0x0000001aadad723e */ /* 0x000fe200000010ff */
[----:B------:R1:W4:Y:S01]  /*c9c0*/  MUFU.EX2 R40, R179 ;  /* 0x000000b300287308 */ /* 0x0003220000000800 */
[----:B--2---:R-:W-:Y:S01]  /*c9d0*/  FADD.FTZ R13, R34, R13 ;  /* 0x0000000d220d7221 */ /* 0x004fe20000010000 */
[----:B------:R-:W-:Y:S01]  /*c9e0*/  F2FP.BF16.F32.PACK_AB R175, R28, R175 ;  /* 0x000000af1caf723e */ /* 0x000fe200000010ff */
[----:B------:R-:W-:Y:S01]  /*c9f0*/  IMAD.MOV.U32 R10, RZ, RZ, R9 ;  /* 0x000000ffff0a7224 */ /* 0x000fe200078e0009 */
[----:B------:R-:W-:-:S02]  /*ca00*/  F2FP.BF16.F32.PACK_AB R169, R30, R169 ;  /* 0x000000a91ea9723e */ /* 0x000fc400000010ff */
[----:B------:R-:W-:Y:S02]  /*ca10*/  F2FP.BF16.F32.PACK_AB R171, R32, R171 ;  /* 0x000000ab20ab723e */ /* 0x000fe400000010ff */
[----:B------:R-:W2:Y:S01]  /*ca20*/  MUFU.EX2 R154, R154 ;  /* 0x0000009a009a7308 */ /* 0x000ea20000000800 */
[C---:B---3--:R-:W-:Y:S01]  /*ca30*/  FADD.FTZ R15, R25.reuse, R38 ;  /* 0x00000026190f7221 */ /* 0x048fe20000010000 */
[----:B------:R-:W-:Y:S02]  /*ca40*/  F2FP.BF16.F32.PACK_AB R152, R25, R152 ;  /* 0x000000981998723e */ /* 0x000fe400000010ff */
[----:B-1----:R-:W-:Y:S02]  /*ca50*/  F2FP.BF16.F32.PACK_AB R179, R39, R24 ;  /* 0x0000001827b3723e */ /* 0x002fe400000010ff */
[----:B------:R-:W-:Y:S02]  /*ca60*/  F2FP.BF16.F32.PACK_AB R165, R34, R165 ;  /* 0x000000a522a5723e */ /* 0x000fe400000010ff */
[----:B------:R-:W1:Y:S01]  /*ca70*/  MUFU.EX2 R157, R157 ;  /* 0x0000009d009d7308 */ /* 0x000e620000000800 */
[----:B----4-:R-:W-:-:S07]  /*ca80*/  FADD.FTZ R13, R40, R13 ;  /* 0x0000000d280d7221 */ /* 0x010fce0000010000 */
        /* <DEDUP_REMOVED lines=11> */
[C---:B-1----:R-:W-:Y:S01]  /*cb40*/  FADD.FTZ R13, R67.reuse, R13 ;  /* 0x0000000d430d7221 */ /* 0x042fe20000010000 */
[----:B------:R-:W-:-:S06]  /*cb50*/  F2FP.BF16.F32.PACK_AB R161, R67, R42 ;  /* 0x0000002a43a1723e */ /* 0x000fcc00000010ff */
        /* <DEDUP_REMOVED lines=19> */
[----:B------:R-:W-:-:S03]  /*cc90*/  F2FP.BF16.F32.PACK_AB R153, R83, R46 ;  /* 0x0000002e5399723e */ /* 0x000fc600000010ff */
[----:B-1----:R-:W-:-:S04]  /*cca0*/  FADD.FTZ R13, R48, R13 ;  /* 0x0000000d300d7221 */ /* 0x002fc80000010000 */
[C---:B---3--:R-:W-:Y:S01]  /*ccb0*/  FADD.FTZ R2, R36.reuse, R13 ;  /* 0x0000000d24027221 */ /* 0x048fe20000010000 */
[----:B------:R-:W-:Y:S01]  /*ccc0*/  F2FP.BF16.F32.PACK_AB R155, R36, R48 ;  /* 0x00000030249b723e */ /* 0x000fe200000010ff */
[----:B------:R-:W-:Y:S06]  /*ccd0*/  @P2 BRA `(.L_x_944) ;  /* 0xffffffd000102947 */ /* 0x000fec000383ffff */
.L_x_927:
[----:B------:R-:W-:Y:S06]  /*cce0*/  BAR.ARV 0x8, 0x120 ;  /* 0x0204800000007b1d */ /* 0x000fec0000002000 */
[----:B------:R-:W-:Y:S05]  /*ccf0*/  @!P0 BRA `(.L_x_945) ;  /* 0x0000000000048947 */ /* 0x000fea0003800000 */
[----:B------:R-:W-:Y:S01]  /*cd00*/  BPT.TRAP 0x1 ;  /* 0x000000040000795c */ /* 0x000fe20000300000 */
.L_x_945:
[----:B------:R-:W-:Y:S01]  /*cd10*/  ULEA UR5, UR37, UR39, 0x3 ;  /* 0x0000002725057291 */ /* 0x000fe2000f8e183f */
[----:B------:R-:W-:-:S05]  /*cd20*/  IMAD.U32 R4, RZ, RZ, UR36 ;  /* 0x00000024ff047e24 */ /* 0x000fca000f8e00ff */
[----:B------:R-:W-:-:S04]  /*cd30*/  SHF.L.U32 R4, R4, 0x1f, RZ ;  /* 0x0000001f04047819 */ /* 0x000fc800000006ff */
[----:B------:R1:W2:Y:S01]  /*cd40*/  SYNCS.PHASECHK.TRANS64.TRYWAIT P2, [UR5+0x28850], R4 ;  /* 0x02885004ff0075a7 */ /* 0x0002a20008040145 */
[----:B------:R-:W-:Y:S05]  /*cd50*/  @!P0 BRA `(.L_x_946) ;  /* 0x0000000000048947 */ /* 0x000fea0003800000 */
[----:B------:R-:W-:Y:S01]  /*cd60*/  BPT.TRAP 0x1 ;  /* 0x000000040000795c */ /* 0x000fe20000300000 */
.L_x_946:
[----:B--2---:R-:W-:Y:S05]  /*cd70*/  @P2 BRA `(.L_x_947) ;  /* 0x0000000000082947 */ /* 0x004fea0003800000 */
[----:B------:R-:W2:Y:S02]  /*cd80*/  SYNCS.PHASECHK.TRANS64.TRYWAIT P0, [UR5+0x28850], R4 ;  /* 0x02885004ff0075a7 */ /* 0x000ea40008000145 */
[----:B--2---:R-:W-:Y:S05]  /*cd90*/  @!P0 BRA `(.L_x_948) ;  /* 0x00000050000c8947 */ /* 0x004fea0003800000 */
.L_x_947:
[----:B------:R-:W-:Y:S01]  /*cda0*/  UIADD3 UR39, UR39, 0x400, URZ ;  /* 0x0000040027277890 */ /* 0x000fe2000fffe03f */
[----:B------:R-:W-:Y:S01]  /*cdb0*/  WARPGROUP.ARRIVE ;  /* 0x00000000000079c5 */ /* 0x000fe20000000000 */
[----:B------:R-:W-:Y:S01]  /*cdc0*/  UMOV UR7, 0x40000040 ;  /* 0x4000004000077882 */ /* 0x000fe20000000000 */
[----:B--2---:R-:W2:Y:S01]  /*cdd0*/  SHFL.BFLY PT, R5, R2, 0x2, 0x1f ;  /* 0x0c401f0002057f89 */ /* 0x004ea200000e0000 */
[----:B------:R-:W-:Y:S01]  /*cde0*/  USHF.R.U32.HI UR39, URZ, 0x4, UR39 ;  /* 0x000000043f277899 */ /* 0x000fe20008011627 */
[----:B------:R-:W-:Y:S01]  /*cdf0*/  IMAD.U32 R14, RZ, RZ, UR5 ;  /* 0x00000005ff0e7e24 */ /* 0x000fe2000f8e00ff */
[----:B------:R-:W-:Y:S01]  /*ce00*/  UIADD3 UR46, UR46, 0x1, URZ ;  /* 0x000000012e2e7890 */ /* 0x000fe2000fffe03f */
[----:B-1----:R-:W1:Y:S01]  /*ce10*/  SHFL.BFLY PT, R4, R3, 0x2, 0x1f ;  /* 0x0c401f0003047f89 */ /* 0x002e6200000e0000 */
[----:B------:R-:W-:Y:S01]  /*ce20*/  ULOP3.LUT UR39, UR39, 0x3fff, URZ, 0xc0, !UPT ;  /* 0x00003fff27277892 */ /* 0x000fe2000f8ec03f */
[----:B------:R-:W-:-:S03]  /*ce30*/  IMAD.MOV.U32 R10, RZ, RZ, RZ ;  /* 0x000000ffff0a7224 */ /* 0x000fc600078e00ff */
[----:B------:R-:W-:-:S04]  /*ce40*/  ULOP3.LUT UR4, UR39, 0x4000000, URZ, 0xfc, !UPT ;  /* 0x0400000027047892 */ /* 0x000fc8000f8efc3f */
[----:B------:R-:W-:Y:S02]  /*ce50*/  ULEA UR4, UR37, UR4, 0xb ;  /* 0x0000000425047291 */ /* 0x000fe4000f8e583f */
[----:B------:R-:W-:-:S04]  /*ce60*/  UIADD3 UR37, UR37, 0x1, URZ ;  /* 0x0000000125257890 */ /* 0x000fc8000fffe03f */
[----:B------:R-:W-:Y:S01]  /*ce70*/  UISETP.NE.AND UP0, UPT, UR37, 0x2, UPT ;  /* 0x000000022500788c */ /* 0x000fe2000bf05270 */
[----:B------:R-:W-:Y:S02]  /*ce80*/  UMOV UR6, UR4 ;  /* 0x0000000400067c82 */ /* 0x000fe40008000000 */
[----:B------:R-:W-:Y:S01]  /*ce90*/  HGMMA.64x128x16.F32.BF16 R88, R180, gdesc[UR4].tnspB, R88, gsb0 ;  /* 0x41e00004b4587df0 */ /* 0x000fe20008001858 */
[----:B------:R-:W-:Y:S01]  /*cea0*/  UIADD3 UR6, UR4, 0x80, URZ ;  /* 0x0000008004067890 */ /* 0x000fe2000fffe03f */
[----:B--2---:R-:W-:Y:S01]  /*ceb0*/  FADD.FTZ R7, R5, R2 ;  /* 0x0000000205077221 */ /* 0x004fe20000010000 */
[----:B------:R-:W-:Y:S01]  /*cec0*/  UMOV UR7, 0x40000040 ;  /* 0x4000004000077882 */ /* 0x000fe20000000000 */
[----:B------:R-:W-:Y:S02]  /*ced0*/  IMAD.MOV.U32 R2, RZ, RZ, -0x800000 ;  /* 0xff800000ff027424 */ /* 0x000fe400078e00ff */
[----:B-1----:R-:W-:Y:S01]  /*cee0*/  FADD.FTZ R4, R4, R3 ;  /* 0x0000000304047221 */ /* 0x002fe20000010000 */
[----:B------:R-:W-:Y:S01]  /*cef0*/  IMAD.MOV.U32 R3, RZ, RZ, -0x800000 ;  /* 0xff800000ff037424 */ /* 0x000fe200078e00ff */
[----:B------:R-:W1:Y:S01]  /*cf00*/  SHFL.BFLY PT, R8, R7, 0x1, 0x1f ;  /* 0x0c201f0007087f89 */ /* 0x000e6200000e0000 */
[----:B------:R-:W-:-:S03]  /*cf10*/  USEL UR37, UR37, URZ, UP0 ;  /* 0x0000003f25257287 */ /* 0x000fc60008000000 */
[----:B------:R-:W2:Y:S01]  /*cf20*/  SHFL.BFLY PT, R5, R4, 0x1, 0x1f ;  /* 0x0c201f0004057f89 */ /* 0x000ea200000e0000 */
[----:B-1----:R-:W-:Y:S01]  /*cf30*/  FADD.FTZ R13, R7, R8 ;  /* 0x00000008070d7221 */ /* 0x002fe20000010000 */
[----:B--2---:R-:W-:-:S04]  /*cf40*/  FADD.FTZ R12, R4, R5 ;  /* 0x00000005040c7221 */ /* 0x004fc80000010000 */
[----:B------:R-:W-:Y:S01]  /*cf50*/  FSETP.NE.FTZ.AND P2, PT, R13, RZ, PT ;  /* 0x000000ff0d00720b */ /* 0x000fe20003f55000 */
[----:B------:R-:W-:Y:S01]  /*cf60*/  IMAD.MOV.U32 R5, RZ, RZ, RZ ;  /* 0x000000ffff057224 */ /* 0x000fe200078e00ff */
[----:B------:R-:W-:-:S11]  /*cf70*/  FSETP.NE.FTZ.AND P0, PT, R12, RZ, PT ;  /* 0x000000ff0c00720b */ /* 0x000fd60003f15000 */
[----:B------:R-:W1:Y:S01]  /*cf80*/  @P2 MUFU.LG2 R11, R13 ;  /* 0x0000000d000b2308 */ /* 0x000e620000000c00 */
[C---:B------:R-:W-:Y:S01]  /*cf90*/  @P2 FMUL.FTZ R15, R6.reuse, 0.69314718246459960938 ;  /* 0x3f317218060f2820 */ /* 0x040fe20000410000 */
[----:B------:R-:W-:Y:S01]  /*cfa0*/  @P0 FMUL.FTZ R7, R6, 0.69314718246459960938 ;  /* 0x3f31721806070820 */ /* 0x000fe20000410000 */
[----:B------:R-:W-:-:S05]  /*cfb0*/  @!P1 VIADD R6, R14, 0x28860 ;  /* 0x000288600e069836 */ /* 0x000fca0000000000 */
[----:B------:R-:W2:Y:S08]  /*cfc0*/  @P0 MUFU.LG2 R8, R12 ;  /* 0x0000000c00080308 */ /* 0x000eb00000000c00 */
[----:B------:R-:W3:Y:S01]  /*cfd0*/  @P0 MUFU.RCP R5, R12 ;  /* 0x0000000c00050308 */ /* 0x000ee20000001000 */
[----:B-1----:R-:W-:-:S04]  /*cfe0*/  @P2 FMUL.FTZ R4, R11, 0.69314718246459960938 ;  /* 0x3f3172180b042820 */ /* 0x002fc80000410000 */
[----:B------:R-:W-:Y:S01]  /*cff0*/  @P2 FFMA.FTZ R2, R15, R9, R4 ;  /* 0x000000090f022223 */ /* 0x000fe20000010004 */
[----:B------:R-:W-:Y:S02]  /*d000*/  @!P1 PRMT R4, RZ, 0x654, R6 ;  /* 0x00000654ff049816 */ /* 0x000fe40000000006 */
[----:B------:R-:W1:Y:S01]  /*d010*/  @P2 MUFU.RCP R10, R13 ;  /* 0x0000000d000a2308 */ /* 0x000e620000001000 */
[----:B--2---:R-:W-:-:S04]  /*d020*/  @P0 FMUL.FTZ R8, R8, 0.69314718246459960938 ;  /* 0x3f31721808080820 */ /* 0x004fc80000410000 */
[----:B------:R-:W-:Y:S01]  /*d030*/  @P0 FFMA.FTZ R3, R7, R0, R8 ;  /* 0x0000000007030223 */ /* 0x000fe20000010008 */
[----:B------:R-:W-:Y:S01]  /*d040*/  PLOP3.LUT P0, PT, PT, PT, PT, 0x8, 0x0 ;  /* 0x000000000000781c */ /* 0x000fe20003f0e170 */
        /* <DEDUP_REMOVED lines=31> */
[----:B------:R-:W-:-:S04]  /*d240*/  USEL UR4, URZ, 0x1, UP0 ;  /* 0x000000013f047887 */ /* 0x000fc80008000000 */
[----:B------:R-:W-:Y:S01]  /*d250*/  ULOP3.LUT UR36, UR36, UR4, URZ, 0x3c, !UPT ;  /* 0x0000000424247292 */ /* 0x000fe2000f8e3c3f */
[----:B------:R-:W-:Y:S02]  /*d260*/  WARPGROUP.DEPBAR.LE gsb0, 0x0 ;  /* 0x00008000000079c5 */ /* 0x000fe40000010000 */
[----:B------:R-:W-:-:S06]  /*d270*/  WARPGROUP.ARRIVE ;  /* 0x00000000000079c5 */ /* 0x000fcc0000000000 */
[----:B------:R-:W-:Y:S03]  /*d280*/  HGMMA.64x128x16.F32.BF16 R88, R152, gdesc[UR4].tnspB, R88, gsb0 ;  /* 0x41e0000498587df0 */ /* 0x000fe60008001858 */
[----:B------:R-:W-:Y:S02]  /*d290*/  WARPGROUP.DEPBAR.LE gsb0, 0x0 ;  /* 0x00008000000079c5 */ /* 0x000fe40000010000 */
[----:B------:R2:W-:Y:S01]  /*d2a0*/  @!P1 SYNCS.ARRIVE.TRANS64.RED.A1T0 RZ, [R4+URZ], RZ ;  /* 0x000000ff04ff99a7 */ /* 0x0005e2000810043f */
[-C--:B---3--:R-:W-:Y:S01]  /*d2b0*/  FMUL.FTZ R0, R88, R5.reuse ;  /* 0x0000000558007220 */ /* 0x088fe20000410000 */
        /* <DEDUP_REMOVED lines=62> */
[----:B--2---:R-:W-:-:S07]  /*d6a0*/  FMUL.FTZ R151, R151, R10 ;  /* 0x0000000a97977220 */ /* 0x004fce0000410000 */
.L_x_878:
[----:B------:R-:W1:Y:S08]  /*d6b0*/  S2UR UR4, SR_CgaCtaId ;  /* 0x00000000000479c3 */ /* 0x000e700000008800 */
[----:B------:R-:W-:Y:S06]  /*d6c0*/  BAR.SYNC.DEFER_BLOCKING 0x5, 0x120 ;  /* 0x0144800000007b1d */ /* 0x000fec0000010000 */
[----:B------:R-:W-:-:S02]  /*d6d0*/  UMOV UR39, 0x400 ;  /* 0x0000040000277882 */ /* 0x000fc40000000000 */
[----:B-1----:R-:W-:-:S09]  /*d6e0*/  ULEA UR39, UR4, UR39, 0x18 ;  /* 0x0000002704277291 */ /* 0x002fd2000f8ec03f */
[----:B------:R-:W1:Y:S02]  /*d6f0*/  LDS R4, [UR39+0x288d0] ;  /* 0x0288d027ff047984 */ /* 0x000e640008000800 */
[----:B-1----:R-:W-:Y:S01]  /*d700*/  R2UR UR4, R4 ;  /* 0x00000000040472ca */ /* 0x002fe200000e0000 */
[----:B------:R-:W-:Y:S06]  /*d710*/  BAR.ARV 0x4, 0x120 ;  /* 0x0104800000007b1d */ /* 0x000fec0000002000 */
[----:B------:R-:W-:Y:S08]  /*d720*/  @P0 BRA `(.L_x_949) ;  /* 0x0000000800500947 */ /* 0x000ff00003800000 */
[C---:B------:R-:W-:Y:S01]  /*d730*/  IADD3 R27, P2, R18.reuse, 0x20, RZ ;  /* 0x00000020121b7810 */ /* 0x040fe20007f5e0ff */
[----:B------:R-:W-:Y:S01]  /*d740*/  BAR.SYNC.DEFER_BLOCKING 0x1, 0x100 ;  /* 0x0044000000007b1d */ /* 0x000fe20000010000 */
[C---:B------:R-:W-:Y:S01]  /*d750*/  IADD3 R25, P6, R18.reuse, 0x40, RZ ;  /* 0x0000004012197810 */ /* 0x040fe20007fde0ff */
[----:B------:R-:W-:Y:S01]  /*d760*/  VIADD R31, R187, UR42 ;  /* 0x0000002abb1f7c36 */ /* 0x000fe20008000000 */
[C---:B------:R-:W-:Y:S01]  /*d770*/  IADD3 R21, P5, R18.reuse, 0x60, RZ ;  /* 0x0000006012157810 */ /* 0x040fe20007fbe0ff */
[----:B------:R-:W-:Y:S01]  /*d780*/  USHF.R.S32.HI UR5, URZ, 0x1f, UR43 ;  /* 0x0000001f3f057899 */ /* 0x000fe2000801142b */
[C---:B------:R-:W-:Y:S01]  /*d790*/  IADD3 R15, P4, R18.reuse, 0x4000, RZ ;  /* 0x00004000120f7810 */ /* 0x040fe20007f9e0ff */
[----:B------:R-:W-:Y:S01]  /*d7a0*/  VIADD R4, R31, 0x8 ;  /* 0x000000081f047836 */ /* 0x000fe20000000000 */
[----:B------:R-:W-:Y:S01]  /*d7b0*/  LOP3.LUT R5, R18, 0x380, RZ, 0xc0, !PT ;  /* 0x0000038012057812 */ /* 0x000fe200078ec0ff */
[----:B------:R-:W1:Y:S01]  /*d7c0*/  LDC.64 R32, c[0x0][0xb78] ;  /* 0x0002de00ff207b82 */ /* 0x000e620000000a00 */
[----:B------:R-:W-:Y:S01]  /*d7d0*/  LOP3.LUT R26, R27, 0x380, RZ, 0xc0, !PT ;  /* 0x000003801b1a7812 */ /* 0x000fe200078ec0ff */
[----:B------:R-:W-:Y:S01]  /*d7e0*/  ULDC UR10, c[0x0][0xa88] ;  /* 0x0002a200000a7ab9 */ /* 0x000fe20000000800 */
[----:B------:R-:W-:Y:S01]  /*d7f0*/  LOP3.LUT R24, R25, 0x380, RZ, 0xc0, !PT ;  /* 0x0000038019187812 */ /* 0x000fe200078ec0ff */
[----:B------:R-:W-:Y:S01]  /*d800*/  ULDC.64 UR8, c[0x0][0xb70] ;  /* 0x0002dc0000087ab9 */ /* 0x000fe20000000a00 */
[----:B------:R-:W-:Y:S01]  /*d810*/  LOP3.LUT R20, R21, 0x380, RZ, 0xc0, !PT ;  /* 0x0000038015147812 */ /* 0x000fe200078ec0ff */
[----:B------:R-:W-:Y:S01]  /*d820*/  UIMAD UR5, UR5, UR8, URZ ;  /* 0x00000008050572a4 */ /* 0x000fe2000f8e023f */
[----:B------:R-:W-:Y:S01]  /*d830*/  LOP3.LUT R14, R15, 0x380, RZ, 0xc0, !PT ;  /* 0x000003800f0e7812 */ /* 0x000fe200078ec0ff */
[----:B------:R-:W-:Y:S01]  /*d840*/  UIMAD.WIDE.U32 UR6, UR43, UR8, URZ ;  /* 0x000000082b0672a5 */ /* 0x000fe2000f8e003f */
[----:B------:R-:W-:Y:S01]  /*d850*/  LOP3.LUT P0, RZ, R186, 0x3, RZ, 0xc0, !PT ;  /* 0x00000003baff7812 */ /* 0x000fe2000780c0ff */
[----:B------:R-:W-:Y:S01]  /*d860*/  UIMAD UR5, UR43, UR9, UR5 ;  /* 0x000000092b0572a4 */ /* 0x000fe2000f8e0205 */
[----:B------:R-:W-:Y:S01]  /*d870*/  SHF.R.U64 R5, R5, 0x3, RZ ;  /* 0x0000000305057819 */ /* 0x000fe200000012ff */
[----:B------:R-:W-:Y:S01]  /*d880*/  USHF.R.S32.HI UR8, URZ, 0x1f, UR44 ;  /* 0x0000001f3f087899 */ /* 0x000fe2000801142c */
[----:B------:R-:W-:Y:S01]  /*d890*/  SHF.R.U64 R26, R26, 0x3, RZ ;  /* 0x000000031a1a7819 */ /* 0x000fe200000012ff */
[----:B------:R-:W-:Y:S01]  /*d8a0*/  UIADD3 UR5, UR7, UR5, URZ ;  /* 0x0000000507057290 */ /* 0x000fe2000fffe03f */
[----:B------:R-:W-:-:S02]  /*d8b0*/  SHF.R.U64 R24, R24, 0x3, RZ ;  /* 0x0000000318187819 */ /* 0x000fc400000012ff */
[----:B------:R-:W-:Y:S02]  /*d8c0*/  SHF.R.U64 R20, R20, 0x3, RZ ;  /* 0x0000000314147819 */ /* 0x000fe400000012ff */
[----:B------:R-:W-:Y:S02]  /*d8d0*/  SHF.R.U64 R14, R14, 0x3, RZ ;  /* 0x000000030e0e7819 */ /* 0x000fe400000012ff */
[----:B------:R-:W-:Y:S02]  /*d8e0*/  ISETP.GE.OR P1, PT, R4, UR10, P0 ;  /* 0x0000000a04007c0c */ /* 0x000fe40008726670 */
[----:B------:R-:W-:Y:S01]  /*d8f0*/  LOP3.LUT R4, R5, R18, RZ, 0x3c, !PT ;  /* 0x0000001205047212 */ /* 0x000fe200078e3cff */
[--C-:B------:R-:W-:Y:S01]  /*d900*/  IMAD.MOV.U32 R5, RZ, RZ, R19.reuse ;  /* 0x000000ffff057224 */ /* 0x100fe200078e0013 */
[----:B------:R-:W-:Y:S01]  /*d910*/  LOP3.LUT R26, R26, R27, RZ, 0x3c, !PT ;  /* 0x0000001b1a1a7212 */ /* 0x000fe200078e3cff */
[--C-:B------:R-:W-:Y:S01]  /*d920*/  IMAD.X R27, RZ, RZ, R19.reuse, P2 ;  /* 0x000000ffff1b7224 */ /* 0x100fe200010e0613 */
[----:B------:R-:W-:Y:S01]  /*d930*/  LOP3.LUT R24, R24, R25, RZ, 0x3c, !PT ;  /* 0x0000001918187212 */ /* 0x000fe200078e3cff */
[----:B------:R-:W-:Y:S01]  /*d940*/  IMAD.X R25, RZ, RZ, R19, P6 ;  /* 0x000000ffff197224 */ /* 0x000fe200030e0613 */
[----:B------:R-:W-:-:S02]  /*d950*/  LOP3.LUT R20, R20, R21, RZ, 0x3c, !PT ;  /* 0x0000001514147212 */ /* 0x000fc400078e3cff */
[----:B------:R-:W-:Y:S02]  /*d960*/  LOP3.LUT R14, R14, R15, RZ, 0x3c, !PT ;  /* 0x0000000f0e0e7212 */ /* 0x000fe400078e3cff */
[C---:B------:R-:W-:Y:S02]  /*d970*/  IADD3 R15, P2, R18.reuse, 0x4040, RZ ;  /* 0x00004040120f7810 */ /* 0x040fe40007f5e0ff */
[C---:B------:R-:W-:Y:S02]  /*d980*/  IADD3 R21, P6, R18.reuse, 0x4060, RZ ;  /* 0x0000406012157810 */ /* 0x040fe40007fde0ff */
[----:B------:R-:W-:Y:S02]  /*d990*/  MOV R11, R4 ;  /* 0x00000004000b7202 */ /* 0x000fe40000000f00 */
[----:B------:R-:W-:Y:S02]  /*d9a0*/  IADD3 R13, P3, R18, 0x4020, RZ ;  /* 0x00004020120d7810 */ /* 0x000fe40007f7e0ff */
[----:B------:R-:W-:-:S02]  /*d9b0*/  LOP3.LUT R10, R15, 0x380, RZ, 0xc0, !PT ;  /* 0x000003800f0a7812 */ /* 0x000fc400078ec0ff */
[----:B------:R-:W-:Y:S02]  /*d9c0*/  LOP3.LUT R8, R21, 0x380, RZ, 0xc0, !PT ;  /* 0x0000038015087812 */ /* 0x000fe400078ec0ff */
[----:B------:R-:W-:Y:S02]  /*d9d0*/  F2FP.BF16.F32.PACK_AB R4, R89, R0 ;  /* 0x000000005904723e */ /* 0x000fe400000010ff */
[----:B------:R-:W-:Y:S02]  /*d9e0*/  F2FP.BF16.F32.PACK_AB R5, R91, R90 ;  /* 0x0000005a5b05723e */ /* 0x000fe400000010ff */
[----:B------:R-:W-:Y:S01]  /*d9f0*/  F2FP.BF16.F32.PACK_AB R6, R6, R9 ;  /* 0x000000090606723e */ /* 0x000fe200000010ff */
[----:B------:R-:W-:Y:S01]  /*da00*/  IMAD.X R9, RZ, RZ, R19, P6 ;  /* 0x000000ffff097224 */ /* 0x000fe200030e0613 */
[----:B------:R-:W-:Y:S02]  /*da10*/  F2FP.BF16.F32.PACK_AB R7, R7, R94 ;  /* 0x0000005e0707723e */ /* 0x000fe400000010ff */
[----:B------:R-:W-:-:S02]  /*da20*/  LOP3.LUT R12, R13, 0x380, RZ, 0xc0, !PT ;  /* 0x000003800d0c7812 */ /* 0x000fc400078ec0ff */
[----:B------:R-:W-:Y:S01]  /*da30*/  SHF.R.U64 R10, R10, 0x3, RZ ;  /* 0x000000030a0a7819 */ /* 0x000fe200000012ff */
[----:B------:R2:W-:Y:S01]  /*da40*/  STSM.16.M88.4 [R11], R4 ;  /* 0x000000040b007844 */ /* 0x0005e20000000200 */
[----:B------:R-:W-:Y:S02]  /*da50*/  SHF.R.U64 R8, R8, 0x3, RZ ;  /* 0x0000000308087819 */ /* 0x000fe400000012ff */
[----:B------:R-:W-:Y:S02]  /*da60*/  SHF.R.U64 R12, R12, 0x3, RZ ;  /* 0x000000030c0c7819 */ /* 0x000fe400000012ff */
[----:B------:R-:W-:Y:S01]  /*da70*/  LOP3.LUT R10, R10, R15, RZ, 0x3c, !PT ;  /* 0x0000000f0a0a7212 */ /* 0x000fe200078e3cff */
[--C-:B------:R-:W-:Y:S01]  /*da80*/  IMAD.X R15, RZ, RZ, R19.reuse, P4 ;  /* 0x000000ffff0f7224 */ /* 0x100fe200020e0613 */
[----:B------:R-:W-:Y:S01]  /*da90*/  LOP3.LUT R8, R8, R21, RZ, 0x3c, !PT ;  /* 0x0000001508087212 */ /* 0x000fe200078e3cff */
[----:B------:R-:W-:Y:S01]  /*daa0*/  IMAD.X R21, RZ, RZ, R19, P5 ;  /* 0x000000ffff157224 */ /* 0x000fe200028e0613 */
[----:B------:R-:W-:-:S02]  /*dab0*/  MOV R28, R24 ;  /* 0x00000018001c7202 */ /* 0x000fc40000000f00 */
[----:B------:R-:W-:Y:S01]  /*dac0*/  LOP3.LUT R12, R12, R13, RZ, 0x3c, !PT ;  /* 0x0000000d0c0c7212 */ /* 0x000fe200078e3cff */
[--C-:B------:R-:W-:Y:S01]  /*dad0*/  IMAD.X R13, RZ, RZ, R19.reuse, P3 ;  /* 0x000000ffff0d7224 */ /* 0x100fe200018e0613 */
[----:B------:R-:W-:Y:S02]  /*dae0*/  MOV R29, R26 ;  /* 0x0000001a001d7202 */ /* 0x000fe40000000f00 */
[----:B------:R-:W-:Y:S01]  /*daf0*/  MOV R27, R20 ;  /* 0x00000014001b7202 */ /* 0x000fe20000000f00 */
[----:B--2---:R-:W-:Y:S01]  /*db00*/  IMAD.X R11, RZ, RZ, R19, P2 ;  /* 0x000000ffff0b7224 */ /* 0x004fe200010e0613 */
[----:B------:R-:W-:Y:S01]  /*db10*/  F2FP.BF16.F32.PACK_AB R4, R97, R96 ;  /* 0x000000606104723e */ /* 0x000fe200000010ff */
[----:B------:R-:W-:Y:S01]  /*db20*/  IMAD.U32 R21, RZ, RZ, UR7 ;  /* 0x00000007ff157e24 */ /* 0x000fe2000f8e00ff */
[----:B------:R-:W-:Y:S01]  /*db30*/  F2FP.BF16.F32.PACK_AB R5, R99, R98 ;  /* 0x000000626305723e */ /* 0x000fe200000010ff */
[----:B------:R-:W-:Y:S01]  /*db40*/  IMAD.U32 R20, RZ, RZ, UR6 ;  /* 0x00000006ff147e24 */ /* 0x000fe2000f8e00ff */
[----:B------:R-:W-:Y:S01]  /*db50*/  MOV R24, R10 ;  /* 0x0000000a00187202 */ /* 0x000fe20000000f00 */
[C---:B-1----:R-:W-:Y:S01]  /*db60*/  IMAD R10, R32.reuse, UR8, RZ ;  /* 0x00000008200a7c24 */ /* 0x042fe2000f8e02ff */
[----:B------:R-:W-:Y:S01]  /*db70*/  F2FP.BF16.F32.PACK_AB R6, R101, R100 ;  /* 0x000000646506723e */ /* 0x000fe200000010ff */
[----:B------:R-:W-:Y:S01]  /*db80*/  IMAD.U32 R21, RZ, RZ, UR5 ;  /* 0x00000005ff157e24 */ /* 0x000fe2000f8e00ff */
[----:B------:R-:W-:Y:S01]  /*db90*/  F2FP.BF16.F32.PACK_AB R7, R103, R102 ;  /* 0x000000666707723e */ /* 0x000fe200000010ff */
[----:B------:R-:W-:Y:S01]  /*dba0*/  IMAD R30, R33, UR44, R10 ;  /* 0x0000002c211e7c24 */ /* 0x000fe2000f8e020a */
[----:B------:R-:W-:Y:S01]  /*dbb0*/  MOV R0, R8 ;  /* 0x0000000800007202 */ /* 0x000fe20000000f00 */
[----:B------:R-:W-:Y:S01]  /*dbc0*/  IMAD.WIDE.U32 R20, R32, UR44, R20 ;  /* 0x0000002c20147c25 */ /* 0x000fe2000f8e0014 */
[----:B------:R-:W-:Y:S01]  /*dbd0*/  MOV R26, R14 ;  /* 0x0000000e001a7202 */ /* 0x000fe20000000f00 */
[----:B------:R1:W-:Y:S01]  /*dbe0*/  STSM.16.M88.4 [R29], R4 ;  /* 0x000000041d007844 */ /* 0x0003e20000000200 */
[----:B------:R-:W-:Y:S01]  /*dbf0*/  MOV R25, R12 ;  /* 0x0000000c00197202 */ /* 0x000fe20000000f00 */
[----:B------:R-:W-:Y:S01]  /*dc00*/  ULDC.64 UR6, c[0x0][0xb40] ;  /* 0x0002d00000067ab9 */ /* 0x000fe20000000a00 */
[----:B------:R-:W-:-:S02]  /*dc10*/  F2FP.BF16.F32.PACK_AB R8, R105, R104 ;  /* 0x000000686908723e */ /* 0x000fc400000010ff */
        /* <DEDUP_REMOVED lines=9> */
[----:B------:R-:W-:Y:S02]  /*dcb0*/  F2FP.BF16.F32.PACK_AB R121, R123, R122 ;  /* 0x0000007a7b79723e */ /* 0x000fe400000010ff */
[----:B------:R-:W-:Y:S01]  /*dcc0*/  F2FP.BF16.F32.PACK_AB R128, R129, R128 ;  /* 0x000000808180723e */ /* 0x000fe200000010ff */
[----:B------:R-:W-:Y:S01]  /*dcd0*/  STSM.16.M88.4 [R27], R12 ;  /* 0x0000000c1b007844 */ /* 0x000fe20000000200 */
[----:B------:R-:W-:Y:S02]  /*dce0*/  F2FP.BF16.F32.PACK_AB R122, R125, R124 ;  /* 0x0000007c7d7a723e */ /* 0x000fe400000010ff */
[----:B------:R-:W-:-:S02]  /*dcf0*/  F2FP.BF16.F32.PACK_AB R123, R127, R126 ;  /* 0x0000007e7f7b723e */ /* 0x000fc400000010ff */
[----:B------:R-:W-:Y:S02]  /*dd00*/  F2FP.BF16.F32.PACK_AB R129, R131, R130 ;  /* 0x000000828381723e */ /* 0x000fe400000010ff */
[----:B------:R-:W-:Y:S01]  /*dd10*/  F2FP.BF16.F32.PACK_AB R136, R137, R136 ;  /* 0x000000888988723e */ /* 0x000fe200000010ff */
[----:B------:R-:W-:Y:S01]  /*dd20*/  STSM.16.M88.4 [R26], R120 ;  /* 0x000000781a007844 */ /* 0x000fe20000000200 */
        /* <DEDUP_REMOVED lines=10> */
[----:B------:R-:W-:Y:S02]  /*ddd0*/  F2FP.BF16.F32.PACK_AB R147, R151, R150 ;  /* 0x000000969793723e */ /* 0x000fe400000010ff */
[----:B-1----:R-:W-:Y:S02]  /*dde0*/  SHF.R.S32.HI R5, RZ, 0x1f, R31 ;  /* 0x0000001fff057819 */ /* 0x002fe4000001141f */
[C---:B------:R-:W-:Y:S01]  /*ddf0*/  IADD3 R6, P2, R31.reuse, R20, RZ ;  /* 0x000000141f067210 */ /* 0x040fe20007f5e0ff */
[----:B------:R-:W-:Y:S01]  /*de00*/  STSM.16.M88.4 [R0], R144 ;  /* 0x0000009000007844 */ /* 0x000fe20000000200 */
[----:B------:R-:W-:-:S02]  /*de10*/  ISETP.GE.OR P0, PT, R31, UR10, P0 ;  /* 0x0000000a1f007c0c */ /* 0x000fc40008706670 */
[----:B------:R-:W-:Y:S01]  /*de20*/  IADD3.X R5, R5, R21, R30, P2, !PT ;  /* 0x0000001505057210 */ /* 0x000fe200017fe41e */
[----:B------:R-:W-:Y:S01]  /*de30*/  @!PT LDS RZ, [RZ] ;  /* 0x00000000fffff984 */ /* 0x000fe20000000800 */
[----:B------:R-:W-:Y:S01]  /*de40*/  @!PT LDS RZ, [RZ] ;  /* 0x00000000fffff984 */ /* 0x000fe20000000800 */
[----:B------:R-:W-:Y:S01]  /*de50*/  @!PT LDS RZ, [RZ] ;  /* 0x00000000fffff984 */ /* 0x000fe20000000800 */
[----:B------:R-:W-:Y:S01]  /*de60*/  @!PT LDS RZ, [RZ] ;  /* 0x00000000fffff984 */ /* 0x000fe20000000800 */
[----:B------:R1:W-:Y:S06]  /*de70*/  MEMBAR.ALL.CTA ;  /* 0x0000000000007992 */ /* 0x0003ec0000008000 */
[----:B-1----:R-:W1:Y:S02]  /*de80*/  FENCE.VIEW.ASYNC.S ;  /* 0x00000000000073c6 */ /* 0x002e640000000000 */
[----:B-1----:R-:W-:Y:S06]  /*de90*/  BAR.ARV 0x1, 0x120 ;  /* 0x0044800000007b1d */ /* 0x002fec0000002000 */
[----:B------:R-:W-:-:S04]  /*dea0*/  LEA R4, P2, R6, UR6, 0x2 ;  /* 0x0000000606047c11 */ /* 0x000fc8000f8410ff */
[----:B------:R-:W-:Y:S02]  /*deb0*/  LEA.HI.X R5, R6, UR7, R5, 0x2, P2 ;  /* 0x0000000706057c11 */ /* 0x000fe400090f1405 */
[----:B------:R-:W1:Y:S04]  /*dec0*/  SHFL.IDX PT, R6, R189, RZ, 0x1f ;  /* 0x00001fffbd067589 */ /* 0x000e6800000e0000 */
[----:B------:R2:W-:Y:S04]  /*ded0*/  @!P1 STG.E desc[UR50][R4.64+0x20], R2 ;  /* 0x0000200204009986 */ /* 0x0005e8000c101932 */
[----:B------:R2:W-:Y:S01]  /*dee0*/  @!P0 STG.E desc[UR50][R4.64], R3 ;  /* 0x0000000304008986 */ /* 0x0005e2000c101932 */
[----:B-1----:R-:W-:-:S13]  /*def0*/  ISETP.NE.AND P0, PT, R6, 0x7, PT ;  /* 0x000000070600780c */ /* 0x002fda0003f05270 */
[----:B--2---:R-:W-:Y:S05]  /*df00*/  @P0 BRA `(.L_x_950) ;  /* 0x0000000800740947 */ /* 0x004fea0003800000 */
[----:B------:R-:W-:Y:S01]  /*df10*/  BAR.SYNC.DEFER_BLOCKING 0x1, 0x120 ;  /* 0x0044800000007b1d */ /* 0x000fe20000010000 */
[----:B------:R-:W-:-:S05]  /*df20*/  ELECT P0, URZ, PT ;  /* 0x00000000003f782f */ /* 0x000fca0003800000 */
[----:B------:R-:W-:Y:S08]  /*df30*/  BSSY B0, `(.L_x_951) ;  /* 0x0000012000007945 */ /* 0x000ff00003800000 */
[----:B------:R-:W-:Y:S05]  /*df40*/  @!P0 BRA `(.L_x_952) ;  /* 0x0000000000408947 */ /* 0x000fea0003800000 */
[----:B------:R-:W-:Y:S02]  /*df50*/  UIADD3 UR6, UP0, UR52, 0x9f0, URZ ;  /* 0x000009f034067890 */ /* 0x000fe4000ff1e03f */
[----:B------:R-:W-:Y:S02]  /*df60*/  UIADD3 UR5, UR39, 0x4000, URZ ;  /* 0x0000400027057890 */ /* 0x000fe4000fffe03f */
[----:B------:R-:W-:Y:S01]  /*df70*/  UIADD3.X UR7, URZ, UR53, URZ, UP0, !UPT ;  /* 0x000000353f077290 */ /* 0x000fe200087fe43f */
[----:B------:R-:W-:Y:S01]  /*df80*/  UMOV UR41, URZ ;  /* 0x0000003f00297c82 */ /* 0x000fe20008000000 */
[----:B------:R-:W-:Y:S01]  /*df90*/  UMOV UR45, URZ ;  /* 0x0000003f002d7c82 */ /* 0x000fe20008000000 */
[----:B------:R-:W-:Y:S01]  /*dfa0*/  UMOV UR40, UR39 ;  /* 0x0000002700287c82 */ /* 0x000fe20008000000 */
[----:B------:R-:W-:-:S05]  /*dfb0*/  UMOV UR8, 0x40 ;  /* 0x0000004000087882 */ /* 0x000fca0000000000 */
[----:B------:R1:W-:Y:S02]  /*dfc0*/  UTMASTG.5D [UR40], [UR6] ;  /* 0x00000028060073b5 */ /* 0x0003e40008020000 */
[----:B-1----:R-:W-:Y:S01]  /*dfd0*/  UMOV UR40, UR5 ;  /* 0x0000000500287c82 */ /* 0x002fe20008000000 */
[----:B------:R-:W-:Y:S01]  /*dfe0*/  UMOV UR41, UR8 ;  /* 0x0000000800297c82 */ /* 0x000fe20008000000 */
[----:B------:R-:W-:Y:S01]  /*dff0*/  UIADD3 UR5, UR39, 0x28820, URZ ;  /* 0x0002882027057890 */ /* 0x000fe2000fffe03f */
[----:B------:R1:W-:Y:S03]  /*e000*/  UTMASTG.5D [UR40], [UR6] ;  /* 0x00000028060073b5 */ /* 0x0003e60008020000 */
[----:B------:R-:W-:Y:S01]  /*e010*/  UPRMT UR5, URZ, 0x654, UR5 ;  /* 0x000006543f057896 */ /* 0x000fe20008000005 */
[----:B------:R0:W-:Y:S01]  /*e020*/  UTMACMDFLUSH ;  /* 0x00000000000079b7 */ /* 0x0001e20000000000 */
[----:B------:R-:W-:-:S07]  /*e030*/  DEPBAR.LE SB0, 0x0 ;  /* 0x000080000000791a */ /* 0x000fce0000000000 */
[----:B-1----:R-:W-:Y:S03]  /*e040*/  SYNCS.ARRIVE.TRANS64.RED.A1T0 RZ, [UR5], RZ ;  /* 0x000000ffffff79a7 */ /* 0x002fe60008100405 */
.L_x_952:
[----:B------:R-:W-:Y:S05]  /*e050*/  BSYNC B0 ;  /* 0x0000000000007941 */ /* 0x000fea0003800000 */
.L_x_951:
[----:B------:R-:W-:Y:S05]  /*e060*/  BRA `(.L_x_950) ;  /* 0x00000008001c7947 */ /* 0x000fea0003800000 */
.L_x_949:
[----:B------:R-:W1:Y:S01]  /*e070*/  LDC R12, c[0x0][0xdac] ;  /* 0x00036b00ff0c7b82 */ /* 0x000e620000000800 */
[----:B------:R-:W-:Y:S01]  /*e080*/  ISETP.GT.AND P0, PT, R190, 0x7f, PT ;  /* 0x0000007fbe00780c */ /* 0x000fe20003f04270 */
[----:B------:R-:W-:Y:S01]  /*e090*/  USHF.R.S32.HI UR6, URZ, 0x1f, UR43 ;  /* 0x0000001f3f067899 */ /* 0x000fe2000801142b */
[----:B------:R-:W-:Y:S01]  /*e0a0*/  BSSY B0, `(.L_x_953) ;  /* 0x000001c000007945 */ /* 0x000fe20003800000 */
[----:B------:R-:W-:Y:S01]  /*e0b0*/  USHF.R.S32.HI UR7, URZ, 0x1f, UR44 ;  /* 0x0000001f3f077899 */ /* 0x000fe2000801142c */
[----:B------:R-:W-:-:S03]  /*e0c0*/  SHF.R.S32.HI R23, RZ, 0x1f, R22 ;  /* 0x0000001fff177819 */ /* 0x000fc60000011416 */
[----:B------:R-:W2:Y:S08]  /*e0d0*/  LDC.64 R6, c[0x0][0xae0] ;  /* 0x0002b800ff067b82 */ /* 0x000eb00000000a00 */
[----:B------:R-:W3:Y:S01]  /*e0e0*/  LDC.64 R8, c[0x0][0xae8] ;  /* 0x0002ba00ff087b82 */ /* 0x000ee20000000a00 */
[----:B------:R-:W-:Y:S05]  /*e0f0*/  @P0 BRA `(.L_x_954) ;  /* 0x0000000000580947 */ /* 0x000fea0003800000 */
[----:B------:R-:W4:Y:S01]  /*e100*/  S2R R0, SR_TID.X ;  /* 0x0000000000007919 */ /* 0x000f220000002100 */
[----:B------:R-:W-:Y:S01]  /*e110*/  IMAD.U32 R2, RZ, RZ, UR42 ;  /* 0x0000002aff027e24 */ /* 0x000fe2000f8e00ff */
[----:B------:R-:W-:-:S04]  /*e120*/  ULDC UR5, c[0x0][0xa88] ;  /* 0x0002a20000057ab9 */ /* 0x000fc80000000800 */
[----:B----4-:R-:W-:-:S04]  /*e130*/  IADD3 R2, R2, -0x80, R0 ;  /* 0xffffff8002027810 */ /* 0x010fc80007ffe000 */
[----:B------:R-:W-:-:S13]  /*e140*/  ISETP.GE.AND P0, PT, R2, UR5, PT ;  /* 0x0000000502007c0c */ /* 0x000fda000bf06270 */
[----:B------:R-:W-:Y:S05]  /*e150*/  @P0 BRA `(.L_x_954) ;  /* 0x0000000000400947 */ /* 0x000fea0003800000 */
[----:B------:R-:W4:Y:S01]  /*e160*/  LDC.64 R4, c[0x0][0xb70] ;  /* 0x0002dc00ff047b82 */ /* 0x000f220000000a00 */
[----:B------:R-:W-:Y:S01]  /*e170*/  SHF.R.S32.HI R3, RZ, 0x1f, R2 ;  /* 0x0000001fff037819 */ /* 0x000fe20000011402 */
[----:B------:R-:W-:-:S06]  /*e180*/  ULDC.64 UR8, c[0x0][0xb40] ;  /* 0x0002d00000087ab9 */ /* 0x000fcc0000000a00 */
[----:B------:R-:W5:Y:S01]  /*e190*/  LDC.64 R10, c[0x0][0xb78] ;  /* 0x0002de00ff0a7b82 */ /* 0x000f620000000a00 */
[C---:B----4-:R-:W-:Y:S02]  /*e1a0*/  IMAD R0, R4.reuse, UR6, RZ ;  /* 0x0000000604007c24 */ /* 0x050fe4000f8e02ff */
[----:B------:R-:W-:-:S04]  /*e1b0*/  IMAD.WIDE.U32 R2, R4, UR43, R2 ;  /* 0x0000002b04027c25 */ /* 0x000fc8000f8e0002 */
[----:B------:R-:W-:Y:S02]  /*e1c0*/  IMAD R5, R5, UR43, R0 ;  /* 0x0000002b05057c24 */ /* 0x000fe4000f8e0200 */
[C---:B-----5:R-:W-:Y:S02]  /*e1d0*/  IMAD R0, R10.reuse, UR7, RZ ;  /* 0x000000070a007c24 */ /* 0x060fe4000f8e02ff */
[----:B------:R-:W-:Y:S02]  /*e1e0*/  IMAD.IADD R3, R3, 0x1, R5 ;  /* 0x0000000103037824 */ /* 0x000fe400078e0205 */
[----:B------:R-:W-:Y:S02]  /*e1f0*/  IMAD R5, R11, UR44, R0 ;  /* 0x0000002c0b057c24 */ /* 0x000fe4000f8e0200 */
[----:B------:R-:W-:-:S04]  /*e200*/  IMAD.WIDE.U32 R2, R10, UR44, R2 ;  /* 0x0000002c0a027c25 */ /* 0x000fc8000f8e0002 */
[----:B------:R-:W-:Y:S01]  /*e210*/  IMAD.IADD R3, R3, 0x1, R5 ;  /* 0x0000000103037824 */ /* 0x000fe200078e0205 */
[----:B------:R-:W-:-:S04]  /*e220*/  LEA R4, P0, R2, UR8, 0x2 ;  /* 0x0000000802047c11 */ /* 0x000fc8000f8010ff */
[----:B------:R-:W-:Y:S01]  /*e230*/  LEA.HI.X R5, R2, UR9, R3, 0x2, P0 ;  /* 0x0000000902057c11 */ /* 0x000fe200080f1403 */
[----:B------:R-:W-:-:S05]  /*e240*/  IMAD.MOV.U32 R3, RZ, RZ, -0x800000 ;  /* 0xff800000ff037424 */ /* 0x000fca00078e00ff */
[----:B------:R4:W-:Y:S03]  /*e250*/  STG.E desc[UR50][R4.64], R3 ;  /* 0x0000000304007986 */ /* 0x0009e6000c101932 */
.L_x_954:
[----:B------:R-:W-:Y:S05]  /*e260*/  BSYNC B0 ;  /* 0x0000000000007941 */ /* 0x000fea0003800000 */
.L_x_953:
[----:B------:R-:W-:Y:S01]  /*e270*/  ULDC UR5, c[0x0][0xa88] ;  /* 0x0002a20000057ab9 */ /* 0x000fe20000000800 */
[C---:B--2---:R-:W-:Y:S01]  /*e280*/  IMAD R0, R6.reuse, UR6, RZ ;  /* 0x0000000606007c24 */ /* 0x044fe2000f8e02ff */
[----:B------:R-:W-:Y:S01]  /*e290*/  UIADD3 UR42, -UR42, UR5, URZ ;  /* 0x000000052a2a7290 */ /* 0x000fe2000fffe13f */
[----:B----4-:R-:W-:Y:S01]  /*e2a0*/  IMAD.WIDE.U32 R2, R6, UR43, R22 ;  /* 0x0000002b06027c25 */ /* 0x010fe2000f8e0016 */
[----:B------:R-:W-:Y:S01]  /*e2b0*/  ULOP3.LUT UR48, URZ, UR48, URZ, 0x33, !UPT ;  /* 0x000000303f307292 */ /* 0x000fe2000f8e333f */
[----:B------:R-:W-:Y:S01]  /*e2c0*/  SHF.R.S32.HI R185, RZ, 0x1f, R184 ;  /* 0x0000001fffb97819 */ /* 0x000fe200000114b8 */
[----:B------:R-:W-:Y:S01]  /*e2d0*/  BSSY B0, `(.L_x_955) ;  /* 0x0000021000007945 */ /* 0x000fe20003800000 */
[----:B------:R-:W-:Y:S01]  /*e2e0*/  IMAD R5, R7, UR43, R0 ;  /* 0x0000002b07057c24 */ /* 0x000fe2000f8e0200 */
[C---:B------:R-:W-:Y:S01]  /*e2f0*/  ISETP.GE.AND P2, PT, R184.reuse, UR42, PT ;  /* 0x0000002ab8007c0c */ /* 0x040fe2000bf46270 */
[C---:B------:R-:W-:Y:S02]  /*e300*/  VIADD R0, R184.reuse, 0x40 ;  /* 0x00000040b8007836 */ /* 0x040fe40000000000 */
[----:B------:R-:W-:-:S02]  /*e310*/  VIADD R4, R184, 0x20 ;  /* 0x00000020b8047836 */ /* 0x000fc40000000000 */
[----:B------:R-:W-:Y:S01]  /*e320*/  IMAD.IADD R3, R3, 0x1, R5 ;  /* 0x0000000103037824 */ /* 0x000fe200078e0205 */
[----:B------:R-:W-:Y:S01]  /*e330*/  ISETP.GE.AND P0, PT, R0, UR42, PT ;  /* 0x0000002a00007c0c */ /* 0x000fe2000bf06270 */
[----:B---3--:R-:W-:Y:S01]  /*e340*/  IMAD R0, R8, UR7, RZ ;  /* 0x0000000708007c24 */ /* 0x008fe2000f8e02ff */
[----:B------:R-:W-:Y:S01]  /*e350*/  ISETP.GE.AND P4, PT, R4, UR42, PT ;  /* 0x0000002a04007c0c */ /* 0x000fe2000bf86270 */
[----:B------:R-:W-:Y:S02]  /*e360*/  VIADD R4, R184, 0x60 ;  /* 0x00000060b8047836 */ /* 0x000fe40000000000 */
[----:B------:R-:W-:Y:S02]  /*e370*/  IMAD R9, R9, UR44, R0 ;  /* 0x0000002c09097c24 */ /* 0x000fe4000f8e0200 */
[----:B-1----:R-:W-:Y:S01]  /*e380*/  VIADD R5, R12, UR48 ;  /* 0x000000300c057c36 */ /* 0x002fe20008000000 */
[----:B------:R-:W-:Y:S01]  /*e390*/  ISETP.GE.AND P1, PT, R4, UR42, PT ;  /* 0x0000002a04007c0c */ /* 0x000fe2000bf26270 */
[----:B------:R-:W-:-:S04]  /*e3a0*/  IMAD.WIDE.U32 R6, R8, UR44, R2 ;  /* 0x0000002c08067c25 */ /* 0x000fc8000f8e0002 */
[----:B------:R-:W-:-:S04]  /*e3b0*/  IMAD.WIDE R4, R5, 0x80, R184 ;  /* 0x0000008005047825 */ /* 0x000fc800078e02b8 */
[----:B------:R-:W-:Y:S01]  /*e3c0*/  IMAD.IADD R11, R7, 0x1, R9 ;  /* 0x00000001070b7824 */ /* 0x000fe200078e0209 */
[----:B------:R-:W-:Y:S06]  /*e3d0*/  @P2 BRA `(.L_x_956) ;  /* 0x0000000000402947 */ /* 0x000fec0003800000 */
[----:B------:R-:W-:Y:S01]  /*e3e0*/  ULDC.64 UR6, c[0x0][0xad8] ;  /* 0x0002b60000067ab9 */ /* 0x000fe20000000a00 */
[C---:B------:R-:W-:Y:S01]  /*e3f0*/  VIADD R0, R22.reuse, 0x40 ;  /* 0x0000004016007836 */ /* 0x040fe20000000000 */
[----:B------:R-:W-:Y:S01]  /*e400*/  ULDC UR5, c[0x0][0xa8c] ;  /* 0x0002a30000057ab9 */ /* 0x000fe20000000800 */
[----:B------:R-:W-:Y:S01]  /*e410*/  IMAD R9, R5, UR6, RZ ;  /* 0x0000000605097c24 */ /* 0x000fe2000f8e02ff */
[----:B------:R-:W-:Y:S01]  /*e420*/  ISETP.GE.AND P2, PT, R22, UR5, PT ;  /* 0x0000000516007c0c */ /* 0x000fe2000bf46270 */
[----:B------:R-:W-:Y:S01]  /*e430*/  IMAD.MOV.U32 R2, RZ, RZ, R6 ;  /* 0x000000ffff027224 */ /* 0x000fe200078e0006 */
[----:B------:R-:W-:Y:S01]  /*e440*/  ISETP.GE.AND P3, PT, R0, UR5, PT ;  /* 0x0000000500007c0c */ /* 0x000fe2000bf66270 */
[----:B------:R-:W-:Y:S02]  /*e450*/  IMAD.MOV.U32 R3, RZ, RZ, R11 ;  /* 0x000000ffff037224 */ /* 0x000fe400078e000b */
[C---:B------:R-:W-:Y:S02]  /*e460*/  IMAD R9, R4.reuse, UR7, R9 ;  /* 0x0000000704097c24 */ /* 0x040fe4000f8e0209 */
[----:B------:R-:W-:Y:S01]  /*e470*/  IMAD.WIDE.U32 R2, R4, UR6, R2 ;  /* 0x0000000604027c25 */ /* 0x000fe2000f8e0002 */
[----:B------:R-:W-:-:S03]  /*e480*/  ULDC.64 UR6, c[0x0][0xa80] ;  /* 0x0002a00000067ab9 */ /* 0x000fc60000000a00 */
[----:B------:R-:W-:Y:S01]  /*e490*/  IMAD.IADD R3, R3, 0x1, R9 ;  /* 0x0000000103037824 */ /* 0x000fe200078e0209 */
[----:B------:R-:W-:-:S04]  /*e4a0*/  LEA R8, P5, R2, UR6, 0x1 ;  /* 0x0000000602087c11 */ /* 0x000fc8000f8a08ff */
[----:B------:R-:W-:-:S05]  /*e4b0*/  LEA.HI.X R9, R2, UR7, R3, 0x1, P5 ;  /* 0x0000000702097c11 */ /* 0x000fca000a8f0c03 */
[----:B------:R1:W-:Y:S04]  /*e4c0*/  @!P2 STG.E.128 desc[UR50][R8.64], RZ ;  /* 0x000000ff0800a986 */ /* 0x0003e8000c101d32 */
[----:B------:R1:W-:Y:S02]  /*e4d0*/  @!P3 STG.E.128 desc[UR50][R8.64+0x80], RZ ;  /* 0x000080ff0800b986 */ /* 0x0003e4000c101d32 */
.L_x_956:
[----:B------:R-:W-:Y:S05]  /*e4e0*/  BSYNC B0 ;  /* 0x0000000000007941 */ /* 0x000fea0003800000 */
.L_x_955:
[----:B------:R-:W-:Y:S04]  /*e4f0*/  BSSY B0, `(.L_x_957) ;  /* 0x0000014000007945 */ /* 0x000fe80003800000 */
[----:B------:R-:W-:Y:S05]  /*e500*/  @P4 BRA `(.L_x_958) ;  /* 0x0000000000484947 */ /* 0x000fea0003800000 */
[----:B-1----:R-:W-:Y:S01]  /*e510*/  IADD3 R9, P2, R4, 0x20, RZ ;  /* 0x0000002004097810 */ /* 0x002fe20007f5e0ff */
[----:B------:R-:W-:Y:S01]  /*e520*/  ULDC.64 UR6, c[0x0][0xad8] ;  /* 0x0002b60000067ab9 */ /* 0x000fe20000000a00 */
[----:B------:R-:W-:Y:S01]  /*e530*/  IMAD.MOV.U32 R2, RZ, RZ, R6 ;  /* 0x000000ffff027224 */ /* 0x000fe200078e0006 */
[----:B------:R-:W-:Y:S01]  /*e540*/  ULDC UR5, c[0x0][0xa8c] ;  /* 0x0002a30000057ab9 */ /* 0x000fe20000000800 */
[----:B------:R-:W-:Y:S01]  /*e550*/  IMAD.MOV.U32 R3, RZ, RZ, R11 ;  /* 0x000000ffff037224 */ /* 0x000fe200078e000b */
[C---:B------:R-:W-:Y:S01]  /*e560*/  ISETP.GE.AND P3, PT, R22.reuse, UR5, PT ;  /* 0x0000000516007c0c */ /* 0x040fe2000bf66270 */
[----:B------:R-:W-:Y:S02]  /*e570*/  IMAD.X R0, RZ, RZ, R5, P2 ;  /* 0x000000ffff007224 */ /* 0x000fe400010e0605 */
[----:B------:R-:W-:Y:S02]  /*e580*/  VIADD R8, R22, 0x40 ;  /* 0x0000004016087836 */ /* 0x000fe40000000000 */
[----:B------:R-:W-:-:S02]  /*e590*/  IMAD R0, R0, UR6, RZ ;  /* 0x0000000600007c24 */ /* 0x000fc4000f8e02ff */
[----:B------:R-:W-:Y:S01]  /*e5a0*/  IMAD.WIDE.U32 R2, R9, UR6, R2 ;  /* 0x0000000609027c25 */ /* 0x000fe2000f8e0002 */
[----:B------:R-:W-:-:S03]  /*e5b0*/  ISETP.GE.AND P4, PT, R8, UR5, PT ;  /* 0x0000000508007c0c */ /* 0x000fc6000bf86270 */
[----:B------:R-:W-:Y:S01]  /*e5c0*/  IMAD R9, R9, UR7, R0 ;  /* 0x0000000709097c24 */ /* 0x000fe2000f8e0200 */
[----:B------:R-:W-:Y:S02]  /*e5d0*/  ULDC.64 UR6, c[0x0][0xa80] ;  /* 0x0002a00000067ab9 */ /* 0x000fe40000000a00 */
[----:B------:R-:W-:Y:S01]  /*e5e0*/  LEA R8, P2, R2, UR6, 0x1 ;  /* 0x0000000602087c11 */ /* 0x000fe2000f8408ff */
[----:B------:R-:W-:-:S05]  /*e5f0*/  IMAD.IADD R3, R3, 0x1, R9 ;  /* 0x0000000103037824 */ /* 0x000fca00078e0209 */
[----:B------:R-:W-:-:S05]  /*e600*/  LEA.HI.X R9, R2, UR7, R3, 0x1, P2 ;  /* 0x0000000702097c11 */ /* 0x000fca00090f0c03 */
[----:B------:R2:W-:Y:S04]  /*e610*/  @!P3 STG.E.128 desc[UR50][R8.64], RZ ;  /* 0x000000ff0800b986 */ /* 0x0005e8000c101d32 */
[----:B------:R2:W-:Y:S02]  /*e620*/  @!P4 STG.E.128 desc[UR50][R8.64+0x80], RZ ;  /* 0x000080ff0800c986 */ /* 0x0005e4000c101d32 */
.L_x_958:
[----:B------:R-:W-:Y:S05]  /*e630*/  BSYNC B0 ;  /* 0x0000000000007941 */ /* 0x000fea0003800000 */
.L_x_957:
[----:B------:R-:W-:Y:S04]  /*e640*/  BSSY B0, `(.L_x_959) ;  /* 0x0000014000007945 */ /* 0x000fe80003800000 */
[----:B------:R-:W-:Y:S05]  /*e650*/  @P0 BRA `(.L_x_960) ;  /* 0x0000000000480947 */ /* 0x000fea0003800000 */
[----:B-12---:R-:W-:Y:S01]  /*e660*/  IADD3 R9, P0, R4, 0x40, RZ ;  /* 0x0000004004097810 */ /* 0x006fe20007f1e0ff */
        /* <DEDUP_REMOVED lines=17> */
.L_x_960:
[----:B------:R-:W-:Y:S05]  /*e780*/  BSYNC B0 ;  /* 0x0000000000007941 */ /* 0x000fea0003800000 */
.L_x_959:
[----:B------:R-:W-:Y:S04]  /*e790*/  BSSY B0, `(.L_x_950) ;  /* 0x0000014000007945 */ /* 0x000fe80003800000 */
[----:B------:R-:W-:Y:S05]  /*e7a0*/  @P1 BRA `(.L_x_961) ;  /* 0x0000000000481947 */ /* 0x000fea0003800000 */
[----:B------:R-:W-:Y:S01]  /*e7b0*/  IADD3 R7, P0, R4, 0x60, RZ ;  /* 0x0000006004077810 */ /* 0x000fe20007f1e0ff */
        /* <DEDUP_REMOVED lines=17> */
.L_x_961:
[----:B------:R-:W-:Y:S05]  /*e8d0*/  BSYNC B0 ;  /* 0x0000000000007941 */ /* 0x000fea0003800000 */
.L_x_950:
[----:B------:R-:W5:Y:S02]  /*e8e0*/  LDC R0, c[0x0][0xda8] ;  /* 0x00036a00ff007b82 */ /* 0x000f640000000800 */
[----:B-----5:R-:W-:-:S13]  /*e8f0*/  ISETP.LE.AND P0, PT, R0, UR4, PT ;  /* 0x0000000400007c0c */ /* 0x020fda000bf03270 */
[----:B------:R-:W-:Y:S05]  /*e900*/  @!P0 BRA `(.L_x_962) ;  /* 0xffffff24002c8947 */ /* 0x000fea000383ffff */
[----:B------:R-:W-:Y:S05]  /*e910*/  EXIT ;  /* 0x000000000000794d */ /* 0x000fea0003800000 */
.L_x_868:
[----:B------:R-:W-:-:S08]  /*e920*/  NOP ;  /* 0x0000000000007918 */ /* 0x000fd00000000000 */
[----:B------:R-:W1:-:S00]  /*e930*/  USETMAXREG.DEALLOC.CTAPOOL 0x18 ;  /* 0x00000018000079c8 */ /* 0x000e4000080e0500 */
[----:B-1----:R-:W-:-:S06]  /*e940*/  LOP3.LUT R0, R0, 0x3, RZ, 0xc0, !PT ;  /* 0x0000000300007812 */ /* 0x002fcc00078ec0ff */
[----:B------:R-:W1:Y:S02]  /*e950*/  SHFL.IDX PT, R0, R0, RZ, 0x1f ;  /* 0x00001fff00007589 */ /* 0x000e6400000e0000 */
[----:B-1----:R-:W-:-:S13]  /*e960*/  ISETP.NE.AND P0, PT, R0, RZ, PT ;  /* 0x000000ff0000720c */ /* 0x002fda0003f05270 */
[----:B------:R-:W-:Y:S05]  /*e970*/  @P0 EXIT ;  /* 0x000000000000094d */ /* 0x000fea0003800000 */
[----:B------:R-:W1:Y:S01]  /*e980*/  S2UR UR4, SR_CTAID.X ;  /* 0x00000000000479c3 */ /* 0x000e620000002500 */
[----:B------:R-:W-:Y:S01]  /*e990*/  UMOV UR47, URZ ;  /* 0x0000003f002f7c82 */ /* 0x000fe20008000000 */
[----:B------:R-:W-:Y:S02]  /*e9a0*/  IMAD.MOV.U32 R16, RZ, RZ, RZ ;  /* 0x000000ffff107224 */ /* 0x000fe400078e00ff */
[----:B------:R-:W-:-:S04]  /*e9b0*/  IMAD.MOV.U32 R17, RZ, RZ, 0x1 ;  /* 0x00000001ff117424 */ /* 0x000fc800078e00ff */
[----:B------:R-:W1:Y:S02]  /*e9c0*/  LDC R0, c[0x0][0xda8] ;  /* 0x00036a00ff007b82 */ /* 0x000e640000000800 */
[----:B-1----:R-:W-:-:S13]  /*e9d0*/  ISETP.LE.AND P0, PT, R0, UR4, PT ;  /* 0x0000000400007c0c */ /* 0x002fda000bf03270 */
[----:B------:R-:W-:Y:S05]  /*e9e0*/  @P0 BRA `(.L_x_963) ;  /* 0x0000002c006c0947 */ /* 0x000fea0003800000 */
[----:B------:R-:W-:Y:S01]  /*e9f0*/  IMAD.U32 R19, RZ, RZ, UR4 ;  /* 0x00000004ff137e24 */ /* 0x000fe2000f8e00ff */
[----:B------:R-:W-:Y:S01]  /*ea00*/  ULDC UR46, c[0x0][0xc] ;  /* 0x00000300002e7ab9 */ /* 0x000fe20000000800 */
[----:B------:R-:W-:Y:S01]  /*ea10*/  IMAD.MOV.U32 R17, RZ, RZ, 0x1 ;  /* 0x00000001ff117424 */ /* 0x000fe200078e00ff */
[----:B------:R-:W-:Y:S01]  /*ea20*/  ULDC.64 UR48, c[0x0][0x198] ;  /* 0x0000660000307ab9 */ /* 0x000fe20000000a00 */
[----:B------:R-:W-:Y:S01]  /*ea30*/  IMAD.MOV.U32 R16, RZ, RZ, RZ ;  /* 0x000000ffff107224 */ /* 0x000fe200078e00ff */
[----:B------:R-:W-:-:S06]  /*ea40*/  UMOV UR47, URZ ;  /* 0x0000003f002f7c82 */ /* 0x000fcc0008000000 */
.L_x_1017:
[----:B------:R-:W-:Y:S01]  /*ea50*/  ULDC UR8, c[0x0][0xdd0] ;  /* 0x0003740000087ab9 */ /* 0x000fe20000000800 */
[----:B-1----:R-:W1:Y:S01]  /*ea60*/  LDC R0, c[0x0][0xde8] ;  /* 0x00037a00ff007b82 */ /* 0x002e620000000800 */
[C---:B------:R-:W-:Y:S01]  /*ea70*/  R2UR UR6, R19.reuse ;  /* 0x00000000130672ca */ /* 0x040fe200000e0000 */
[----:B------:R-:W-:Y:S01]  /*ea80*/  UISETP.NE.AND UP0, UPT, UR8, 0x1, UPT ;  /* 0x000000010800788c */ /* 0x000fe2000bf05270 */
[----:B------:R-:W-:-:S10]  /*ea90*/  R2UR UR7, R19 ;  /* 0x00000000130772ca */ /* 0x000fd400000e0000 */
[----:B------:R-:W-:Y:S01]  /*eaa0*/  @UP0 ULDC UR4, c[0x0][0xdd4] ;  /* 0x0003750000040ab9 */ /* 0x000fe20000000800 */
[----:B------:R-:W-:Y:S01]  /*eab0*/  @UP0 ULDC UR9, c[0x0][0xdd8] ;  /* 0x0003760000090ab9 */ /* 0x000fe20000000800 */
[----:B------:R-:W-:-:S04]  /*eac0*/  UIMAD.WIDE.U32 UR4, UR6, UR4, URZ ;  /* 0x00000004060472a5 */ /* 0x000fc8000f8e003f */
[----:B------:R-:W-:-:S04]  /*ead0*/  @UP0 USHF.R.U32.HI UR6, URZ, UR9, UR5 ;  /* 0x000000093f060299 */ /* 0x000fc80008011605 */
[----:B------:R-:W-:Y:S02]  /*eae0*/  UIADD3 UR4, -UR6, URZ, URZ ;  /* 0x0000003f06047290 */ /* 0x000fe4000fffe13f */
[----:B-1----:R-:W-:Y:S02]  /*eaf0*/  ISETP.LE.AND P0, PT, R0, UR6, PT ;  /* 0x0000000600007c0c */ /* 0x002fe4000bf03270 */
[----:B------:R-:W-:-:S11]  /*eb00*/  UIMAD UR8, UR8, UR4, UR7 ;  /* 0x00000004080872a4 */ /* 0x000fd6000f8e0207 */
[----:B------:R-:W-:Y:S05]  /*eb10*/  @!P0 BRA `(.L_x_964) ;  /* 0x0000000000208947 */ /* 0x000fea0003800000 */
        /* <DEDUP_REMOVED lines=8> */
.L_x_964:
[----:B------:R-:W-:Y:S01]  /*eba0*/  ULDC UR9, c[0x0][0xdc4] ;  /* 0x0003710000097ab9 */ /* 0x000fe20000000800 */
[----:B------:R-:W-:Y:S01]  /*ebb0*/  UMOV UR7, UR8 ;  /* 0x0000000800077c82 */ /* 0x000fe20008000000 */
[----:B------:R-:W-:-:S11]  /*ebc0*/  UISETP.NE.AND UP0, UPT, UR9, 0x1, UPT ;  /* 0x000000010900788c */ /* 0x000fd6000bf05270 */
[----:B------:R-:W-:Y:S02]  /*ebd0*/  @UP0 ULDC.64 UR10, c[0x0][0xdc8] ;  /* 0x00037200000a0ab9 */ /* 0x000fe40000000a00 */
[----:B------:R-:W-:-:S04]  /*ebe0*/  UIMAD.WIDE.U32 UR4, UR8, UR10, URZ ;  /* 0x0000000a080472a5 */ /* 0x000fc8000f8e003f */
[----:B------:R-:W-:-:S04]  /*ebf0*/  @UP0 USHF.R.U32.HI UR7, URZ, UR11, UR5 ;  /* 0x0000000b3f070299 */ /* 0x000fc80008011605 */
[----:B------:R-:W-:-:S12]  /*ec00*/  UIMAD UR4, UR7, UR9, URZ ;  /* 0x00000009070472a4 */ /* 0x000fd8000f8e023f */
.L_x_965:
[----:B------:R-:W-:Y:S01]  /*ec10*/  ULDC.64 UR10, c[0x0][0x3f8] ;  /* 0x0000fe00000a7ab9 */ /* 0x000fe20000000a00 */
[----:B------:R-:W-:Y:S02]  /*ec20*/  UIADD3 UR8, UR8, -UR4, URZ ;  /* 0x8000000408087290 */ /* 0x000fe4000fffe03f */
[----:B------:R-:W-:Y:S02]  /*ec30*/  UISETP.NE.U32.AND UP0, UPT, UR10, URZ, UPT ;  /* 0x0000003f0a00728c */ /* 0x000fe4000bf05070 */
[----:B------:R-:W-:Y:S01]  /*ec40*/  ULOP3.LUT UR7, URZ, UR7, URZ, 0x33, !UPT ;  /* 0x000000073f077292 */ /* 0x000fe2000f8e333f */
[----:B------:R-:W-:Y:S01]  /*ec50*/  ULDC UR10, c[0x0][0xdb8] ;  /* 0x00036e00000a7ab9 */ /* 0x000fe20000000800 */
[----:B------:R-:W-:Y:S01]  /*ec60*/  ULDC.64 UR4, c[0x0][0x9e0] ;  /* 0x0002780000047ab9 */ /* 0x000fe20000000a00 */
[----:B------:R-:W-:Y:S01]  /*ec70*/  UISETP.NE.AND UP1, UPT, UR10, 0x1, UPT ;  /* 0x000000010a00788c */ /* 0x000fe2000bf25270 */
[----:B------:R-:W-:Y:S01]  /*ec80*/  ULDC UR9, c[0x0][0xdc4] ;  /* 0x0003710000097ab9 */ /* 0x000fe20000000800 */
[----:B------:R-:W-:Y:S01]  /*ec90*/  ULDC UR41, c[0x0][0xdac] ;  /* 0x00036b0000297ab9 */ /* 0x000fe20000000800 */
[----:B------:R-:W-:-:S02]  /*eca0*/  UISETP.GE.AND UP2, UPT, UR5, 0x1, UPT ;  /* 0x000000010500788c */ /* 0x000fc4000bf46270 */
[----:B------:R-:W-:Y:S02]  /*ecb0*/  UIMAD UR9, UR6, UR9, UR8 ;  /* 0x00000009060972a4 */ /* 0x000fe4000f8e0208 */
[----:B------:R-:W-:Y:S02]  /*ecc0*/  UIADD3 UR41, UR7, UR41, URZ ;  /* 0x0000002907297290 */ /* 0x000fe4000fffe03f */
[----:B------:R-:W-:Y:S01]  /*ecd0*/  UISETP.NE.AND.EX UP0, UPT, UR11, URZ, UPT, UP0 ;  /* 0x0000003f0b00728c */ /* 0x000fe2000bf05300 */
[----:B------:R-:W-:Y:S01]  /*ece0*/  PLOP3.LUT P1, PT, PT, PT, UP2, 0x80, 0x0 ;  /* 0x000000000000781c */ /* 0x000fe20003f2f028 */
[----:B------:R-:W-:Y:S01]  /*ecf0*/  @UP1 ULDC UR6, c[0x0][0xdbc] ;  /* 0x00036f0000061ab9 */ /* 0x000fe20000000800 */
[----:B------:R-:W-:Y:S02]  /*ed00*/  USHF.L.U32 UR41, UR41, 0x7, URZ ;  /* 0x0000000729297899 */ /* 0x000fe4000800063f */
[----:B------:R-:W-:Y:S01]  /*ed10*/  UIMAD.WIDE.U32 UR6, UR9, UR6, URZ ;  /* 0x00000006090672a5 */ /* 0x000fe2000f8e003f */
[----:B------:R-:W-:Y:S01]  /*ed20*/  ULDC UR11, c[0x0][0x404] ;  /* 0x00010100000b7ab9 */ /* 0x000fe20000000800 */
[----:B------:R-:W-:Y:S01]  /*ed30*/  ULDC UR12, c[0x0][0x288] ;  /* 0x0000a200000c7ab9 */ /* 0x000fe20000000800 */
[----:B------:R-:W-:Y:S01]  /*ed40*/  @UP1 ULDC UR14, c[0x0][0xdc0] ;  /* 0x00037000000e1ab9 */ /* 0x000fe20000000800 */
[----:B------:R-:W-:Y:S01]  /*ed50*/  UMOV UR43, UR9 ;  /* 0x00000009002b7c82 */ /* 0x000fe20008000000 */
[----:B------:R-:W-:-:S02]  /*ed60*/  USEL UR11, UR11, 0x1, UP0 ;  /* 0x000000010b0b7887 */ /* 0x000fc40008000000 */
[----:B------:R-:W-:Y:S02]  /*ed70*/  UIADD3 UR8, UR41, 0x80, -UR12 ;  /* 0x0000008029087890 */ /* 0x000fe4000fffe80c */
[----:B------:R-:W-:Y:S01]  /*ed80*/  @UP1 USHF.R.U32.HI UR43, URZ, UR14, UR7 ;  /* 0x0000000e3f2b1299 */ /* 0x000fe20008011607 */
[----:B------:R-:W-:Y:S02]  /*ed90*/  ULDC UR13, c[0x0][0x2e0] ;  /* 0x0000b800000d7ab9 */ /* 0x000fe40000000800 */
[----:B------:R-:W-:Y:S02]  /*eda0*/  UIMAD UR6, UR11, UR13, UR8 ;  /* 0x0000000d0b0672a4 */ /* 0x000fe4000f8e0208 */
[----:B------:R-:W-:Y:S02]  /*edb0*/  UIADD3 UR42, -UR43, URZ, URZ ;  /* 0x0000003f2b2a7290 */ /* 0x000fe4000fffe13f */
[----:B------:R-:W-:Y:S02]  /*edc0*/  UIADD3 UR4, UR6, UR4, URZ ;  /* 0x0000000406047290 */ /* 0x000fe4000fffe03f */
[----:B------:R-:W-:Y:S01]  /*edd0*/  UIMAD UR42, UR10, UR42, UR9 ;  /* 0x0000002a0a2a72a4 */ /* 0x000fe2000f8e0209 */
[----:B------:R-:W-:Y:S11]  /*ede0*/  @!P1 BRA `(.L_x_966) ;  /* 0x0000000000449947 */ /* 0x000ff60003800000 */
        /* <DEDUP_REMOVED lines=10> */
.L_x_967:
[----:B------:R-:W-:-:S11]  /*ee90*/  UISETP.NE.AND UP0, UPT, UR5, 0x1, UPT ;  /* 0x000000010500788c */ /* 0x000fd6000bf05270 */
[----:B------:R-:W-:Y:S02]  /*eea0*/  @UP0 ULDC.64 UR14, c[0x0][0x9e8] ;  /* 0x00027a00000e0ab9 */ /* 0x000fe40000000a00 */
[----:B------:R-:W-:-:S04]  /*eeb0*/  UIMAD.WIDE.U32 UR6, UR8, UR14, URZ ;  /* 0x0000000e080672a5 */ /* 0x000fc8000f8e003f */
[----:B------:R-:W-:-:S12]  /*eec0*/  @UP0 USHF.R.U32.HI UR8, URZ, UR15, UR7 ;  /* 0x0000000f3f080299 */ /* 0x000fd80008011607 */
.L_x_968:
[----:B------:R-:W-:-:S04]  /*eed0*/  UIMAD UR8, UR8, UR5, UR5 ;  /* 0x00000005080872a4 */ /* 0x000fc8000f8e0205 */
[----:B------:R-:W-:-:S04]  /*eee0*/  UISETP.LT.AND UP0, UPT, UR4, UR8, UPT ;  /* 0x000000080400728c */ /* 0x000fc8000bf01270 */
[----:B------:R-:W-:-:S12]  /*eef0*/  USEL UR4, UR4, UR8, UP0 ;  /* 0x0000000804047287 */ /* 0x000fd80008000000 */
.L_x_966:
[----:B------:R-:W-:Y:S02]  /*ef00*/  UIMAD UR7, UR11, UR13, 0x7f ;  /* 0x0000007f0b0774a4 */ /* 0x000fe4000f8e020d */
[----:B------:R-:W-:Y:S02]  /*ef10*/  UIADD3 UR4, UR4, 0x7f, URZ ;  /* 0x0000007f04047890 */ /* 0x000fe4000fffe03f */
[----:B------:R-:W-:Y:S02]  /*ef20*/  USHF.R.S32.HI UR8, URZ, 0x1f, UR7 ;  /* 0x0000001f3f087899 */ /* 0x000fe40008011407 */
[----:B------:R-:W-:Y:S02]  /*ef30*/  USHF.R.S32.HI UR6, URZ, 0x1f, UR4 ;  /* 0x0000001f3f067899 */ /* 0x000fe40008011404 */
[----:B------:R-:W-:Y:S02]  /*ef40*/  ULEA.HI UR8, UR8, UR7, URZ, 0x7 ;  /* 0x0000000708087291 */ /* 0x000fe4000f8f383f */
[----:B------:R-:W-:-:S02]  /*ef50*/  ULEA.HI UR6, UR6, UR4, URZ, 0x7 ;  /* 0x0000000406067291 */ /* 0x000fc4000f8f383f */
[----:B------:R-:W-:Y:S02]  /*ef60*/  UIADD3 UR4, UR41, -UR12, URZ ;  /* 0x8000000c29047290 */ /* 0x000fe4000fffe03f */
[----:B------:R-:W-:Y:S02]  /*ef70*/  USHF.R.S32.HI UR45, URZ, 0x7, UR8 ;  /* 0x000000073f2d7899 */ /* 0x000fe40008011408 */
[----:B------:R-:W-:Y:S02]  /*ef80*/  USHF.R.S32.HI UR6, URZ, 0x7, UR6 ;  /* 0x000000073f067899 */ /* 0x000fe40008011406 */
[----:B------:R-:W-:Y:S02]  /*ef90*/  UIMAD UR4, UR11, UR13, UR4 ;  /* 0x0000000d0b0472a4 */ /* 0x000fe4000f8e0204 */
[----:B------:R-:W-:Y:S01]  /*efa0*/  UISETP.LT.AND UP0, UPT, UR45, UR6, UPT ;  /* 0x000000062d00728c */ /* 0x000fe2000bf01270 */
[----:B------:R-:W-:Y:S02]  /*efb0*/  ULDC UR8, c[0x0][0x9dc] ;  /* 0x0002770000087ab9 */ /* 0x000fe40000000800 */
[----:B------:R-:W-:-:S02]  /*efc0*/  UIADD3 UR8, UR4, -UR8, URZ ;  /* 0x8000000804087290 */ /* 0x000fc4000fffe03f */
[----:B------:R-:W-:Y:S01]  /*efd0*/  USEL UR45, UR45, UR6, UP0 ;  /* 0x000000062d2d7287 */ /* 0x000fe20008000000 */
[----:B------:R-:W-:Y:S11]  /*efe0*/  @!P1 BRA `(.L_x_969) ;  /* 0x0000000000449947 */ /* 0x000ff60003800000 */
        /* <DEDUP_REMOVED lines=10> */
.L_x_970:
[----:B------:R-:W-:-:S11]  /*f090*/  UISETP.NE.AND UP0, UPT, UR5, 0x1, UPT ;  /* 0x000000010500788c */ /* 0x000fd6000bf05270 */
[----:B------:R-:W-:Y:S02]  /*f0a0*/  @UP0 ULDC.64 UR10, c[0x0][0x9e8] ;  /* 0x00027a00000a0ab9 */ /* 0x000fe40000000a00 */
[----:B------:R-:W-:-:S04]  /*f0b0*/  UIMAD.WIDE.U32 UR6, UR4, UR10, URZ ;  /* 0x0000000a040672a5 */ /* 0x000fc8000f8e003f */
[----:B------:R-:W-:-:S12]  /*f0c0*/  @UP0 USHF.R.U32.HI UR4, URZ, UR11, UR7 ;  /* 0x0000000b3f040299 */ /* 0x000fd80008011607 */
.L_x_971:
[----:B------:R-:W-:-:S04]  /*f0d0*/  UIMAD UR4, UR4, UR5, URZ ;  /* 0x00000005040472a4 */ /* 0x000fc8000f8e023f */
[----:B------:R-:W-:-:S04]  /*f0e0*/  UISETP.LT.AND UP0, UPT, UR8, UR4, UPT ;  /* 0x000000040800728c */ /* 0x000fc8000bf01270 */
[----:B------:R-:W-:-:S12]  /*f0f0*/  USEL UR8, UR8, UR4, !UP0 ;  /* 0x0000000408087287 */ /* 0x000fd8000c000000 */
.L_x_969:
[----:B------:R-:W-:Y:S01]  /*f100*/  USHF.R.S32.HI UR4, URZ, 0x1f, UR8 ;  /* 0x0000001f3f047899 */ /* 0x000fe20008011408 */
[----:B------:R-:W-:Y:S03]  /*f110*/  BSSY B6, `(.L_x_972) ;  /* 0x0000257000067945 */ /* 0x000fe60003800000 */
[----:B------:R-:W-:-:S04]  /*f120*/  ULEA.HI UR4, UR4, UR8, URZ, 0x7 ;  /* 0x0000000804047291 */ /* 0x000fc8000f8f383f */
[----:B------:R-:W-:-:S04]  /*f130*/  USHF.R.S32.HI UR4, URZ, 0x7, UR4 ;  /* 0x000000073f047899 */ /* 0x000fc80008011404 */
[----:B------:R-:W-:-:S04]  /*f140*/  UISETP.LT.AND UP0, UPT, URZ, UR4, UPT ;  /* 0x000000043f00728c */ /* 0x000fc8000bf01270 */
[----:B------:R-:W-:-:S04]  /*f150*/  USEL UR44, URZ, UR4, !UP0 ;  /* 0x000000043f2c7287 */ /* 0x000fc8000c000000 */
[----:B------:R-:W-:-:S06]  /*f160*/  UISETP.GT.AND UP0, UPT, UR45, UR44, UPT ;  /* 0x0000002c2d00728c */ /* 0x000fcc000bf04270 */
[----:B------:R-:W-:-:S13]  /*f170*/  PLOP3.LUT P0, PT, PT, PT, UP0, 0x80, 0x0 ;  /* 0x000000000000781c */ /* 0x000fda0003f0f008 */
[----:B------:R-:W-:Y:S05]  /*f180*/  @P0 BRA `(.L_x_973) ;  /* 0x0000000000480947 */ /* 0x000fea0003800000 */
[----:B------:R-:W1:Y:S01]  /*f190*/  S2R R0, SR_TID.X ;  /* 0x0000000000007919 */ /* 0x000e620000002100 */
[----:B------:R-:W-:Y:S01]  /*f1a0*/  IMAD.MOV.U32 R13, RZ, RZ, R19 ;  /* 0x000000ffff0d7224 */ /* 0x000fe200078e0013 */
[----:B-1----:R-:W-:-:S04]  /*f1b0*/  LOP3.LUT R0, R0, 0x1f, RZ, 0xc0, !PT ;  /* 0x0000001f00007812 */ /* 0x002fc800078ec0ff */
[----:B------:R-:W-:-:S13]  /*f1c0*/  ISETP.NE.AND P0, PT, R0, RZ, PT ;  /* 0x000000ff0000720c */ /* 0x000fda0003f05270 */
[----:B------:R-:W-:Y:S05]  /*f1d0*/  @P0 BRA `(.L_x_974) ;  /* 0x0000002400280947 */ /* 0x000fea0003800000 */
[----:B------:R-:W1:Y:S01]  /*f1e0*/  S2R R5, SR_LANEID ;  /* 0x0000000000057919 */ /* 0x000e620000000000 */
[----:B------:R-:W-:Y:S01]  /*f1f0*/  VOTEU.ANY UR4, UPT, PT ;  /* 0x0000000000047886 */ /* 0x000fe200038e0100 */
[----:B------:R-:W2:Y:S01]  /*f200*/  LDC.64 R2, c[0x0][0xdf0] ;  /* 0x00037c00ff027b82 */ /* 0x000ea20000000a00 */
[----:B------:R-:W1:Y:S02]  /*f210*/  FLO.U32 R0, UR4 ;  /* 0x0000000400007d00 */ /* 0x000e6400080e0000 */
[----:B-1----:R-:W-:-:S06]  /*f220*/  ISETP.EQ.U32.AND P0, PT, R0, R5, PT ;  /* 0x000000050000720c */ /* 0x002fcc0003f02070 */
[----:B------:R-:W2:Y:S07]  /*f230*/  POPC R5, UR4 ;  /* 0x0000000400057d09 */ /* 0x000eae0008000000 */
[----:B--2---:R-:W2:Y:S01]  /*f240*/  @P0 ATOMG.E.ADD.STRONG.GPU PT, R3, desc[UR50][R2.64], R5 ;  /* 0x00000005020309a8 */ /* 0x004ea200081ee1f2 */
[----:B------:R-:W1:Y:S02]  /*f250*/  S2R R4, SR_LTMASK ;  /* 0x0000000000047919 */ /* 0x000e640000003900 */
[----:B-1----:R-:W-:-:S04]  /*f260*/  LOP3.LUT R4, R4, UR4, RZ, 0xc0, !PT ;  /* 0x0000000404047c12 */ /* 0x002fc8000f8ec0ff */
[----:B------:R-:W1:Y:S01]  /*f270*/  POPC R13, R4 ;  /* 0x00000004000d7309 */ /* 0x000e620000000000 */
[----:B--2---:R-:W1:Y:S02]  /*f280*/  SHFL.IDX PT, R0, R3, R0, 0x1f ;  /* 0x00001f0003007589 */ /* 0x004e6400000e0000 */
[----:B-1----:R-:W-:Y:S01]  /*f290*/  IADD3 R13, R0, UR46, R13 ;  /* 0x0000002e000d7c10 */ /* 0x002fe2000fffe00d */
[----:B------:R-:W-:Y:S06]  /*f2a0*/  BRA `(.L_x_974) ;  /* 0x0000002000f47947 */ /* 0x000fec0003800000 */
.L_x_973:
[----:B------:R-:W1:Y:S01]  /*f2b0*/  S2UR UR4, SR_CgaCtaId ;  /* 0x00000000000479c3 */ /* 0x000e620000008800 */
[----:B------:R-:W-:Y:S02]  /*f2c0*/  UMOV UR39, 0x400 ;  /* 0x0000040000277882 */ /* 0x000fe40000000000 */
[----:B-1----:R-:W-:-:S04]  /*f2d0*/  ULEA UR39, UR4, UR39, 0x18 ;  /* 0x0000002704277291 */ /* 0x002fc8000f8ec03f */
[----:B------:R-:W-:-:S04]  /*f2e0*/  UIADD3 UR4, UR39, 0x18400, URZ ;  /* 0x0001840027047890 */ /* 0x000fc8000fffe03f */
[----:B------:R-:W-:-:S06]  /*f2f0*/  ULOP3.LUT UP0, URZ, UR4, 0x3ff, URZ, 0xc0, !UPT ;  /* 0x000003ff043f7892 */ /* 0x000fcc000f80c03f */
[----:B------:R-:W-:-:S13]  /*f300*/  PLOP3.LUT P0, PT, PT, PT, UP0, 0x80, 0x0 ;  /* 0x000000000000781c */ /* 0x000fda0003f0f008 */
[----:B------:R-:W-:Y:S05]  /*f310*/  @!P0 BRA `(.L_x_975) ;  /* 0x0000000000408947 */ /* 0x000fea0003800000 */
        /* <DEDUP_REMOVED lines=16> */
.L_x_975:
        /* <DEDUP_REMOVED lines=20> */
.L_x_977:
[----:B------:R1:W2:Y:S01]  /*f560*/  LDC.64 R2, c[0x4][R18] ;  /* 0x0100000012027b82 */ /* 0x0002a20000000a00 */
[----:B------:R-:W-:Y:S01]  /*f570*/  ULDC.64 UR6, c[0x4][0xa0] ;  /* 0x0100280000067ab9 */ /* 0x000fe20000000a00 */
[----:B------:R-:W-:Y:S01]  /*f580*/  ULDC.64 UR8, c[0x4][0xa8] ;  /* 0x01002a0000087ab9 */ /* 0x000fe20000000a00 */
[----:B------:R-:W-:Y:S01]  /*f590*/  ULDC.64 UR4, c[0x4][0x18] ;  /* 0x0100060000047ab9 */ /* 0x000fe20000000a00 */
        /* <DEDUP_REMOVED lines=11> */
.L_x_976:
[----:B------:R-:W-:Y:S01]  /*f650*/  ULDC.64 UR4, c[0x0][0x9f8] ;  /* 0x00027e0000047ab9 */ /* 0x000fe20000000a00 */
[----:B------:R-:W-:Y:S01]  /*f660*/  IMAD.U32 R5, RZ, RZ, UR43 ;  /* 0x0000002bff057e24 */ /* 0x000fe2000f8e00ff */
[----:B------:R-:W-:Y:S01]  /*f670*/  ISETP.NE.U32.AND P0, PT, RZ, UR4, PT ;  /* 0x00000004ff007c0c */ /* 0x000fe2000bf05070 */
[----:B------:R-:W-:Y:S01]  /*f680*/  IMAD.U32 R0, RZ, RZ, UR43 ;  /* 0x0000002bff007e24 */ /* 0x000fe2000f8e00ff */
[----:B------:R-:W1:Y:S01]  /*f690*/  LDC R4, c[0x0][0x428] ;  /* 0x00010a00ff047b82 */ /* 0x000e620000000800 */
[----:B------:R-:W2:Y:S01]  /*f6a0*/  S2R R18, SR_TID.X ;  /* 0x0000000000127919 */ /* 0x000ea20000002100 */
[----:B------:R-:W-:-:S13]  /*f6b0*/  ISETP.NE.AND.EX P0, PT, RZ, UR5, PT, P0 ;  /* 0x00000005ff007c0c */ /* 0x000fda000bf05300 */
[----:B------:R-:W3:Y:S02]  /*f6c0*/  @P0 LDC.64 R2, c[0x0][0x9f8] ;  /* 0x00027e00ff020b82 */ /* 0x000ee40000000a00 */
[----:B---3--:R-:W-:-:S05]  /*f6d0*/  @P0 IMAD.WIDE R2, R5, 0x4, R2 ;  /* 0x0000000405020825 */ /* 0x008fca00078e0202 */
[----:B------:R3:W4:Y:S01]  /*f6e0*/  @P0 LDG.E R0, desc[UR50][R2.64] ;  /* 0x0000003202000981 */ /* 0x000722000c1e1900 */
[----:B-1----:R-:W-:Y:S01]  /*f6f0*/  ISETP.NE.AND P0, PT, R4, 0x1, PT ;  /* 0x000000010400780c */ /* 0x002fe20003f05270 */
[----:B------:R-:W-:Y:S01]  /*f700*/  IMAD.U32 R4, RZ, RZ, UR42 ;  /* 0x0000002aff047e24 */ /* 0x000fe2000f8e00ff */
[----:B--2---:R-:W-:Y:S01]  /*f710*/  LOP3.LUT R18, R18, 0x1f, RZ, 0xc0, !PT ;  /* 0x0000001f12127812 */ /* 0x004fe200078ec0ff */
[----:B------:R-:W-:Y:S01]  /*f720*/  UMOV UR40, URZ ;  /* 0x0000003f00287c82 */ /* 0x000fe20008000000 */
[----:B------:R-:W-:Y:S01]  /*f730*/  UMOV UR8, 0x40 ;  /* 0x0000004000087882 */ /* 0x000fe20000000000 */
[----:B------:R-:W-:Y:S01]  /*f740*/  UMOV UR9, UR41 ;  /* 0x0000002900097c82 */ /* 0x000fe20008000000 */
[----:B------:R-:W-:Y:S01]  /*f750*/  ISETP.NE.AND P1, PT, R18, RZ, PT ;  /* 0x000000ff1200720c */ /* 0x000fe20003f25270 */
[----:B------:R-:W-:Y:S01]  /*f760*/  UMOV UR10, UR42 ;  /* 0x0000002a000a7c82 */ /* 0x000fe20008000000 */
[----:B------:R-:W-:Y:S01]  /*f770*/  UMOV UR11, UR43 ;  /* 0x0000002b000b7c82 */ /* 0x000fe20008000000 */
[----:B---3--:R-:W1:Y:S01]  /*f780*/  LDC.64 R2, c[0x0][0x3f8] ;  /* 0x0000fe00ff027b82 */ /* 0x008e620000000a00 */
[----:B------:R-:W-:-:S07]  /*f790*/  UMOV UR6, 0xffffffff ;  /* 0xffffffff00067882 */ /* 0x000fce0000000000 */
[----:B------:R-:W2:Y:S02]  /*f7a0*/  @P0 LDC R5, c[0x0][0x42c] ;  /* 0x00010b00ff050b82 */ /* 0x000ea40000000800 */
[----:B------:R-:W-:-:S05]  /*f7b0*/  VOTEU.ALL UP1, P1 ;  /* 0x00000000003f7886 */ /* 0x000fca0000820000 */
[----:B------:R-:W-:Y:S01]  /*f7c0*/  @!UP1 UIADD3 UR4, UP0, UR48, 0x270, URZ ;  /* 0x0000027030049890 */ /* 0x000fe2000ff1e03f */
[----:B------:R-:W3:Y:S03]  /*f7d0*/  @P0 LDC R6, c[0x0][0x430] ;  /* 0x00010c00ff060b82 */ /* 0x000ee60000000800 */
[----:B------:R-:W-:-:S09]  /*f7e0*/  @!UP1 UIADD3.X UR5, URZ, UR49, URZ, UP0, !UPT ;  /* 0x000000313f059290 */ /* 0x000fd200087fe43f */
[----:B------:R1:W-:Y:S01]  /*f7f0*/  @!UP1 UTMAPF.L2.4D [UR40], [UR4] ;  /* 0x00000028040095b8 */ /* 0x0003e20008018000 */
[----:B--2---:R-:W-:Y:S01]  /*f800*/  @P0 IMAD.HI.U32 R5, R5, UR42, RZ ;  /* 0x0000002a05050c27 */ /* 0x004fe2000f8e00ff */
[----:B------:R2:W-:Y:S04]  /*f810*/  @!UP1 UTMAPF.L2.4D [UR8], [UR4] ;  /* 0x00000008040095b8 */ /* 0x0005e80008018000 */
[----:B---3--:R-:W-:Y:S01]  /*f820*/  @P0 SHF.R.U32.HI R4, RZ, R6, R5 ;  /* 0x00000006ff040219 */ /* 0x008fe20000011605 */
[----:B------:R-:W-:Y:S01]  /*f830*/  IMAD.U32 R5, RZ, RZ, UR45 ;  /* 0x0000002dff057e24 */ /* 0x000fe2000f8e00ff */
[----:B-1----:R-:W-:-:S03]  /*f840*/  ISETP.NE.U32.AND P0, PT, R2, RZ, PT ;  /* 0x000000ff0200720c */ /* 0x002fc60003f05070 */
[----:B------:R-:W-:Y:S01]  /*f850*/  VIADD R5, R5, 0xffffffff ;  /* 0xffffffff05057836 */ /* 0x000fe20000000000 */
[----:B------:R-:W-:-:S04]  /*f860*/  ISETP.NE.AND.EX P0, PT, R3, RZ, PT, P0 ;  /* 0x000000ff0300720c */ /* 0x000fc80003f05300 */
[----:B----4-:R-:W-:Y:S01]  /*f870*/  SEL R6, R0, RZ, !P0 ;  /* 0x000000ff00067207 */ /* 0x010fe20004000000 */
[----:B--2---:R-:W-:Y:S08]  /*f880*/  BRA.DIV UR6, `(.L_x_978) ;  /* 0x0000002606687947 */ /* 0x004ff0000b800000 */
.L_x_1029:
[----:B------:R-:W-:Y:S01]  /*f890*/  UMOV UR4, 0xffffffff ;  /* 0xffffffff00047882 */ /* 0x000fe20000000000 */
[----:B------:R-:W-:Y:S02]  /*f8a0*/  SHF.R.S32.HI R18, RZ, 0x1f, R0 ;  /* 0x0000001fff127819 */ /* 0x000fe40000011400 */
[----:B------:R-:W-:Y:S05]  /*f8b0*/  BRA.DIV UR4, `(.L_x_979) ;  /* 0x0000002604887947 */ /* 0x000fea000b800000 */
[----:B------:R-:W-:-:S13]  /*f8c0*/  ELECT P6, URZ, PT ;  /* 0x00000000003f782f */ /* 0x000fda00038c0000 */
.L_x_1032:
[----:B------:R-:W-:Y:S05]  /*f8d0*/  @!P6 BRA `(.L_x_980) ;  /* 0x0000000000e0e947 */ /* 0x000fea0003800000 */
[----:B------:R-:W-:Y:S01]  /*f8e0*/  IMAD.MOV.U32 R6, RZ, RZ, R0 ;  /* 0x000000ffff067224 */ /* 0x000fe200078e0000 */
[----:B------:R-:W-:Y:S06]  /*f8f0*/  @!P0 BRA `(.L_x_981) ;  /* 0x0000000000488947 */ /* 0x000fec0003800000 */
[----:B------:R-:W1:Y:S01]  /*f900*/  LDC R10, c[0x0][0x41c] ;  /* 0x00010700ff0a7b82 */ /* 0x000e620000000800 */
[----:B------:R-:W-:Y:S01]  /*f910*/  IMAD.MOV.U32 R11, RZ, RZ, R5 ;  /* 0x000000ffff0b7224 */ /* 0x000fe200078e0005 */
[----:B------:R-:W-:Y:S02]  /*f920*/  ULDC.64 UR4, c[0x0][0x408] ;  /* 0x0001020000047ab9 */ /* 0x000fe40000000a00 */
[----:B------:R-:W-:-:S04]  /*f930*/  IMAD R9, R18, UR4, RZ ;  /* 0x0000000412097c24 */ /* 0x000fc8000f8e02ff */
[----:B------:R-:W-:Y:S01]  /*f940*/  IMAD R9, R0, UR5, R9 ;  /* 0x0000000500097c24 */ /* 0x000fe2000f8e0209 */
[----:B-1----:R-:W-:-:S13]  /*f950*/  ISETP.NE.AND P2, PT, R10, 0x1, PT ;  /* 0x000000010a00780c */ /* 0x002fda0003f45270 */
[----:B------:R-:W1:Y:S02]  /*f960*/  @P2 LDC.64 R6, c[0x0][0x420] ;  /* 0x00010800ff062b82 */ /* 0x000e640000000a00 */
[----:B-1----:R-:W-:-:S05]  /*f970*/  @P2 IMAD.HI.U32 R6, R5, R6, RZ ;  /* 0x0000000605062227 */ /* 0x002fca00078e00ff */
[----:B------:R-:W-:-:S04]  /*f980*/  @P2 SHF.R.U32.HI R11, RZ, R7, R6 ;  /* 0x00000007ff0b2219 */ /* 0x000fc80000011606 */
[--C-:B------:R-:W-:Y:S01]  /*f990*/  SHF.R.S32.HI R7, RZ, 0x1f, R11.reuse ;  /* 0x0000001fff077819 */ /* 0x100fe2000001140b */
[----:B------:R-:W-:-:S04]  /*f9a0*/  IMAD.MOV.U32 R6, RZ, RZ, R11 ;  /* 0x000000ffff067224 */ /* 0x000fc800078e000b */
[----:B------:R-:W-:-:S04]  /*f9b0*/  IMAD.WIDE.U32 R6, R0, UR4, R6 ;  /* 0x0000000400067c25 */ /* 0x000fc8000f8e0006 */
[----:B------:R-:W-:Y:S01]  /*f9c0*/  IMAD.IADD R7, R7, 0x1, R9 ;  /* 0x0000000107077824 */ /* 0x000fe200078e0209 */
[----:B------:R-:W-:-:S04]  /*f9d0*/  LEA R8, P2, R6, R2, 0x2 ;  /* 0x0000000206087211 */ /* 0x000fc800078410ff */
[----:B------:R-:W-:-:S05]  /*f9e0*/  LEA.HI.X R9, R6, R3, R7, 0x2, P2 ;  /* 0x0000000306097211 */ /* 0x000fca00010f1407 */
[----:B------:R1:W5:Y:S01]  /*f9f0*/  LDG.E R6, desc[UR50][R8.64] ;  /* 0x0000003208067981 */ /* 0x000362000c1e1900 */
[----:B------:R-:W-:-:S04]  /*fa00*/  IMAD.MOV R7, RZ, RZ, -R11 ;  /* 0x000000ffff077224 */ /* 0x000fc800078e0a0b */
[----:B------:R-:W-:-:S07]  /*fa10*/  IMAD R5, R10, R7, R5 ;  /* 0x000000070a057224 */ /* 0x000fce00078e0205 */
.L_x_981:
[----:B------:R-:W2:Y:S01]  /*fa20*/  S2R R7, SR_TID.X ;  /* 0x0000000000077919 */ /* 0x000ea20000002100 */
[----:B-1----:R-:W-:Y:S02]  /*fa30*/  LEA R8, R16, UR39, 0x3 ;  /* 0x0000002710087c11 */ /* 0x002fe4000f8e18ff */
[----:B--2---:R-:W-:Y:S02]  /*fa40*/  LOP3.LUT R9, R7, 0x7f, RZ, 0xc0, !PT ;  /* 0x0000007f07097812 */ /* 0x004fe400078ec0ff */
[----:B------:R-:W-:Y:S02]  /*fa50*/  SHF.L.U32 R7, R17, 0x1f, RZ ;  /* 0x0000001f11077819 */ /* 0x000fe400000006ff */
[----:B------:R-:W-:Y:S02]  /*fa60*/  ISETP.NE.AND P3, PT, R9, RZ, PT ;  /* 0x000000ff0900720c */ /* 0x000fe40003f65270 */
[----:B------:R-:W1:Y:S02]  /*fa70*/  SYNCS.PHASECHK.TRANS64.TRYWAIT P2, [R8+URZ+0x28840], R7 ;  /* 0x02884007080075a7 */ /* 0x000e64000804017f */
[----:B-1----:R-:W-:Y:S09]  /*fa80*/  @!P2 BRA `(.L_x_982) ;  /* 0x000000240034a947 */ /* 0x002ff20003800000 */
.L_x_1033:
        /* <DEDUP_REMOVED lines=8> */
.L_x_983:
        /* <DEDUP_REMOVED lines=9> */
[----:B------:R-:W-:-:S04]  /*fba0*/  UMOV UR15, 0x40 ;  /* 0x00000040000f7882 */ /* 0x000fc80000000000 */
[----:B------:R-:W-:Y:S02]  /*fbb0*/  ULEA UR6, UR6, UR39, 0xf ;  /* 0x0000002706067291 */ /* 0x000fe4000f8e783f */
[----:B------:R-:W-:Y:S02]  /*fbc0*/  UIADD3 UR9, UR9, 0x28830, URZ ;  /* 0x0002883009097890 */ /* 0x000fe4000fffe03f */
[----:B------:R-:W-:Y:S02]  /*fbd0*/  USHF.L.U32 UR11, UR11, 0x7, URZ ;  /* 0x000000070b0b7899 */ /* 0x000fe4000800063f */
        /* <DEDUP_REMOVED lines=8> */
.L_x_980:
[----:B------:R-:W-:Y:S05]  /*fc60*/  WARPSYNC.ALL ;  /* 0x0000000000007948 */ /* 0x000fea0003800000 */
[----:B------:R-:W-:Y:S01]  /*fc70*/  BAR.SYNC.DEFER_BLOCKING 0x8, 0x120 ;  /* 0x0204800000007b1d */ /* 0x000fe20000010000 */
[----:B------:R-:W-:Y:S01]  /*fc80*/  ELECT P2, URZ, PT ;  /* 0x00000000003f782f */ /* 0x000fe20003840000 */
[----:B------:R-:W-:Y:S02]  /*fc90*/  UIADD3 UR47, UR47, 0x1, URZ ;  /* 0x000000012f2f7890 */ /* 0x000fe4000fffe03f */
[----:B------:R-:W-:Y:S02]  /*fca0*/  UIADD3 UR6, UP0, UR48, 0x270, URZ ;  /* 0x0000027030067890 */ /* 0x000fe4000ff1e03f */
[----:B------:R-:W-:-:S02]  /*fcb0*/  ULEA.HI UR4, UR47, UR47, URZ, 0x1 ;  /* 0x0000002f2f047291 */ /* 0x000fc4000f8f083f */
[----:B------:R-:W-:Y:S02]  /*fcc0*/  UIADD3 UR8, UR39, 0x10400, URZ ;  /* 0x0001040027087890 */ /* 0x000fe4000fffe03f */
[----:B------:R-:W-:Y:S02]  /*fcd0*/  ULOP3.LUT UR4, UR4, 0xfffffffe, URZ, 0xc0, !UPT ;  /* 0xfffffffe04047892 */ /* 0x000fe4000f8ec03f */
[----:B------:R-:W-:Y:S02]  /*fce0*/  UIADD3 UR9, UR39, 0x28800, URZ ;  /* 0x0002880027097890 */ /* 0x000fe4000fffe03f */
[----:B-1----:R-:W-:Y:S01]  /*fcf0*/  @P2 IMAD.MOV.U32 R7, RZ, RZ, 0x8000 ;  /* 0x00008000ff072424 */ /* 0x002fe200078e00ff */
[----:B------:R-:W-:Y:S02]  /*fd00*/  UIADD3 UR4, UR47, -UR4, URZ ;  /* 0x800000042f047290 */ /* 0x000fe4000fffe03f */
[----:B------:R-:W-:Y:S02]  /*fd10*/  UIADD3.X UR7, URZ, UR49, URZ, UP0, !UPT ;  /* 0x000000313f077290 */ /* 0x000fe400087fe43f */
[----:B------:R-:W-:Y:S01]  /*fd20*/  UIADD3 UR16, UR39, 0x14400, URZ ;  /* 0x0001440027107890 */ /* 0x000fe2000fffe03f */
[----:B------:R-:W-:Y:S01]  /*fd30*/  UMOV UR11, UR41 ;  /* 0x00000029000b7c82 */ /* 0x000fe20008000000 */
[----:B------:R-:W-:Y:S01]  /*fd40*/  UMOV UR12, UR42 ;  /* 0x0000002a000c7c82 */ /* 0x000fe20008000000 */
[----:B------:R-:W-:Y:S01]  /*fd50*/  UMOV UR13, UR43 ;  /* 0x0000002b000d7c82 */ /* 0x000fe20008000000 */
[----:B------:R1:W-:Y:S01]  /*fd60*/  @P2 SYNCS.ARRIVE.TRANS64 RZ, [UR39+0x28800], R7 ;  /* 0x02880007ffff29a7 */ /* 0x0003e20008000027 */
[----:B------:R-:W-:Y:S01]  /*fd70*/  UMOV UR14, 0x0 ;  /* 0x00000000000e7882 */ /* 0x000fe20000000000 */
[----:B------:R-:W-:Y:S01]  /*fd80*/  UMOV UR15, 0x12f00000 ;  /* 0x12f00000000f7882 */ /* 0x000fe20000000000 */
[----:B------:R-:W-:Y:S01]  /*fd90*/  UMOV UR10, URZ ;  /* 0x0000003f000a7c82 */ /* 0x000fe20008000000 */
[----:B------:R-:W-:Y:S01]  /*fda0*/  UMOV UR19, UR41 ;  /* 0x0000002900137c82 */ /* 0x000fe20008000000 */
[----:B------:R-:W-:Y:S01]  /*fdb0*/  UMOV UR20, UR42 ;  /* 0x0000002a00147c82 */ /* 0x000fe20008000000 */
[----:B------:R-:W-:Y:S01]  /*fdc0*/  UMOV UR21, UR43 ;  /* 0x0000002b00157c82 */ /* 0x000fe20008000000 */
[----:B------:R-:W-:Y:S01]  /*fdd0*/  UMOV UR18, 0x40 ;  /* 0x0000004000127882 */ /* 0x000fe20000000000 */
[----:B-1----:R-:W-:Y:S01]  /*fde0*/  IMAD.U32 R7, RZ, RZ, UR4 ;  /* 0x00000004ff077e24 */ /* 0x002fe2000f8e00ff */
[----:B------:R-:W-:Y:S01]  /*fdf0*/  UMOV UR17, UR9 ;  /* 0x0000000900117c82 */ /* 0x000fe20008000000 */
[----:B------:R1:W-:Y:S03]  /*fe00*/  UTMALDG.4D [UR8], [UR6], desc[UR14] ;  /* 0x00000e08060075b4 */ /* 0x0003e60008019000 */
[----:B------:R-:W-:Y:S01]  /*fe10*/  SHF.L.U32 R7, R7, 0x1f, RZ ;  /* 0x0000001f07077819 */ /* 0x000fe200000006ff */
[----:B------:R1:W-:Y:S03]  /*fe20*/  UTMALDG.4D [UR16], [UR6], desc[UR14] ;  /* 0x00000e10060075b4 */ /* 0x0003e60008019000 */
[----:B------:R-:W2:Y:S02]  /*fe30*/  SYNCS.PHASECHK.TRANS64.TRYWAIT P2, [UR39+0x28820], R7 ;  /* 0x02882007ff0075a7 */ /* 0x000ea40008040167 */
[----:B-12---:R-:W-:Y:S05]  /*fe40*/  @!P2 BRA `(.L_x_984) ;  /* 0x000000200058a947 */ /* 0x006fea0003800000 */
.L_x_1034:
[----:B------:R-:W-:-:S04]  /*fe50*/  UIADD3 UR4, UR45, -0x2, URZ ;  /* 0xfffffffe2d047890 */ /* 0x000fc8000fffe03f */
[----:B------:R-:W-:-:S06]  /*fe60*/  UISETP.GE.AND UP0, UPT, UR4, UR44, UPT ;  /* 0x0000002c0400728c */ /* 0x000fcc000bf06270 */
[----:B------:R-:W-:-:S13]  /*fe70*/  PLOP3.LUT P2, PT, PT, PT, UP0, 0x80, 0x0 ;  /* 0x000000000000781c */ /* 0x000fda0003f4f008 */
[----:B------:R-:W-:Y:S05]  /*fe80*/  @!P2 BRA `(.L_x_985) ;  /* 0x00000014000ca947 */ /* 0x000fea0003800000 */
[----:B-1----:R-:W-:Y:S01]  /*fe90*/  IMAD R8, RZ, RZ, -UR45 ;  /* 0x8000002dff087e24 */ /* 0x002fe2000f8e02ff */
[----:B------:R-:W-:Y:S01]  /*fea0*/  LOP3.LUT R11, RZ, UR44, RZ, 0x33, !PT ;  /* 0x0000002cff0b7c12 */ /* 0x000fe2000f8e33ff */
[----:B------:R-:W-:-:S03]  /*feb0*/  ULDC.64 UR36, c[0x0][0x408] ;  /* 0x0001020000247ab9 */ /* 0x000fc60000000a00 */
[----:B------:R-:W-:-:S05]  /*fec0*/  VIADDMNMX R11, R8, 0x1, R11, !PT ;  /* 0x00000001080b7846 */ /* 0x000fca000780010b */
[----:B------:R-:W-:-:S05]  /*fed0*/  VIADD R7, R11, UR45 ;  /* 0x0000002d0b077c36 */ /* 0x000fca0008000000 */
[----:B------:R-:W-:-:S04]  /*fee0*/  LOP3.LUT R7, R7, 0x1, RZ, 0xc0, !PT ;  /* 0x0000000107077812 */ /* 0x000fc800078ec0ff */
[----:B------:R-:W-:Y:S01]  /*fef0*/  ISETP.NE.U32.AND P2, PT, R7, 0x1, PT ;  /* 0x000000010700780c */ /* 0x000fe20003f45070 */
[----:B------:R-:W-:-:S12]  /*ff00*/  IMAD.U32 R7, RZ, RZ, UR4 ;  /* 0x00000004ff077e24 */ /* 0x000fd8000f8e00ff */
        /* <DEDUP_REMOVED lines=11> */
[----:B------:R-:W-:Y:S02]  /*ffc0*/  ULDC.64 UR4, c[0x0][0x408] ;  /* 0x0001020000047ab9 */ /* 0x000fe40000000a00 */
        /* <DEDUP_REMOVED lines=9> */
[----:B------:R-:W-:-:S03]  /*10060*/  SHF.R.S32.HI R9, RZ, 0x1f, R8 ;  /* 0x0000001fff097819 */ /* 0x000fc60000011408 */
[----:B------:R-:W-:-:S04]  /*10070*/  IMAD.WIDE.U32 R8, R0, UR4, R8 ;  /* 0x0000000400087c25 */ /* 0x000fc8000f8e0008 */
[----:B------:R-:W-:Y:S01]  /*10080*/  IMAD.IADD R13, R13, 0x1, R9 ;  /* 0x000000010d0d7824 */ /* 0x000fe200078e0209 */
[----:B------:R-:W-:-:S04]  /*10090*/  LEA R2, P2, R8, R2, 0x2 ;  /* 0x0000000208027211 */ /* 0x000fc800078410ff */
[----:B------:R-:W-:-:S05]  /*100a0*/  LEA.HI.X R3, R8, R3, R13, 0x2, P2 ;  /* 0x0000000308037211 */ /* 0x000fca00010f140d */
[----:B------:R1:W5:Y:S04]  /*100b0*/  LDG.E R8, desc[UR50][R2.64] ;  /* 0x0000003202087981 */ /* 0x000368000c1e1900 */
.L_x_989:
[----:B-1----:R-:W1:Y:S01]  /*100c0*/  S2R R2, SR_TID.X ;  /* 0x0000000000027919 */ /* 0x002e620000002100 */
[----:B------:R-:W-:Y:S02]  /*100d0*/  LEA R3, R10, UR39, 0x3 ;  /* 0x000000270a037c11 */ /* 0x000fe4000f8e18ff */
[----:B-1----:R-:W-:Y:S02]  /*100e0*/  LOP3.LUT R9, R2, 0x7f, RZ, 0xc0, !PT ;  /* 0x0000007f02097812 */ /* 0x002fe400078ec0ff */
[----:B------:R-:W-:Y:S02]  /*100f0*/  SHF.L.U32 R2, R12, 0x1f, RZ ;  /* 0x0000001f0c027819 */ /* 0x000fe400000006ff */
[----:B------:R-:W-:Y:S02]  /*10100*/  ISETP.NE.AND P2, PT, R9, RZ, PT ;  /* 0x000000ff0900720c */ /* 0x000fe40003f45270 */
[----:B------:R-:W1:Y:S02]  /*10110*/  SYNCS.PHASECHK.TRANS64.TRYWAIT P3, [R3+URZ+0x28840], R2 ;  /* 0x02884002030075a7 */ /* 0x000e64000806017f */
[----:B-1----:R-:W-:Y:S09]  /*10120*/  @!P3 BRA `(.L_x_990) ;  /* 0x0000001c00b8b947 */ /* 0x002ff20003800000 */
.L_x_1035:
        /* <DEDUP_REMOVED lines=8> */
.L_x_991:
[----:B------:R-:W-:Y:S01]  /*101b0*/  R2UR UR8, R10 ;  /* 0x000000000a0872ca */ /* 0x000fe200000e0000 */
[----:B------:R-:W-:Y:S01]  /*101c0*/  UIADD3 UR4, UP0, UR48, 0x370, URZ ;  /* 0x0000037030047890 */ /* 0x000fe2000ff1e03f */
[----:B------:R-:W-:Y:S01]  /*101d0*/  R2UR UR9, R3 ;  /* 0x00000000030972ca */ /* 0x000fe200000e0000 */
[----:B------:R-:W-:Y:S01]  /*101e0*/  UIADD3 UR17, UR39, 0x28800, URZ ;  /* 0x0002880027117890 */ /* 0x000fe2000fffe03f */
[----:B------:R-:W-:Y:S01]  /*101f0*/  R2UR UR11, R7 ;  /* 0x00000000070b72ca */ /* 0x000fe200000e0000 */
[----:B------:R-:W-:Y:S01]  /*10200*/  UIADD3.X UR5, URZ, UR49, URZ, UP0, !UPT ;  /* 0x000000313f057290 */ /* 0x000fe200087fe43f */
[----:B------:R-:W-:Y:S01]  /*10210*/  R2UR UR12, R4 ;  /* 0x00000000040c72ca */ /* 0x000fe200000e0000 */
[----:B------:R-:W-:Y:S01]  /*10220*/  UMOV UR10, URZ ;  /* 0x0000003f000a7c82 */ /* 0x000fe20008000000 */
[----:B-----5:R-:W-:Y:S01]  /*10230*/  R2UR UR13, R8 ;  /* 0x00000000080d72ca */ /* 0x020fe200000e0000 */
[----:B------:R-:W-:Y:S01]  /*10240*/  UMOV UR6, 0x0 ;  /* 0x0000000000067882 */ /* 0x000fe20000000000 */
[----:B------:R-:W-:Y:S01]  /*10250*/  UMOV UR7, 0x14f00000 ;  /* 0x14f0000000077882 */ /* 0x000fe20000000000 */
[----:B------:R-:W-:Y:S01]  /*10260*/  UMOV UR16, 0x40 ;  /* 0x0000004000107882 */ /* 0x000fe20000000000 */
[----:B-1----:R-:W-:Y:S01]  /*10270*/  SHF.L.U32 R3, R17, 0x1f, RZ ;  /* 0x0000001f11037819 */ /* 0x002fe200000006ff */
[----:B------:R-:W-:Y:S01]  /*10280*/  ULEA UR8, UR8, UR39, 0xf ;  /* 0x0000002708087291 */ /* 0x000fe2000f8e783f */
[----:B------:R-:W-:Y:S01]  /*10290*/  LEA R2, R16, UR17, 0x3 ;  /* 0x0000001110027c11 */ /* 0x000fe2000f8e18ff */
[----:B------:R-:W-:-:S02]  /*102a0*/  UIADD3 UR9, UR9, 0x28830, URZ ;  /* 0x0002883009097890 */ /* 0x000fc4000fffe03f */
[----:B------:R-:W-:Y:S02]  /*102b0*/  USHF.L.U32 UR11, UR11, 0x7, URZ ;  /* 0x000000070b0b7899 */ /* 0x000fe4000800063f */
        /* <DEDUP_REMOVED lines=9> */
.L_x_1036:
[----:B------:R-:W-:Y:S05]  /*10350*/  @P2 BRA `(.L_x_993) ;  /* 0x0000000000202947 */ /* 0x000fea0003800000 */
[----:B------:R-:W2:Y:S01]  /*10360*/  S2R R9, SR_TID.X ;  /* 0x0000000000097919 */ /* 0x000ea20000002100 */
[----:B-1----:R-:W-:Y:S01]  /*10370*/  LEA R2, R16, UR39, 0x3 ;  /* 0x0000002710027c11 */ /* 0x002fe2000f8e18ff */
[----:B------:R-:W-:-:S04]  /*10380*/  IMAD.MOV.U32 R3, RZ, RZ, 0x8000 ;  /* 0x00008000ff037424 */ /* 0x000fc800078e00ff */
[----:B------:R3:W-:Y:S01]  /*10390*/  SYNCS.ARRIVE.TRANS64 RZ, [R2+URZ+0x28850], R3 ;  /* 0x0288500302ff79a7 */ /* 0x0007e2000800003f */
[----:B--2---:R-:W-:-:S04]  /*103a0*/  LOP3.LUT R9, R9, 0x1f, RZ, 0xc0, !PT ;  /* 0x0000001f09097812 */ /* 0x004fc800078ec0ff */
[----:B------:R-:W-:-:S13]  /*103b0*/  ISETP.NE.AND P2, PT, R9, RZ, PT ;  /* 0x000000ff0900720c */ /* 0x000fda0003f45270 */
[----:B---3--:R-:W-:Y:S05]  /*103c0*/  @!P2 BRA `(.L_x_993) ;  /* 0x000000000004a947 */ /* 0x008fea0003800000 */
[----:B------:R-:W-:Y:S01]  /*103d0*/  BPT.TRAP 0x1 ;  /* 0x000000040000795c */ /* 0x000fe20000300000 */
.L_x_993:
        /* <DEDUP_REMOVED lines=11> */
[----:B------:R-:W-:Y:S01]  /*10490*/  IMAD.MOV.U32 R5, RZ, RZ, R7 ;  /* 0x000000ffff057224 */ /* 0x000fe200078e0007 */
[----:B------:R-:W-:Y:S02]  /*104a0*/  ULEA UR14, UR9, UR39, 0xf ;  /* 0x00000027090e7291 */ /* 0x000fe4000f8e783f */
[----:B------:R-:W-:Y:S02]  /*104b0*/  ULEA UR9, UR9, UR39, 0x3 ;  /* 0x0000002709097291 */ /* 0x000fe4000f8e183f */
[----:B------:R-:W-:Y:S02]  /*104c0*/  USHF.L.U32 UR11, UR11, 0x7, URZ ;  /* 0x000000070b0b7899 */ /* 0x000fe4000800063f */
        /* <DEDUP_REMOVED lines=8> */
.L_x_988:
[----:B------:R-:W-:Y:S05]  /*10550*/  BSYNC B0 ;  /* 0x0000000000007941 */ /* 0x000fea0003800000 */
.L_x_987:
[----:B------:R-:W-:Y:S01]  /*10560*/  UIADD3 UR4, UR45, -0x3, URZ ;  /* 0xfffffffd2d047890 */ /* 0x000fe2000fffe03f */
[----:B------:R-:W-:Y:S02]  /*10570*/  IMAD.MOV.U32 R16, RZ, RZ, R10 ;  /* 0x000000ffff107224 */ /* 0x000fe400078e000a */
[----:B------:R-:W-:-:S03]  /*10580*/  IMAD.MOV.U32 R17, RZ, RZ, R12 ;  /* 0x000000ffff117224 */ /* 0x000fc600078e000c */
[----:B------:R-:W-:-:S07]  /*10590*/  IMAD.U32 R7, RZ, RZ, UR4 ;  /* 0x00000004ff077e24 */ /* 0x000fce000f8e00ff */
.L_x_986:
[----:B------:R-:W-:Y:S01]  /*105a0*/  ULOP3.LUT UR4, URZ, UR45, URZ, 0x33, !UPT ;  /* 0x0000002d3f047292 */ /* 0x000fe2000f8e333f */
[----:B------:R-:W-:Y:S01]  /*105b0*/  VIADD R11, R11, 0xfffffffe ;  /* 0xfffffffe0b0b7836 */ /* 0x000fe20000000000 */
[----:B------:R-:W-:Y:S04]  /*105c0*/  BSSY B0, `(.L_x_985) ;  /* 0x00000cf000007945 */ /* 0x000fe80003800000 */
[----:B------:R-:W-:-:S13]  /*105d0*/  ISETP.NE.AND P2, PT, R11, UR4, PT ;  /* 0x000000040b007c0c */ /* 0x000fda000bf45270 */
[----:B------:R-:W-:Y:S05]  /*105e0*/  @!P2 BRA `(.L_x_994) ;  /* 0x0000000c0030a947 */ /* 0x000fea0003800000 */
[----:B------:R-:W-:-:S07]  /*105f0*/  IMAD.MOV.U32 R8, RZ, RZ, R6 ;  /* 0x000000ffff087224 */ /* 0x000fce00078e0006 */
.L_x_1009:
[----:B------:R-:W-:Y:S01]  /*10600*/  VIADD R10, R16, 0x1 ;  /* 0x00000001100a7836 */ /* 0x000fe20000000000 */
[----:B------:R-:W-:Y:S05]  /*10610*/  YIELD ;  /* 0x0000000000007946 */ /* 0x000fea0003800000 */
[----:B------:R-:W-:Y:S01]  /*10620*/  ISETP.NE.AND P2, PT, R10, 0x2, PT ;  /* 0x000000020a00780c */ /* 0x000fe20003f45270 */
[----:B------:R-:W-:Y:S03]  /*10630*/  BSSY B1, `(.L_x_995) ;  /* 0x0000060000017945 */ /* 0x000fe60003800000 */
[----:B-1----:R-:W-:-:S02]  /*10640*/  SEL R2, RZ, 0x1, P2 ;  /* 0x00000001ff027807 */ /* 0x002fc40001000000 */
[----:B------:R-:W-:Y:S02]  /*10650*/  SEL R10, R10, RZ, P2 ;  /* 0x000000ff0a0a7207 */ /* 0x000fe40001000000 */
[----:B------:R-:W-:Y:S01]  /*10660*/  LOP3.LUT R11, R17, R2, RZ, 0x3c, !PT ;  /* 0x00000002110b7212 */ /* 0x000fe200078e3cff */
[----:B------:R-:W-:Y:S06]  /*10670*/  @!P6 BRA `(.L_x_996) ;  /* 0x00000004006ce947 */ /* 0x000fec0003800000 */
[----:B------:R-:W-:Y:S01]  /*10680*/  IMAD.MOV.U32 R12, RZ, RZ, R7 ;  /* 0x000000ffff0c7224 */ /* 0x000fe200078e0007 */
[----:B------:R-:W-:Y:S06]  /*10690*/  @!P0 BRA `(.L_x_997) ;  /* 0x0000000000448947 */ /* 0x000fec0003800000 */
[----:B------:R-:W1:Y:S01]  /*106a0*/  LDC R9, c[0x0][0x41c] ;  /* 0x00010700ff097b82 */ /* 0x000e620000000800 */
        /* <DEDUP_REMOVED lines=16> */
.L_x_997:
[----:B------:R-:W1:Y:S01]  /*107b0*/  S2R R2, SR_TID.X ;  /* 0x0000000000027919 */ /* 0x000e620000002100 */
[----:B------:R-:W-:Y:S02]  /*107c0*/  LEA R3, R10, UR39, 0x3 ;  /* 0x000000270a037c11 */ /* 0x000fe4000f8e18ff */
[----:B-1----:R-:W-:Y:S02]  /*107d0*/  LOP3.LUT R9, R2, 0x7f, RZ, 0xc0, !PT ;  /* 0x0000007f02097812 */ /* 0x002fe400078ec0ff */
[----:B------:R-:W-:Y:S02]  /*107e0*/  SHF.L.U32 R2, R11, 0x1f, RZ ;  /* 0x0000001f0b027819 */ /* 0x000fe400000006ff */
[----:B------:R-:W-:Y:S02]  /*107f0*/  ISETP.NE.AND P2, PT, R9, RZ, PT ;  /* 0x000000ff0900720c */ /* 0x000fe40003f45270 */
[----:B------:R-:W1:Y:S02]  /*10800*/  SYNCS.PHASECHK.TRANS64.TRYWAIT P3, [R3+URZ+0x28840], R2 ;  /* 0x02884002030075a7 */ /* 0x000e64000806017f */
[----:B-1----:R-:W-:Y:S09]  /*10810*/  @!P3 BRA `(.L_x_998) ;  /* 0x000000180024b947 */ /* 0x002ff20003800000 */
.L_x_1037:
        /* <DEDUP_REMOVED lines=8> */
.L_x_999:
        /* <DEDUP_REMOVED lines=12> */
[----:B------:R-:W-:Y:S01]  /*10960*/  SHF.L.U32 R17, R17, 0x1f, RZ ;  /* 0x0000001f11117819 */ /* 0x000fe200000006ff */
[----:B------:R-:W-:Y:S01]  /*10970*/  ULEA UR8, UR8, UR39, 0xf ;  /* 0x0000002708087291 */ /* 0x000fe2000f8e783f */
[----:B-1----:R-:W-:Y:S01]  /*10980*/  LEA R2, R16, UR17, 0x3 ;  /* 0x0000001110027c11 */ /* 0x002fe2000f8e18ff */
        /* <DEDUP_REMOVED lines=11> */
.L_x_1038:
[----:B------:R-:W-:Y:S05]  /*10a40*/  @P2 BRA `(.L_x_1001) ;  /* 0x00000000001c2947 */ /* 0x000fea0003800000 */
[----:B------:R-:W2:Y:S02]  /*10a50*/  S2R R3, SR_TID.X ;  /* 0x0000000000037919 */ /* 0x000ea40000002100 */
[----:B--2---:R-:W-:Y:S01]  /*10a60*/  LOP3.LUT R9, R3, 0x1f, RZ, 0xc0, !PT ;  /* 0x0000001f03097812 */ /* 0x004fe200078ec0ff */
[----:B------:R-:W-:-:S03]  /*10a70*/  IMAD.MOV.U32 R3, RZ, RZ, 0x8000 ;  /* 0x00008000ff037424 */ /* 0x000fc600078e00ff */
[----:B------:R-:W-:Y:S01]  /*10a80*/  ISETP.NE.AND P2, PT, R9, RZ, PT ;  /* 0x000000ff0900720c */ /* 0x000fe20003f45270 */
[----:B------:R2:W-:-:S12]  /*10a90*/  SYNCS.ARRIVE.TRANS64 RZ, [R2+URZ+0x50], R3 ;  /* 0x0000500302ff79a7 */ /* 0x0005d8000800003f */
[----:B--2---:R-:W-:Y:S05]  /*10aa0*/  @!P2 BRA `(.L_x_1001) ;  /* 0x000000000004a947 */ /* 0x004fea0003800000 */
[----:B------:R-:W-:Y:S01]  /*10ab0*/  BPT.TRAP 0x1 ;  /* 0x000000040000795c */ /* 0x000fe20000300000 */
.L_x_1001:
        /* <DEDUP_REMOVED lines=11> */
[----:B------:R-:W-:Y:S01]  /*10b70*/  IMAD.MOV.U32 R6, RZ, RZ, R8 ;  /* 0x000000ffff067224 */ /* 0x000fe200078e0008 */
[----:B------:R-:W-:Y:S02]  /*10b80*/  ULEA UR6, UR6, UR39, 0xf ;  /* 0x0000002706067291 */ /* 0x000fe4000f8e783f */
[----:B------:R-:W-:Y:S02]  /*10b90*/  USHF.L.U32 UR11, UR11, 0x7, URZ ;  /* 0x000000070b0b7899 */ /* 0x000fe4000800063f */
[----:B------:R-:W-:Y:S02]  /*10ba0*/  UIADD3 UR9, UR9, 0x50, URZ ;  /* 0x0000005009097890 */ /* 0x000fe4000fffe03f */
        /* <DEDUP_REMOVED lines=8> */
.L_x_996:
[----:B------:R-:W-:Y:S05]  /*10c30*/  BSYNC B1 ;  /* 0x0000000000017941 */ /* 0x000fea0003800000 */
.L_x_995:
[----:B------:R-:W-:Y:S01]  /*10c40*/  VIADD R16, R10, 0x1 ;  /* 0x000000010a107836 */ /* 0x000fe20000000000 */
[----:B------:R-:W-:Y:S01]  /*10c50*/  BSSY B1, `(.L_x_1002) ;  /* 0x0000062000017945 */ /* 0x000fe20003800000 */
[----:B------:R-:W-:-:S03]  /*10c60*/  VIADD R12, R7, 0xffffffff ;  /* 0xffffffff070c7836 */ /* 0x000fc60000000000 */
[----:B------:R-:W-:-:S04]  /*10c70*/  ISETP.NE.AND P2, PT, R16, 0x2, PT ;  /* 0x000000021000780c */ /* 0x000fc80003f45270 */
[----:B-1----:R-:W-:Y:S02]  /*10c80*/  SEL R2, RZ, 0x1, P2 ;  /* 0x00000001ff027807 */ /* 0x002fe40001000000 */
[----:B------:R-:W-:Y:S02]  /*10c90*/  SEL R16, R16, RZ, P2 ;  /* 0x000000ff10107207 */ /* 0x000fe40001000000 */
[----:B------:R-:W-:Y:S01]  /*10ca0*/  LOP3.LUT R17, R11, R2, RZ, 0x3c, !PT ;  /* 0x000000020b117212 */ /* 0x000fe200078e3cff */
[----:B------:R-:W-:Y:S06]  /*10cb0*/  @!P6 BRA `(.L_x_1003) ;  /* 0x00000004006ce947 */ /* 0x000fec0003800000 */
[----:B------:R-:W-:Y:S01]  /*10cc0*/  IMAD.MOV.U32 R13, RZ, RZ, R12 ;  /* 0x000000ffff0d7224 */ /* 0x000fe200078e000c */
[----:B------:R-:W-:Y:S06]  /*10cd0*/  @!P0 BRA `(.L_x_1004) ;  /* 0x0000000000448947 */ /* 0x000fec0003800000 */
[----:B------:R-:W1:Y:S02]  /*10ce0*/  LDC R8, c[0x0][0x41c] ;  /* 0x00010700ff087b82 */ /* 0x000e640000000800 */
        /* <DEDUP_REMOVED lines=16> */
.L_x_1004:
[----:B------:R-:W-:Y:S02]  /*10df0*/  LEA R2, R16, UR39, 0x3 ;  /* 0x0000002710027c11 */ /* 0x000fe4000f8e18ff */
[----:B------:R-:W-:-:S04]  /*10e00*/  SHF.L.U32 R3, R17, 0x1f, RZ ;  /* 0x0000001f11037819 */ /* 0x000fc800000006ff */
[----:B------:R-:W2:Y:S02]  /*10e10*/  SYNCS.PHASECHK.TRANS64.TRYWAIT P2, [R2+URZ+0x28840], R3 ;  /* 0x02884003020075a7 */ /* 0x000ea4000804017f */
[----:B--2---:R-:W-:Y:S05]  /*10e20*/  @!P2 BRA `(.L_x_1005) ;  /* 0x0000001000c8a947 */ /* 0x004fea0003800000 */
.L_x_1039:
        /* <DEDUP_REMOVED lines=11> */
.L_x_1006:
[----:B------:R-:W-:Y:S01]  /*10ee0*/  R2UR UR9, R16 ;  /* 0x00000000100972ca */ /* 0x000fe200000e0000 */
[----:B------:R-:W-:Y:S01]  /*10ef0*/  UIADD3 UR17, UR39, 0x28800, URZ ;  /* 0x0002880027117890 */ /* 0x000fe2000fffe03f */
[----:B------:R-:W-:Y:S01]  /*10f00*/  R2UR UR11, R13 ;  /* 0x000000000d0b72ca */ /* 0x000fe200000e0000 */
[----:B------:R-:W-:Y:S01]  /*10f10*/  UIADD3 UR4, UP0, UR48, 0x370, URZ ;  /* 0x0000037030047890 */ /* 0x000fe2000ff1e03f */
[----:B------:R-:W-:Y:S01]  /*10f20*/  R2UR UR12, R4 ;  /* 0x00000000040c72ca */ /* 0x000fe200000e0000 */
[----:B------:R-:W-:Y:S01]  /*10f30*/  UMOV UR10, URZ ;  /* 0x0000003f000a7c82 */ /* 0x000fe20008000000 */
[----:B-----5:R-:W-:Y:S01]  /*10f40*/  R2UR UR13, R8 ;  /* 0x00000000080d72ca */ /* 0x020fe200000e0000 */
[----:B------:R-:W-:Y:S01]  /*10f50*/  UIADD3.X UR5, URZ, UR49, URZ, UP0, !UPT ;  /* 0x000000313f057290 */ /* 0x000fe200087fe43f */
[----:B------:R-:W-:Y:S01]  /*10f60*/  SHF.L.U32 R11, R11, 0x1f, RZ ;  /* 0x0000001f0b0b7819 */ /* 0x000fe200000006ff */
[----:B------:R-:W-:Y:S01]  /*10f70*/  UMOV UR6, 0x0 ;  /* 0x0000000000067882 */ /* 0x000fe20000000000 */
[----:B------:R-:W-:Y:S01]  /*10f80*/  UMOV UR7, 0x14f00000 ;  /* 0x14f0000000077882 */ /* 0x000fe20000000000 */
[----:B------:R-:W-:Y:S01]  /*10f90*/  UMOV UR16, 0x40 ;  /* 0x0000004000107882 */ /* 0x000fe20000000000 */
[----:B--2---:R-:W-:Y:S01]  /*10fa0*/  LEA R2, R10, UR17, 0x3 ;  /* 0x000000110a027c11 */ /* 0x004fe2000f8e18ff */
[----:B------:R-:W-:-:S02]  /*10fb0*/  ULEA UR8, UR9, UR39, 0xf ;  /* 0x0000002709087291 */ /* 0x000fc4000f8e783f */
[----:B------:R-:W-:Y:S02]  /*10fc0*/  ULEA UR9, UR9, UR17, 0x3 ;  /* 0x0000001109097291 */ /* 0x000fe4000f8e183f */
[----:B------:R-:W-:Y:S02]  /*10fd0*/  USHF.L.U32 UR11, UR11, 0x7, URZ ;  /* 0x000000070b0b7899 */ /* 0x000fe4000800063f */
[----:B------:R-:W-:Y:S02]  /*10fe0*/  UIADD3 UR14, UR8, 0x18400, URZ ;  /* 0x00018400080e7890 */ /* 0x000fe4000fffe03f */
[----:B------:R-:W-:Y:S02]  /*10ff0*/  UIADD3 UR9, UR9, 0x30, URZ ;  /* 0x0000003009097890 */ /* 0x000fe4000fffe03f */
[----:B------:R-:W-:-:S03]  /*11000*/  UIADD3 UR15, UR8, 0x1c400, URZ ;  /* 0x0001c400080f7890 */ /* 0x000fc6000fffe03f */
[----:B------:R-:W-:-:S04]  /*11010*/  UMOV UR8, UR14 ;  /* 0x0000000e00087c82 */ /* 0x000fc80008000000 */
[----:B------:R1:W-:Y:S02]  /*11020*/  UTMALDG.4D [UR8], [UR4], desc[UR6] ;  /* 0x00000608040075b4 */ /* 0x0003e40008019000 */
[----:B-1----:R-:W-:Y:S01]  /*11030*/  UMOV UR8, UR15 ;  /* 0x0000000f00087c82 */ /* 0x002fe20008000000 */
[----:B------:R-:W-:Y:S02]  /*11040*/  UMOV UR10, UR16 ;  /* 0x00000010000a7c82 */ /* 0x000fe40008000000 */
[----:B------:R1:W-:Y:S01]  /*11050*/  UTMALDG.4D [UR8], [UR4], desc[UR6] ;  /* 0x00000608040075b4 */ /* 0x0003e20008019000 */
[----:B------:R-:W2:Y:S02]  /*11060*/  SYNCS.PHASECHK.TRANS64.TRYWAIT P2, [R2+URZ+0x60], R11 ;  /* 0x0000600b020075a7 */ /* 0x000ea4000804017f */
[----:B-12---:R-:W-:Y:S05]  /*11070*/  @!P2 BRA `(.L_x_1007) ;  /* 0x000000100048a947 */ /* 0x006fea0003800000 */
.L_x_1040:
        /* <DEDUP_REMOVED lines=8> */
.L_x_1008:
        /* <DEDUP_REMOVED lines=12> */
[----:B------:R-:W-:Y:S01]  /*111c0*/  ULEA UR14, UR14, UR39, 0xf ;  /* 0x000000270e0e7291 */ /* 0x000fe2000f8e783f */
[----:B------:R-:W-:Y:S01]  /*111d0*/  IMAD.MOV.U32 R6, RZ, RZ, R8 ;  /* 0x000000ffff067224 */ /* 0x000fe200078e0008 */
        /* <DEDUP_REMOVED lines=9> */
.L_x_1003:
[----:B------:R-:W-:Y:S05]  /*11270*/  BSYNC B1 ;  /* 0x0000000000017941 */ /* 0x000fea0003800000 */
.L_x_1002:
[----:B------:R-:W-:Y:S01]  /*11280*/  ISETP.GT.AND P2, PT, R12, UR44, PT ;  /* 0x0000002c0c007c0c */ /* 0x000fe2000bf44270 */
[----:B------:R-:W-:-:S12]  /*11290*/  VIADD R7, R7, 0xfffffffe ;  /* 0xfffffffe07077836 */ /* 0x000fd80000000000 */
[----:B------:R-:W-:Y:S05]  /*112a0*/  @P2 BRA `(.L_x_1009) ;  /* 0xfffffff000d42947 */ /* 0x000fea000383ffff */
.L_x_994:
[----:B------:R-:W-:Y:S05]  /*112b0*/  BSYNC B0 ;  /* 0x0000000000007941 */ /* 0x000fea0003800000 */
.L_x_985:
[----:B------:R-:W-:Y:S04]  /*112c0*/  BSSY B0, `(.L_x_1010) ;  /* 0x000000e000007945 */ /* 0x000fe80003800000 */
[----:B------:R-:W-:Y:S05]  /*112d0*/  @P1 BRA `(.L_x_1011) ;  /* 0x0000000000301947 */ /* 0x000fea0003800000 */
[----:B-1----:R-:W1:Y:S01]  /*112e0*/  S2R R7, SR_LANEID ;  /* 0x0000000000077919 */ /* 0x002e620000000000 */
        /* <DEDUP_REMOVED lines=11> */
.L_x_1011:
[----:B------:R-:W-:Y:S05]  /*113a0*/  BSYNC B0 ;  /* 0x0000000000007941 */ /* 0x000fea0003800000 */
.L_x_1010:
[----:B------:R-:W-:Y:S04]  /*113b0*/  BSSY B0, `(.L_x_1012) ;  /* 0x0000026000007945 */ /* 0x000fe80003800000 */
[----:B------:R-:W-:Y:S05]  /*113c0*/  @!P6 BRA `(.L_x_1013) ;  /* 0x000000000090e947 */ /* 0x000fea0003800000 */
[----:B------:R-:W2:Y:S01]  /*113d0*/  S2R R0, SR_TID.X ;  /* 0x0000000000007919 */ /* 0x000ea20000002100 */
[----:B-1----:R-:W-:Y:S02]  /*113e0*/  LEA R3, R16, UR39, 0x3 ;  /* 0x0000002710037c11 */ /* 0x002fe4000f8e18ff */
[----:B--2---:R-:W-:Y:S02]  /*113f0*/  LOP3.LUT R2, R0, 0x7f, RZ, 0xc0, !PT ;  /* 0x0000007f00027812 */ /* 0x004fe400078ec0ff */
[----:B------:R-:W-:Y:S02]  /*11400*/  SHF.L.U32 R0, R17, 0x1f, RZ ;  /* 0x0000001f11007819 */ /* 0x000fe400000006ff */
[----:B------:R-:W-:Y:S02]  /*11410*/  ISETP.NE.AND P1, PT, R2, RZ, PT ;  /* 0x000000ff0200720c */ /* 0x000fe40003f25270 */
[----:B------:R-:W1:Y:S02]  /*11420*/  SYNCS.PHASECHK.TRANS64.TRYWAIT P0, [R3+URZ+0x28860], R0 ;  /* 0x02886000030075a7 */ /* 0x000e64000800017f */
[----:B-1----:R-:W-:Y:S09]  /*11430*/  @!P0 BRA `(.L_x_1014) ;  /* 0x0000000c006c8947 */ /* 0x002ff20003800000 */
.L_x_1041:
        /* <DEDUP_REMOVED lines=8> */
.L_x_1015:
        /* <DEDUP_REMOVED lines=9> */
[----:B------:R-:W-:-:S04]  /*11550*/  UMOV UR15, 0x40 ;  /* 0x00000040000f7882 */ /* 0x000fc80000000000 */
        /* <DEDUP_REMOVED lines=11> */
.L_x_1013:
[----:B------:R-:W-:Y:S05]  /*11610*/  BSYNC B0 ;  /* 0x0000000000007941 */ /* 0x000fea0003800000 */
.L_x_1012:
[----:B------:R-:W-:Y:S02]  /*11620*/  VIADD R16, R16, 0x1 ;  /* 0x0000000110107836 */ /* 0x000fe40000000000 */
[----:B------:R-:W-:-:S03]  /*11630*/  IMAD.MOV.U32 R13, RZ, RZ, R19 ;  /* 0x000000ffff0d7224 */ /* 0x000fc600078e0013 */
[----:B------:R-:W-:-:S04]  /*11640*/  ISETP.NE.AND P0, PT, R16, 0x2, PT ;  /* 0x000000021000780c */ /* 0x000fc80003f05270 */
[----:B-1----:R-:W-:Y:S02]  /*11650*/  SEL R0, RZ, 0x1, P0 ;  /* 0x00000001ff007807 */ /* 0x002fe40000000000 */
[----:B------:R-:W-:Y:S02]  /*11660*/  SEL R16, R16, RZ, P0 ;  /* 0x000000ff10107207 */ /* 0x000fe40000000000 */
[----:B------:R-:W-:-:S07]  /*11670*/  LOP3.LUT R17, R17, R0, RZ, 0x3c, !PT ;  /* 0x0000000011117212 */ /* 0x000fce00078e3cff */
.L_x_974:
[----:B------:R-:W-:Y:S05]  /*11680*/  BSYNC B6 ;  /* 0x0000000000067941 */ /* 0x000fea0003800000 */
.L_x_972:
[----:B------:R-:W-:-:S03]  /*11690*/  UMOV UR4, 0xffffffff ;  /* 0xffffffff00047882 */ /* 0x000fc60000000000 */
[----:B------:R-:W-:Y:S05]  /*116a0*/  BRA.DIV UR4, `(.L_x_1016) ;  /* 0x0000000a04e47947 */ /* 0x000fea000b800000 */
[----:B------:R1:W2:Y:S02]  /*116b0*/  SHFL.IDX PT, R14, R13, RZ, 0x1f ;  /* 0x00001fff0d0e7589 */ /* 0x0002a400000e0000 */
.L_x_1044:
[----:B------:R-:W3:Y:S01]  /*116c0*/  S2R R0, SR_TID.X ;  /* 0x0000000000007919 */ /* 0x000ee20000002100 */
[----:B------:R-:W-:Y:S05]  /*116d0*/  WARPSYNC.ALL ;  /* 0x0000000000007948 */ /* 0x000fea0003800000 */
[----:B------:R-:W-:Y:S01]  /*116e0*/  BAR.SYNC.DEFER_BLOCKING 0x4, 0x120 ;  /* 0x0104800000007b1d */ /* 0x000fe20000010000 */
[----:B--2---:R-:W-:-:S05]  /*116f0*/  IMAD.MOV.U32 R19, RZ, RZ, R14 ;  /* 0x000000ffff137224 */ /* 0x004fca00078e000e */
[----:B------:R-:W-:Y:S01]  /*11700*/  ULDC UR4, c[0x0][0xda8] ;  /* 0x00036a0000047ab9 */ /* 0x000fe20000000800 */
[----:B---3--:R-:W-:-:S04]  /*11710*/  LOP3.LUT R0, R0, 0x1f, RZ, 0xc0, !PT ;  /* 0x0000001f00007812 */ /* 0x008fc800078ec0ff */
[----:B------:R-:W-:-:S13]  /*11720*/  ISETP.NE.AND P0, PT, R0, RZ, PT ;  /* 0x000000ff0000720c */ /* 0x000fda0003f05270 */
[----:B------:R-:W2:Y:S01]  /*11730*/  @!P0 S2R R3, SR_CgaCtaId ;  /* 0x0000000000038919 */ /* 0x000ea20000008800 */
[----:B------:R-:W-:-:S04]  /*11740*/  @!P0 MOV R0, 0x400 ;  /* 0x0000040000008802 */ /* 0x000fc80000000f00 */
[----:B--2---:R-:W-:-:S05]  /*11750*/  @!P0 LEA R0, R3, R0, 0x18 ;  /* 0x0000000003008211 */ /* 0x004fca00078ec0ff */
[----:B------:R2:W-:Y:S01]  /*11760*/  @!P0 STS [R0+0x288d0], R13 ;  /* 0x0288d00d00008388 */ /* 0x0005e20000000800 */
[----:B------:R-:W-:Y:S06]  /*11770*/  BAR.ARV 0x5, 0x120 ;  /* 0x0144800000007b1d */ /* 0x000fec0000002000 */
[----:B------:R-:W-:-:S13]  /*11780*/  ISETP.GE.AND P0, PT, R19, UR4, PT ;  /* 0x0000000413007c0c */ /* 0x000fda000bf06270 */
[----:B--2---:R-:W-:Y:S05]  /*11790*/  @!P0 BRA `(.L_x_1017) ;  /* 0xffffffd000ac8947 */ /* 0x004fea000383ffff */
.L_x_963:
[----:B------:R-:W2:Y:S01]  /*117a0*/  S2R R3, SR_CgaCtaId ;  /* 0x0000000000037919 */ /* 0x000ea20000008800 */
[----:B------:R-:W-:Y:S01]  /*117b0*/  UIADD3 UR47, UR47, 0x1, URZ ;  /* 0x000000012f2f7890 */ /* 0x000fe2000fffe03f */
[----:B------:R-:W-:-:S03]  /*117c0*/  MOV R0, 0x400 ;  /* 0x0000040000007802 */ /* 0x000fc60000000f00 */
[----:B------:R-:W-:-:S04]  /*117d0*/  ULEA.HI UR4, UR47, UR47, URZ, 0x1 ;  /* 0x0000002f2f047291 */ /* 0x000fc8000f8f083f */
[----:B------:R-:W-:-:S04]  /*117e0*/  ULOP3.LUT UR4, UR4, 0xfffffffe, URZ, 0xc0, !UPT ;  /* 0xfffffffe04047892 */ /* 0x000fc8000f8ec03f */
[----:B------:R-:W-:Y:S01]  /*117f0*/  UIADD3 UR4, UR47, -UR4, URZ ;  /* 0x800000042f047290 */ /* 0x000fe2000fffe03f */
[----:B--2---:R-:W-:-:S05]  /*11800*/  LEA R7, R3, R0, 0x18 ;  /* 0x0000000003077211 */ /* 0x004fca00078ec0ff */
[----:B------:R-:W-:-:S05]  /*11810*/  IMAD.U32 R0, RZ, RZ, UR4 ;  /* 0x00000004ff007e24 */ /* 0x000fca000f8e00ff */
[----:B------:R-:W-:-:S04]  /*11820*/  SHF.L.U32 R0, R0, 0x1f, RZ ;  /* 0x0000001f00007819 */ /* 0x000fc800000006ff */
[----:B------:R-:W2:Y:S02]  /*11830*/  SYNCS.PHASECHK.TRANS64.TRYWAIT P0, [R7+URZ+0x28820], R0 ;  /* 0x02882000070075a7 */ /* 0x000ea4000800017f */
[----:B--2---:R-:W-:Y:S05]  /*11840*/  @!P0 BRA `(.L_x_1018) ;  /* 0x0000000800a08947 */ /* 0x004fea0003800000 */
.L_x_1045:
[----:B------:R-:W3:Y:S02]  /*11850*/  S2R R2, SR_TID.X ;  /* 0x0000000000027919 */ /* 0x000ee40000002100 */
[----:B---3--:R-:W-:-:S04]  /*11860*/  SHF.R.U32.HI R2, RZ, 0x5, R2 ;  /* 0x00000005ff027819 */ /* 0x008fc80000011602 */
[----:B------:R-:W-:-:S05]  /*11870*/  LOP3.LUT R2, R2, 0x3, RZ, 0xc0, !PT ;  /* 0x0000000302027812 */ /* 0x000fca00078ec0ff */
[----:B--2---:R-:W2:Y:S02]  /*11880*/  SHFL.IDX PT, R0, R2, RZ, 0x1f ;  /* 0x00001fff02007589 */ /* 0x004ea400000e0000 */
[----:B--2---:R-:W-:-:S13]  /*11890*/  ISETP.NE.AND P0, PT, R0, RZ, PT ;  /* 0x000000ff0000720c */ /* 0x004fda0003f05270 */
[----:B------:R-:W-:Y:S05]  /*118a0*/  @P0 EXIT ;  /* 0x000000000000094d */ /* 0x000fea0003800000 */
[----:B------:R-:W-:Y:S01]  /*118b0*/  ELECT P0, URZ, PT ;  /* 0x00000000003f782f */ /* 0x000fe20003800000 */
[----:B------:R-:W-:-:S12]  /*118c0*/  BSSY B0, `(.L_x_1019) ;  /* 0x0000020000007945 */ /* 0x000fd80003800000 */
[----:B------:R-:W-:Y:S05]  /*118d0*/  @!P0 BRA `(.L_x_1020) ;  /* 0x0000000000788947 */ /* 0x000fea0003800000 */
[----:B------:R-:W-:-:S06]  /*118e0*/  ULOP3.LUT UR4, UR38, 0x2, URZ, 0xfc, !UPT ;  /* 0x0000000226047892 */ /* 0x000fcc000f8efc3f */
[----:B------:R-:W-:-:S05]  /*118f0*/  IMAD.U32 R0, RZ, RZ, UR4 ;  /* 0x00000004ff007e24 */ /* 0x000fca000f8e00ff */
[----:B------:R-:W-:-:S13]  /*11900*/  ISETP.NE.AND P2, PT, R0, 0x3, PT ;  /* 0x000000030000780c */ /* 0x000fda0003f45270 */
[----:B------:R-:W-:Y:S05]  /*11910*/  @!P2 BRA `(.L_x_1021) ;  /* 0x000000000004a947 */ /* 0x000fea0003800000 */
[----:B------:R-:W-:Y:S01]  /*11920*/  BPT.TRAP 0x1 ;  /* 0x000000040000795c */ /* 0x000fe20000300000 */
.L_x_1021:
[----:B------:R-:W-:Y:S01]  /*11930*/  VIADD R3, R7, 0x28840 ;  /* 0x0002884007037836 */ /* 0x000fe20000000000 */
[----:B------:R-:W-:Y:S01]  /*11940*/  SHF.L.U32 R4, R17, 0x1f, RZ ;  /* 0x0000001f11047819 */ /* 0x000fe200000006ff */
[C---:B------:R-:W-:Y:S02]  /*11950*/  VIADD R0, R16.reuse, 0x1 ;  /* 0x0000000110007836 */ /* 0x040fe40000000000 */
[----:B------:R-:W-:-:S03]  /*11960*/  IMAD R5, R16, 0x8, R3 ;  /* 0x0000000810057824 */ /* 0x000fc600078e0203 */
[----:B------:R-:W-:Y:S01]  /*11970*/  ISETP.NE.AND P1, PT, R0, 0x2, PT ;  /* 0x000000020000780c */ /* 0x000fe20003f25270 */
[----:B------:R-:W2:Y:S03]  /*11980*/  SYNCS.PHASECHK.TRANS64.TRYWAIT P0, [R5+URZ], R4 ;  /* 0x00000004050075a7 */ /* 0x000ea6000800017f */
[----:B------:R-:W-:-:S04]  /*11990*/  SEL R2, RZ, 0x1, P1 ;  /* 0x00000001ff027807 */ /* 0x000fc80000800000 */
[----:B------:R-:W-:Y:S02]  /*119a0*/  LOP3.LUT R17, R17, R2, RZ, 0x3c, !PT ;  /* 0x0000000211117212 */ /* 0x000fe400078e3cff */
[----:B------:R-:W-:Y:S02]  /*119b0*/  SEL R2, R0, RZ, P1 ;  /* 0x000000ff00027207 */ /* 0x000fe40000800000 */
[----:B------:R-:W-:-:S03]  /*119c0*/  SHF.L.U32 R0, R17, 0x1f, RZ ;  /* 0x0000001f11007819 */ /* 0x000fc600000006ff */
[----:B------:R-:W-:Y:S01]  /*119d0*/  IMAD R3, R2, 0x8, R3 ;  /* 0x0000000802037824 */ /* 0x000fe200078e0203 */
[----:B--2---:R-:W-:Y:S06]  /*119e0*/  @!P0 BRA `(.L_x_1022) ;  /* 0x00000008004c8947 */ /* 0x004fec0003800000 */
.L_x_1046:
[----:B------:R-:W3:Y:S02]  /*119f0*/  SYNCS.PHASECHK.TRANS64.TRYWAIT P0, [R3+URZ], R0 ;  /* 0x00000000030075a7 */ /* 0x000ee4000800017f */
[----:B---3--:R-:W-:Y:S05]  /*11a00*/  @!P0 BRA `(.L_x_1023) ;  /* 0x0000000800588947 */ /* 0x008fea0003800000 */
.L_x_1047:
[----:B------:R-:W-:Y:S05]  /*11a10*/  @!P2 BRA `(.L_x_1024) ;  /* 0x000000000004a947 */ /* 0x000fea0003800000 */
[----:B------:R-:W-:Y:S01]  /*11a20*/  BPT.TRAP 0x1 ;  /* 0x000000040000795c */ /* 0x000fe20000300000 */
.L_x_1024:
[----:B---3--:R-:W-:-:S04]  /*11a30*/  VIADD R3, R7, 0x28860 ;  /* 0x0002886007037836 */ /* 0x008fc80000000000 */
[----:B--2---:R-:W-:-:S04]  /*11a40*/  IMAD R5, R16, 0x8, R3 ;  /* 0x0000000810057824 */ /* 0x004fc800078e0203 */
[----:B------:R-:W2:Y:S02]  /*11a50*/  SYNCS.PHASECHK.TRANS64.TRYWAIT P0, [R5+URZ], R4 ;  /* 0x00000004050075a7 */ /* 0x000ea4000800017f */
[----:B--2---:R-:W-:Y:S05]  /*11a60*/  @!P0 BRA `(.L_x_1025) ;  /* 0x0000000800548947 */ /* 0x004fea0003800000 */
.L_x_1048:
[----:B------:R-:W-:-:S07]  /*11a70*/  IMAD R3, R2, 0x8, R3 ;  /* 0x0000000802037824 */ /* 0x000fce00078e0203 */
.L_x_1026:
[----:B---3--:R3:W4:Y:S02]  /*11a80*/  SYNCS.PHASECHK.TRANS64.TRYWAIT P0, [R3+URZ], R0 ;  /* 0x00000000030075a7 */ /* 0x008724000800017f */
[----:B----4-:R-:W-:Y:S05]  /*11a90*/  @!P0 NANOSLEEP.SYNCS 0x989680 ;  /* 0x009896800000895d */ /* 0x010fea0003900000 */
[----:B------:R-:W4:Y:S02]  /*11aa0*/  @!P0 SYNCS.PHASECHK.TRANS64 P0, [R3+URZ], R0 ;  /* 0x00000000030085a7 */ /* 0x000f24000800007f */
[----:B----4-:R-:W-:Y:S05]  /*11ab0*/  @!P0 BRA `(.L_x_1026) ;  /* 0xfffffffc00f08947 */ /* 0x010fea000383ffff */
.L_x_1020:
[----:B------:R-:W-:Y:S05]  /*11ac0*/  BSYNC B0 ;  /* 0x0000000000007941 */ /* 0x000fea0003800000 */
.L_x_1019:
[----:B------:R-:W-:Y:S05]  /*11ad0*/  EXIT ;  /* 0x000000000000794d */ /* 0x000fea0003800000 */
.L_x_880:
[----:B-1----:R-:W-:-:S04]  /*11ae0*/  IMAD.U32 R3, RZ, RZ, UR39 ;  /* 0x00000027ff037e24 */ /* 0x002fc8000f8e00ff */
[----:B------:R1:W2:Y:S03]  /*11af0*/  SYNCS.PHASECHK.TRANS64.TRYWAIT P1, [R3+URZ+0x28800], R0 ;  /* 0x02880000030075a7 */ /* 0x0002a6000802017f */
[----:B--2---:R-:W-:Y:S05]  /*11b00*/  @!P1 NANOSLEEP.SYNCS 0x989680 ;  /* 0x009896800000995d */ /* 0x004fea0003900000 */
[----:B------:R-:W2:Y:S02]  /*11b10*/  @!P1 SYNCS.PHASECHK.TRANS64 P1, [R3+URZ+0x28800], R0 ;  /* 0x02880000030095a7 */ /* 0x000ea4000802007f */
[----:B--2---:R-:W-:Y:S05]  /*11b20*/  @!P1 BRA `(.L_x_880) ;  /* 0xfffffffc00ec9947 */ /* 0x004fea000383ffff */
[----:B------:R-:W-:Y:S05]  /*11b30*/  BRA `(.L_x_1027) ;  /* 0xfffffefc00887947 */ /* 0x000fea000383ffff */
.L_x_884:
[----:B--2---:R2:W3:Y:S02]  /*11b40*/  SYNCS.PHASECHK.TRANS64.TRYWAIT P2, [R7+URZ+0x28830], R0 ;  /* 0x02883000070075a7 */ /* 0x0044e4000804017f */
[----:B---3--:R-:W-:Y:S05]  /*11b50*/  @!P2 NANOSLEEP.SYNCS 0x989680 ;  /* 0x009896800000a95d */ /* 0x008fea0003900000 */
[----:B------:R-:W3:Y:S02]  /*11b60*/  @!P2 SYNCS.PHASECHK.TRANS64 P2, [R7+URZ+0x28830], R0 ;  /* 0x028830000700a5a7 */ /* 0x000ee4000804007f */
[----:B---3--:R-:W-:Y:S05]  /*11b70*/  @!P2 BRA `(.L_x_884) ;  /* 0xfffffffc00f0a947 */ /* 0x008fea000383ffff */
[----:B------:R-:W-:Y:S05]  /*11b80*/  BRA `(.L_x_883) ;  /* 0xfffffefc00ac7947 */ /* 0x000fea000383ffff */
.L_x_900:
[----:B--2---:R-:W-:-:S04]  /*11b90*/  IMAD.U32 R11, RZ, RZ, UR6 ;  /* 0x00000006ff0b7e24 */ /* 0x004fc8000f8e00ff */
[----:B------:R2:W3:Y:S03]  /*11ba0*/  SYNCS.PHASECHK.TRANS64.TRYWAIT P3, [R11+URZ+0x28830], R6 ;  /* 0x028830060b0075a7 */ /* 0x0004e6000806017f */
[----:B---3--:R-:W-:Y:S05]  /*11bb0*/  @!P3 NANOSLEEP.SYNCS 0x989680 ;  /* 0x009896800000b95d */ /* 0x008fea0003900000 */
[----:B------:R-:W3:Y:S02]  /*11bc0*/  @!P3 SYNCS.PHASECHK.TRANS64 P3, [R11+URZ+0x28830], R6 ;  /* 0x028830060b00b5a7 */ /* 0x000ee4000806007f */
[----:B---3--:R-:W-:Y:S05]  /*11bd0*/  @!P3 BRA `(.L_x_900) ;  /* 0xfffffffc00ecb947 */ /* 0x008fea000383ffff */
[----:B------:R-:W-:Y:S05]  /*11be0*/  BRA `(.L_x_897) ;  /* 0xffffff2c00fc7947 */ /* 0x000fea000383ffff */
.L_x_904:
[----:B--2---:R-:W-:-:S04]  /*11bf0*/  IMAD.U32 R11, RZ, RZ, UR6 ;  /* 0x00000006ff0b7e24 */ /* 0x004fc8000f8e00ff */
[----:B------:R2:W3:Y:S03]  /*11c00*/  SYNCS.PHASECHK.TRANS64.TRYWAIT P3, [R11+URZ+0x28850], R6 ;  /* 0x028850060b0075a7 */ /* 0x0004e6000806017f */
[----:B---3--:R-:W-:Y:S05]  /*11c10*/  @!P3 NANOSLEEP.SYNCS 0x989680 ;  /* 0x009896800000b95d */ /* 0x008fea0003900000 */
[----:B------:R-:W3:Y:S02]  /*11c20*/  @!P3 SYNCS.PHASECHK.TRANS64 P3, [R11+URZ+0x28850], R6 ;  /* 0x028850060b00b5a7 */ /* 0x000ee4000806007f */
[----:B---3--:R-:W-:Y:S05]  /*11c30*/  @!P3 BRA `(.L_x_904) ;  /* 0xfffffffc00ecb947 */ /* 0x008fea000383ffff */
[----:B------:R-:W-:Y:S05]  /*11c40*/  BRA `(.L_x_901) ;  /* 0xffffff3000bc7947 */ /* 0x000fea000383ffff */
.L_x_921:
[----:B--2---:R-:W-:-:S04]  /*11c50*/  IMAD.U32 R9, RZ, RZ, UR6 ;  /* 0x00000006ff097e24 */ /* 0x004fc8000f8e00ff */
[----:B------:R2:W3:Y:S03]  /*11c60*/  SYNCS.PHASECHK.TRANS64.TRYWAIT P2, [R9+URZ+0x28830], R0 ;  /* 0x02883000090075a7 */ /* 0x0004e6000804017f */
[----:B---3--:R-:W-:Y:S05]  /*11c70*/  @!P2 NANOSLEEP.SYNCS 0x989680 ;  /* 0x009896800000a95d */ /* 0x008fea0003900000 */
[----:B------:R-:W3:Y:S02]  /*11c80*/  @!P2 SYNCS.PHASECHK.TRANS64 P2, [R9+URZ+0x28830], R0 ;  /* 0x028830000900a5a7 */ /* 0x000ee4000804007f */
[----:B---3--:R-:W-:Y:S05]  /*11c90*/  @!P2 BRA `(.L_x_921) ;  /* 0xfffffffc00eca947 */ /* 0x008fea000383ffff */
[----:B------:R-:W-:Y:S05]  /*11ca0*/  BRA `(.L_x_918) ;  /* 0xffffff6000547947 */ /* 0x000fea000383ffff */
.L_x_925:
[----:B--2---:R-:W-:-:S04]  /*11cb0*/  IMAD.U32 R9, RZ, RZ, UR6 ;  /* 0x00000006ff097e24 */ /* 0x004fc8000f8e00ff */
[----:B------:R2:W3:Y:S03]  /*11cc0*/  SYNCS.PHASECHK.TRANS64.TRYWAIT P2, [R9+URZ+0x28850], R0 ;  /* 0x02885000090075a7 */ /* 0x0004e6000804017f */
[----:B---3--:R-:W-:Y:S05]  /*11cd0*/  @!P2 NANOSLEEP.SYNCS 0x989680 ;  /* 0x009896800000a95d */ /* 0x008fea0003900000 */
[----:B------:R-:W3:Y:S02]  /*11ce0*/  @!P2 SYNCS.PHASECHK.TRANS64 P2, [R9+URZ+0x28850], R0 ;  /* 0x028850000900a5a7 */ /* 0x000ee4000804007f */
[----:B---3--:R-:W-:Y:S05]  /*11cf0*/  @!P2 BRA `(.L_x_925) ;  /* 0xfffffffc00eca947 */ /* 0x008fea000383ffff */
[----:B------:R-:W-:Y:S05]  /*11d00*/  BRA `(.L_x_922) ;  /* 0xffffff6400147947 */ /* 0x000fea000383ffff */
.L_x_931:
[----:B--2---:R-:W-:-:S04]  /*11d10*/  IMAD.U32 R9, RZ, RZ, UR6 ;  /* 0x00000006ff097e24 */ /* 0x004fc8000f8e00ff */
[----:B------:R2:W3:Y:S03]  /*11d20*/  SYNCS.PHASECHK.TRANS64.TRYWAIT P2, [R9+URZ+0x28830], R0 ;  /* 0x02883000090075a7 */ /* 0x0004e6000804017f */
[----:B---3--:R-:W-:Y:S05]  /*11d30*/  @!P2 NANOSLEEP.SYNCS 0x989680 ;  /* 0x009896800000a95d */ /* 0x008fea0003900000 */
[----:B------:R-:W3:Y:S02]  /*11d40*/  @!P2 SYNCS.PHASECHK.TRANS64 P2, [R9+URZ+0x28830], R0 ;  /* 0x028830000900a5a7 */ /* 0x000ee4000804007f */
[----:B---3--:R-:W-:Y:S05]  /*11d50*/  @!P2 BRA `(.L_x_931) ;  /* 0xfffffffc00eca947 */ /* 0x008fea000383ffff */
[----:B------:R-:W-:Y:S05]  /*11d60*/  BRA `(.L_x_928) ;  /* 0xffffff8000347947 */ /* 0x000fea000383ffff */
.L_x_935:
[----:B--2---:R-:W-:-:S04]  /*11d70*/  IMAD.U32 R9, RZ, RZ, UR6 ;  /* 0x00000006ff097e24 */ /* 0x004fc8000f8e00ff */
[----:B------:R2:W3:Y:S03]  /*11d80*/  SYNCS.PHASECHK.TRANS64.TRYWAIT P2, [R9+URZ+0x28850], R0 ;  /* 0x02885000090075a7 */ /* 0x0004e6000804017f */
[----:B---3--:R-:W-:Y:S05]  /*11d90*/  @!P2 NANOSLEEP.SYNCS 0x989680 ;  /* 0x009896800000a95d */ /* 0x008fea0003900000 */
[----:B------:R-:W3:Y:S02]  /*11da0*/  @!P2 SYNCS.PHASECHK.TRANS64 P2, [R9+URZ+0x28850], R0 ;  /* 0x028850000900a5a7 */ /* 0x000ee4000804007f */
[----:B---3--:R-:W-:Y:S05]  /*11db0*/  @!P2 BRA `(.L_x_935) ;  /* 0xfffffffc00eca947 */ /* 0x008fea000383ffff */
[----:B------:R-:W-:Y:S05]  /*11dc0*/  BRA `(.L_x_932) ;  /* 0xffffff8000f47947 */ /* 0x000fea000383ffff */
.L_x_948:
[----:B--2---:R-:W-:-:S04]  /*11dd0*/  IMAD.U32 R5, RZ, RZ, UR5 ;  /* 0x00000005ff057e24 */ /* 0x004fc8000f8e00ff */
[----:B------:R2:W3:Y:S03]  /*11de0*/  SYNCS.PHASECHK.TRANS64.TRYWAIT P0, [R5+URZ+0x28850], R4 ;  /* 0x02885004050075a7 */ /* 0x0004e6000800017f */
[----:B---3--:R-:W-:Y:S05]  /*11df0*/  @!P0 NANOSLEEP.SYNCS 0x989680 ;  /* 0x009896800000895d */ /* 0x008fea0003900000 */
[----:B------:R-:W3:Y:S02]  /*11e00*/  @!P0 SYNCS.PHASECHK.TRANS64 P0, [R5+URZ+0x28850], R4 ;  /* 0x02885004050085a7 */ /* 0x000ee4000800007f */
[----:B---3--:R-:W-:Y:S05]  /*11e10*/  @!P0 BRA `(.L_x_948) ;  /* 0xfffffffc00ec8947 */ /* 0x008fea000383ffff */
[----:B------:R-:W-:Y:S05]  /*11e20*/  BRA `(.L_x_947) ;  /* 0xffffffac00dc7947 */ /* 0x000fea000383ffff */
.L_x_978:
[----:B------:R-:W1:Y:S01]  /*11e30*/  S2R R18, SR_TID.X ;  /* 0x0000000000127919 */ /* 0x000e620000002100 */
        /* <DEDUP_REMOVED lines=9> */
.L_x_1028:
[----:B------:R-:W-:Y:S05]  /*11ed0*/  BRA `(.L_x_1029) ;  /* 0xffffffd8006c7947 */ /* 0x000fea000383ffff */
.L_x_979:
[----:B------:R-:W-:Y:S01]  /*11ee0*/  BSSY B0, `(.L_x_1030) ;  /* 0x0000006000007945 */ /* 0x000fe20003800000 */
[----:B------:R-:W-:-:S07]  /*11ef0*/  IMAD.MOV.U32 R15, RZ, RZ, -0x1 ;  /* 0xffffffffff0f7424 */ /* 0x000fce00078e00ff */
[----:B------:R-:W-:Y:S05]  /*11f00*/  WARPSYNC.COLLECTIVE R15, `(.L_x_1031) ;  /* 0x000000000f0c7348 */ /* 0x000fea0003c00000 */
[----:B------:R-:W-:Y:S02]  /*11f10*/  ELECT P6, UR62, PT ;  /* 0x00000000003e782f */ /* 0x000fe400038c0000 */
[----:B------:R-:W-:Y:S01]  /*11f20*/  MOV R14, UR62 ;  /* 0x0000003e000e7c02 */ /* 0x000fe20008000f00 */
[----:B------:R-:W-:Y:S10]  /*11f30*/  ENDCOLLECTIVE ;  /* 0x000000000000791b */ /* 0x000ff40003800000 */
.L_x_1031:
[----:B------:R-:W-:Y:S05]  /*11f40*/  BSYNC B0 ;  /* 0x0000000000007941 */ /* 0x000fea0003800000 */
.L_x_1030:
[----:B------:R-:W-:Y:S05]  /*11f50*/  BRA `(.L_x_1032) ;  /* 0xffffffd8005c7947 */ /* 0x000fea000383ffff */
.L_x_982:
[----:B-1----:R1:W2:Y:S02]  /*11f60*/  SYNCS.PHASECHK.TRANS64.TRYWAIT P2, [R8+URZ+0x28840], R7 ;  /* 0x02884007080075a7 */ /* 0x0022a4000804017f */
[----:B--2---:R-:W-:Y:S05]  /*11f70*/  @!P2 NANOSLEEP.SYNCS 0x989680 ;  /* 0x009896800000a95d */ /* 0x004fea0003900000 */
[----:B------:R-:W2:Y:S02]  /*11f80*/  @!P2 SYNCS.PHASECHK.TRANS64 P2, [R8+URZ+0x28840], R7 ;  /* 0x028840070800a5a7 */ /* 0x000ea4000804007f */
[----:B--2---:R-:W-:Y:S05]  /*11f90*/  @!P2 BRA `(.L_x_982) ;  /* 0xfffffffc00f0a947 */ /* 0x004fea000383ffff */
[----:B------:R-:W-:Y:S05]  /*11fa0*/  BRA `(.L_x_1033) ;  /* 0xffffffd800b87947 */ /* 0x000fea000383ffff */
.L_x_984:
[----:B-1----:R-:W-:-:S04]  /*11fb0*/  IMAD.U32 R8, RZ, RZ, UR39 ;  /* 0x00000027ff087e24 */ /* 0x002fc8000f8e00ff */
[----:B------:R1:W2:Y:S03]  /*11fc0*/  SYNCS.PHASECHK.TRANS64.TRYWAIT P2, [R8+URZ+0x28820], R7 ;  /* 0x02882007080075a7 */ /* 0x0002a6000804017f */
[----:B--2---:R-:W-:Y:S05]  /*11fd0*/  @!P2 NANOSLEEP.SYNCS 0x989680 ;  /* 0x009896800000a95d */ /* 0x004fea0003900000 */
[----:B------:R-:W2:Y:S02]  /*11fe0*/  @!P2 SYNCS.PHASECHK.TRANS64 P2, [R8+URZ+0x28820], R7 ;  /* 0x028820070800a5a7 */ /* 0x000ea4000804007f */
[----:B--2---:R-:W-:Y:S05]  /*11ff0*/  @!P2 BRA `(.L_x_984) ;  /* 0xfffffffc00eca947 */ /* 0x004fea000383ffff */
[----:B------:R-:W-:Y:S05]  /*12000*/  BRA `(.L_x_1034) ;  /* 0xffffffdc00907947 */ /* 0x000fea000383ffff */
.L_x_990:
[----:B-1----:R1:W2:Y:S02]  /*12010*/  SYNCS.PHASECHK.TRANS64.TRYWAIT P3, [R3+URZ+0x28840], R2 ;  /* 0x02884002030075a7 */ /* 0x0022a4000806017f */
[----:B--2---:R-:W-:Y:S05]  /*12020*/  @!P3 NANOSLEEP.SYNCS 0x989680 ;  /* 0x009896800000b95d */ /* 0x004fea0003900000 */
[----:B------:R-:W2:Y:S02]  /*12030*/  @!P3 SYNCS.PHASECHK.TRANS64 P3, [R3+URZ+0x28840], R2 ;  /* 0x028840020300b5a7 */ /* 0x000ea4000806007f */
[----:B--2---:R-:W-:Y:S05]  /*12040*/  @!P3 BRA `(.L_x_990) ;  /* 0xfffffffc00f0b947 */ /* 0x004fea000383ffff */
[----:B------:R-:W-:Y:S05]  /*12050*/  BRA `(.L_x_1035) ;  /* 0xffffffe000347947 */ /* 0x000fea000383ffff */
.L_x_992:
[----:B-1----:R1:W2:Y:S02]  /*12060*/  SYNCS.PHASECHK.TRANS64.TRYWAIT P3, [R2+URZ+0x60], R3 ;  /* 0x00006003020075a7 */ /* 0x0022a4000806017f */
[----:B--2---:R-:W-:Y:S05]  /*12070*/  @!P3 NANOSLEEP.SYNCS 0x989680 ;  /* 0x009896800000b95d */ /* 0x004fea0003900000 */
[----:B------:R-:W2:Y:S02]  /*12080*/  @!P3 SYNCS.PHASECHK.TRANS64 P3, [R2+URZ+0x60], R3 ;  /* 0x000060030200b5a7 */ /* 0x000ea4000806007f */
[----:B--2---:R-:W-:Y:S05]  /*12090*/  @!P3 BRA `(.L_x_992) ;  /* 0xfffffffc00f0b947 */ /* 0x004fea000383ffff */
[----:B------:R-:W-:Y:S05]  /*120a0*/  BRA `(.L_x_1036) ;  /* 0xffffffe000a87947 */ /* 0x000fea000383ffff */
.L_x_998:
[----:B-1----:R1:W2:Y:S02]  /*120b0*/  SYNCS.PHASECHK.TRANS64.TRYWAIT P3, [R3+URZ+0x28840], R2 ;  /* 0x02884002030075a7 */ /* 0x0022a4000806017f */
[----:B--2---:R-:W-:Y:S05]  /*120c0*/  @!P3 NANOSLEEP.SYNCS 0x989680 ;  /* 0x009896800000b95d */ /* 0x004fea0003900000 */
[----:B------:R-:W2:Y:S02]  /*120d0*/  @!P3 SYNCS.PHASECHK.TRANS64 P3, [R3+URZ+0x28840], R2 ;  /* 0x028840020300b5a7 */ /* 0x000ea4000806007f */
[----:B--2---:R-:W-:Y:S05]  /*120e0*/  @!P3 BRA `(.L_x_998) ;  /* 0xfffffffc00f0b947 */ /* 0x004fea000383ffff */
[----:B------:R-:W-:Y:S05]  /*120f0*/  BRA `(.L_x_1037) ;  /* 0xffffffe400c87947 */ /* 0x000fea000383ffff */
.L_x_1000:
[----:B-1----:R1:W2:Y:S02]  /*12100*/  SYNCS.PHASECHK.TRANS64.TRYWAIT P3, [R2+URZ+0x60], R17 ;  /* 0x00006011020075a7 */ /* 0x0022a4000806017f */
[----:B--2---:R-:W-:Y:S05]  /*12110*/  @!P3 NANOSLEEP.SYNCS 0x989680 ;  /* 0x009896800000b95d */ /* 0x004fea0003900000 */
[----:B------:R-:W2:Y:S02]  /*12120*/  @!P3 SYNCS.PHASECHK.TRANS64 P3, [R2+URZ+0x60], R17 ;  /* 0x000060110200b5a7 */ /* 0x000ea4000806007f */
[----:B--2---:R-:W-:Y:S05]  /*12130*/  @!P3 BRA `(.L_x_1000) ;  /* 0xfffffffc00f0b947 */ /* 0x004fea000383ffff */
[----:B------:R-:W-:Y:S05]  /*12140*/  BRA `(.L_x_1038) ;  /* 0xffffffe8003c7947 */ /* 0x000fea000383ffff */
.L_x_1005:
[----:B--2---:R2:W3:Y:S02]  /*12150*/  SYNCS.PHASECHK.TRANS64.TRYWAIT P2, [R2+URZ+0x28840], R3 ;  /* 0x02884003020075a7 */ /* 0x0044e4000804017f */
[----:B---3--:R-:W-:Y:S05]  /*12160*/  @!P2 NANOSLEEP.SYNCS 0x989680 ;  /* 0x009896800000a95d */ /* 0x008fea0003900000 */
[----:B------:R-:W3:Y:S02]  /*12170*/  @!P2 SYNCS.PHASECHK.TRANS64 P2, [R2+URZ+0x28840], R3 ;  /* 0x028840030200a5a7 */ /* 0x000ee4000804007f */
[----:B---3--:R-:W-:Y:S05]  /*12180*/  @!P2 BRA `(.L_x_1005) ;  /* 0xfffffffc00f0a947 */ /* 0x008fea000383ffff */
[----:B------:R-:W-:Y:S05]  /*12190*/  BRA `(.L_x_1039) ;  /* 0xffffffec00247947 */ /* 0x000fea000383ffff */
.L_x_1007:
[----:B-1----:R1:W2:Y:S02]  /*121a0*/  SYNCS.PHASECHK.TRANS64.TRYWAIT P2, [R2+URZ+0x60], R11 ;  /* 0x0000600b020075a7 */ /* 0x0022a4000804017f */
[----:B--2---:R-:W-:Y:S05]  /*121b0*/  @!P2 NANOSLEEP.SYNCS 0x989680 ;  /* 0x009896800000a95d */ /* 0x004fea0003900000 */
[----:B------:R-:W2:Y:S02]  /*121c0*/  @!P2 SYNCS.PHASECHK.TRANS64 P2, [R2+URZ+0x60], R11 ;  /* 0x0000600b0200a5a7 */ /* 0x000ea4000804007f */
[----:B--2---:R-:W-:Y:S05]  /*121d0*/  @!P2 BRA `(.L_x_1007) ;  /* 0xfffffffc00f0a947 */ /* 0x004fea000383ffff */
[----:B------:R-:W-:Y:S05]  /*121e0*/  BRA `(.L_x_1040) ;  /* 0xffffffec00a47947 */ /* 0x000fea000383ffff */
.L_x_1014:
[----:B-1----:R1:W2:Y:S02]  /*121f0*/  SYNCS.PHASECHK.TRANS64.TRYWAIT P0, [R3+URZ+0x28860], R0 ;  /* 0x02886000030075a7 */ /* 0x0022a4000800017f */
[----:B--2---:R-:W-:Y:S05]  /*12200*/  @!P0 NANOSLEEP.SYNCS 0x989680 ;  /* 0x009896800000895d */ /* 0x004fea0003900000 */
[----:B------:R-:W2:Y:S02]  /*12210*/  @!P0 SYNCS.PHASECHK.TRANS64 P0, [R3+URZ+0x28860], R0 ;  /* 0x02886000030085a7 */ /* 0x000ea4000800007f */
[----:B--2---:R-:W-:Y:S05]  /*12220*/  @!P0 BRA `(.L_x_1014) ;  /* 0xfffffffc00f08947 */ /* 0x004fea000383ffff */
[----:B------:R-:W-:Y:S05]  /*12230*/  BRA `(.L_x_1041) ;  /* 0xfffffff000807947 */ /* 0x000fea000383ffff */
.L_x_1016:
[----:B------:R-:W-:Y:S01]  /*12240*/  BSSY B0, `(.L_x_1042) ;  /* 0x0000007000007945 */ /* 0x000fe20003800000 */
[----:B------:R-:W-:Y:S02]  /*12250*/  IMAD.MOV.U32 R12, RZ, RZ, RZ ;  /* 0x000000ffff0c7224 */ /* 0x000fe400078e00ff */
[----:B------:R-:W-:Y:S02]  /*12260*/  IMAD.MOV.U32 R11, RZ, RZ, 0x1f ;  /* 0x0000001fff0b7424 */ /* 0x000fe400078e00ff */
[----:B------:R-:W-:-:S07]  /*12270*/  IMAD.MOV.U32 R15, RZ, RZ, -0x1 ;  /* 0xffffffffff0f7424 */ /* 0x000fce00078e00ff */
[----:B------:R-:W-:Y:S05]  /*12280*/  WARPSYNC.COLLECTIVE R15, `(.L_x_1043) ;  /* 0x000000000f087348 */ /* 0x000fea0003c00000 */
[----:B------:R1:W2:Y:S02]  /*12290*/  SHFL.IDX P6, R14, R13, R12, R11 ;  /* 0x0000000c0d0e7389 */ /* 0x0002a400000c000b */
[----:B-12---:R-:W-:Y:S01]  /*122a0*/  ENDCOLLECTIVE ;  /* 0x000000000000791b */ /* 0x006fe20003800000 */
.L_x_1043:
[----:B------:R-:W-:Y:S05]  /*122b0*/  BSYNC B0 ;  /* 0x0000000000007941 */ /* 0x000fea0003800000 */
.L_x_1042:
[----:B------:R-:W-:Y:S05]  /*122c0*/  BRA `(.L_x_1044) ;  /* 0xfffffff000fc7947 */ /* 0x000fea000383ffff */
.L_x_1018:
[----:B--2---:R2:W3:Y:S02]  /*122d0*/  SYNCS.PHASECHK.TRANS64.TRYWAIT P0, [R7+URZ+0x28820], R0 ;  /* 0x02882000070075a7 */ /* 0x0044e4000800017f */
[----:B---3--:R-:W-:Y:S05]  /*122e0*/  @!P0 NANOSLEEP.SYNCS 0x989680 ;  /* 0x009896800000895d */ /* 0x008fea0003900000 */
[----:B------:R-:W3:Y:S02]  /*122f0*/  @!P0 SYNCS.PHASECHK.TRANS64 P0, [R7+URZ+0x28820], R0 ;  /* 0x02882000070085a7 */ /* 0x000ee4000800007f */
[----:B---3--:R-:W-:Y:S05]  /*12300*/  @!P0 BRA `(.L_x_1018) ;  /* 0xfffffffc00f08947 */ /* 0x008fea000383ffff */
[----:B------:R-:W-:Y:S05]  /*12310*/  BRA `(.L_x_1045) ;  /* 0xfffffff4004c7947 */ /* 0x000fea000383ffff */
.L_x_1022:
[----:B--2---:R2:W3:Y:S02]  /*12320*/  SYNCS.PHASECHK.TRANS64.TRYWAIT P0, [R5+URZ], R4 ;  /* 0x00000004050075a7 */ /* 0x0044e4000800017f */
[----:B---3--:R-:W-:Y:S05]  /*12330*/  @!P0 NANOSLEEP.SYNCS 0x989680 ;  /* 0x009896800000895d */ /* 0x008fea0003900000 */
[----:B------:R-:W3:Y:S02]  /*12340*/  @!P0 SYNCS.PHASECHK.TRANS64 P0, [R5+URZ], R4 ;  /* 0x00000004050085a7 */ /* 0x000ee4000800007f */
[----:B---3--:R-:W-:Y:S05]  /*12350*/  @!P0 BRA `(.L_x_1022) ;  /* 0xfffffffc00f08947 */ /* 0x008fea000383ffff */
[----:B------:R-:W-:Y:S05]  /*12360*/  BRA `(.L_x_1046) ;  /* 0xfffffff400a07947 */ /* 0x000fea000383ffff */
.L_x_1023:
[----:B---3--:R3:W4:Y:S02]  /*12370*/  SYNCS.PHASECHK.TRANS64.TRYWAIT P0, [R3+URZ], R0 ;  /* 0x00000000030075a7 */ /* 0x008724000800017f */
[----:B----4-:R-:W-:Y:S05]  /*12380*/  @!P0 NANOSLEEP.SYNCS 0x989680 ;  /* 0x009896800000895d */ /* 0x010fea0003900000 */
[----:B------:R-:W4:Y:S02]  /*12390*/  @!P0 SYNCS.PHASECHK.TRANS64 P0, [R3+URZ], R0 ;  /* 0x00000000030085a7 */ /* 0x000f24000800007f */
[----:B----4-:R-:W-:Y:S05]  /*123a0*/  @!P0 BRA `(.L_x_1023) ;  /* 0xfffffffc00f08947 */ /* 0x010fea000383ffff */
[----:B------:R-:W-:Y:S05]  /*123b0*/  BRA `(.L_x_1047) ;  /* 0xfffffff400947947 */ /* 0x000fea000383ffff */
.L_x_1025:
[----:B--2---:R2:W3:Y:S02]  /*123c0*/  SYNCS.PHASECHK.TRANS64.TRYWAIT P0, [R5+URZ], R4 ;  /* 0x00000004050075a7 */ /* 0x0044e4000800017f */
[----:B---3--:R-:W-:Y:S05]  /*123d0*/  @!P0 NANOSLEEP.SYNCS 0x989680 ;  /* 0x009896800000895d */ /* 0x008fea0003900000 */
[----:B------:R-:W3:Y:S02]  /*123e0*/  @!P0 SYNCS.PHASECHK.TRANS64 P0, [R5+URZ], R4 ;  /* 0x00000004050085a7 */ /* 0x000ee4000800007f */
[----:B---3--:R-:W-:Y:S05]  /*123f0*/  @!P0 BRA `(.L_x_1025) ;  /* 0xfffffffc00f08947 */ /* 0x008fea000383ffff */
[----:B------:R-:W-:Y:S05]  /*12400*/  BRA `(.L_x_1048) ;  /* 0xfffffff400987947 */ /* 0x000fea000383ffff */
.L_x_1049:
        /* <DEDUP_REMOVED lines=15> */
.L_x_2730:


//--------------------- .text._ZN7cutlass13device_kernelIN5flash11enable_sm90INS1_16FlashAttnFwdSm90INS1_25CollectiveMainloopFwdSm90ILi2EN4cute5tupleIJNS5_1CILi1EEES8_S8_EEENS6_IJNS7_ILi128EEESA_SA_EEELi128ENS_10bfloat16_tEfNS_4arch4Sm90ELb0ELb1ELb0ELb1ELb0ELb0ELb0ELb1ELb1ELb0ELb0ELb0EEENS1_21CollectiveEpilogueFwdISB_S9_SC_SE_Li256ELb1ELb0ELb0ELb0EEENS1_36VarlenDynamicPersistentTileSchedulerILi128ELi128ELi256ELi32ELb0ELb0ELb1ELb1ELb0ELb1EEEEEEEEEvNT_6ParamsE --------------------------
	.section	.text._ZN7cutlass13device_kernelIN5flash11enable_sm90INS1_16FlashAttnFwdSm90INS1_25CollectiveMainloopFwdSm90ILi2EN4cute5tupleIJNS5_1CILi1EEES8_S8_EEENS6_IJNS7_ILi128EEESA_SA_EEELi128ENS_10bfloat16_tEfNS_4arch4Sm90ELb0ELb1ELb0ELb1ELb0ELb0ELb0ELb1ELb1ELb0ELb0ELb0EEENS1_21CollectiveEpilogueFwdISB_S9_SC_SE_Li256ELb1ELb0ELb0ELb0EEENS1_36VarlenDynamicPersistentTileSchedulerILi128ELi128ELi256ELi32ELb0ELb0ELb1ELb1ELb0ELb1EEEEEEEEEvNT_6ParamsE,"ax",@progbits
	.align	128
.text._ZN7cutlass13device_kernelIN5flash11enable_sm90INS1_16FlashAttnFwdSm90INS1_25CollectiveMainloopFwdSm90ILi2EN4cute5tupleIJNS5_1CILi1EEES8_S8_EEENS6_IJNS7_ILi128EEESA_SA_EEELi128ENS_10bfloat16_tEfNS_4arch4Sm90ELb0ELb1ELb0ELb1ELb0ELb0ELb0ELb1ELb1ELb0ELb0ELb0EEENS1_21CollectiveEpilogueFwdISB_S9_SC_SE_Li256ELb1ELb0ELb0ELb0EEENS1_36VarlenDynamicPersistentTileSchedulerILi128ELi128ELi256ELi32ELb0ELb0ELb1ELb1ELb0ELb1EEEEEEEEEvNT_6ParamsE:
        .type           _ZN7cutlass13device_kernelIN5flash11enable_sm90INS1_16FlashAttnFwdSm90INS1_25CollectiveMainloopFwdSm90ILi2EN4cute5tupleIJNS5_1CILi1EEES8_S8_EEENS6_IJNS7_ILi128EEESA_SA_EEELi128ENS_10bfloat16_tEfNS_4arch4Sm90ELb0ELb1ELb0ELb1ELb0ELb0ELb0ELb1ELb1ELb0ELb0ELb0EEENS1_21CollectiveEpilogueFwdISB_S9_SC_SE_Li256ELb1ELb0ELb0ELb0EEENS1_36VarlenDynamicPersistentTileSchedulerILi128ELi128ELi256ELi32ELb0ELb0ELb1ELb1ELb0ELb1EEEEEEEEEvNT_6ParamsE,@function
        .size           _ZN7cutlass13device_kernelIN5flash11enable_sm90INS1_16FlashAttnFwdSm90INS1_25CollectiveMainloopFwdSm90ILi2EN4cute5tupleIJNS5_1CILi1EEES8_S8_EEENS6_IJNS7_ILi128EEESA_SA_EEELi128ENS_10bfloat16_tEfNS_4arch4Sm90ELb0ELb1ELb0ELb1ELb0ELb0ELb0ELb1ELb1ELb0ELb0ELb0EEENS1_21CollectiveEpilogueFwdISB_S9_SC_SE_Li256ELb1ELb0ELb0ELb0EEENS1_36VarlenDynamicPersistentTileSchedulerILi128ELi128ELi256ELi32ELb0ELb0ELb1ELb1ELb0ELb1EEEEEEEEEvNT_6ParamsE,(.L_x_2731 - _ZN7cutlass13device_kernelIN5flash11enable_sm90INS1_16FlashAttnFwdSm90INS1_25CollectiveMainloopFwdSm90ILi2EN4cute5tupleIJNS5_1CILi1EEES8_S8_EEENS6_IJNS7_ILi128EEESA_SA_EEELi128ENS_10bfloat16_tEfNS_4arch4Sm90ELb0ELb1ELb0ELb1ELb0ELb0ELb0ELb1ELb1ELb0ELb0ELb0EEENS1_21CollectiveEpilogueFwdISB_S9_SC_SE_Li256ELb1ELb0ELb0ELb0EEENS1_36VarlenDynamicPersistentTileSchedulerILi128ELi128ELi256ELi32ELb0ELb0ELb1ELb1ELb0ELb1EEEEEEEEEvNT_6ParamsE)
        .other          _ZN7cutlass13device_kernelIN5flash11enable_sm90INS1_16FlashAttnFwdSm90INS1_25CollectiveMainloopFwdSm90ILi2EN4cute5tupleIJNS5_1CILi1EEES8_S8_EEENS6_IJNS7_ILi128EEESA_SA_EEELi128ENS_10bfloat16_tEfNS_4arch4Sm90ELb0ELb1ELb0ELb1ELb0ELb0ELb0ELb1ELb1ELb0ELb0ELb0EEENS1_21CollectiveEpilogueFwdISB_S9_SC_SE_Li256ELb1ELb0ELb0ELb0EEENS1_36VarlenDynamicPersistentTileSchedulerILi128ELi128ELi256ELi32ELb0ELb0ELb1ELb1ELb0ELb1EEEEEEEEEvNT_6ParamsE,@"STO_CUDA_ENTRY STV_DEFAULT"
_ZN7cutlass13device_kernelIN5flash11enable_sm90INS1_16FlashAttnFwdSm90INS1_25CollectiveMainloopFwdSm90ILi2EN4cute5tupleIJNS5_1CILi1EEES8_S8_EEENS6_IJNS7_ILi128EEESA_SA_EEELi128ENS_10bfloat16_tEfNS_4arch4Sm90ELb0ELb1ELb0ELb1ELb0ELb0ELb0ELb1ELb1ELb0ELb0ELb0EEENS1_21CollectiveEpilogueFwdISB_S9_SC_SE_Li256ELb1ELb0ELb0ELb0EEENS1_36VarlenDynamicPersistentTileSchedulerILi128ELi128ELi256ELi32ELb0ELb0ELb1ELb1ELb0ELb1EEEEEEEEEvNT_6ParamsE:
        /* <DEDUP_REMOVED lines=21> */
.L_x_1051:
[----:B------:R-:W-:Y:S05]  /*0150*/  BSYNC B0 ;  /* 0x0000000000007941 */ /* 0x000fea0003800000 */
.L_x_1050:
        /* <DEDUP_REMOVED lines=41> */
.L_x_1052:
        /* <DEDUP_REMOVED lines=22> */
.L_x_1053:
        /* <DEDUP_REMOVED lines=18> */
.L_x_1054:
        /* <DEDUP_REMOVED lines=22> */
.L_x_1055:
        /* <DEDUP_REMOVED lines=22> */
.L_x_1056:
[----:B------:R-:W-:Y:S01]  /*0930*/  PLOP3.LUT P0, PT, PT, PT, UP0, 0x80, 0x0 ;  /* 0x000000000000781c */ /* 0x000fe20003f0f008 */
[----:B------:R-:W-:Y:S01]  /*0940*/  UMOV UR36, 0x1 ;  /* 0x0000000100247882 */ /* 0x000fe20000000000 */
[----:B------:R-:W-:Y:S01]  /*0950*/  NOP ;  /* 0x0000000000007918 */ /* 0x000fe20000000000 */
[----:B------:R-:W-:Y:S01]  /*0960*/  USEL UR36, UR36, 0x2, !UP0 ;  /* 0x0000000224247887 */ /* 0x000fe2000c000000 */
[----:B------:R-:W-:Y:S01]  /*0970*/  ULDC.64 UR48, c[0x0][0x208] ;  /* 0x0000820000307ab9 */ /* 0x000fe20000000a00 */
[----:B012-4-:R-:W-:Y:S08]  /*0980*/  BAR.SYNC.DEFER_BLOCKING 0x0 ;  /* 0x0000000000007b1d */ /* 0x017ff00000010000 */
[----:B------:R-:W-:Y:S05]  /*0990*/  @!P0 BRA `(.L_x_1057) ;  /* 0x000000ec00a88947 */ /* 0x000fea0003800000 */
.L_x_1058:
[----:B------:R-:W-:-:S08]  /*09a0*/  NOP ;  /* 0x0000000000007918 */ /* 0x000fd00000000000 */
[----:B------:R-:W0:Y:S02]  /*09b0*/  USETMAXREG.TRY_ALLOC.CTAPOOL UP0, 0xf0 ;  /* 0x000000f0000079c8 */ /* 0x000e240008000600 */
[----:B0-----:R-:W-:-:S13]  /*09c0*/  PLOP3.LUT P0, PT, PT, PT, UP0, 0x80, 0x0 ;  /* 0x000000000000781c */ /* 0x001fda0003f0f008 */
[----:B------:R-:W-:Y:S05]  /*09d0*/  @!P0 BRA `(.L_x_1058) ;  /* 0xfffffffc00f08947 */ /* 0x000fea000383ffff */
[----:B------:R-:W0:Y:S01]  /*09e0*/  S2R R2, SR_TID.X ;  /* 0x0000000000027919 */ /* 0x000e220000002100 */
        /* <DEDUP_REMOVED lines=13> */
[----:B------:R-:W-:Y:S01]  /*0ac0*/  VIADD R193, R2, 0xffffff80 ;  /* 0xffffff8002c17836 */ /* 0x000fe20000000000 */
[----:B------:R-:W-:Y:S01]  /*0ad0*/  R2UR UR6, R186 ;  /* 0x00000000ba0672ca */ /* 0x000fe200000e0000 */
[----:B------:R-:W-:Y:S01]  /*0ae0*/  ULOP3.LUT UR45, UR36, 0x1, URZ, 0xfc, !UPT ;  /* 0x00000001242d7892 */ /* 0x000fe2000f8efc3f */
[----:B------:R-:W-:Y:S01]  /*0af0*/  R2UR UR5, R187 ;  /* 0x00000000bb0572ca */ /* 0x000fe200000e0000 */
[----:B------:R-:W-:Y:S01]  /*0b00*/  UMOV UR44, URZ ;  /* 0x0000003f002c7c82 */ /* 0x000fe20008000000 */
[----:B------:R-:W-:Y:S01]  /*0b10*/  SHF.R.S32.HI R0, RZ, 0x1f, R193 ;  /* 0x0000001fff007819 */ /* 0x000fe200000114c1 */
[----:B------:R-:W-:Y:S01]  /*0b20*/  UMOV UR43, URZ ;  /* 0x0000003f002b7c82 */ /* 0x000fe20008000000 */
[----:B------:R-:W-:Y:S02]  /*0b30*/  UMOV UR42, URZ ;  /* 0x0000003f002a7c82 */ /* 0x000fe40008000000 */
[CC--:B------:R-:W-:Y:S02]  /*0b40*/  LEA.HI R2, R0.reuse, R193.reuse, RZ, 0x7 ;  /* 0x000000c100027211 */ /* 0x0c0fe400078f38ff */
[----:B------:R-:W-:-:S02]  /*0b50*/  LEA.HI R3, R0, R193, RZ, 0x4 ;  /* 0x000000c100037211 */ /* 0x000fc400078f20ff */
[----:B------:R-:W-:Y:S02]  /*0b60*/  LOP3.LUT R4, R2, 0xffffff80, RZ, 0xc0, !PT ;  /* 0xffffff8002047812 */ /* 0x000fe400078ec0ff */
[----:B------:R-:W-:-:S03]  /*0b70*/  SHF.R.S32.HI R191, RZ, 0x7, R2 ;  /* 0x00000007ffbf7819 */ /* 0x000fc60000011402 */
[----:B------:R-:W-:Y:S01]  /*0b80*/  IMAD.IADD R189, R193, 0x1, -R4 ;  /* 0x00000001c1bd7824 */ /* 0x000fe200078e0a04 */
[----:B------:R-:W-:-:S04]  /*0b90*/  LEA.HI R2, R2, R191, RZ, 0x1 ;  /* 0x000000bf02027211 */ /* 0x000fc800078f08ff */
[----:B------:R-:W-:Y:S02]  /*0ba0*/  SHF.R.S32.HI R8, RZ, 0x1f, R189 ;  /* 0x0000001fff087819 */ /* 0x000fe400000114bd */
[----:B------:R-:W-:Y:S02]  /*0bb0*/  LOP3.LUT R2, R2, 0x3fffffe, RZ, 0xc0, !PT ;  /* 0x03fffffe02027812 */ /* 0x000fe400078ec0ff */
[CC--:B------:R-:W-:Y:S02]  /*0bc0*/  LEA.HI R7, R8.reuse, R189.reuse, RZ, 0x2 ;  /* 0x000000bd08077211 */ /* 0x0c0fe400078f10ff */
[----:B------:R-:W-:Y:S01]  /*0bd0*/  LEA.HI R8, R8, R189, RZ, 0x5 ;  /* 0x000000bd08087211 */ /* 0x000fe200078f28ff */
[----:B------:R-:W-:Y:S01]  /*0be0*/  IMAD.IADD R190, R191, 0x1, -R2 ;  /* 0x00000001bfbe7824 */ /* 0x000fe200078e0a02 */
[--C-:B------:R-:W-:Y:S02]  /*0bf0*/  SHF.R.S32.HI R5, RZ, 0x2, R7.reuse ;  /* 0x00000002ff057819 */ /* 0x100fe40000011407 */
[----:B------:R-:W-:-:S02]  /*0c00*/  SHF.R.S32.HI R4, RZ, 0x1f, R7 ;  /* 0x0000001fff047819 */ /* 0x000fc40000011407 */
[----:B------:R-:W-:Y:S02]  /*0c10*/  SHF.R.S32.HI R8, RZ, 0x5, R8 ;  /* 0x00000005ff087819 */ /* 0x000fe40000011408 */
[----:B------:R-:W-:Y:S02]  /*0c20*/  LEA.HI R4, R4, R5, RZ, 0x3 ;  /* 0x0000000504047211 */ /* 0x000fe400078f18ff */
[----:B------:R-:W-:Y:S02]  /*0c30*/  LOP3.LUT R16, R7, 0x7ffffffc, RZ, 0xc0, !PT ;  /* 0x7ffffffc07107812 */ /* 0x000fe400078ec0ff */
[----:B------:R-:W-:Y:S02]  /*0c40*/  LOP3.LUT R6, R4, 0xfffffff8, RZ, 0xc0, !PT ;  /* 0xfffffff804067812 */ /* 0x000fe400078ec0ff */
[CC--:B------:R-:W-:Y:S01]  /*0c50*/  LEA.HI R4, R0.reuse, R193.reuse, RZ, 0x5 ;  /* 0x000000c100047211 */ /* 0x0c0fe200078f28ff */
[----:B------:R-:W-:Y:S01]  /*0c60*/  IMAD.IADD R16, R189, 0x1, -R16 ;  /* 0x00000001bd107824 */ /* 0x000fe200078e0a10 */
[----:B------:R-:W-:Y:S01]  /*0c70*/  LEA.HI R0, R0, R193, RZ, 0x3 ;  /* 0x000000c100007211 */ /* 0x000fe200078f18ff */
[----:B------:R-:W-:Y:S01]  /*0c80*/  IMAD.IADD R9, R5, 0x1, -R6 ;  /* 0x0000000105097824 */ /* 0x000fe200078e0a06 */
[----:B------:R-:W-:Y:S01]  /*0c90*/  SHF.R.S32.HI R6, RZ, 0x4, R3 ;  /* 0x00000004ff067819 */ /* 0x000fe20000011403 */
[----:B------:R-:W-:Y:S01]  /*0ca0*/  IMAD.SHL.U32 R5, R4, 0x20, RZ ;  /* 0x0000002004057824 */ /* 0x000fe200078e00ff */
[C---:B------:R-:W-:Y:S01]  /*0cb0*/  LOP3.LUT R4, R3.reuse, 0x3fffff0, RZ, 0xc0, !PT ;  /* 0x03fffff003047812 */ /* 0x040fe200078ec0ff */
[----:B------:R-:W-:Y:S01]  /*0cc0*/  IMAD R9, R8, 0x10, R9 ;  /* 0x0000001008097824 */ /* 0x000fe200078e0209 */
[----:B------:R-:W-:-:S02]  /*0cd0*/  LEA.HI R3, R3, R6, RZ, 0x1 ;  /* 0x0000000603037211 */ /* 0x000fc400078f08ff */
[----:B------:R-:W-:Y:S01]  /*0ce0*/  LOP3.LUT R5, R5, 0xfffffc00, RZ, 0xc0, !PT ;  /* 0xfffffc0005057812 */ /* 0x000fe200078ec0ff */
[----:B------:R-:W-:Y:S01]  /*0cf0*/  IMAD.IADD R4, R193, 0x1, -R4 ;  /* 0x00000001c1047824 */ /* 0x000fe200078e0a04 */
[----:B------:R-:W-:Y:S01]  /*0d00*/  LOP3.LUT R3, R3, 0x1ffffffe, RZ, 0xc0, !PT ;  /* 0x1ffffffe03037812 */ /* 0x000fe200078ec0ff */
[----:B------:R-:W-:Y:S01]  /*0d10*/  IMAD R190, R190, 0x40, R9 ;  /* 0x00000040bebe7824 */ /* 0x000fe200078e0209 */
[----:B------:R-:W-:Y:S01]  /*0d20*/  LOP3.LUT R2, R0, 0x1ffffff8, RZ, 0xc0, !PT ;  /* 0x1ffffff800027812 */ /* 0x000fe200078ec0ff */
[----:B------:R-:W-:Y:S01]  /*0d30*/  IMAD R4, R4, 0x40, R5 ;  /* 0x0000004004047824 */ /* 0x000fe200078e0205 */
[----:B------:R-:W-:Y:S01]  /*0d40*/  SHF.R.S32.HI R22, RZ, 0x3, R0 ;  /* 0x00000003ff167819 */ /* 0x000fe20000011400 */
[----:B------:R-:W-:Y:S02]  /*0d50*/  IMAD.IADD R3, R6, 0x1, -R3 ;  /* 0x0000000106037824 */ /* 0x000fe400078e0a03 */
[----:B------:R-:W-:Y:S02]  /*0d60*/  IMAD.IADD R2, R193, 0x1, -R2 ;  /* 0x00000001c1027824 */ /* 0x000fe400078e0a02 */
[----:B------:R-:W-:-:S02]  /*0d70*/  IMAD R192, R3, 0x8, R4 ;  /* 0x0000000803c07824 */ /* 0x000fc400078e0204 */
[----:B------:R-:W-:-:S07]  /*0d80*/  IMAD.SHL.U32 R19, R2, 0x8, RZ ;  /* 0x0000000802137824 */ /* 0x000fce00078e00ff */
.L_x_1158:
[----:B------:R-:W-:Y:S01]  /*0d90*/  ULDC.64 UR8, c[0x0][0xa28] ;  /* 0x00028a0000087ab9 */ /* 0x000fe20000000a00 */
[----:B0-----:R-:W0:Y:S01]  /*0da0*/  LDC R18, c[0x0][0x288] ;  /* 0x0000a200ff127b82 */ /* 0x001e220000000800 */
[----:B------:R-:W-:Y:S01]  /*0db0*/  UISETP.NE.U32.AND UP0, UPT, UR8, URZ, UPT ;  /* 0x0000003f0800728c */ /* 0x000fe2000bf05070 */
[----:B----45:R-:W-:-:S03]  /*0dc0*/  IMAD.MOV.U32 R6, RZ, RZ, RZ ;  /* 0x000000ffff067224 */ /* 0x030fc600078e00ff */
[----:B------:R-:W-:-:S03]  /*0dd0*/  UISETP.NE.AND.EX UP0, UPT, UR9, URZ, UPT, UP0 ;  /* 0x0000003f0900728c */ /* 0x000fc6000bf05300 */
[----:B------:R-:W-:Y:S01]  /*0de0*/  ULDC.64 UR8, c[0x0][0xa18] ;  /* 0x0002860000087ab9 */ /* 0x000fe20000000a00 */
[----:B-12---:R-:W1:Y:S01]  /*0df0*/  LDC.64 R8, c[0x0][0x3f8] ;  /* 0x0000fe00ff087b82 */ /* 0x006e620000000a00 */
[----:B------:R-:W-:Y:S01]  /*0e00*/  UISETP.NE.U32.AND UP1, UPT, UR8, URZ, UPT ;  /* 0x0000003f0800728c */ /* 0x000fe2000bf25070 */
[----:B------:R-:W-:-:S03]  /*0e10*/  PLOP3.LUT P0, PT, PT, PT, UP0, 0x80, 0x0 ;  /* 0x000000000000781c */ /* 0x000fc60003f0f008 */
[----:B------:R-:W-:-:S03]  /*0e20*/  UISETP.NE.AND.EX UP1, UPT, UR9, URZ, UPT, UP1 ;  /* 0x0000003f0900728c */ /* 0x000fc6000bf25310 */
[----:B------:R-:W-:Y:S01]  /*0e30*/  @UP0 ULDC.64 UR8, c[0x0][0xa28] ;  /* 0x00028a0000080ab9 */ /* 0x000fe20000000a00 */
[----:B------:R-:W2:Y:S01]  /*0e40*/  LDC R0, c[0x0][0x404] ;  /* 0x00010100ff007b82 */ /* 0x000ea20000000800 */
[----:B------:R-:W-:Y:S01]  /*0e50*/  @UP0 UIMAD.WIDE UR8, UR5, 0x4, UR8 ;  /* 0x00000004050808a5 */ /* 0x000fe2000f8e0208 */
[----:B------:R-:W-:-:S05]  /*0e60*/  PLOP3.LUT P2, PT, PT, PT, UP1, 0x80, 0x0 ;  /* 0x000000000000781c */ /* 0x000fca0003f4f018 */
[----:B------:R-:W-:Y:S01]  /*0e70*/  @UP1 ULDC.64 UR10, c[0x0][0xa18] ;  /* 0x00028600000a1ab9 */ /* 0x000fe20000000a00 */
[----:B------:R-:W-:Y:S01]  /*0e80*/  IMAD.U32 R2, RZ, RZ, UR8 ;  /* 0x00000008ff027e24 */ /* 0x000fe2000f8e00ff */
[----:B---3--:R-:W3:Y:S01]  /*0e90*/  LDC R17, c[0x0][0x2e0] ;  /* 0x0000b800ff117b82 */ /* 0x008ee20000000800 */
[----:B------:R-:W-:Y:S01]  /*0ea0*/  IMAD.U32 R3, RZ, RZ, UR9 ;  /* 0x00000009ff037e24 */ /* 0x000fe2000f8e00ff */
[----:B------:R-:W-:-:S04]  /*0eb0*/  @UP1 UIMAD.WIDE UR8, UR5, 0x4, UR10 ;  /* 0x00000004050818a5 */ /* 0x000fc8000f8e020a */
[----:B------:R4:W5:Y:S02]  /*0ec0*/  @P0 LDG.E R6, desc[UR48][R2.64] ;  /* 0x0000003002060981 */ /* 0x000964000c1e1900 */
[----:B------:R-:W-:Y:S02]  /*0ed0*/  IMAD.U32 R4, RZ, RZ, UR8 ;  /* 0x00000008ff047e24 */ /* 0x000fe4000f8e00ff */
[----:B------:R-:W-:Y:S01]  /*0ee0*/  IMAD.U32 R5, RZ, RZ, UR9 ;  /* 0x00000009ff057e24 */ /* 0x000fe2000f8e00ff */
[----:B------:R-:W-:-:S04]  /*0ef0*/  ULDC.64 UR8, c[0x0][0xa20] ;  /* 0x0002880000087ab9 */ /* 0x000fc80000000a00 */
[----:B0-----:R4:W5:Y:S01]  /*0f00*/  @P2 LDG.E R18, desc[UR48][R4.64] ;  /* 0x0000003004122981 */ /* 0x001962000c1e1900 */
[----:B-1----:R-:W-:Y:S01]  /*0f10*/  ISETP.NE.U32.AND P0, PT, R8, RZ, PT ;  /* 0x000000ff0800720c */ /* 0x002fe20003f05070 */
[----:B------:R-:W-:Y:S01]  /*0f20*/  UMOV UR37, UR6 ;  /* 0x0000000600257c82 */ /* 0x000fe20008000000 */
[----:B------:R-:W-:Y:S02]  /*0f30*/  ISETP.NE.U32.AND P1, PT, RZ, UR8, PT ;  /* 0x00000008ff007c0c */ /* 0x000fe4000bf25070 */
[----:B------:R-:W-:Y:S02]  /*0f40*/  ISETP.NE.AND.EX P0, PT, R9, RZ, PT, P0 ;  /* 0x000000ff0900720c */ /* 0x000fe40003f05300 */
[----:B------:R-:W-:Y:S02]  /*0f50*/  ISETP.NE.AND.EX P1, PT, RZ, UR9, PT, P1 ;  /* 0x00000009ff007c0c */ /* 0x000fe4000bf25310 */
[----:B--2---:R-:W-:Y:S01]  /*0f60*/  SEL R0, R0, 0x1, P0 ;  /* 0x0000000100007807 */ /* 0x004fe20000000000 */
[----:B----4-:R-:W-:Y:S10]  /*0f70*/  @P2 BRA `(.L_x_1059) ;  /* 0x00000000002c2947 */ /* 0x010ff40003800000 */
[----:B------:R-:W-:Y:S02]  /*0f80*/  ULDC.64 UR6, c[0x0][0xa00] ;  /* 0x0002800000067ab9 */ /* 0x000fe40000000a00 */
[----:B------:R-:W-:-:S04]  /*0f90*/  ISETP.NE.U32.AND P0, PT, RZ, UR6, PT ;  /* 0x00000006ff007c0c */ /* 0x000fc8000bf05070 */
[----:B------:R-:W-:-:S13]  /*0fa0*/  ISETP.NE.AND.EX P0, PT, RZ, UR7, PT, P0 ;  /* 0x00000007ff007c0c */ /* 0x000fda000bf05300 */
[----:B------:R-:W-:Y:S05]  /*0fb0*/  @!P0 BRA `(.L_x_1059) ;  /* 0x00000000001c8947 */ /* 0x000fea0003800000 */
[----:B------:R-:W-:Y:S02]  /*0fc0*/  ULDC.64 UR6, c[0x0][0xa00] ;  /* 0x0002800000067ab9 */ /* 0x000fe40000000a00 */
[----:B------:R-:W-:-:S06]  /*0fd0*/  UIMAD.WIDE UR6, UR5, 0x4, UR6 ;  /* 0x00000004050678a5 */ /* 0x000fcc000f8e0206 */
[----:B------:R-:W-:Y:S02]  /*0fe0*/  IMAD.U32 R2, RZ, RZ, UR6 ;  /* 0x00000006ff027e24 */ /* 0x000fe4000f8e00ff */
[----:B------:R-:W-:-:S05]  /*0ff0*/  IMAD.U32 R3, RZ, RZ, UR7 ;  /* 0x00000007ff037e24 */ /* 0x000fca000f8e00ff */
[----:B-----5:R-:W2:Y:S04]  /*1000*/  LDG.E R18, desc[UR48][R2.64] ;  /* 0x0000003002127981 */ /* 0x020ea8000c1e1900 */
[----:B------:R-:W2:Y:S02]  /*1010*/  LDG.E R5, desc[UR48][R2.64+0x4] ;  /* 0x0000043002057981 */ /* 0x000ea4000c1e1900 */
[----:B--2---:R-:W-:-:S07]  /*1020*/  IMAD.IADD R18, R5, 0x1, -R18 ;  /* 0x0000000105127824 */ /* 0x004fce00078e0a12 */
.L_x_1059:
[----:B------:R-:W-:Y:S01]  /*1030*/  UMOV UR38, UR5 ;  /* 0x0000000500267c82 */ /* 0x000fe20008000000 */
[----:B---3--:R-:W-:Y:S02]  /*1040*/  IMAD R17, R0, R17, RZ ;  /* 0x0000001100117224 */ /* 0x008fe400078e02ff */
[----:B------:R-:W-:Y:S01]  /*1050*/  IMAD.MOV.U32 R188, RZ, RZ, R185 ;  /* 0x000000ffffbc7224 */ /* 0x000fe200078e00b9 */
[----:B------:R-:W-:Y:S06]  /*1060*/  @!P1 BRA `(.L_x_1060) ;  /* 0x0000000000189947 */ /* 0x000fec0003800000 */
[----:B------:R-:W-:Y:S02]  /*1070*/  ULDC.64 UR6, c[0x0][0xa20] ;  /* 0x0002880000067ab9 */ /* 0x000fe40000000a00 */
[----:B------:R-:W-:-:S06]  /*1080*/  UIMAD.WIDE UR4, UR5, 0x4, UR6 ;  /* 0x00000004050478a5 */ /* 0x000fcc000f8e0206 */
[----:B------:R-:W-:Y:S02]  /*1090*/  IMAD.U32 R2, RZ, RZ, UR4 ;  /* 0x00000004ff027e24 */ /* 0x000fe4000f8e00ff */
[----:B------:R-:W-:-:S05]  /*10a0*/  IMAD.U32 R3, RZ, RZ, UR5 ;  /* 0x00000005ff037e24 */ /* 0x000fca000f8e00ff */
[----:B------:R0:W5:Y:S01]  /*10b0*/  LDG.E R17, desc[UR48][R2.64] ;  /* 0x0000003002117981 */ /* 0x000162000c1e1900 */
[----:B------:R-:W-:Y:S05]  /*10c0*/  BRA `(.L_x_1061) ;  /* 0x00000000002c7947 */ /* 0x000fea0003800000 */
.L_x_1060:
        /* <DEDUP_REMOVED lines=8> */
[----:B------:R-:W2:Y:S04]  /*1150*/  LDG.E R17, desc[UR48][R2.64] ;  /* 0x0000003002117981 */ /* 0x000ea8000c1e1900 */
[----:B------:R-:W2:Y:S02]  /*1160*/  LDG.E R0, desc[UR48][R2.64+0x4] ;  /* 0x0000043002007981 */ /* 0x000ea4000c1e1900 */
[----:B--2---:R-:W-:-:S07]  /*1170*/  IMAD.IADD R17, R0, 0x1, -R17 ;  /* 0x0000000100117824 */ /* 0x004fce00078e0a11 */
.L_x_1061:
[----:B------:R-:W1:Y:S01]  /*1180*/  LDC.64 R8, c[0x0][0x9e0] ;  /* 0x00027800ff087b82 */ /* 0x000e620000000a00 */
[----:B-----5:R-:W-:Y:S01]  /*1190*/  IMAD.IADD R17, R17, 0x1, -R6 ;  /* 0x0000000111117824 */ /* 0x020fe200078e0a06 */
[----:B------:R-:W-:-:S04]  /*11a0*/  LEA R0, R185, 0x80, 0x7 ;  /* 0x00000080b9007811 */ /* 0x000fc800078e38ff */
[----:B0-----:R-:W-:Y:S02]  /*11b0*/  IADD3 R3, R17, R0, -R18 ;  /* 0x0000000011037210 */ /* 0x001fe40007ffe812 */
[----:B-1----:R-:W-:-:S03]  /*11c0*/  ISETP.GE.AND P1, PT, R9, 0x1, PT ;  /* 0x000000010900780c */ /* 0x002fc60003f26270 */
[----:B------:R-:W-:-:S10]  /*11d0*/  IMAD.IADD R0, R3, 0x1, R8 ;  /* 0x0000000103007824 */ /* 0x000fd400078e0208 */
[----:B------:R-:W-:Y:S05]  /*11e0*/  @!P1 BRA `(.L_x_1062) ;  /* 0x0000000000409947 */ /* 0x000fea0003800000 */
[C---:B------:R-:W-:Y:S01]  /*11f0*/  ISETP.GT.AND P0, PT, R3.reuse, RZ, PT ;  /* 0x000000ff0300720c */ /* 0x040fe20003f04270 */
[----:B------:R-:W-:-:S12]  /*1200*/  VIADD R2, R3, 0xffffffff ;  /* 0xffffffff03027836 */ /* 0x000fd80000000000 */
[----:B------:R-:W-:Y:S05]  /*1210*/  @P0 BRA `(.L_x_1063) ;  /* 0x00000000001c0947 */ /* 0x000fea0003800000 */
[----:B------:R-:W-:Y:S01]  /*1220*/  ISETP.NE.AND P0, PT, R9, 0x1, PT ;  /* 0x000000010900780c */ /* 0x000fe20003f05270 */
[----:B------:R-:W-:-:S12]  /*1230*/  IMAD.MOV R3, RZ, RZ, -R3 ;  /* 0x000000ffff037224 */ /* 0x000fd800078e0a03 */
[----:B------:R-:W0:Y:S02]  /*1240*/  @P0 LDC.64 R4, c[0x0][0x9e8] ;  /* 0x00027a00ff040b82 */ /* 0x000e240000000a00 */
[----:B0-----:R-:W-:-:S05]  /*1250*/  @P0 IMAD.HI.U32 R2, R3, R4, RZ ;  /* 0x0000000403020227 */ /* 0x001fca00078e00ff */
[----:B------:R-:W-:-:S04]  /*1260*/  @P0 SHF.R.U32.HI R3, RZ, R5, R2 ;  /* 0x00000005ff030219 */ /* 0x000fc80000011602 */
[----:B------:R-:W-:Y:S01]  /*1270*/  LOP3.LUT R2, RZ, R3, RZ, 0x33, !PT ;  /* 0x00000003ff027212 */ /* 0x000fe200078e33ff */
[----:B------:R-:W-:Y:S06]  /*1280*/  BRA `(.L_x_1064) ;  /* 0x0000000000107947 */ /* 0x000fec0003800000 */
.L_x_1063:
[----:B------:R-:W-:-:S13]  /*1290*/  ISETP.NE.AND P0, PT, R9, 0x1, PT ;  /* 0x000000010900780c */ /* 0x000fda0003f05270 */
[----:B------:R-:W0:Y:S02]  /*12a0*/  @P0 LDC.64 R4, c[0x0][0x9e8] ;  /* 0x00027a00ff040b82 */ /* 0x000e240000000a00 */
[----:B0-----:R-:W-:-:S05]  /*12b0*/  @P0 IMAD.HI.U32 R4, R2, R4, RZ ;  /* 0x0000000402040227 */ /* 0x001fca00078e00ff */
[----:B------:R-:W-:-:S07]  /*12c0*/  @P0 SHF.R.U32.HI R2, RZ, R5, R4 ;  /* 0x00000005ff020219 */ /* 0x000fce0000011604 */
.L_x_1064:
[----:B------:R-:W-:-:S05]  /*12d0*/  IMAD R3, R2, R9, R9 ;  /* 0x0000000902037224 */ /* 0x000fca00078e0209 */
[----:B------:R-:W-:-:S07]  /*12e0*/  VIMNMX R0, R0, R3, PT ;  /* 0x0000000300007248 */ /* 0x000fce0003fe0100 */
.L_x_1062:
[----:B------:R-:W-:Y:S01]  /*12f0*/  VIADD R2, R0, 0x7f ;  /* 0x0000007f00027836 */ /* 0x000fe20000000000 */
[----:B------:R-:W-:Y:S01]  /*1300*/  ULDC UR4, c[0x0][0x9dc] ;  /* 0x0002770000047ab9 */ /* 0x000fe20000000800 */
[----:B------:R-:W-:Y:S02]  /*1310*/  VIADD R0, R17, 0x7f ;  /* 0x0000007f11007836 */ /* 0x000fe40000000000 */
[----:B------:R-:W-:Y:S01]  /*1320*/  IMAD R4, R185, 0x80, -R18 ;  /* 0x00000080b9047824 */ /* 0x000fe200078e0a12 */
[----:B------:R-:W-:Y:S02]  /*1330*/  SHF.R.S32.HI R5, RZ, 0x1f, R2 ;  /* 0x0000001fff057819 */ /* 0x000fe40000011402 */
[----:B------:R-:W-:Y:S01]  /*1340*/  SHF.R.S32.HI R3, RZ, 0x1f, R0 ;  /* 0x0000001fff037819 */ /* 0x000fe20000011400 */
[----:B------:R-:W-:Y:S01]  /*1350*/  IMAD.IADD R4, R17, 0x1, R4 ;  /* 0x0000000111047824 */ /* 0x000fe200078e0204 */
[----:B------:R-:W-:Y:S02]  /*1360*/  LEA.HI R5, R5, R2, RZ, 0x7 ;  /* 0x0000000205057211 */ /* 0x000fe400078f38ff */
[----:B------:R-:W-:Y:S01]  /*1370*/  LEA.HI R3, R3, R0, RZ, 0x7 ;  /* 0x0000000003037211 */ /* 0x000fe200078f38ff */
[----:B------:R-:W-:Y:S01]  /*1380*/  VIADD R6, R4, -UR4 ;  /* 0x8000000404067c36 */ /* 0x000fe20008000000 */
[----:B------:R-:W-:-:S02]  /*1390*/  SHF.R.S32.HI R88, RZ, 0x7, R5 ;  /* 0x00000007ff587819 */ /* 0x000fc40000011405 */
[----:B------:R-:W-:Y:S02]  /*13a0*/  SHF.R.S32.HI R3, RZ, 0x7, R3 ;  /* 0x00000007ff037819 */ /* 0x000fe40000011403 */
[----:B------:R-:W-:Y:S02]  /*13b0*/  R2UR UR4, R6 ;  /* 0x00000000060472ca */ /* 0x000fe400000e0000 */
[----:B------:R-:W-:Y:S01]  /*13c0*/  VIMNMX R88, R3, R88, PT ;  /* 0x0000005803587248 */ /* 0x000fe20003fe0100 */
[----:B------:R-:W-:-:S12]  /*13d0*/  @!P1 BRA `(.L_x_1065) ;  /* 0x0000000000449947 */ /* 0x000fd80003800000 */
[----:B------:R-:W-:-:S13]  /*13e0*/  ISETP.GT.AND P0, PT, R4, -0x1, PT ;  /* 0xffffffff0400780c */ /* 0x000fda0003f04270 */
[----:B------:R-:W-:Y:S05]  /*13f0*/  @P0 BRA `(.L_x_1066) ;  /* 0x00000000001c0947 */ /* 0x000fea0003800000 */
[----:B------:R-:W-:Y:S02]  /*1400*/  ISETP.NE.AND P0, PT, R9, 0x1, PT ;  /* 0x000000010900780c */ /* 0x000fe40003f05270 */
[----:B------:R-:W-:-:S11]  /*1410*/  LOP3.LUT R3, RZ, R4, RZ, 0x33, !PT ;  /* 0x00000004ff037212 */ /* 0x000fd600078e33ff */
[----:B------:R-:W0:Y:S02]  /*1420*/  @P0 LDC.64 R6, c[0x0][0x9e8] ;  /* 0x00027a00ff060b82 */ /* 0x000e240000000a00 */
[----:B0-----:R-:W-:-:S05]  /*1430*/  @P0 IMAD.HI.U32 R0, R3, R6, RZ ;  /* 0x0000000603000227 */ /* 0x001fca00078e00ff */
[----:B------:R-:W-:-:S04]  /*1440*/  @P0 SHF.R.U32.HI R3, RZ, R7, R0 ;  /* 0x00000007ff030219 */ /* 0x000fc80000011600 */
[----:B------:R-:W-:Y:S01]  /*1450*/  LOP3.LUT R4, RZ, R3, RZ, 0x33, !PT ;  /* 0x00000003ff047212 */ /* 0x000fe200078e33ff */
[----:B------:R-:W-:Y:S06]  /*1460*/  BRA `(.L_x_1067) ;  /* 0x0000000000107947 */ /* 0x000fec0003800000 */
.L_x_1066:
[----:B------:R-:W-:-:S13]  /*1470*/  ISETP.NE.AND P0, PT, R9, 0x1, PT ;  /* 0x000000010900780c */ /* 0x000fda0003f05270 */
[----:B------:R-:W0:Y:S02]  /*1480*/  @P0 LDC.64 R2, c[0x0][0x9e8] ;  /* 0x00027a00ff020b82 */ /* 0x000e240000000a00 */
[----:B0-----:R-:W-:-:S05]  /*1490*/  @P0 IMAD.HI.U32 R0, R4, R2, RZ ;  /* 0x0000000204000227 */ /* 0x001fca00078e00ff */
[----:B------:R-:W-:-:S07]  /*14a0*/  @P0 SHF.R.U32.HI R4, RZ, R3, R0 ;  /* 0x00000003ff040219 */ /* 0x000fce0000011600 */
.L_x_1067:
[----:B------:R-:W-:-:S05]  /*14b0*/  IMAD R4, R4, R9, RZ ;  /* 0x0000000904047224 */ /* 0x000fca00078e02ff */
[----:B------:R-:W-:-:S13]  /*14c0*/  R2UR UR5, R4 ;  /* 0x00000000040572ca */ /* 0x000fda00000e0000 */
[----:B------:R-:W-:-:S04]  /*14d0*/  UISETP.LT.AND UP0, UPT, UR4, UR5, UPT ;  /* 0x000000050400728c */ /* 0x000fc8000bf01270 */
[----:B------:R-:W-:-:S12]  /*14e0*/  USEL UR4, UR4, UR5, !UP0 ;  /* 0x0000000504047287 */ /* 0x000fd8000c000000 */
.L_x_1065:
        /* <DEDUP_REMOVED lines=43> */
[----:B------:R-:W0:Y:S01]  /*17a0*/  SHFL.IDX PT, R0, R191, RZ, 0x1f ;  /* 0x00001fffbf007589 */ /* 0x000e2200000e0000 */
[----:B------:R-:W1:Y:S01]  /*17b0*/  S2UR UR5, SR_CgaCtaId ;  /* 0x00000000000579c3 */ /* 0x000e620000008800 */
[----:B------:R-:W-:Y:S01]  /*17c0*/  UMOV UR41, 0x400 ;  /* 0x0000040000297882 */ /* 0x000fe20000000000 */
[----:B0-----:R-:W-:Y:S01]  /*17d0*/  R2UR UR40, R0 ;  /* 0x00000000002872ca */ /* 0x001fe200000e0000 */
[----:B-1----:R-:W-:-:S04]  /*17e0*/  ULEA UR41, UR5, UR41, 0x18 ;  /* 0x0000002905297291 */ /* 0x002fc8000f8ec03f */
[----:B------:R-:W-:-:S04]  /*17f0*/  UIADD3 UR5, UR41, 0x10400, URZ ;  /* 0x0001040029057890 */ /* 0x000fc8000fffe03f */
[----:B------:R-:W-:-:S04]  /*1800*/  ULOP3.LUT UP0, URZ, UR5, 0x3ff, URZ, 0xc0, !UPT ;  /* 0x000003ff053f7892 */ /* 0x000fc8000f80c03f */
[----:B------:R-:W-:Y:S02]  /*1810*/  ULEA.HI UR4, UR40, UR40, URZ, 0x1 ;  /* 0x0000002828047291 */ /* 0x000fe4000f8f083f */
[----:B------:R-:W-:Y:S02]  /*1820*/  PLOP3.LUT P0, PT, PT, PT, UP0, 0x80, 0x0 ;  /* 0x000000000000781c */ /* 0x000fe40003f0f008 */
        /* <DEDUP_REMOVED lines=22> */
.L_x_1069:
[----:B------:R-:W-:Y:S01]  /*1990*/  ULEA.HI UR4, UR44, UR44, URZ, 0x1 ;  /* 0x0000002c2c047291 */ /* 0x000fe2000f8f083f */
[----:B------:R-:W-:-:S03]  /*19a0*/  IMAD.U32 R2, RZ, RZ, UR45 ;  /* 0x0000002dff027e24 */ /* 0x000fc6000f8e00ff */
[----:B------:R-:W-:Y:S02]  /*19b0*/  ULOP3.LUT UR4, UR4, 0xfffffffe, URZ, 0xc0, !UPT ;  /* 0xfffffffe04047892 */ /* 0x000fe4000f8ec03f */
[----:B------:R-:W-:Y:S02]  /*19c0*/  ISETP.NE.AND P0, PT, R2, 0x3, PT ;  /* 0x000000030200780c */ /* 0x000fe40003f05270 */
[----:B------:R-:W-:-:S06]  /*19d0*/  UIADD3 UR4, UR44, -UR4, URZ ;  /* 0x800000042c047290 */ /* 0x000fcc000fffe03f */
[----:B------:R-:W-:-:S05]  /*19e0*/  IMAD.U32 R0, RZ, RZ, UR4 ;  /* 0x00000004ff007e24 */ /* 0x000fca000f8e00ff */
[----:B------:R-:W-:-:S04]  /*19f0*/  SHF.L.U32 R0, R0, 0x1f, RZ ;  /* 0x0000001f00007819 */ /* 0x000fc800000006ff */
[----:B------:R-:W0:Y:S02]  /*1a00*/  SYNCS.PHASECHK.TRANS64.TRYWAIT P1, [UR41+0x28800], R0 ;  /* 0x02880000ff0075a7 */ /* 0x000e240008020169 */
[----:B0-----:R-:W-:Y:S05]  /*1a10*/  @!P1 BRA `(.L_x_1070) ;  /* 0x0000012c00e89947 */ /* 0x001fea0003800000 */
.L_x_1253:
[----:B------:R-:W-:Y:S05]  /*1a20*/  @!P0 BRA `(.L_x_1071) ;  /* 0x0000000000048947 */ /* 0x000fea0003800000 */
[----:B------:R-:W-:Y:S01]  /*1a30*/  BPT.TRAP 0x1 ;  /* 0x000000040000795c */ /* 0x000fe20000300000 */
.L_x_1071:
[----:B------:R-:W-:Y:S02]  /*1a40*/  IMAD.U32 R5, RZ, RZ, UR42 ;  /* 0x0000002aff057e24 */ /* 0x000fe4000f8e00ff */
[----:B0-----:R-:W-:-:S03]  /*1a50*/  IMAD.U32 R0, RZ, RZ, UR43 ;  /* 0x0000002bff007e24 */ /* 0x001fc6000f8e00ff */
[----:B------:R-:W-:Y:S02]  /*1a60*/  LEA R5, R5, UR41, 0x3 ;  /* 0x0000002905057c11 */ /* 0x000fe4000f8e18ff */
[----:B------:R-:W-:-:S04]  /*1a70*/  SHF.L.U32 R0, R0, 0x1f, RZ ;  /* 0x0000001f00007819 */ /* 0x000fc800000006ff */
[----:B------:R0:W1:Y:S01]  /*1a80*/  SYNCS.PHASECHK.TRANS64.TRYWAIT P2, [R5+URZ+0x28830], R0 ;  /* 0x02883000050075a7 */ /* 0x000062000804017f */
[----:B------:R-:W-:Y:S05]  /*1a90*/  @!P0 BRA `(.L_x_1072) ;  /* 0x0000000000048947 */ /* 0x000fea0003800000 */
[----:B------:R-:W-:Y:S01]  /*1aa0*/  BPT.TRAP 0x1 ;  /* 0x000000040000795c */ /* 0x000fe20000300000 */
.L_x_1072:
[----:B------:R-:W2:Y:S02]  /*1ab0*/  S2R R2, SR_TID.X ;  /* 0x0000000000027919 */ /* 0x000ea40000002100 */
[----:B--2---:R-:W-:Y:S01]  /*1ac0*/  LOP3.LUT P1, RZ, R2, 0x7f, RZ, 0xc0, !PT ;  /* 0x0000007f02ff7812 */ /* 0x004fe2000782c0ff */
[----:B-1----:R-:W-:-:S12]  /*1ad0*/  @P2 BRA `(.L_x_1073) ;  /* 0x0000000000082947 */ /* 0x002fd80003800000 */
[----:B------:R-:W1:Y:S02]  /*1ae0*/  SYNCS.PHASECHK.TRANS64.TRYWAIT P2, [R5+URZ+0x28830], R0 ;  /* 0x02883000050075a7 */ /* 0x000e64000804017f */
[----:B-1----:R-:W-:Y:S05]  /*1af0*/  @!P2 BRA `(.L_x_1074) ;  /* 0x0000012c00c8a947 */ /* 0x002fea0003800000 */
.L_x_1073:
[----:B------:R-:W-:Y:S05]  /*1b00*/  WARPSYNC.ALL ;  /* 0x0000000000007948 */ /* 0x000fea0003800000 */
[----:B------:R-:W-:Y:S01]  /*1b10*/  UIADD3 UR4, UR41, 0x18400, URZ ;  /* 0x0001840029047890 */ /* 0x000fe2000fffe03f */
[----:B------:R-:W-:Y:S01]  /*1b20*/  WARPGROUP.ARRIVE ;  /* 0x00000000000079c5 */ /* 0x000fe20000000000 */
[----:B------:R-:W-:Y:S01]  /*1b30*/  ULOP3.LUT UR32, UR47, 0x10000, URZ, 0xfc, !UPT ;  /* 0x000100002f207892 */ /* 0x000fe2000f8efc3f */
[----:B------:R-:W-:Y:S01]  /*1b40*/  IMAD.MOV.U32 R3, RZ, RZ, -0x80 ;  /* 0xffffff80ff037424 */ /* 0x000fe200078e00ff */
[----:B------:R-:W-:Y:S01]  /*1b50*/  USHF.R.U32.HI UR4, URZ, 0x4, UR4 ;  /* 0x000000043f047899 */ /* 0x000fe20008011604 */
[----:B01----:R-:W-:Y:S01]  /*1b60*/  @!P1 VIADD R0, R5, 0x28840 ;  /* 0x0002884005009836 */ /* 0x003fe20000000000 */
[----:B------:R-:W-:Y:S01]  /*1b70*/  UMOV UR33, 0x40000040 ;  /* 0x4000004000217882 */ /* 0x000fe20000000000 */
[----:B------:R-:W-:Y:S01]  /*1b80*/  UMOV UR35, 0x40000040 ;  /* 0x4000004000237882 */ /* 0x000fe20000000000 */
[----:B------:R-:W-:Y:S01]  /*1b90*/  ULOP3.LUT UR4, UR4, 0x3fff, URZ, 0xc0, !UPT ;  /* 0x00003fff04047892 */ /* 0x000fe2000f8ec03f */
[----:B------:R-:W-:Y:S01]  /*1ba0*/  IMAD R14, R88, R3, 0x80 ;  /* 0x00000080580e7424 */ /* 0x000fe200078e0203 */
[----:B------:R-:W-:Y:S01]  /*1bb0*/  UMOV UR5, 0x40000040 ;  /* 0x4000004000057882 */ /* 0x000fe20000000000 */
[----:B------:R-:W-:Y:S01]  /*1bc0*/  UMOV UR7, 0x40000040 ;  /* 0x4000004000077882 */ /* 0x000fe20000000000 */
[----:B------:R-:W-:Y:S01]  /*1bd0*/  ULOP3.LUT UR46, UR4, 0x10000, URZ, 0xfc, !UPT ;  /* 0x00010000042e7892 */ /* 0x000fe2000f8efc3f */
[----:B------:R-:W-:Y:S01]  /*1be0*/  IMAD.IADD R3, R17, 0x1, R14 ;  /* 0x0000000111037824 */ /* 0x000fe200078e020e */
[----:B------:R-:W-:Y:S01]  /*1bf0*/  UIADD3 UR4, UR32, 0x2, URZ ;  /* 0x0000000220047890 */ /* 0x000fe2000fffe03f */
[----:B------:R-:W-:Y:S01]  /*1c00*/  @!P1 PRMT R0, RZ, 0x654, R0 ;  /* 0x00000654ff009816 */ /* 0x000fe20000000000 */
[----:B------:R-:W-:Y:S01]  /*1c10*/  ULEA UR34, UR42, UR46, 0xb ;  /* 0x0000002e2a227291 */ /* 0x000fe2000f8e583f */
[----:B------:R-:W-:Y:S01]  /*1c20*/  IMAD R2, R185, 0x80, R190 ;  /* 0x00000080b9027824 */ /* 0x000fe200078e02be */
[----:B------:R-:W-:Y:S01]  /*1c30*/  UIADD3 UR8, UR32, 0x4, URZ ;  /* 0x0000000420087890 */ /* 0x000fe2000fffe03f */
[--C-:B------:R-:W-:Y:S01]  /*1c40*/  IADD3 R5, -R18, 0x1, R3.reuse ;  /* 0x0000000112057810 */ /* 0x100fe20007ffe103 */
[----:B------:R-:W-:Y:S01]  /*1c50*/  UIADD3 UR6, UR34, 0x2, URZ ;  /* 0x0000000222067890 */ /* 0x000fe2000fffe03f */
[----:B------:R-:W-:Y:S01]  /*1c60*/  IMAD R9, R16, -0x2, R3 ;  /* 0xfffffffe10097824 */ /* 0x000fe200078e0203 */
[----:B------:R-:W-:Y:S01]  /*1c70*/  UIADD3 UR10, UR34, 0x4, URZ ;  /* 0x00000004220a7890 */ /* 0x000fe2000fffe03f */
[----:B------:R-:W-:Y:S01]  /*1c80*/  LEA R7, R88, 0xffffff80, 0x7 ;  /* 0xffffff8058077811 */ /* 0x000fe200078e38ff */
[----:B------:R-:W-:Y:S01]  /*1c90*/  UMOV UR9, 0x40000040 ;  /* 0x4000004000097882 */ /* 0x000fe20000000000 */
[----:B------:R-:W-:Y:S01]  /*1ca0*/  HGMMA.64x128x16.F32.BF16 R24, gdesc[UR32], RZ, !UPT, gsb0 ;  /* 0x01e00000201879f0 */ /* 0x000fe2000c0018ff */
[----:B------:R-:W-:Y:S01]  /*1cb0*/  UMOV UR11, 0x40000040 ;  /* 0x40000040000b7882 */ /* 0x000fe20000000000 */
[----:B------:R-:W-:Y:S01]  /*1cc0*/  UIADD3 UR12, UR32, 0x6, URZ ;  /* 0x00000006200c7890 */ /* 0x000fe2000fffe03f */
[----:B------:R-:W-:Y:S01]  /*1cd0*/  IMAD R5, R16, -0x2, R5 ;  /* 0xfffffffe10057824 */ /* 0x000fe200078e0205 */
[----:B------:R-:W-:Y:S01]  /*1ce0*/  UIADD3 UR14, UR34, 0x6, URZ ;  /* 0x00000006220e7890 */ /* 0x000fe2000fffe03f */
[----:B------:R-:W-:Y:S01]  /*1cf0*/  UMOV UR13, 0x40000040 ;  /* 0x40000040000d7882 */ /* 0x000fe20000000000 */
[----:B------:R-:W-:Y:S01]  /*1d00*/  UMOV UR15, 0x40000040 ;  /* 0x40000040000f7882 */ /* 0x000fe20000000000 */
[----:B------:R-:W-:-:S02]  /*1d10*/  UIADD3 UR16, UR32, 0x400, URZ ;  /* 0x0000040020107890 */ /* 0x000fc4000fffe03f */
[----:B------:R-:W-:Y:S01]  /*1d20*/  UIADD3 UR18, UR34, 0x400, URZ ;  /* 0x0000040022127890 */ /* 0x000fe2000fffe03f */
[----:B------:R-:W-:Y:S01]  /*1d30*/  UMOV UR17, 0x40000040 ;  /* 0x4000004000117882 */ /* 0x000fe20000000000 */
[----:B------:R-:W-:Y:S01]  /*1d40*/  UMOV UR19, 0x40000040 ;  /* 0x4000004000137882 */ /* 0x000fe20000000000 */
[----:B------:R-:W-:Y:S02]  /*1d50*/  UIADD3 UR20, UR32, 0x402, URZ ;  /* 0x0000040220147890 */ /* 0x000fe4000fffe03f */
[----:B------:R-:W-:Y:S01]  /*1d60*/  UIADD3 UR22, UR34, 0x402, URZ ;  /* 0x0000040222167890 */ /* 0x000fe2000fffe03f */
[----:B------:R-:W-:Y:S01]  /*1d70*/  UMOV UR21, 0x40000040 ;  /* 0x4000004000157882 */ /* 0x000fe20000000000 */
[----:B------:R-:W-:Y:S01]  /*1d80*/  UMOV UR23, 0x40000040 ;  /* 0x4000004000177882 */ /* 0x000fe20000000000 */
[----:B------:R-:W-:Y:S02]  /*1d90*/  UIADD3 UR24, UR32, 0x404, URZ ;  /* 0x0000040420187890 */ /* 0x000fe4000fffe03f */
[----:B------:R-:W-:Y:S01]  /*1da0*/  UIADD3 UR26, UR34, 0x404, URZ ;  /* 0x00000404221a7890 */ /* 0x000fe2000fffe03f */
[----:B------:R-:W-:Y:S01]  /*1db0*/  UMOV UR25, 0x40000040 ;  /* 0x4000004000197882 */ /* 0x000fe20000000000 */
[----:B------:R-:W-:Y:S01]  /*1dc0*/  UMOV UR27, 0x40000040 ;  /* 0x40000040001b7882 */ /* 0x000fe20000000000 */
[----:B------:R-:W-:-:S02]  /*1dd0*/  UIADD3 UR28, UR32, 0x406, URZ ;  /* 0x00000406201c7890 */ /* 0x000fc4000fffe03f */
[----:B------:R-:W-:Y:S01]  /*1de0*/  UIADD3 UR30, UR34, 0x406, URZ ;  /* 0x00000406221e7890 */ /* 0x000fe2000fffe03f */
[----:B------:R-:W-:Y:S01]  /*1df0*/  UMOV UR29, 0x40000040 ;  /* 0x40000040001d7882 */ /* 0x000fe20000000000 */
[----:B------:R-:W-:Y:S01]  /*1e00*/  UMOV UR31, 0x40000040 ;  /* 0x40000040001f7882 */ /* 0x000fe20000000000 */
[----:B------:R-:W-:Y:S01]  /*1e10*/  ULDC UR50, c[0x0][0x9dc] ;  /* 0x0002770000327ab9 */ /* 0x000fe20000000800 */
[----:B------:R-:W-:Y:S02]  /*1e20*/  WARPGROUP.DEPBAR.LE gsb0, 0x0 ;  /* 0x00008000000079c5 */ /* 0x000fe40000010000 */
[----:B------:R-:W-:-:S06]  /*1e30*/  WARPGROUP.ARRIVE ;  /* 0x00000000000079c5 */ /* 0x000fcc0000000000 */
[----:B------:R-:W-:Y:S01]  /*1e40*/  HGMMA.64x128x16.F32.BF16 R24, gdesc[UR4], R24, gsb0 ;  /* 0x01e00000041879f0 */ /* 0x000fe20008001818 */
[----:B------:R-:W-:Y:S02]  /*1e50*/  ULDC.64 UR6, c[0x0][0x9e0] ;  /* 0x0002780000067ab9 */ /* 0x000fe40000000a00 */
[----:B------:R-:W-:Y:S01]  /*1e60*/  UISETP.GE.AND UP0, UPT, UR7, 0x1, UPT ;  /* 0x000000010700788c */ /* 0x000fe2000bf06270 */
[----:B------:R-:W-:-:S05]  /*1e70*/  VIADD R20, R5, UR6 ;  /* 0x0000000605147c36 */ /* 0x000fca0008000000 */
[----:B------:R-:W-:Y:S01]  /*1e80*/  PLOP3.LUT P2, PT, PT, PT, UP0, 0x40, 0x0 ;  /* 0x000000000000781c */ /* 0x000fe20003f4e808 */
[----:B------:R-:W-:Y:S02]  /*1e90*/  WARPGROUP.DEPBAR.LE gsb0, 0x0 ;  /* 0x00008000000079c5 */ /* 0x000fe40000010000 */
        /* <DEDUP_REMOVED lines=22> */
[----:B0-----:R-:W-:Y:S01]  /*2000*/  VIADDMNMX R0, R2, R20, R9, PT ;  /* 0x0000001402007246 */ /* 0x001fe20003800109 */
[----:B------:R-:W-:Y:S06]  /*2010*/  @P2 BRA `(.L_x_1075) ;  /* 0x0000000000582947 */ /* 0x000fec0003800000 */
[----:B------:R-:W-:Y:S01]  /*2020*/  IADD3 R4, -R18, R17, R2 ;  /* 0x0000001112047210 */ /* 0x000fe20007ffe102 */
[----:B------:R-:W-:Y:S03]  /*2030*/  BSSY B0, `(.L_x_1076) ;  /* 0x0000010000007945 */ /* 0x000fe60003800000 */
[----:B------:R-:W-:-:S13]  /*2040*/  ISETP.GT.AND P2, PT, R4, -0x1, PT ;  /* 0xffffffff0400780c */ /* 0x000fda0003f44270 */
[----:B------:R-:W-:Y:S05]  /*2050*/  @P2 BRA `(.L_x_1077) ;  /* 0x0000000000202947 */ /* 0x000fea0003800000 */
[----:B------:R-:W-:Y:S01]  /*2060*/  UISETP.NE.AND UP1, UPT, UR7, 0x1, UPT ;  /* 0x000000010700788c */ /* 0x000fe2000bf25270 */
[----:B------:R-:W-:-:S05]  /*2070*/  LOP3.LUT R4, RZ, R4, RZ, 0x33, !PT ;  /* 0x00000004ff047212 */ /* 0x000fca00078e33ff */
[----:B------:R-:W-:-:S05]  /*2080*/  PLOP3.LUT P2, PT, PT, PT, UP1, 0x80, 0x0 ;  /* 0x000000000000781c */ /* 0x000fca0003f4f018 */
[----:B------:R-:W-:-:S08]  /*2090*/  @UP1 ULDC.64 UR10, c[0x0][0x9e8] ;  /* 0x00027a00000a1ab9 */ /* 0x000fd00000000a00 */
[----:B------:R-:W-:-:S05]  /*20a0*/  @P2 IMAD.HI.U32 R5, R4, UR10, RZ ;  /* 0x0000000a04052c27 */ /* 0x000fca000f8e00ff */
[----:B------:R-:W-:-:S04]  /*20b0*/  @P2 SHF.R.U32.HI R4, RZ, UR11, R5 ;  /* 0x0000000bff042c19 */ /* 0x000fc80008011605 */
[----:B------:R-:W-:Y:S01]  /*20c0*/  LOP3.LUT R4, RZ, R4, RZ, 0x33, !PT ;  /* 0x00000004ff047212 */ /* 0x000fe200078e33ff */
[----:B------:R-:W-:Y:S06]  /*20d0*/  BRA `(.L_x_1078) ;  /* 0x0000000000147947 */ /* 0x000fec0003800000 */
.L_x_1077:
[----:B------:R-:W-:-:S06]  /*20e0*/  UISETP.NE.AND UP1, UPT, UR7, 0x1, UPT ;  /* 0x000000010700788c */ /* 0x000fcc000bf25270 */
[----:B------:R-:W-:-:S05]  /*20f0*/  PLOP3.LUT P2, PT, PT, PT, UP1, 0x80, 0x0 ;  /* 0x000000000000781c */ /* 0x000fca0003f4f018 */
[----:B------:R-:W-:-:S08]  /*2100*/  @UP1 ULDC.64 UR10, c[0x0][0x9e8] ;  /* 0x00027a00000a1ab9 */ /* 0x000fd00000000a00 */
[----:B------:R-:W-:-:S05]  /*2110*/  @P2 IMAD.HI.U32 R5, R4, UR10, RZ ;  /* 0x0000000a04052c27 */ /* 0x000fca000f8e00ff */
[----:B------:R-:W-:-:S07]  /*2120*/  @P2 SHF.R.U32.HI R4, RZ, UR11, R5 ;  /* 0x0000000bff042c19 */ /* 0x000fce0008011605 */
.L_x_1078:
[----:B------:R-:W-:Y:S05]  /*2130*/  BSYNC B0 ;  /* 0x0000000000007941 */ /* 0x000fea0003800000 */
.L_x_1076:
[----:B------:R-:W-:-:S04]  /*2140*/  IMAD R5, R4, UR7, -R7 ;  /* 0x0000000704057c24 */ /* 0x000fc8000f8e0a07 */
[----:B------:R-:W-:-:S05]  /*2150*/  IMAD R5, R16, -0x2, R5 ;  /* 0xfffffffe10057824 */ /* 0x000fca00078e0205 */
[----:B------:R-:W-:Y:S02]  /*2160*/  VIMNMX R3, R3, R5, !PT ;  /* 0x0000000503037248 */ /* 0x000fe40007fe0100 */
[----:B------:R-:W-:-:S07]  /*2170*/  VIADDMNMX R0, R5, UR7, R0, PT ;  /* 0x0000000705007c46 */ /* 0x000fce000b800100 */
.L_x_1075:
[C---:B------:R-:W-:Y:S02]  /*2180*/  ISETP.GE.AND P2, PT, R14.reuse, 0x2, PT ;  /* 0x000000020e00780c */ /* 0x040fe40003f46270 */
[C---:B------:R-:W-:Y:S02]  /*2190*/  ISETP.GE.AND P5, PT, R14.reuse, 0xa, PT ;  /* 0x0000000a0e00780c */ /* 0x040fe40003fa6270 */
[----:B------:R-:W-:Y:S02]  /*21a0*/  ISETP.GT.AND P3, PT, R3, 0x1, !P2 ;  /* 0x000000010300780c */ /* 0x000fe40005764270 */
[----:B------:R-:W-:Y:S02]  /*21b0*/  ISETP.GE.AND P4, PT, R14, 0x9, PT ;  /* 0x000000090e00780c */ /* 0x000fe40003f86270 */
[----:B------:R-:W-:Y:S02]  /*21c0*/  ISETP.LT.OR P3, PT, R0, 0x2, P3 ;  /* 0x000000020000780c */ /* 0x000fe40001f61670 */
[----:B------:R-:W-:-:S02]  /*21d0*/  P2R R13, PR, RZ, 0x10 ;  /* 0x00000010ff0d7803 */ /* 0x000fc40000000000 */
[----:B------:R-:W-:Y:S02]  /*21e0*/  FSEL R118, R25, -INF , !P3 ;  /* 0xff80000019767808 */ /* 0x000fe40005800000 */
[C---:B------:R-:W-:Y:S02]  /*21f0*/  ISETP.GT.AND P3, PT, R3.reuse, 0x9, !P5 ;  /* 0x000000090300780c */ /* 0x040fe40006f64270 */
[----:B------:R-:W-:Y:S02]  /*2200*/  P2R R15, PR, RZ, 0x20 ;  /* 0x00000020ff0f7803 */ /* 0x000fe40000000000 */
[----:B------:R-:W-:Y:S02]  /*2210*/  ISETP.LT.OR P3, PT, R0, 0xa, P3 ;  /* 0x0000000a0000780c */ /* 0x000fe40001f61670 */
[----:B------:R-:W-:Y:S02]  /*2220*/  ISETP.GT.AND P4, PT, R3, 0x8, !P4 ;  /* 0x000000080300780c */ /* 0x000fe40006784270 */
[----:B------:R-:W-:-:S02]  /*2230*/  ISETP.GE.AND P5, PT, R14, 0x11, PT ;  /* 0x000000110e00780c */ /* 0x000fc40003fa6270 */
[----:B------:R-:W-:Y:S01]  /*2240*/  FSEL R120, R29, -INF , !P3 ;  /* 0xff8000001d787808 */ /* 0x000fe20005800000 */
[----:B------:R-:W-:Y:S01]  /*2250*/  VIADD R29, R2, 0x8 ;  /* 0x00000008021d7836 */ /* 0x000fe20000000000 */
[----:B------:R-:W-:Y:S02]  /*2260*/  ISETP.LT.OR P4, PT, R0, 0x9, P4 ;  /* 0x000000090000780c */ /* 0x000fe40002781670 */
[----:B------:R-:W-:Y:S02]  /*2270*/  ISETP.GT.AND P3, PT, R3, 0x10, !P5 ;  /* 0x000000100300780c */ /* 0x000fe40006f64270 */
[----:B------:R-:W-:Y:S02]  /*2280*/  FSEL R182, R28, -INF , !P4 ;  /* 0xff8000001cb67808 */ /* 0x000fe40006000000 */
        /* <DEDUP_REMOVED lines=8> */
[C---:B------:R-:W-:Y:S02]  /*2310*/  ISETP.GT.AND P3, PT, R3.reuse, 0x18, !P4 ;  /* 0x000000180300780c */ /* 0x040fe40006764270 */
        /* <DEDUP_REMOVED lines=107> */
[----:B------:R-:W-:Y:S02]  /*29d0*/  P2R R21, PR, RZ, 0x20 ;  /* 0x00000020ff157803 */ /* 0x000fe40000000000 */
[----:B------:R-:W-:Y:S02]  /*29e0*/  FSEL R10, R77, -INF , !P3 ;  /* 0xff8000004d0a7808 */ /* 0x000fe40005800000 */
[----:B------:R-:W-:Y:S02]  /*29f0*/  ISETP.GE.AND P3, PT, R14, 0x71, PT ;  /* 0x000000710e00780c */ /* 0x000fe40003f66270 */
[----:B------:R-:W-:Y:S02]  /*2a00*/  VIADDMNMX R29, R29, R20, R9, PT ;  /* 0x000000141d1d7246 */ /* 0x000fe40003800109 */
[----:B------:R-:W-:Y:S02]  /*2a10*/  ISETP.GT.AND P4, PT, R3, 0x70, !P3 ;  /* 0x000000700300780c */ /* 0x000fe40005f84270 */
[----:B------:R-:W-:-:S02]  /*2a20*/  IADD3 R25, R11, 0x8, R2 ;  /* 0x000000080b197810 */ /* 0x000fc40007ffe002 */
[----:B------:R-:W-:-:S04]  /*2a30*/  ISETP.LT.OR P4, PT, R0, 0x71, P4 ;  /* 0x000000710000780c */ /* 0x000fc80002781670 */
        /* <DEDUP_REMOVED lines=14> */
[----:B------:R-:W-:-:S04]  /*2b20*/  ISETP.GE.AND P6, PT, R14, 0x7a, PT ;  /* 0x0000007a0e00780c */ /* 0x000fc80003fc6270 */
[----:B------:R-:W-:Y:S02]  /*2b30*/  P2R R77, PR, RZ, 0x40 ;  /* 0x00000040ff4d7803 */ /* 0x000fe40000000000 */
[----:B------:R-:W-:-:S04]  /*2b40*/  ISETP.GT.AND P6, PT, R3, 0x79, !P6 ;  /* 0x000000790300780c */ /* 0x000fc800077c4270 */
[----:B------:R-:W-:-:S04]  /*2b50*/  ISETP.LT.OR P6, PT, R0, 0x7a, P6 ;  /* 0x0000007a0000780c */ /* 0x000fc800037c1670 */
[----:B------:R-:W-:Y:S02]  /*2b60*/  FSEL R14, R85, -INF , !P6 ;  /* 0xff800000550e7808 */ /* 0x000fe40007000000 */
[----:B------:R-:W-:-:S13]  /*2b70*/  PLOP3.LUT P6, PT, PT, PT, UP0, 0x40, 0x0 ;  /* 0x000000000000781c */ /* 0x000fda0003fce808 */
[----:B------:R-:W-:Y:S05]  /*2b80*/  @P6 BRA `(.L_x_1079) ;  /* 0x0000000000646947 */ /* 0x000fea0003800000 */
[----:B------:R-:W-:Y:S01]  /*2b90*/  IADD3 R3, R17, 0x8, R2 ;  /* 0x0000000811037810 */ /* 0x000fe20007ffe002 */
[----:B------:R-:W-:Y:S04]  /*2ba0*/  BSSY B0, `(.L_x_1080) ;  /* 0x0000013000007945 */ /* 0x000fe80003800000 */
[----:B------:R-:W-:-:S05]  /*2bb0*/  IMAD.IADD R3, R3, 0x1, -R18 ;  /* 0x0000000103037824 */ /* 0x000fca00078e0a12 */
[----:B------:R-:W-:-:S13]  /*2bc0*/  ISETP.GT.AND P6, PT, R3, -0x1, PT ;  /* 0xffffffff0300780c */ /* 0x000fda0003fc4270 */
[----:B------:R-:W-:Y:S05]  /*2bd0*/  @P6 BRA `(.L_x_1081) ;  /* 0x0000000000246947 */ /* 0x000fea0003800000 */
[----:B------:R-:W-:Y:S01]  /*2be0*/  UISETP.NE.AND UP1, UPT, UR7, 0x1, UPT ;  /* 0x000000010700788c */ /* 0x000fe2000bf25270 */
[----:B------:R-:W-:-:S05]  /*2bf0*/  LOP3.LUT R3, RZ, R3, RZ, 0x33, !PT ;  /* 0x00000003ff037212 */ /* 0x000fca00078e33ff */
[----:B------:R-:W-:-:S05]  /*2c00*/  PLOP3.LUT P6, PT, PT, PT, UP1, 0x80, 0x0 ;  /* 0x000000000000781c */ /* 0x000fca0003fcf018 */
[----:B------:R-:W-:-:S08]  /*2c10*/  @UP1 ULDC.64 UR10, c[0x0][0x9e8] ;  /* 0x00027a00000a1ab9 */ /* 0x000fd00000000a00 */
[----:B------:R-:W-:Y:S01]  /*2c20*/  @P6 IMAD.HI.U32 R0, R3, UR10, RZ ;  /* 0x0000000a03006c27 */ /* 0x000fe2000f8e00ff */
[----:B------:R-:W-:-:S13]  /*2c30*/  PLOP3.LUT P6, PT, PT, PT, UP1, 0x80, 0x0 ;  /* 0x000000000000781c */ /* 0x000fda0003fcf018 */
[----:B------:R-:W-:-:S04]  /*2c40*/  @P6 SHF.R.U32.HI R3, RZ, UR11, R0 ;  /* 0x0000000bff036c19 */ /* 0x000fc80008011600 */
[----:B------:R-:W-:Y:S01]  /*2c50*/  LOP3.LUT R3, RZ, R3, RZ, 0x33, !PT ;  /* 0x00000003ff037212 */ /* 0x000fe200078e33ff */
[----:B------:R-:W-:Y:S06]  /*2c60*/  BRA `(.L_x_1082) ;  /* 0x0000000000187947 */ /* 0x000fec0003800000 */
.L_x_1081:
[----:B------:R-:W-:-:S06]  /*2c70*/  UISETP.NE.AND UP1, UPT, UR7, 0x1, UPT ;  /* 0x000000010700788c */ /* 0x000fcc000bf25270 */
[----:B------:R-:W-:-:S05]  /*2c80*/  PLOP3.LUT P6, PT, PT, PT, UP1, 0x80, 0x0 ;  /* 0x000000000000781c */ /* 0x000fca0003fcf018 */
[----:B------:R-:W-:-:S08]  /*2c90*/  @UP1 ULDC.64 UR10, c[0x0][0x9e8] ;  /* 0x00027a00000a1ab9 */ /* 0x000fd00000000a00 */
[----:B------:R-:W-:Y:S01]  /*2ca0*/  @P6 IMAD.HI.U32 R0, R3, UR10, RZ ;  /* 0x0000000a03006c27 */ /* 0x000fe2000f8e00ff */
[----:B------:R-:W-:-:S13]  /*2cb0*/  PLOP3.LUT P6, PT, PT, PT, UP1, 0x80, 0x0 ;  /* 0x000000000000781c */ /* 0x000fda0003fcf018 */
[----:B------:R-:W-:-:S07]  /*2cc0*/  @P6 SHF.R.U32.HI R3, RZ, UR11, R0 ;  /* 0x0000000bff036c19 */ /* 0x000fce0008011600 */
.L_x_1082:
[----:B------:R-:W-:Y:S05]  /*2cd0*/  BSYNC B0 ;  /* 0x0000000000007941 */ /* 0x000fea0003800000 */
.L_x_1080:
[----:B------:R-:W-:-:S04]  /*2ce0*/  IMAD R3, R3, UR7, -R7 ;  /* 0x0000000703037c24 */ /* 0x000fc8000f8e0a07 */
[----:B------:R-:W-:-:S05]  /*2cf0*/  IMAD R0, R16, -0x2, R3 ;  /* 0xfffffffe10007824 */ /* 0x000fca00078e0203 */
[----:B------:R-:W-:Y:S02]  /*2d00*/  VIMNMX R25, R25, R0, !PT ;  /* 0x0000000019197248 */ /* 0x000fe40007fe0100 */
[----:B------:R-:W-:-:S07]  /*2d10*/  VIADDMNMX R29, R0, UR7, R29, PT ;  /* 0x00000007001d7c46 */ /* 0x000fce000b80011d */
.L_x_1079:
[----:B------:R-:W-:Y:S01]  /*2d20*/  ISETP.GT.AND P2, PT, R25, 0x1, !P2 ;  /* 0x000000011900780c */ /* 0x000fe20005744270 */
[----:B------:R-:W-:Y:S01]  /*2d30*/  ULDC UR10, c[0x0][0x988] ;  /* 0x00026200000a7ab9 */ /* 0x000fe20000000800 */
[----:B------:R-:W-:Y:S02]  /*2d40*/  ISETP.NE.AND P6, PT, R21, RZ, PT ;  /* 0x000000ff1500720c */ /* 0x000fe40003fc5270 */
        /* <DEDUP_REMOVED lines=17> */
[----:B------:R-:W-:Y:S02]  /*2e60*/  ISETP.GT.AND P2, PT, R25, 0x10, !P6 ;  /* 0x000000101900780c */ /* 0x000fe40007744270 */
[----:B------:R-:W-:Y:S02]  /*2e70*/  FMNMX.FTZ R3, R116, R3, !PT ;  /* 0x0000000374037209 */ /* 0x000fe40007810000 */
[----:B------:R-:W-:Y:S02]  /*2e80*/  ISETP.LT.OR P2, PT, R29, 0x11, P2 ;  /* 0x000000111d00780c */ /* 0x000fe40001741670 */
[----:B------:R-:W-:Y:S02]  /*2e90*/  ISETP.NE.AND P6, PT, R49, RZ, PT ;  /* 0x000000ff3100720c */ /* 0x000fe40003fc5270 */
        /* <DEDUP_REMOVED lines=55> */
[----:B------:R-:W-:Y:S01]  /*3210*/  ISETP.GT.AND P3, PT, R25, 0x70, !P3 ;  /* 0x000000701900780c */ /* 0x000fe20005f64270 */
[----:B------:R-:W0:Y:S01]  /*3220*/  SHFL.BFLY PT, R0, R3, 0x2, 0x1f ;  /* 0x0c401f0003007f89 */ /* 0x000e2200000e0000 */
[----:B------:R-:W-:Y:S02]  /*3230*/  FSEL R50, R50, -INF , !P2 ;  /* 0xff80000032327808 */ /* 0x000fe40005000000 */
[----:B------:R-:W-:Y:S02]  /*3240*/  ISETP.NE.AND P2, PT, R45, RZ, PT ;  /* 0x000000ff2d00720c */ /* 0x000fe40003f45270 */
[C---:B------:R-:W-:Y:S02]  /*3250*/  ISETP.GT.AND P4, PT, R25.reuse, 0x71, !P4 ;  /* 0x000000711900780c */ /* 0x040fe40006784270 */
[----:B------:R-:W-:Y:S02]  /*3260*/  ISETP.GT.AND P2, PT, R25, 0x31, !P2 ;  /* 0x000000311900780c */ /* 0x000fe40005744270 */
[----:B------:R-:W-:-:S02]  /*3270*/  ISETP.LT.OR P3, PT, R29, 0x71, P3 ;  /* 0x000000711d00780c */ /* 0x000fc40001f61670 */
[----:B------:R-:W-:Y:S02]  /*3280*/  ISETP.LT.OR P2, PT, R29, 0x32, P2 ;  /* 0x000000321d00780c */ /* 0x000fe40001741670 */
[----:B------:R-:W-:Y:S02]  /*3290*/  ISETP.GT.AND P5, PT, R25, 0x78, !P5 ;  /* 0x000000781900780c */ /* 0x000fe40006fa4270 */
[----:B------:R-:W-:Y:S02]  /*32a0*/  FSEL R44, R51, -INF , !P2 ;  /* 0xff800000332c7808 */ /* 0x000fe40005000000 */
[----:B------:R-:W-:Y:S02]  /*32b0*/  ISETP.NE.AND P2, PT, R48, RZ, PT ;  /* 0x000000ff3000720c */ /* 0x000fe40003f45270 */
[----:B------:R-:W-:Y:S02]  /*32c0*/  ISETP.LT.OR P4, PT, R29, 0x72, P4 ;  /* 0x000000721d00780c */ /* 0x000fe40002781670 */
[----:B------:R-:W-:-:S02]  /*32d0*/  ISETP.GT.AND P2, PT, R25, 0x38, !P2 ;  /* 0x000000381900780c */ /* 0x000fc40005744270 */
[----:B------:R-:W-:Y:S02]  /*32e0*/  FSEL R82, R82, -INF , !P3 ;  /* 0xff80000052527808 */ /* 0x000fe40005800000 */
[----:B------:R-:W-:Y:S02]  /*32f0*/  ISETP.LT.OR P2, PT, R29, 0x39, P2 ;  /* 0x000000391d00780c */ /* 0x000fe40001741670 */
[----:B0-----:R-:W-:Y:S02]  /*3300*/  FMNMX.FTZ R7, R3, R0, !PT ;  /* 0x0000000003077209 */ /* 0x001fe40007810000 */
[----:B------:R-:W-:Y:S02]  /*3310*/  FSEL R54, R54, -INF , !P2 ;  /* 0xff80000036367808 */ /* 0x000fe40005000000 */
[----:B------:R-:W-:Y:S01]  /*3320*/  ISETP.GT.AND P2, PT, R25, 0x39, !P6 ;  /* 0x000000391900780c */ /* 0x000fe20007744270 */
[----:B------:R-:W0:Y:S01]  /*3330*/  SHFL.BFLY PT, R0, R7, 0x1, 0x1f ;  /* 0x0c201f0007007f89 */ /* 0x000e2200000e0000 */
[----:B------:R-:W-:-:S02]  /*3340*/  ISETP.NE.AND P6, PT, R73, RZ, PT ;  /* 0x000000ff4900720c */ /* 0x000fc40003fc5270 */
[C---:B------:R-:W-:Y:S02]  /*3350*/  ISETP.LT.OR P2, PT, R29.reuse, 0x3a, P2 ;  /* 0x0000003a1d00780c */ /* 0x040fe40001741670 */
[----:B------:R-:W-:Y:S02]  /*3360*/  ISETP.LT.OR P5, PT, R29, 0x79, P5 ;  /* 0x000000791d00780c */ /* 0x000fe40002fa1670 */
[----:B------:R-:W-:Y:S02]  /*3370*/  FSEL R48, R55, -INF , !P2 ;  /* 0xff80000037307808 */ /* 0x000fe40005000000 */
[----:B------:R-:W-:Y:S02]  /*3380*/  ISETP.NE.AND P2, PT, R52, RZ, PT ;  /* 0x000000ff3400720c */ /* 0x000fe40003f45270 */
[----:B------:R-:W-:Y:S02]  /*3390*/  FSEL R86, R86, -INF , !P5 ;  /* 0xff80000056567808 */ /* 0x000fe40006800000 */
[----:B------:R-:W-:-:S04]  /*33a0*/  ISETP.GT.AND P2, PT, R25, 0x40, !P2 ;  /* 0x000000401900780c */ /* 0x000fc80005744270 */
[----:B------:R-:W-:-:S04]  /*33b0*/  ISETP.LT.OR P2, PT, R29, 0x41, P2 ;  /* 0x000000411d00780c */ /* 0x000fc80001741670 */
[----:B------:R-:W-:Y:S02]  /*33c0*/  FSEL R58, R58, -INF , !P2 ;  /* 0xff8000003a3a7808 */ /* 0x000fe40005000000 */
[----:B------:R-:W-:Y:S02]  /*33d0*/  ISETP.NE.AND P2, PT, R53, RZ, PT ;  /* 0x000000ff3500720c */ /* 0x000fe40003f45270 */
[----:B0-----:R-:W-:Y:S02]  /*33e0*/  FMNMX.FTZ R0, R7, R0, !PT ;  /* 0x0000000007007209 */ /* 0x001fe40007810000 */
        /* <DEDUP_REMOVED lines=36> */
[----:B------:R-:W-:Y:S01]  /*3630*/  ISETP.NE.AND P6, PT, R5, RZ, PT ;  /* 0x000000ff0500720c */ /* 0x000fe20003fc5270 */
[----:B------:R-:W-:Y:S01]  /*3640*/  IMAD.U32 R5, RZ, RZ, UR10 ;  /* 0x0000000aff057e24 */ /* 0x000fe2000f8e00ff */
[----:B------:R-:W-:-:S03]  /*3650*/  ISETP.LT.OR P2, PT, R29, 0x69, P2 ;  /* 0x000000691d00780c */ /* 0x000fc60001741670 */
[----:B------:R-:W-:Y:S01]  /*3660*/  FMUL.FTZ R9, R0, R5 ;  /* 0x0000000500097220 */ /* 0x000fe20000410000 */
        /* <DEDUP_REMOVED lines=8> */
[-CC-:B------:R-:W-:Y:S01]  /*36f0*/  FFMA.FTZ R33, R102, R5.reuse, -R31.reuse ;  /* 0x0000000566217223 */ /* 0x180fe2000001081f */
[-CC-:B------:R-:W-:Y:S01]  /*3700*/  FFMA.FTZ R164, R100, R5.reuse, -R31.reuse ;  /* 0x0000000564a47223 */ /* 0x180fe2000001081f */
[----:B------:R-:W-:Y:S01]  /*3710*/  FSEL R26, R26, -INF , !P2 ;  /* 0xff8000001a1a7808 */ /* 0x000fe20005000000 */
[-CC-:B------:R-:W-:Y:S01]  /*3720*/  FFMA.FTZ R180, R180, R5.reuse, -R31.reuse ;  /* 0x00000005b4b47223 */ /* 0x180fe2000001081f */
[----:B------:R-:W-:Y:S01]  /*3730*/  ISETP.NE.AND P2, PT, R91, RZ, PT ;  /* 0x000000ff5b00720c */ /* 0x000fe20003f45270 */
[-CC-:B------:R-:W-:Y:S01]  /*3740*/  FFMA.FTZ R3, R118, R5.reuse, -R31.reuse ;  /* 0x0000000576037223 */ /* 0x180fe2000001081f */
[----:B------:R-:W-:Y:S01]  /*3750*/  FMNMX.FTZ R9, R26, R20, !PT ;  /* 0x000000141a097209 */ /* 0x000fe20007810000 */
[--C-:B------:R-:W-:Y:S01]  /*3760*/  FFMA.FTZ R182, R182, R5, -R31.reuse ;  /* 0x00000005b6b67223 */ /* 0x100fe2000001081f */
[----:B------:R-:W-:Y:S01]  /*3770*/  ISETP.GT.AND P2, PT, R25, 0x69, !P2 ;  /* 0x000000691900780c */ /* 0x000fe20005744270 */
[----:B------:R-:W-:Y:S01]  /*3780*/  MUFU.EX2 R180, R180 ;  /* 0x000000b400b47308 */ /* 0x000fe20000000800 */
[----:B------:R-:W-:Y:S01]  /*3790*/  FMNMX.FTZ R9, R30, R9, !PT ;  /* 0x000000091e097209 */ /* 0x000fe20007810000 */
[-CC-:B------:R-:W-:Y:S01]  /*37a0*/  FFMA.FTZ R7, R120, R5.reuse, -R31.reuse ;  /* 0x0000000578077223 */ /* 0x180fe2000001081f */
[----:B------:R-:W-:Y:S01]  /*37b0*/  ISETP.LT.OR P2, PT, R29, 0x6a, P2 ;  /* 0x0000006a1d00780c */ /* 0x000fe20001741670 */
[--C-:B------:R-:W-:Y:S01]  /*37c0*/  FFMA.FTZ R176, R176, R5, -R31.reuse ;  /* 0x00000005b0b07223 */ /* 0x100fe2000001081f */
[----:B------:R-:W-:Y:S01]  /*37d0*/  FMNMX.FTZ R9, R24, R9, !PT ;  /* 0x0000000918097209 */ /* 0x000fe20007810000 */
[--C-:B------:R-:W-:Y:S01]  /*37e0*/  FFMA.FTZ R39, R8, R5, -R31.reuse ;  /* 0x0000000508277223 */ /* 0x100fe2000001081f */
[----:B------:R-:W-:Y:S01]  /*37f0*/  FSEL R102, R79, -INF , !P2 ;  /* 0xff8000004f667808 */ /* 0x000fe20005000000 */
[----:B------:R-:W0:Y:S01]  /*3800*/  MUFU.EX2 R3, R3 ;  /* 0x0000000300037308 */ /* 0x000e220000000800 */
[----:B------:R-:W-:Y:S01]  /*3810*/  FMNMX.FTZ R11, R34, R9, !PT ;  /* 0x00000009220b7209 */ /* 0x000fe20007810000 */
[-CC-:B------:R-:W-:Y:S01]  /*3820*/  FFMA.FTZ R4, R4, R5.reuse, -R31.reuse ;  /* 0x0000000504047223 */ /* 0x180fe2000001081f */
[----:B------:R-:W-:Y:S01]  /*3830*/  ISETP.GT.AND P6, PT, R25, 0x79, !P6 ;  /* 0x000000791900780c */ /* 0x000fe200077c4270 */
[--C-:B------:R-:W-:Y:S01]  /*3840*/  FFMA.FTZ R178, R178, R5, -R31.reuse ;  /* 0x00000005b2b27223 */ /* 0x100fe2000001081f */
[----:B------:R-:W-:Y:S01]  /*3850*/  FMNMX.FTZ R11, R28, R11, !PT ;  /* 0x0000000b1c0b7209 */ /* 0x000fe20007810000 */
[--C-:B------:R-:W-:Y:S01]  /*3860*/  FFMA.FTZ R172, R116, R5, -R31.reuse ;  /* 0x0000000574ac7223 */ /* 0x100fe2000001081f */
[----:B------:R-:W-:Y:S01]  /*3870*/  FSEL R100, R83, -INF , !P4 ;  /* 0xff80000053647808 */ /* 0x000fe20006000000 */
[----:B------:R-:W-:Y:S01]  /*3880*/  MUFU.EX2 R9, R15 ;  /* 0x0000000f00097308 */ /* 0x000fe20000000800 */
[----:B------:R-:W-:Y:S01]  /*3890*/  FMNMX.FTZ R11, R38, R11, !PT ;  /* 0x0000000b260b7209 */ /* 0x000fe20007810000 */
[-CC-:B------:R-:W-:Y:S01]  /*38a0*/  FFMA.FTZ R114, R114, R5.reuse, -R31.reuse ;  /* 0x0000000572727223 */ /* 0x180fe2000001081f */
[----:B------:R-:W-:Y:S01]  /*38b0*/  ISETP.LT.OR P6, PT, R29, 0x7a, P6 ;  /* 0x0000007a1d00780c */ /* 0x000fe200037c1670 */
        /* <DEDUP_REMOVED lines=14> */
[-CC-:B-1----:R-:W-:Y:S01]  /*39a0*/  FFMA.FTZ R33, R98, R5.reuse, -R31.reuse ;  /* 0x0000000562217223 */ /* 0x182fe2000001081f */
[----:B------:R-:W-:Y:S01]  /*39b0*/  FSEL R98, R87, -INF , !P6 ;  /* 0xff80000057627808 */ /* 0x000fe20007000000 */
        /* <DEDUP_REMOVED lines=14> */
[----:B------:R-:W-:Y:S01]  /*3aa0*/  FFMA.FTZ R14, R14, R5, -R31 ;  /* 0x000000050e0e7223 */ /* 0x000fe2000001081f */
[----:B0-----:R-:W-:Y:S01]  /*3ab0*/  FADD.FTZ R45, R180, R3 ;  /* 0x00000003b42d7221 */ /* 0x001fe20000010000 */
[----:B------:R-:W-:-:S02]  /*3ac0*/  F2FP.BF16.F32.PACK_AB R180, R3, R180 ;  /* 0x000000b403b4723e */ /* 0x000fc400000010ff */
[----:B------:R-:W-:Y:S02]  /*3ad0*/  FMNMX.FTZ R15, R48, R15, !PT ;  /* 0x0000000f300f7209 */ /* 0x000fe40007810000 */
[----:B------:R-:W0:Y:S02]  /*3ae0*/  MUFU.EX2 R176, R176 ;  /* 0x000000b000b07308 */ /* 0x000e240000000800 */
[----:B--2---:R-:W-:-:S04]  /*3af0*/  FMNMX.FTZ R21, R58, R15, !PT ;  /* 0x0000000f3a157209 */ /* 0x004fc80007810000 */
[----:B------:R-:W-:Y:S02]  /*3b00*/  FMNMX.FTZ R21, R52, R21, !PT ;  /* 0x0000001534157209 */ /* 0x000fe40007810000 */
[----:B------:R2:W-:Y:S02]  /*3b10*/  MUFU.EX2 R35, R4 ;  /* 0x0000000400237308 */ /* 0x0005e40000000800 */
[----:B------:R-:W-:-:S04]  /*3b20*/  FMNMX.FTZ R21, R62, R21, !PT ;  /* 0x000000153e157209 */ /* 0x000fc80007810000 */
[----:B------:R-:W-:Y:S02]  /*3b30*/  FMNMX.FTZ R21, R56, R21, !PT ;  /* 0x0000001538157209 */ /* 0x000fe40007810000 */
[----:B------:R-:W4:Y:S02]  /*3b40*/  MUFU.EX2 R178, R178 ;  /* 0x000000b200b27308 */ /* 0x000f240000000800 */
[----:B------:R-:W-:-:S04]  /*3b50*/  FMNMX.FTZ R27, R66, R21, !PT ;  /* 0x00000015421b7209 */ /* 0x000fc80007810000 */
[----:B------:R-:W-:Y:S02]  /*3b60*/  FMNMX.FTZ R27, R60, R27, !PT ;  /* 0x0000001b3c1b7209 */ /* 0x000fe40007810000 */
[----:B------:R-:W5:Y:S02]  /*3b70*/  MUFU.EX2 R172, R172 ;  /* 0x000000ac00ac7308 */ /* 0x000f640000000800 */
[----:B------:R-:W-:-:S04]  /*3b80*/  FMNMX.FTZ R27, R70, R27, !PT ;  /* 0x0000001b461b7209 */ /* 0x000fc80007810000 */
[----:B------:R-:W-:Y:S02]  /*3b90*/  FMNMX.FTZ R27, R64, R27, !PT ;  /* 0x0000001b401b7209 */ /* 0x000fe40007810000 */
[----:B------:R-:W5:Y:S02]  /*3ba0*/  MUFU.EX2 R13, R114 ;  /* 0x00000072000d7308 */ /* 0x000f640000000800 */
        /* <DEDUP_REMOVED lines=11> */
[----:B------:R-:W-:Y:S03]  /*3c60*/  MUFU.EX2 R21, R106 ;  /* 0x0000006a00157308 */ /* 0x000fe60000000800 */
[----:B------:R-:W1:Y:S05]  /*3c70*/  SHFL.BFLY PT, R94, R27, 0x2, 0x1f ;  /* 0x0c401f001b5e7f89 */ /* 0x000e6a00000e0000 */
[----:B------:R-:W-:Y:S08]  /*3c80*/  MUFU.EX2 R170, R170 ;  /* 0x000000aa00aa7308 */ /* 0x000ff00000000800 */
[----:B------:R-:W-:Y:S08]  /*3c90*/  MUFU.EX2 R37, R6 ;  /* 0x0000000600257308 */ /* 0x000ff00000000800 */
[----:B------:R-:W-:Y:S01]  /*3ca0*/  MUFU.EX2 R164, R164 ;  /* 0x000000a400a47308 */ /* 0x000fe20000000800 */
[----:B-1----:R-:W-:-:S05]  /*3cb0*/  FMNMX.FTZ R94, R27, R94, !PT ;  /* 0x0000005e1b5e7209 */ /* 0x002fca0007810000 */
[----:B------:R-:W1:Y:S02]  /*3cc0*/  SHFL.BFLY PT, R27, R94, 0x1, 0x1f ;  /* 0x0c201f005e1b7f89 */ /* 0x000e6400000e0000 */
[----:B------:R-:W-:Y:S08]  /*3cd0*/  MUFU.EX2 R33, R33 ;  /* 0x0000002100217308 */ /* 0x000ff00000000800 */
[----:B------:R-:W-:Y:S08]  /*3ce0*/  MUFU.EX2 R96, R96 ;  /* 0x0000006000607308 */ /* 0x000ff00000000800 */
[----:B------:R-:W-:Y:S01]  /*3cf0*/  MUFU.EX2 R29, R29 ;  /* 0x0000001d001d7308 */ /* 0x000fe20000000800 */
[----:B-1----:R-:W-:-:S07]  /*3d00*/  FMNMX.FTZ R8, R94, R27, !PT ;  /* 0x0000001b5e087209 */ /* 0x002fce0007810000 */
[----:B------:R-:W-:Y:S01]  /*3d10*/  MUFU.EX2 R92, R92 ;  /* 0x0000005c005c7308 */ /* 0x000fe20000000800 */
[C---:B------:R-:W-:Y:S01]  /*3d20*/  FSETP.NEU.FTZ.AND P2, PT, R8.reuse, -INF , PT ;  /* 0xff8000000800780b */ /* 0x040fe20003f5d000 */
[----:B--2---:R-:W-:-:S06]  /*3d30*/  FMUL.FTZ R4, R8, R5 ;  /* 0x0000000508047220 */ /* 0x004fcc0000410000 */
[----:B------:R-:W-:Y:S01]  /*3d40*/  MUFU.EX2 R68, R68 ;  /* 0x0000004400447308 */ /* 0x000fe20000000800 */
[----:B------:R-:W-:Y:S01]  /*3d50*/  FSEL R31, R4, RZ, P2 ;  /* 0x000000ff041f7208 */ /* 0x000fe20001000000 */
[----:B------:R-:W-:Y:S01]  /*3d60*/  FADD.FTZ R4, R182, R45 ;  /* 0x0000002db6047221 */ /* 0x000fe20000010000 */
[C---:B---3--:R-:W-:Y:S02]  /*3d70*/  F2FP.BF16.F32.PACK_AB R182, R7.reuse, R182 ;  /* 0x000000b607b6723e */ /* 0x048fe400000010ff */
[----:B------:R-:W-:Y:S01]  /*3d80*/  PLOP3.LUT P2, PT, PT, PT, UP0, 0x40, 0x0 ;  /* 0x000000000000781c */ /* 0x000fe20003f4e808 */
[-CC-:B------:R-:W-:Y:S01]  /*3d90*/  FFMA.FTZ R26, R26, R5.reuse, -R31.reuse ;  /* 0x000000051a1a7223 */ /* 0x180fe2000001081f */
[-CC-:B------:R-:W-:Y:S01]  /*3da0*/  FFMA.FTZ R20, R20, R5.reuse, -R31.reuse ;  /* 0x0000000514147223 */ /* 0x180fe2000001081f */
[----:B------:R-:W-:Y:S01]  /*3db0*/  FADD.FTZ R45, R7, R4 ;  /* 0x00000004072d7221 */ /* 0x000fe20000010000 */
[-CC-:B------:R-:W-:Y:S01]  /*3dc0*/  FFMA.FTZ R30, R30, R5.reuse, -R31.reuse ;  /* 0x000000051e1e7223 */ /* 0x180fe2000001081f */
[-C--:B------:R-:W-:Y:S01]  /*3dd0*/  FFMA.FTZ R24, R24, R5.reuse, -R31 ;  /* 0x0000000518187223 */ /* 0x080fe2000001081f */
[----:B------:R-:W-:Y:S01]  /*3de0*/  MUFU.EX2 R181, R20 ;  /* 0x0000001400b57308 */ /* 0x000fe20000000800 */
[----:B0-----:R-:W-:Y:S01]  /*3df0*/  FADD.FTZ R4, R176, R45 ;  /* 0x0000002db0047221 */ /* 0x001fe20000010000 */
[-CC-:B------:R-:W-:Y:S01]  /*3e00*/  FFMA.FTZ R34, R34, R5.reuse, -R31.reuse ;  /* 0x0000000522227223 */ /* 0x180fe2000001081f */
[-CC-:B------:R-:W-:Y:S01]  /*3e10*/  FFMA.FTZ R28, R28, R5.reuse, -R31.reuse ;  /* 0x000000051c1c7223 */ /* 0x180fe2000001081f */
[-CC-:B------:R-:W-:Y:S01]  /*3e20*/  FFMA.FTZ R38, R38, R5.reuse, -R31.reuse ;  /* 0x0000000526267223 */ /* 0x180fe2000001081f */
[----:B------:R-:W-:Y:S01]  /*3e30*/  FADD.FTZ R45, R9, R4 ;  /* 0x00000004092d7221 */ /* 0x000fe20000010000 */
[-CC-:B------:R-:W-:Y:S01]  /*3e40*/  FFMA.FTZ R32, R32, R5.reuse, -R31.reuse ;  /* 0x0000000520207223 */ /* 0x180fe2000001081f */
[-C--:B------:R-:W-:Y:S01]  /*3e50*/  FFMA.FTZ R42, R42, R5.reuse, -R31 ;  /* 0x000000052a2a7223 */ /* 0x080fe2000001081f */
[----:B------:R-:W0:Y:S01]  /*3e60*/  MUFU.EX2 R26, R26 ;  /* 0x0000001a001a7308 */ /* 0x000e220000000800 */
[----:B----4-:R-:W-:Y:S01]  /*3e70*/  FADD.FTZ R4, R178, R45 ;  /* 0x0000002db2047221 */ /* 0x010fe20000010000 */
[-CC-:B------:R-:W-:Y:S01]  /*3e80*/  FFMA.FTZ R36, R36, R5.reuse, -R31.reuse ;  /* 0x0000000524247223 */ /* 0x180fe2000001081f */
[-CC-:B------:R-:W-:Y:S01]  /*3e90*/  FFMA.FTZ R46, R46, R5.reuse, -R31.reuse ;  /* 0x000000052e2e7223 */ /* 0x180fe2000001081f */
[-CC-:B------:R-:W-:Y:S01]  /*3ea0*/  FFMA.FTZ R40, R40, R5.reuse, -R31.reuse ;  /* 0x0000000528287223 */ /* 0x180fe2000001081f */
[----:B------:R-:W-:Y:S01]  /*3eb0*/  FADD.FTZ R45, R11, R4 ;  /* 0x000000040b2d7221 */ /* 0x000fe20000010000 */
[-CC-:B------:R-:W-:Y:S01]  /*3ec0*/  FFMA.FTZ R50, R50, R5.reuse, -R31.reuse ;  /* 0x0000000532327223 */ /* 0x180fe2000001081f */
[-C--:B------:R-:W-:Y:S01]  /*3ed0*/  FFMA.FTZ R44, R44, R5.reuse, -R31 ;  /* 0x000000052c2c7223 */ /* 0x080fe2000001081f */
[----:B------:R-:W1:Y:S01]  /*3ee0*/  MUFU.EX2 R30, R30 ;  /* 0x0000001e001e7308 */ /* 0x000e620000000800 */
[----:B-----5:R-:W-:Y:S01]  /*3ef0*/  FADD.FTZ R4, R172, R45 ;  /* 0x0000002dac047221 */ /* 0x020fe20000010000 */
[-CC-:B------:R-:W-:Y:S01]  /*3f00*/  FFMA.FTZ R54, R54, R5.reuse, -R31.reuse ;  /* 0x0000000536367223 */ /* 0x180fe2000001081f */
[-CC-:B------:R-:W-:Y:S01]  /*3f10*/  FFMA.FTZ R48, R48, R5.reuse, -R31.reuse ;  /* 0x0000000530307223 */ /* 0x180fe2000001081f */
[-CC-:B------:R-:W-:Y:S01]  /*3f20*/  FFMA.FTZ R58, R58, R5.reuse, -R31.reuse ;  /* 0x000000053a3a7223 */ /* 0x180fe2000001081f */
[----:B------:R-:W-:Y:S01]  /*3f30*/  FADD.FTZ R47, R13, R4 ;  /* 0x000000040d2f7221 */ /* 0x000fe20000010000 */
[-CC-:B------:R-:W-:Y:S01]  /*3f40*/  FFMA.FTZ R52, R52, R5.reuse, -R31.reuse ;  /* 0x0000000534347223 */ /* 0x180fe2000001081f */
[-C--:B------:R-:W-:Y:S01]  /*3f50*/  FFMA.FTZ R62, R62, R5.reuse, -R31 ;  /* 0x000000053e3e7223 */ /* 0x080fe2000001081f */
[----:B------:R-:W2:Y:S01]  /*3f60*/  MUFU.EX2 R183, R24 ;  /* 0x0000001800b77308 */ /* 0x000ea20000000800 */
        /* <DEDUP_REMOVED lines=21> */
[----:B------:R-:W-:Y:S01]  /*40c0*/  FADD.FTZ R47, R25, R6 ;  /* 0x00000006192f7221 */ /* 0x000fe20000010000 */
[-C--:B------:R-:W-:Y:S01]  /*40d0*/  FFMA.FTZ R86, R86, R5.reuse, -R31 ;  /* 0x0000000556567223 */ /* 0x080fe2000001081f */
[----:B------:R-:W2:Y:S01]  /*40e0*/  MUFU.EX2 R38, R38 ;  /* 0x0000002600267308 */ /* 0x000ea20000000800 */
[----:B0-----:R-:W-:Y:S01]  /*40f0*/  FADD.FTZ R4, R34, R45 ;  /* 0x0000002d22047221 */ /* 0x001fe20000010000 */
[----:B------:R-:W-:Y:S01]  /*4100*/  FADD.FTZ R6, R164, R47 ;  /* 0x0000002fa4067221 */ /* 0x000fe20000010000 */
[----:B------:R-:W-:Y:S01]  /*4110*/  FFMA.FTZ R31, R98, R5, -R31 ;  /* 0x00000005621f7223 */ /* 0x000fe2000001081f */
[----:B------:R-:W-:-:S02]  /*4120*/  F2FP.BF16.F32.PACK_AB R176, R9, R176 ;  /* 0x000000b009b0723e */ /* 0x000fc400000010ff */
[----:B------:R-:W-:Y:S01]  /*4130*/  FADD.FTZ R47, R33, R6 ;  /* 0x00000006212f7221 */ /* 0x000fe20000010000 */
[----:B------:R-:W-:Y:S01]  /*4140*/  F2FP.BF16.F32.PACK_AB R178, R11, R178 ;  /* 0x000000b20bb2723e */ /* 0x000fe200000010ff */
[----:B------:R-:W0:Y:S01]  /*4150*/  MUFU.EX2 R179, R32 ;  /* 0x0000002000b37308 */ /* 0x000e220000000800 */
[----:B-1----:R-:W-:Y:S01]  /*4160*/  FADD.FTZ R45, R177, R4 ;  /* 0x00000004b12d7221 */ /* 0x002fe20000010000 */
[----:B------:R-:W-:Y:S01]  /*4170*/  FADD.FTZ R6, R96, R47 ;  /* 0x0000002f60067221 */ /* 0x000fe20000010000 */
[----:B------:R-:W-:Y:S02]  /*4180*/  F2FP.BF16.F32.PACK_AB R172, R13, R172 ;  /* 0x000000ac0dac723e */ /* 0x000fe400000010ff */
[----:B------:R-:W-:Y:S01]  /*4190*/  F2FP.BF16.F32.PACK_AB R174, R15, R174 ;  /* 0x000000ae0fae723e */ /* 0x000fe200000010ff */
[----:B------:R-:W-:Y:S01]  /*41a0*/  FADD.FTZ R47, R29, R6 ;  /* 0x000000061d2f7221 */ /* 0x000fe20000010000 */
[----:B------:R-:W-:Y:S01]  /*41b0*/  F2FP.BF16.F32.PACK_AB R168, R21, R168 ;  /* 0x000000a815a8723e */ /* 0x000fe200000010ff */
[----:B------:R-:W1:Y:S01]  /*41c0*/  MUFU.EX2 R42, R42 ;  /* 0x0000002a002a7308 */ /* 0x000e620000000800 */
[----:B--2---:R-:W-:Y:S01]  /*41d0*/  FADD.FTZ R4, R38, R45 ;  /* 0x0000002d26047221 */ /* 0x004fe20000010000 */
[----:B------:R-:W-:Y:S01]  /*41e0*/  FADD.FTZ R6, R92, R47 ;  /* 0x0000002f5c067221 */ /* 0x000fe20000010000 */
[----:B------:R-:W-:-:S02]  /*41f0*/  F2FP.BF16.F32.PACK_AB R170, R25, R170 ;  /* 0x000000aa19aa723e */ /* 0x000fc400000010ff */
[----:B------:R-:W-:Y:S01]  /*4200*/  F2FP.BF16.F32.PACK_AB R164, R33, R164 ;  /* 0x000000a421a4723e */ /* 0x000fe200000010ff */
[----:B------:R-:W-:Y:S01]  /*4210*/  FADD.FTZ R47, R35, R6 ;  /* 0x00000006232f7221 */ /* 0x000fe20000010000 */
[----:B------:R-:W-:Y:S01]  /*4220*/  F2FP.BF16.F32.PACK_AB R166, R29, R96 ;  /* 0x000000601da6723e */ /* 0x000fe200000010ff */
[----:B------:R-:W2:Y:S01]  /*4230*/  MUFU.EX2 R173, R36 ;  /* 0x0000002400ad7308 */ /* 0x000ea20000000800 */
[----:B0-----:R-:W-:Y:S01]  /*4240*/  FADD.FTZ R45, R179, R4 ;  /* 0x00000004b32d7221 */ /* 0x001fe20000010000 */
[----:B------:R-:W-:Y:S01]  /*4250*/  FADD.FTZ R6, R68, R47 ;  /* 0x0000002f44067221 */ /* 0x000fe20000010000 */
[----:B------:R-:W-:Y:S02]  /*4260*/  F2FP.BF16.F32.PACK_AB R160, R35, R92 ;  /* 0x0000005c23a0723e */ /* 0x000fe400000010ff */
[C---:B------:R-:W-:Y:S01]  /*4270*/  F2FP.BF16.F32.PACK_AB R162, R37.reuse, R68 ;  /* 0x0000004425a2723e */ /* 0x040fe200000010ff */
[----:B------:R-:W-:Y:S01]  /*4280*/  FADD.FTZ R7, R37, R6 ;  /* 0x0000000625077221 */ /* 0x000fe20000010000 */
[----:B------:R-:W-:Y:S01]  /*4290*/  F2FP.BF16.F32.PACK_AB R181, R181, R26 ;  /* 0x0000001ab5b5723e */ /* 0x000fe200000010ff */
[----:B------:R-:W0:Y:S01]  /*42a0*/  MUFU.EX2 R46, R46 ;  /* 0x0000002e002e7308 */ /* 0x000e220000000800 */
[----:B-1----:R-:W-:Y:S01]  /*42b0*/  FADD.FTZ R4, R42, R45 ;  /* 0x0000002d2a047221 */ /* 0x002fe20000010000 */
[----:B------:R-:W-:-:S02]  /*42c0*/  F2FP.BF16.F32.PACK_AB R183, R183, R30 ;  /* 0x0000001eb7b7723e */ /* 0x000fc400000010ff */
[----:B------:R-:W-:Y:S02]  /*42d0*/  F2FP.BF16.F32.PACK_AB R177, R177, R34 ;  /* 0x00000022b1b1723e */ /* 0x000fe400000010ff */
[----:B------:R-:W-:Y:S02]  /*42e0*/  F2FP.BF16.F32.PACK_AB R179, R179, R38 ;  /* 0x00000026b3b3723e */ /* 0x000fe400000010ff */
[----:B------:R-:W1:Y:S01]  /*42f0*/  MUFU.EX2 R175, R40 ;  /* 0x0000002800af7308 */ /* 0x000e620000000800 */
[C---:B--2---:R-:W-:Y:S01]  /*4300*/  FADD.FTZ R45, R173.reuse, R4 ;  /* 0x00000004ad2d7221 */ /* 0x044fe20000010000 */
[----:B------:R-:W-:-:S06]  /*4310*/  F2FP.BF16.F32.PACK_AB R173, R173, R42 ;  /* 0x0000002aadad723e */ /* 0x000fcc00000010ff */
[----:B------:R-:W2:Y:S01]  /*4320*/  MUFU.EX2 R50, R50 ;  /* 0x0000003200327308 */ /* 0x000ea20000000800 */
[----:B0-----:R-:W-:-:S07]  /*4330*/  FADD.FTZ R4, R46, R45 ;  /* 0x0000002d2e047221 */ /* 0x001fce0000010000 */
        /* <DEDUP_REMOVED lines=32> */
[----:B------:R-:W-:-:S06]  /*4540*/  F2FP.BF16.F32.PACK_AB R158, R41, R76 ;  /* 0x0000004c299e723e */ /* 0x000fcc00000010ff */
[----:B------:R-:W1:Y:S01]  /*4550*/  MUFU.EX2 R161, R60 ;  /* 0x0000003c00a17308 */ /* 0x000e620000000800 */
[----:B--2---:R-:W-:-:S07]  /*4560*/  FADD.FTZ R4, R66, R3 ;  /* 0x0000000342047221 */ /* 0x004fce0000010000 */
[----:B------:R-:W2:Y:S01]  /*4570*/  MUFU.EX2 R43, R12 ;  /* 0x0000000c002b7308 */ /* 0x000ea20000000800 */
[----:B0-----:R-:W-:-:S07]  /*4580*/  FADD.FTZ R6, R80, R7 ;  /* 0x0000000750067221 */ /* 0x001fce0000010000 */
[----:B------:R-:W0:Y:S01]  /*4590*/  MUFU.EX2 R70, R70 ;  /* 0x0000004600467308 */ /* 0x000e220000000800 */
[C---:B-1----:R-:W-:Y:S01]  /*45a0*/  FADD.FTZ R3, R161.reuse, R4 ;  /* 0x00000004a1037221 */ /* 0x042fe20000010000 */
[----:B------:R-:W-:-:S06]  /*45b0*/  F2FP.BF16.F32.PACK_AB R161, R161, R66 ;  /* 0x00000042a1a1723e */ /* 0x000fcc00000010ff */
[----:B------:R-:W1:Y:S01]  /*45c0*/  MUFU.EX2 R84, R84 ;  /* 0x0000005400547308 */ /* 0x000e620000000800 */
[C---:B--2---:R-:W-:Y:S01]  /*45d0*/  FADD.FTZ R7, R43.reuse, R6 ;  /* 0x000000062b077221 */ /* 0x044fe20000010000 */
[----:B------:R-:W-:-:S06]  /*45e0*/  F2FP.BF16.F32.PACK_AB R152, R43, R80 ;  /* 0x000000502b98723e */ /* 0x000fcc00000010ff */
[----:B------:R-:W2:Y:S01]  /*45f0*/  MUFU.EX2 R163, R64 ;  /* 0x0000004000a37308 */ /* 0x000ea20000000800 */
[----:B0-----:R-:W-:-:S07]  /*4600*/  FADD.FTZ R4, R70, R3 ;  /* 0x0000000346047221 */ /* 0x001fce0000010000 */
[----:B------:R-:W0:Y:S01]  /*4610*/  MUFU.EX2 R27, R14 ;  /* 0x0000000e001b7308 */ /* 0x000e220000000800 */
[----:B-1----:R-:W-:Y:S01]  /*4620*/  FADD.FTZ R6, R84, R7 ;  /* 0x0000000754067221 */ /* 0x002fe20000010000 */
[----:B------:R-:W-:-:S04]  /*4630*/  IMAD.IADD R7, R17, 0x1, -R18 ;  /* 0x0000000111077824 */ /* 0x000fc800078e0a12 */
[----:B------:R-:W-:Y:S02]  /*4640*/  IMAD R9, R185, 0x80, R7 ;  /* 0x00000080b9097824 */ /* 0x000fe400078e0207 */
[----:B------:R-:W1:Y:S01]  /*4650*/  MUFU.EX2 R74, R74 ;  /* 0x0000004a004a7308 */ /* 0x000e620000000800 */
[C---:B--2---:R-:W-:Y:S01]  /*4660*/  FADD.FTZ R3, R163.reuse, R4 ;  /* 0x00000004a3037221 */ /* 0x044fe20000010000 */
[----:B------:R-:W-:Y:S02]  /*4670*/  F2FP.BF16.F32.PACK_AB R163, R163, R70 ;  /* 0x00000046a3a3723e */ /* 0x000fe400000010ff */
[----:B------:R-:W-:-:S04]  /*4680*/  R2UR UR10, R9 ;  /* 0x00000000090a72ca */ /* 0x000fc800000e0000 */
[----:B------:R-:W2:Y:S01]  /*4690*/  MUFU.EX2 R157, R90 ;  /* 0x0000005a009d7308 */ /* 0x000ea20000000800 */
[C---:B0-----:R-:W-:Y:S01]  /*46a0*/  FADD.FTZ R4, R27.reuse, R6 ;  /* 0x000000061b047221 */ /* 0x041fe20000010000 */
[----:B------:R-:W-:-:S06]  /*46b0*/  F2FP.BF16.F32.PACK_AB R154, R27, R84 ;  /* 0x000000541b9a723e */ /* 0x000fcc00000010ff */
[----:B------:R-:W0:Y:S01]  /*46c0*/  MUFU.EX2 R78, R78 ;  /* 0x0000004e004e7308 */ /* 0x000e220000000800 */
[----:B-1----:R-:W-:Y:S01]  /*46d0*/  FADD.FTZ R6, R74, R3 ;  /* 0x000000034a067221 */ /* 0x002fe20000010000 */
[----:B------:R-:W-:-:S06]  /*46e0*/  UIADD3 UR6, UR10, UR6, URZ ;  /* 0x000000060a067290 */ /* 0x000fcc000fffe03f */
        /* <DEDUP_REMOVED lines=12> */
[----:B------:R-:W-:-:S03]  /*47b0*/  F2FP.BF16.F32.PACK_AB R153, R153, R82 ;  /* 0x000000529999723e */ /* 0x000fc600000010ff */
[----:B-1----:R-:W-:-:S04]  /*47c0*/  FADD.FTZ R6, R86, R3 ;  /* 0x0000000356067221 */ /* 0x002fc80000010000 */
[C---:B--2---:R-:W-:Y:S01]  /*47d0*/  FADD.FTZ R3, R31.reuse, R6 ;  /* 0x000000061f037221 */ /* 0x044fe20000010000 */
[----:B------:R-:W-:Y:S01]  /*47e0*/  F2FP.BF16.F32.PACK_AB R155, R31, R86 ;  /* 0x000000561f9b723e */ /* 0x000fe200000010ff */
[----:B------:R-:W-:Y:S01]  /*47f0*/  VIADD R6, R88, 0xfffffffe ;  /* 0xfffffffe58067836 */ /* 0x000fe20000000000 */
[----:B------:R-:W-:Y:S06]  /*4800*/  @P2 BRA `(.L_x_1083) ;  /* 0x0000000000482947 */ /* 0x000fec0003800000 */
[C---:B------:R-:W-:Y:S01]  /*4810*/  ISETP.GT.AND P2, PT, R9.reuse, RZ, PT ;  /* 0x000000ff0900720c */ /* 0x040fe20003f44270 */
[----:B------:R-:W-:-:S05]  /*4820*/  VIADD R10, R9, 0xffffffff ;  /* 0xffffffff090a7836 */ /* 0x000fca0000000000 */
[----:B------:R-:W-:-:S07]  /*4830*/  R2UR UR14, R10 ;  /* 0x000000000a0e72ca */ /* 0x000fce00000e0000 */
[----:B------:R-:W-:Y:S08]  /*4840*/  @P2 BRA `(.L_x_1084) ;  /* 0x00000000001c2947 */ /* 0x000ff00003800000 */
[----:B------:R-:W-:Y:S02]  /*4850*/  UISETP.NE.AND UP1, UPT, UR7, 0x1, UPT ;  /* 0x000000010700788c */ /* 0x000fe4000bf25270 */
[----:B------:R-:W-:-:S09]  /*4860*/  UIADD3 UR14, -UR10, URZ, URZ ;  /* 0x0000003f0a0e7290 */ /* 0x000fd2000fffe13f */
[----:B------:R-:W-:Y:S02]  /*4870*/  @UP1 ULDC.64 UR18, c[0x0][0x9e8] ;  /* 0x00027a0000121ab9 */ /* 0x000fe40000000a00 */
[----:B------:R-:W-:-:S04]  /*4880*/  UIMAD.WIDE.U32 UR10, UR14, UR18, URZ ;  /* 0x000000120e0a72a5 */ /* 0x000fc8000f8e003f */
[----:B------:R-:W-:-:S04]  /*4890*/  @UP1 USHF.R.U32.HI UR14, URZ, UR19, UR11 ;  /* 0x000000133f0e1299 */ /* 0x000fc8000801160b */
[----:B------:R-:W-:Y:S01]  /*48a0*/  ULOP3.LUT UR14, URZ, UR14, URZ, 0x33, !UPT ;  /* 0x0000000e3f0e7292 */ /* 0x000fe2000f8e333f */
[----:B------:R-:W-:Y:S11]  /*48b0*/  BRA `(.L_x_1085) ;  /* 0x0000000000107947 */ /* 0x000ff60003800000 */
.L_x_1084:
[----:B------:R-:W-:-:S11]  /*48c0*/  UISETP.NE.AND UP1, UPT, UR7, 0x1, UPT ;  /* 0x000000010700788c */ /* 0x000fd6000bf25270 */
[----:B------:R-:W-:Y:S02]  /*48d0*/  @UP1 ULDC.64 UR18, c[0x0][0x9e8] ;  /* 0x00027a0000121ab9 */ /* 0x000fe40000000a00 */
[----:B------:R-:W-:-:S04]  /*48e0*/  UIMAD.WIDE.U32 UR10, UR14, UR18, URZ ;  /* 0x000000120e0a72a5 */ /* 0x000fc8000f8e003f */
[----:B------:R-:W-:-:S12]  /*48f0*/  @UP1 USHF.R.U32.HI UR14, URZ, UR19, UR11 ;  /* 0x000000133f0e1299 */ /* 0x000fd8000801160b */
.L_x_1085:
[----:B------:R-:W-:-:S04]  /*4900*/  UIMAD UR7, UR14, UR7, UR7 ;  /* 0x000000070e0772a4 */ /* 0x000fc8000f8e0207 */
[----:B------:R-:W-:-:S04]  /*4910*/  UISETP.LT.AND UP1, UPT, UR6, UR7, UPT ;  /* 0x000000070600728c */ /* 0x000fc8000bf21270 */
[----:B------:R-:W-:-:S12]  /*4920*/  USEL UR6, UR6, UR7, UP1 ;  /* 0x0000000706067287 */ /* 0x000fd80008800000 */
.L_x_1083:
[----:B------:R-:W-:Y:S01]  /*4930*/  USHF.R.S32.HI UR7, URZ, 0x1f, UR6 ;  /* 0x0000001f3f077899 */ /* 0x000fe20008011406 */
[----:B------:R-:W-:Y:S02]  /*4940*/  CS2R R150, SRZ ;  /* 0x0000000000967805 */ /* 0x000fe4000001ff00 */
        /* <DEDUP_REMOVED lines=10> */
[----:B------:R-:W-:Y:S01]  /*49f0*/  UISETP.LT.AND UP1, UPT, UR39, UR7, UPT ;  /* 0x000000072700728c */ /* 0x000fe2000bf21270 */
[----:B------:R-:W-:Y:S02]  /*4a00*/  CS2R R132, SRZ ;  /* 0x0000000000847805 */ /* 0x000fe4000001ff00 */
[----:B------:R-:W-:Y:S02]  /*4a10*/  CS2R R130, SRZ ;  /* 0x0000000000827805 */ /* 0x000fe4000001ff00 */
[----:B------:R-:W-:Y:S01]  /*4a20*/  CS2R R128, SRZ ;  /* 0x0000000000807805 */ /* 0x000fe2000001ff00 */
[----:B------:R-:W-:Y:S01]  /*4a30*/  USEL UR54, UR39, UR7, !UP1 ;  /* 0x0000000727367287 */ /* 0x000fe2000c800000 */
[----:B------:R-:W-:-:S02]  /*4a40*/  CS2R R126, SRZ ;  /* 0x00000000007e7805 */ /* 0x000fc4000001ff00 */
[----:B------:R-:W-:Y:S02]  /*4a50*/  CS2R R124, SRZ ;  /* 0x00000000007c7805 */ /* 0x000fe4000001ff00 */
[----:B------:R-:W-:Y:S02]  /*4a60*/  CS2R R122, SRZ ;  /* 0x00000000007a7805 */ /* 0x000fe4000001ff00 */
[----:B------:R-:W-:Y:S02]  /*4a70*/  CS2R R120, SRZ ;  /* 0x0000000000787805 */ /* 0x000fe4000001ff00 */
[----:B------:R-:W-:Y:S02]  /*4a80*/  CS2R R118, SRZ ;  /* 0x0000000000767805 */ /* 0x000fe4000001ff00 */
[----:B------:R-:W-:Y:S02]  /*4a90*/  ISETP.GE.AND P2, PT, R6, UR54, PT ;  /* 0x0000003606007c0c */ /* 0x000fe4000bf46270 */
        /* <DEDUP_REMOVED lines=15> */
[----:B------:R-:W-:Y:S06]  /*4b90*/  @!P2 BRA `(.L_x_1086) ;  /* 0x00000030002ca947 */ /* 0x000fec0003800000 */
[----:B------:R-:W-:Y:S01]  /*4ba0*/  IMAD.IADD R13, R2, 0x1, R7 ;  /* 0x00000001020d7824 */ /* 0x000fe200078e0207 */
[----:B------:R-:W-:Y:S01]  /*4bb0*/  ULDC UR47, c[0x0][0x9e4] ;  /* 0x00027900002f7ab9 */ /* 0x000fe20000000800 */
[----:B------:R-:W-:Y:S01]  /*4bc0*/  IMAD.MOV.U32 R151, RZ, RZ, RZ ;  /* 0x000000ffff977224 */ /* 0x000fe200078e00ff */
[----:B------:R-:W-:Y:S01]  /*4bd0*/  ULDC UR50, c[0x0][0x9dc] ;  /* 0x0002770000327ab9 */ /* 0x000fe20000000800 */
[----:B------:R-:W-:Y:S01]  /*4be0*/  VIADD R11, R13, 0x8 ;  /* 0x000000080d0b7836 */ /* 0x000fe20000000000 */
[----:B------:R-:W-:-:S04]  /*4bf0*/  ULDC UR51, c[0x0][0x9e0] ;  /* 0x0002780000337ab9 */ /* 0x000fc80000000800 */
[----:B------:R-:W-:-:S07]  /*4c00*/  LOP3.LUT R9, RZ, R11, RZ, 0x33, !PT ;  /* 0x0000000bff097212 */ /* 0x000fce00078e33ff */
.L_x_1103:
        /* <DEDUP_REMOVED lines=9> */
.L_x_1088:
[----:B------:R-:W-:Y:S01]  /*4ca0*/  ULEA UR6, UR53, UR41, 0x3 ;  /* 0x0000002935067291 */ /* 0x000fe2000f8e183f */
[----:B------:R-:W-:-:S05]  /*4cb0*/  IMAD.U32 R5, RZ, RZ, UR52 ;  /* 0x00000034ff057e24 */ /* 0x000fca000f8e00ff */
[----:B------:R-:W-:-:S04]  /*4cc0*/  SHF.L.U32 R5, R5, 0x1f, RZ ;  /* 0x0000001f05057819 */ /* 0x000fc800000006ff */
[----:B------:R0:W1:Y:S01]  /*4cd0*/  SYNCS.PHASECHK.TRANS64.TRYWAIT P2, [UR6+0x28830], R5 ;  /* 0x02883005ff0075a7 */ /* 0x0000620008040146 */
[----:B------:R-:W-:Y:S05]  /*4ce0*/  @!P0 BRA `(.L_x_1089) ;  /* 0x0000000000048947 */ /* 0x000fea0003800000 */
[----:B------:R-:W-:Y:S01]  /*4cf0*/  BPT.TRAP 0x1 ;  /* 0x000000040000795c */ /* 0x000fe20000300000 */
.L_x_1089:
[----:B-1----:R-:W-:Y:S05]  /*4d00*/  @P2 BRA `(.L_x_1087) ;  /* 0x0000000000082947 */ /* 0x002fea0003800000 */
[----:B------:R-:W1:Y:S02]  /*4d10*/  SYNCS.PHASECHK.TRANS64.TRYWAIT P2, [UR6+0x28830], R5 ;  /* 0x02883005ff0075a7 */ /* 0x000e640008040146 */
[----:B-1----:R-:W-:Y:S05]  /*4d20*/  @!P2 BRA `(.L_x_1090) ;  /* 0x000000fc0050a947 */ /* 0x002fea0003800000 */
.L_x_1087:
[----:B-1----:R-:W1:Y:S01]  /*4d30*/  S2R R10, SR_TID.X ;  /* 0x00000000000a7919 */ /* 0x002e620000002100 */
[----:B------:R-:W-:Y:S01]  /*4d40*/  ULEA UR34, UR53, UR46, 0xb ;  /* 0x0000002e35227291 */ /* 0x000fe2000f8e583f */
[----:B------:R-:W-:Y:S01]  /*4d50*/  UMOV UR35, 0x40000040 ;  /* 0x4000004000237882 */ /* 0x000fe20000000000 */
[----:B------:R-:W-:Y:S02]  /*4d60*/  UMOV UR7, 0x40000040 ;  /* 0x4000004000077882 */ /* 0x000fe40000000000 */
[----:B------:R-:W-:Y:S02]  /*4d70*/  UIADD3 UR6, UR34, 0x2, URZ ;  /* 0x0000000222067890 */ /* 0x000fe4000fffe03f */
        /* <DEDUP_REMOVED lines=12> */
[----:B-1----:R-:W-:-:S05]  /*4e40*/  SHF.R.U32.HI R10, RZ, 0x7, R10 ;  /* 0x00000007ff0a7819 */ /* 0x002fca000001160a */
[----:B0-----:R-:W-:-:S05]  /*4e50*/  VIADD R5, R10, 0x8 ;  /* 0x000000080a057836 */ /* 0x001fca0000000000 */
[----:B------:R0:W-:Y:S06]  /*4e60*/  BAR.SYNC.DEFER_BLOCKING R5, 0x100 ;  /* 0x000400050000751d */ /* 0x0001ec0000010000 */
        /* <DEDUP_REMOVED lines=24> */
[----:B0-----:R-:W-:Y:S05]  /*4ff0*/  @P3 BRA `(.L_x_1091) ;  /* 0x00000000002c3947 */ /* 0x001fea0003800000 */
[----:B------:R-:W-:Y:S05]  /*5000*/  @!P0 BRA `(.L_x_1092) ;  /* 0x0000000000048947 */ /* 0x000fea0003800000 */
[----:B------:R-:W-:Y:S01]  /*5010*/  BPT.TRAP 0x1 ;  /* 0x000000040000795c */ /* 0x000fe20000300000 */
.L_x_1092:
[----:B------:R-:W-:Y:S01]  /*5020*/  ULEA UR6, UR42, UR41, 0x3 ;  /* 0x000000292a067291 */ /* 0x000fe2000f8e183f */
[----:B------:R-:W-:-:S05]  /*5030*/  IMAD.U32 R5, RZ, RZ, UR43 ;  /* 0x0000002bff057e24 */ /* 0x000fca000f8e00ff */
[----:B------:R-:W-:-:S04]  /*5040*/  SHF.L.U32 R5, R5, 0x1f, RZ ;  /* 0x0000001f05057819 */ /* 0x000fc800000006ff */
[----:B------:R0:W1:Y:S01]  /*5050*/  SYNCS.PHASECHK.TRANS64.TRYWAIT P2, [UR6+0x28850], R5 ;  /* 0x02885005ff0075a7 */ /* 0x0000620008040146 */
[----:B------:R-:W-:Y:S05]  /*5060*/  @!P0 BRA `(.L_x_1093) ;  /* 0x0000000000048947 */ /* 0x000fea0003800000 */
[----:B------:R-:W-:Y:S01]  /*5070*/  BPT.TRAP 0x1 ;  /* 0x000000040000795c */ /* 0x000fe20000300000 */
.L_x_1093:
[----:B-1----:R-:W-:Y:S05]  /*5080*/  @P2 BRA `(.L_x_1091) ;  /* 0x0000000000082947 */ /* 0x002fea0003800000 */
[----:B------:R-:W1:Y:S02]  /*5090*/  SYNCS.PHASECHK.TRANS64.TRYWAIT P2, [UR6+0x28850], R5 ;  /* 0x02885005ff0075a7 */ /* 0x000e640008040146 */
[----:B-1----:R-:W-:Y:S05]  /*50a0*/  @!P2 BRA `(.L_x_1094) ;  /* 0x000000f80088a947 */ /* 0x002fea0003800000 */
.L_x_1091:
[----:B------:R-:W-:Y:S01]  /*50b0*/  UIADD3 UR6, UR41, 0x400, URZ ;  /* 0x0000040029067890 */ /* 0x000fe2000fffe03f */
[----:B------:R-:W-:Y:S01]  /*50c0*/  WARPGROUP.ARRIVE ;  /* 0x00000000000079c5 */ /* 0x000fe20000000000 */
[----:B------:R-:W-:-:S05]  /*50d0*/  UMOV UR7, 0x40000040 ;  /* 0x4000004000077882 */ /* 0x000fca0000000000 */
[----:B------:R-:W2:Y:S01]  /*50e0*/  S2R R12, SR_TID.X ;  /* 0x00000000000c7919 */ /* 0x000ea20000002100 */
[----:B------:R-:W-:Y:S01]  /*50f0*/  USHF.R.U32.HI UR6, URZ, 0x4, UR6 ;  /* 0x000000043f067899 */ /* 0x000fe20008011606 */
[----:B-1----:R-:W-:Y:S01]  /*5100*/  IMAD.U32 R10, RZ, RZ, UR53 ;  /* 0x00000035ff0a7e24 */ /* 0x002fe2000f8e00ff */
[----:B------:R-:W-:Y:S02]  /*5110*/  PLOP3.LUT P2, PT, PT, PT, UP0, 0x40, 0x0 ;  /* 0x000000000000781c */ /* 0x000fe40003f4e808 */
        /* <DEDUP_REMOVED lines=10> */
[----:B--2---:R-:W-:-:S04]  /*51c0*/  SHF.R.U32.HI R12, RZ, 0x7, R12 ;  /* 0x00000007ff0c7819 */ /* 0x004fc8000001160c */
[----:B0-----:R-:W-:Y:S01]  /*51d0*/  IADD3 R5, -R12, 0xb, RZ ;  /* 0x0000000b0c057810 */ /* 0x001fe20007ffe1ff */
        /* <DEDUP_REMOVED lines=26> */
[----:B------:R-:W-:Y:S01]  /*5380*/  WARPGROUP.ARRIVE ;  /* 0x00000000000079c5 */ /* 0x000fe20000000000 */
[----:B------:R-:W-:-:S06]  /*5390*/  IMAD.SHL.U32 R160, R6, 0x80, RZ ;  /* 0x0000008006a07824 */ /* 0x000fcc00078e00ff */
[----:B------:R-:W-:Y:S01]  /*53a0*/  HGMMA.64x128x16.F32.BF16 R88, R156, gdesc[UR4].tnspB, R88, gsb0 ;  /* 0x41e000049c587df0 */ /* 0x000fe20008001858 */
[----:B------:R-:W-:Y:S01]  /*53b0*/  UIADD3 UR6, UR10, 0x380, URZ ;  /* 0x000003800a067890 */ /* 0x000fe2000fffe03f */
[----:B------:R-:W-:Y:S01]  /*53c0*/  IADD3 R15, R17, 0x1, -R160 ;  /* 0x00000001110f7810 */ /* 0x000fe20007ffe8a0 */
[----:B------:R-:W-:-:S04]  /*53d0*/  UMOV UR7, 0x40000040 ;  /* 0x4000004000077882 */ /* 0x000fc80000000000 */
[----:B------:R-:W-:-:S04]  /*53e0*/  IMAD.IADD R15, R15, 0x1, -R18 ;  /* 0x000000010f0f7824 */ /* 0x000fc800078e0a12 */
[----:B------:R-:W-:-:S04]  /*53f0*/  IMAD R15, R16, -0x2, R15 ;  /* 0xfffffffe100f7824 */ /* 0x000fc800078e020f */
[----:B------:R-:W-:Y:S01]  /*5400*/  VIADD R21, R15, UR51 ;  /* 0x000000330f157c36 */ /* 0x000fe20008000000 */
[----:B------:R-:W-:Y:S02]  /*5410*/  WARPGROUP.DEPBAR.LE gsb0, 0x0 ;  /* 0x00008000000079c5 */ /* 0x000fe40000010000 */
[----:B------:R-:W-:-:S06]  /*5420*/  WARPGROUP.ARRIVE ;  /* 0x00000000000079c5 */ /* 0x000fcc0000000000 */
[----:B------:R-:W-:Y:S01]  /*5430*/  HGMMA.64x128x16.F32.BF16 R88, R152, gdesc[UR4].tnspB, R88, gsb0 ;  /* 0x41e0000498587df0 */ /* 0x000fe20008001858 */
[----:B------:R-:W-:Y:S02]  /*5440*/  ULOP3.LUT UR6, URZ, UR50, URZ, 0x33, !UPT ;  /* 0x000000323f067292 */ /* 0x000fe4000f8e333f */
[----:B------:R-:W-:Y:S02]  /*5450*/  WARPGROUP.DEPBAR.LE gsb0, 0x0 ;  /* 0x00008000000079c5 */ /* 0x000fe40000010000 */
[----:B------:R0:W-:Y:S06]  /*5460*/  BAR.ARV R5, 0x100 ;  /* 0x000400050000751d */ /* 0x0001ec0000002000 */
[----:B------:R-:W-:Y:S01]  /*5470*/  VIADD R153, R15, UR6 ;  /* 0x000000060f997c36 */ /* 0x000fe20008000000 */
[----:B------:R1:W-:Y:S03]  /*5480*/  @!P1 SYNCS.ARRIVE.TRANS64.RED.A1T0 RZ, [R10+URZ], RZ ;  /* 0x000000ff0aff99a7 */ /* 0x0003e6000810043f */
[----:B------:R-:W-:-:S02]  /*5490*/  IMAD.IADD R15, R2, 0x1, R153 ;  /* 0x00000001020f7824 */ /* 0x000fc400078e0299 */
[----:B-1----:R-:W-:Y:S01]  /*54a0*/  IMAD.IADD R10, R2, 0x1, R21 ;  /* 0x00000001020a7824 */ /* 0x002fe200078e0215 */
[----:B0-----:R-:W-:Y:S06]  /*54b0*/  @P2 BRA `(.L_x_1095) ;  /* 0x00000000005c2947 */ /* 0x001fec0003800000 */
[----:B------:R-:W-:Y:S01]  /*54c0*/  ISETP.GT.AND P2, PT, R13, -0x1, PT ;  /* 0xffffffff0d00780c */ /* 0x000fe20003f44270 */
[----:B------:R-:W-:-:S12]  /*54d0*/  BSSY B0, `(.L_x_1096) ;  /* 0x0000011000007945 */ /* 0x000fd80003800000 */
[----:B------:R-:W-:Y:S05]  /*54e0*/  @P2 BRA `(.L_x_1097) ;  /* 0x0000000000242947 */ /* 0x000fea0003800000 */
[----:B------:R-:W-:Y:S02]  /*54f0*/  IMAD.U32 R14, RZ, RZ, UR47 ;  /* 0x0000002fff0e7e24 */ /* 0x000fe4000f8e00ff */
[----:B------:R-:W-:-:S03]  /*5500*/  IMAD.IADD R5, R2, 0x1, R7 ;  /* 0x0000000102057824 */ /* 0x000fc600078e0207 */
[----:B------:R-:W-:Y:S02]  /*5510*/  ISETP.NE.AND P2, PT, R14, 0x1, PT ;  /* 0x000000010e00780c */ /* 0x000fe40003f45270 */
[----:B------:R-:W-:-:S11]  /*5520*/  LOP3.LUT R5, RZ, R5, RZ, 0x33, !PT ;  /* 0x00000005ff057212 */ /* 0x000fd600078e33ff */
[----:B------:R-:W0:Y:S02]  /*5530*/  @P2 LDC.64 R154, c[0x0][0x9e8] ;  /* 0x00027a00ff9a2b82 */ /* 0x000e240000000a00 */
[----:B0-----:R-:W-:-:S05]  /*5540*/  @P2 IMAD.HI.U32 R12, R5, R154, RZ ;  /* 0x0000009a050c2227 */ /* 0x001fca00078e00ff */
[----:B------:R-:W-:-:S04]  /*5550*/  @P2 SHF.R.U32.HI R5, RZ, R155, R12 ;  /* 0x0000009bff052219 */ /* 0x000fc8000001160c */
[----:B------:R-:W-:Y:S01]  /*5560*/  LOP3.LUT R5, RZ, R5, RZ, 0x33, !PT ;  /* 0x00000005ff057212 */ /* 0x000fe200078e33ff */
[----:B------:R-:W-:Y:S06]  /*5570*/  BRA `(.L_x_1098) ;  /* 0x0000000000187947 */ /* 0x000fec0003800000 */
.L_x_1097:
[----:B------:R-:W-:Y:S02]  /*5580*/  IMAD.U32 R14, RZ, RZ, UR47 ;  /* 0x0000002fff0e7e24 */ /* 0x000fe4000f8e00ff */
[----:B------:R-:W-:-:S03]  /*5590*/  IMAD.MOV.U32 R5, RZ, RZ, R13 ;  /* 0x000000ffff057224 */ /* 0x000fc600078e000d */
[----:B------:R-:W-:-:S13]  /*55a0*/  ISETP.NE.AND P2, PT, R14, 0x1, PT ;  /* 0x000000010e00780c */ /* 0x000fda0003f45270 */
[----:B------:R-:W0:Y:S02]  /*55b0*/  @P2 LDC.64 R154, c[0x0][0x9e8] ;  /* 0x00027a00ff9a2b82 */ /* 0x000e240000000a00 */
[----:B0-----:R-:W-:-:S05]  /*55c0*/  @P2 IMAD.HI.U32 R12, R13, R154, RZ ;  /* 0x0000009a0d0c2227 */ /* 0x001fca00078e00ff */
[----:B------:R-:W-:-:S07]  /*55d0*/  @P2 SHF.R.U32.HI R5, RZ, R155, R12 ;  /* 0x0000009bff052219 */ /* 0x000fce000001160c */
.L_x_1098:
[----:B------:R-:W-:Y:S05]  /*55e0*/  BSYNC B0 ;  /* 0x0000000000007941 */ /* 0x000fea0003800000 */
.L_x_1096:
[----:B------:R-:W-:-:S04]  /*55f0*/  IMAD R5, R5, R14, -R160 ;  /* 0x0000000e05057224 */ /* 0x000fc800078e0aa0 */
[----:B------:R-:W-:-:S05]  /*5600*/  IMAD R5, R16, -0x2, R5 ;  /* 0xfffffffe10057824 */ /* 0x000fca00078e0205 */
[----:B------:R-:W-:Y:S02]  /*5610*/  VIADDMNMX R10, R5, R14, R10, PT ;  /* 0x0000000e050a7246 */ /* 0x000fe4000380010a */
[----:B------:R-:W-:-:S07]  /*5620*/  VIMNMX R15, R15, R5, !PT ;  /* 0x000000050f0f7248 */ /* 0x000fce0007fe0100 */
.L_x_1095:
[----:B------:R-:W-:-:S04]  /*5630*/  ISETP.GT.AND P2, PT, R6, -0x1, PT ;  /* 0xffffffff0600780c */ /* 0x000fc80003f44270 */
[C---:B------:R-:W-:Y:S02]  /*5640*/  ISETP.GT.AND P5, PT, R15.reuse, RZ, P2 ;  /* 0x000000ff0f00720c */ /* 0x040fe400017a4270 */
[C---:B------:R-:W-:Y:S02]  /*5650*/  ISETP.GT.AND P4, PT, R15.reuse, 0x1, P2 ;  /* 0x000000010f00780c */ /* 0x040fe40001784270 */
[----:B------:R-:W-:Y:S02]  /*5660*/  ISETP.LT.OR P5, PT, R10, 0x1, P5 ;  /* 0x000000010a00780c */ /* 0x000fe40002fa1670 */
[C---:B------:R-:W-:Y:S02]  /*5670*/  ISETP.GT.AND P6, PT, R15.reuse, 0x8, P2 ;  /* 0x000000080f00780c */ /* 0x040fe400017c4270 */
[----:B------:R-:W-:Y:S02]  /*5680*/  FSEL R164, R24, -INF , !P5 ;  /* 0xff80000018a47808 */ /* 0x000fe40006800000 */
[----:B------:R-:W-:-:S02]  /*5690*/  ISETP.GT.AND P5, PT, R15, 0x10, P2 ;  /* 0x000000100f00780c */ /* 0x000fc400017a4270 */
[C---:B------:R-:W-:Y:S02]  /*56a0*/  ISETP.GT.AND P3, PT, R15.reuse, 0x9, P2 ;  /* 0x000000090f00780c */ /* 0x040fe40001764270 */
[C---:B------:R-:W-:Y:S02]  /*56b0*/  ISETP.LT.OR P5, PT, R10.reuse, 0x11, P5 ;  /* 0x000000110a00780c */ /* 0x040fe40002fa1670 */
[----:B------:R-:W-:Y:S02]  /*56c0*/  ISETP.LT.OR P4, PT, R10, 0x2, P4 ;  /* 0x000000020a00780c */ /* 0x000fe40002781670 */
[----:B------:R-:W-:Y:S02]  /*56d0*/  FSEL R176, R32, -INF , !P5 ;  /* 0xff80000020b07808 */ /* 0x000fe40006800000 */
        /* <DEDUP_REMOVED lines=9> */
[C---:B------:R-:W-:Y:S02]  /*5770*/  ISETP.GT.AND P3, PT, R15.reuse, 0x19, P2 ;  /* 0x000000190f00780c */ /* 0x040fe40001764270 */
[----:B------:R-:W-:Y:S02]  /*5780*/  FSEL R166, R40, -INF , !P5 ;  /* 0xff80000028a67808 */ /* 0x000fe40006800000 */
[----:B------:R-:W-:Y:S02]  /*5790*/  ISETP.GT.AND P5, PT, R15, 0x30, P2 ;  /* 0x000000300f00780c */ /* 0x000fe400017a4270 */
[C---:B------:R-:W-:Y:S02]  /*57a0*/  ISETP.LT.OR P4, PT, R10.reuse, 0x12, P4 ;  /* 0x000000120a00780c */ /* 0x040fe40002781670 */
        /* <DEDUP_REMOVED lines=57> */
[----:B------:R-:W-:Y:S02]  /*5b40*/  FSEL R80, R80, -INF , !P5 ;  /* 0xff80000050507808 */ /* 0x000fe40006800000 */
[----:B------:R-:W-:Y:S02]  /*5b50*/  PLOP3.LUT P5, PT, PT, PT, UP0, 0x40, 0x0 ;  /* 0x000000000000781c */ /* 0x000fe40003fae808 */
[C---:B------:R-:W-:Y:S02]  /*5b60*/  ISETP.LT.OR P4, PT, R10.reuse, 0x62, P4 ;  /* 0x000000620a00780c */ /* 0x040fe40002781670 */
[----:B------:R-:W-:-:S02]  /*5b70*/  ISETP.LT.OR P6, PT, R10, 0x69, P6 ;  /* 0x000000690a00780c */ /* 0x000fc400037c1670 */
[----:B------:R-:W-:Y:S02]  /*5b80*/  ISETP.LT.OR P3, PT, R10, 0x6a, P3 ;  /* 0x0000006a0a00780c */ /* 0x000fe40001f61670 */
[----:B------:R-:W-:Y:S02]  /*5b90*/  FSEL R12, R73, -INF , !P4 ;  /* 0xff800000490c7808 */ /* 0x000fe40006000000 */
[----:B------:R-:W-:Y:S02]  /*5ba0*/  FSEL R76, R76, -INF , !P6 ;  /* 0xff8000004c4c7808 */ /* 0x000fe40007000000 */
[----:B------:R-:W-:Y:S02]  /*5bb0*/  FSEL R14, R77, -INF , !P3 ;  /* 0xff8000004d0e7808 */ /* 0x000fe40005800000 */
[C---:B------:R-:W-:Y:S02]  /*5bc0*/  ISETP.GT.AND P4, PT, R15.reuse, 0x71, P2 ;  /* 0x000000710f00780c */ /* 0x040fe40001784270 */
[----:B------:R-:W-:-:S02]  /*5bd0*/  ISETP.GT.AND P6, PT, R15, 0x78, P2 ;  /* 0x000000780f00780c */ /* 0x000fc400017c4270 */
[----:B------:R-:W-:Y:S02]  /*5be0*/  ISETP.GT.AND P3, PT, R15, 0x79, P2 ;  /* 0x000000790f00780c */ /* 0x000fe40001764270 */
[C---:B------:R-:W-:Y:S02]  /*5bf0*/  ISETP.LT.OR P4, PT, R10.reuse, 0x72, P4 ;  /* 0x000000720a00780c */ /* 0x040fe40002781670 */
[C---:B------:R-:W-:Y:S02]  /*5c00*/  ISETP.LT.OR P6, PT, R10.reuse, 0x79, P6 ;  /* 0x000000790a00780c */ /* 0x040fe400037c1670 */
[----:B------:R-:W-:Y:S02]  /*5c10*/  ISETP.LT.OR P3, PT, R10, 0x7a, P3 ;  /* 0x0000007a0a00780c */ /* 0x000fe40001f61670 */
[--C-:B------:R-:W-:Y:S02]  /*5c20*/  IADD3 R25, R21, 0x8, R2.reuse ;  /* 0x0000000815197810 */ /* 0x100fe40007ffe002 */
[----:B------:R-:W-:-:S02]  /*5c30*/  IADD3 R29, R153, 0x8, R2 ;  /* 0x00000008991d7810 */ /* 0x000fc40007ffe002 */
[----:B------:R-:W-:Y:S02]  /*5c40*/  FSEL R36, R81, -INF , !P4 ;  /* 0xff80000051247808 */ /* 0x000fe40006000000 */
[----:B------:R-:W-:Y:S02]  /*5c50*/  FSEL R84, R84, -INF , !P6 ;  /* 0xff80000054547808 */ /* 0x000fe40007000000 */
[----:B------:R-:W-:Y:S01]  /*5c60*/  FSEL R32, R85, -INF , !P3 ;  /* 0xff80000055207808 */ /* 0x000fe20005800000 */
[----:B------:R-:W-:Y:S06]  /*5c70*/  @P5 BRA `(.L_x_1099) ;  /* 0x0000000000585947 */ /* 0x000fec0003800000 */
[----:B------:R-:W-:Y:S01]  /*5c80*/  ISETP.GT.AND P3, PT, R11, -0x1, PT ;  /* 0xffffffff0b00780c */ /* 0x000fe20003f64270 */
[----:B------:R-:W-:-:S12]  /*5c90*/  BSSY B0, `(.L_x_1100) ;  /* 0x0000010000007945 */ /* 0x000fd80003800000 */
[----:B------:R-:W-:Y:S05]  /*5ca0*/  @P3 BRA `(.L_x_1101) ;  /* 0x0000000000203947 */ /* 0x000fea0003800000 */
[----:B------:R-:W-:Y:S02]  /*5cb0*/  IMAD.U32 R15, RZ, RZ, UR47 ;  /* 0x0000002fff0f7e24 */ /* 0x000fe4000f8e00ff */
[----:B------:R-:W-:-:S03]  /*5cc0*/  IMAD.MOV.U32 R5, RZ, RZ, R9 ;  /* 0x000000ffff057224 */ /* 0x000fc600078e0009 */
[----:B------:R-:W-:-:S13]  /*5cd0*/  ISETP.NE.AND P3, PT, R15, 0x1, PT ;  /* 0x000000010f00780c */ /* 0x000fda0003f65270 */
[----:B------:R-:W0:Y:S02]  /*5ce0*/  @P3 LDC.64 R162, c[0x0][0x9e8] ;  /* 0x00027a00ffa23b82 */ /* 0x000e240000000a00 */
[----:B0-----:R-:W-:-:S05]  /*5cf0*/  @P3 IMAD.HI.U32 R10, R9, R162, RZ ;  /* 0x000000a2090a3227 */ /* 0x001fca00078e00ff */
[----:B------:R-:W-:-:S04]  /*5d00*/  @P3 SHF.R.U32.HI R5, RZ, R163, R10 ;  /* 0x000000a3ff053219 */ /* 0x000fc8000001160a */
[----:B------:R-:W-:Y:S01]  /*5d10*/  LOP3.LUT R5, RZ, R5, RZ, 0x33, !PT ;  /* 0x00000005ff057212 */ /* 0x000fe200078e33ff */
[----:B------:R-:W-:Y:S06]  /*5d20*/  BRA `(.L_x_1102) ;  /* 0x0000000000187947 */ /* 0x000fec0003800000 */
.L_x_1101:
[----:B------:R-:W-:Y:S02]  /*5d30*/  IMAD.U32 R15, RZ, RZ, UR47 ;  /* 0x0000002fff0f7e24 */ /* 0x000fe4000f8e00ff */
[----:B------:R-:W-:-:S03]  /*5d40*/  IMAD.MOV.U32 R5, RZ, RZ, R11 ;  /* 0x000000ffff057224 */ /* 0x000fc600078e000b */
[----:B------:R-:W-:-:S13]  /*5d50*/  ISETP.NE.AND P3, PT, R15, 0x1, PT ;  /* 0x000000010f00780c */ /* 0x000fda0003f65270 */
[----:B------:R-:W0:Y:S02]  /*5d60*/  @P3 LDC.64 R162, c[0x0][0x9e8] ;  /* 0x00027a00ffa23b82 */ /* 0x000e240000000a00 */
[----:B0-----:R-:W-:-:S05]  /*5d70*/  @P3 IMAD.HI.U32 R10, R11, R162, RZ ;  /* 0x000000a20b0a3227 */ /* 0x001fca00078e00ff */
[----:B------:R-:W-:-:S07]  /*5d80*/  @P3 SHF.R.U32.HI R5, RZ, R163, R10 ;  /* 0x000000a3ff053219 */ /* 0x000fce000001160a */
.L_x_1102:
[----:B------:R-:W-:Y:S05]  /*5d90*/  BSYNC B0 ;  /* 0x0000000000007941 */ /* 0x000fea0003800000 */
.L_x_1100:
[----:B------:R-:W-:-:S04]  /*5da0*/  IMAD R5, R5, R15, -R160 ;  /* 0x0000000f05057224 */ /* 0x000fc800078e0aa0 */
[----:B------:R-:W-:-:S05]  /*5db0*/  IMAD R10, R16, -0x2, R5 ;  /* 0xfffffffe100a7824 */ /* 0x000fca00078e0205 */
[----:B------:R-:W-:Y:S02]  /*5dc0*/  VIADDMNMX R25, R10, R15, R25, PT ;  /* 0x0000000f0a197246 */ /* 0x000fe40003800119 */
[----:B------:R-:W-:-:S07]  /*5dd0*/  VIMNMX R29, R29, R10, !PT ;  /* 0x0000000a1d1d7248 */ /* 0x000fce0007fe0100 */
.L_x_1099:
[----:B------:R-:W-:Y:S01]  /*5de0*/  FMNMX.FTZ R5, R164, R0, !PT ;  /* 0x00000000a4057209 */ /* 0x000fe20007810000 */
[----:B------:R-:W-:Y:S01]  /*5df0*/  UMOV UR43, UR52 ;  /* 0x00000034002b7c82 */ /* 0x000fe20008000000 */
[C---:B------:R-:W-:Y:S02]  /*5e00*/  ISETP.GT.AND P6, PT, R29.reuse, 0x8, P2 ;  /* 0x000000081d00780c */ /* 0x040fe400017c4270 */
[----:B------:R-:W-:Y:S02]  /*5e10*/  FMNMX.FTZ R5, R168, R5, !PT ;  /* 0x00000005a8057209 */ /* 0x000fe40007810000 */
[C---:B------:R-:W-:Y:S02]  /*5e20*/  ISETP.GT.AND P4, PT, R29.reuse, 0x1, P2 ;  /* 0x000000011d00780c */ /* 0x040fe40001784270 */
[----:B------:R-:W-:Y:S02]  /*5e30*/  FMNMX.FTZ R5, R170, R5, !PT ;  /* 0x00000005aa057209 */ /* 0x000fe40007810000 */
[----:B------:R-:W-:-:S02]  /*5e40*/  ISETP.GT.AND P3, PT, R29, 0x9, P2 ;  /* 0x000000091d00780c */ /* 0x000fc40001764270 */
        /* <DEDUP_REMOVED lines=21> */
[----:B------:R-:W-:Y:S02]  /*5fa0*/  ISETP.GT.AND P3, PT, R29, 0x18, P2 ;  /* 0x000000181d00780c */ /* 0x000fe40001764270 */
[----:B------:R-:W-:Y:S02]  /*5fb0*/  FMNMX.FTZ R5, R52, R5, !PT ;  /* 0x0000000534057209 */ /* 0x000fe40007810000 */
[----:B------:R-:W-:-:S02]  /*5fc0*/  FSEL R34, R34, -INF , !P5 ;  /* 0xff80000022227808 */ /* 0x000fc40006800000 */
[----:B------:R-:W-:Y:S02]  /*5fd0*/  FMNMX.FTZ R5, R44, R5, !PT ;  /* 0x000000052c057209 */ /* 0x000fe40007810000 */
[----:B------:R-:W-:Y:S02]  /*5fe0*/  ISETP.GT.AND P5, PT, R29, 0x19, P2 ;  /* 0x000000191d00780c */ /* 0x000fe400017a4270 */
        /* <DEDUP_REMOVED lines=9> */
[----:B------:R-:W-:-:S02]  /*6080*/  ISETP.LT.OR P3, PT, R25, 0x22, P3 ;  /* 0x000000221900780c */ /* 0x000fc40001f61670 */
        /* <DEDUP_REMOVED lines=10> */
[----:B------:R-:W-:Y:S02]  /*6130*/  FMNMX.FTZ R15, R32, R5, !PT ;  /* 0x00000005200f7209 */ /* 0x000fe40007810000 */
[----:B------:R-:W0:Y:S03]  /*6140*/  LDC R5, c[0x0][0x988] ;  /* 0x00026200ff057b82 */ /* 0x000e260000000800 */
[----:B------:R-:W1:Y:S02]  /*6150*/  SHFL.BFLY PT, R10, R15, 0x2, 0x1f ;  /* 0x0c401f000f0a7f89 */ /* 0x000e6400000e0000 */
[----:B-1----:R-:W-:-:S05]  /*6160*/  FMNMX.FTZ R21, R15, R10, !PT ;  /* 0x0000000a0f157209 */ /* 0x002fca0007810000 */
[----:B------:R-:W1:Y:S02]  /*6170*/  SHFL.BFLY PT, R10, R21, 0x1, 0x1f ;  /* 0x0c201f00150a7f89 */ /* 0x000e6400000e0000 */
[----:B-1----:R-:W-:-:S04]  /*6180*/  FMNMX.FTZ R10, R21, R10, !PT ;  /* 0x0000000a150a7209 */ /* 0x002fc80007810000 */
[C---:B------:R-:W-:Y:S01]  /*6190*/  FSETP.NEU.FTZ.AND P6, PT, R10.reuse, -INF , PT ;  /* 0xff8000000a00780b */ /* 0x040fe20003fdd000 */
[----:B0-----:R-:W-:-:S03]  /*61a0*/  FMUL.FTZ R15, R10, R5 ;  /* 0x000000050a0f7220 */ /* 0x001fc60000410000 */
[----:B------:R-:W-:Y:S02]  /*61b0*/  FSEL R57, R10, RZ, P6 ;  /* 0x000000ff0a397208 */ /* 0x000fe40003000000 */
[----:B------:R-:W-:-:S05]  /*61c0*/  FSEL R31, R15, RZ, P6 ;  /* 0x000000ff0f1f7208 */ /* 0x000fca0003000000 */
[-CC-:B------:R-:W-:Y:S01]  /*61d0*/  FFMA.FTZ R15, R164, R5.reuse, -R31.reuse ;  /* 0x00000005a40f7223 */ /* 0x180fe2000001081f */
[----:B------:R-:W-:Y:S01]  /*61e0*/  FSEL R164, R35, -INF , !P4 ;  /* 0xff80000023a47808 */ /* 0x000fe20006000000 */
[-CC-:B------:R-:W-:Y:S01]  /*61f0*/  FFMA.FTZ R180, R168, R5.reuse, -R31.reuse ;  /* 0x00000005a8b47223 */ /* 0x180fe2000001081f */
[----:B------:R-:W-:Y:S01]  /*6200*/  ISETP.GT.AND P4, PT, R29, 0x20, P2 ;  /* 0x000000201d00780c */ /* 0x000fe20001784270 */
[-CC-:B------:R-:W-:Y:S01]  /*6210*/  FFMA.FTZ R37, R178, R5.reuse, -R31.reuse ;  /* 0x00000005b2257223 */ /* 0x180fe2000001081f */
[----:B------:R-:W-:Y:S01]  /*6220*/  FSEL R168, R39, -INF , !P5 ;  /* 0xff80000027a87808 */ /* 0x000fe20006800000 */
[-CC-:B------:R-:W-:Y:S01]  /*6230*/  FFMA.FTZ R182, R170, R5.reuse, -R31.reuse ;  /* 0x00000005aab67223 */ /* 0x180fe2000001081f */
[----:B------:R-:W-:Y:S01]  /*6240*/  ISETP.LT.OR P4, PT, R25, 0x21, P4 ;  /* 0x000000211900780c */ /* 0x000fe20002781670 */
[-CC-:B------:R-:W-:Y:S01]  /*6250*/  FFMA.FTZ R39, R172, R5.reuse, -R31.reuse ;  /* 0x00000005ac277223 */ /* 0x180fe2000001081f */
[C---:B------:R-:W-:Y:S01]  /*6260*/  ISETP.GT.AND P5, PT, R29.reuse, 0x28, P2 ;  /* 0x000000281d00780c */ /* 0x040fe200017a4270 */
[-CC-:B------:R-:W-:Y:S01]  /*6270*/  FFMA.FTZ R21, R184, R5.reuse, -R31.reuse ;  /* 0x00000005b8157223 */ /* 0x180fe2000001081f */
[----:B------:R-:W-:Y:S01]  /*6280*/  FSEL R42, R42, -INF , !P4 ;  /* 0xff8000002a2a7808 */ /* 0x000fe20006000000 */
[-CC-:B------:R-:W-:Y:S01]  /*6290*/  FFMA.FTZ R178, R174, R5.reuse, -R31.reuse ;  /* 0x00000005aeb27223 */ /* 0x180fe2000001081f */
[----:B------:R-:W-:Y:S01]  /*62a0*/  ISETP.GT.AND P4, PT, R29, RZ, P2 ;  /* 0x000000ff1d00720c */ /* 0x000fe20001784270 */
[-CC-:B------:R-:W-:Y:S01]  /*62b0*/  FFMA.FTZ R172, R166, R5.reuse, -R31.reuse ;  /* 0x00000005a6ac7223 */ /* 0x180fe2000001081f */
[C---:B------:R-:W-:Y:S01]  /*62c0*/  ISETP.LT.OR P5, PT, R25.reuse, 0x29, P5 ;  /* 0x000000291900780c */ /* 0x040fe20002fa1670 */
[-CC-:B------:R-:W-:Y:S01]  /*62d0*/  FFMA.FTZ R45, R156, R5.reuse, -R31.reuse ;  /* 0x000000059c2d7223 */ /* 0x180fe2000001081f */
[----:B------:R-:W-:Y:S01]  /*62e0*/  ISETP.LT.OR P4, PT, R25, 0x1, P4 ;  /* 0x000000011900780c */ /* 0x000fe20002781670 */
[----:B------:R-:W-:Y:S01]  /*62f0*/  MUFU.EX2 R15, R15 ;  /* 0x0000000f000f7308 */ /* 0x000fe20000000800 */
[----:B------:R-:W-:Y:S01]  /*6300*/  FSEL R170, R43, -INF , !P3 ;  /* 0xff8000002baa7808 */ /* 0x000fe20005800000 */
[-CC-:B------:R-:W-:Y:S01]  /*6310*/  FFMA.FTZ R43, R158, R5.reuse, -R31.reuse ;  /* 0x000000059e2b7223 */ /* 0x180fe2000001081f */
[----:B------:R-:W-:Y:S01]  /*6320*/  FSEL R35, R26, -INF , !P4 ;  /* 0xff8000001a237808 */ /* 0x000fe20006000000 */
[-CC-:B------:R-:W-:Y:S01]  /*6330*/  FFMA.FTZ R176, R176, R5.reuse, -R31.reuse ;  /* 0x00000005b0b07223 */ /* 0x180fe2000001081f */
[----:B------:R-:W-:Y:S01]  /*6340*/  ISETP.GT.AND P3, PT, R29, 0x29, P2 ;  /* 0x000000291d00780c */ /* 0x000fe20001764270 */
[-CC-:B------:R-:W-:Y:S01]  /*6350*/  FFMA.FTZ R48, R48, R5.reuse, -R31.reuse ;  /* 0x0000000530307223 */ /* 0x180fe2000001081f */
[----:B------:R-:W-:Y:S01]  /*6360*/  FMNMX.FTZ R27, R35, R8, !PT ;  /* 0x00000008231b7209 */ /* 0x000fe20007810000 */
[----:B------:R-:W-:Y:S01]  /*6370*/  MUFU.EX2 R180, R180 ;  /* 0x000000b400b47308 */ /* 0x000fe20000000800 */
[----:B------:R-:W-:Y:S01]  /*6380*/  FSEL R46, R46, -INF , !P5 ;  /* 0xff8000002e2e7808 */ /* 0x000fe20006800000 */
[--C-:B------:R-:W-:Y:S01]  /*6390*/  FFMA.FTZ R44, R44, R5, -R31.reuse ;  /* 0x000000052c2c7223 */ /* 0x100fe2000001081f */
[----:B------:R-:W-:Y:S01]  /*63a0*/  FMNMX.FTZ R27, R162, R27, !PT ;  /* 0x0000001ba21b7209 */ /* 0x000fe20007810000 */
[-CC-:B------:R-:W-:Y:S01]  /*63b0*/  FFMA.FTZ R40, R40, R5.reuse, -R31.reuse ;  /* 0x0000000528287223 */ /* 0x180fe2000001081f */
[----:B------:R-:W-:Y:S01]  /*63c0*/  ISETP.GT.AND P5, PT, R29, 0x30, P2 ;  /* 0x000000301d00780c */ /* 0x000fe200017a4270 */
[--C-:B------:R-:W-:Y:S01]  /*63d0*/  FFMA.FTZ R20, R20, R5, -R31.reuse ;  /* 0x0000000514147223 */ /* 0x100fe2000001081f */
[----:B------:R-:W-:Y:S01]  /*63e0*/  FMNMX.FTZ R27, R30, R27, !PT ;  /* 0x0000001b1e1b7209 */ /* 0x000fe20007810000 */
[----:B------:R-:W-:Y:S01]  /*63f0*/  MUFU.EX2 R182, R182 ;  /* 0x000000b600b67308 */ /* 0x000fe20000000800 */
[----:B------:R-:W-:Y:S01]  /*6400*/  ISETP.LT.OR P4, PT, R25, 0x2a, P3 ;  /* 0x0000002a1900780c */ /* 0x000fe20001f81670 */
[--C-:B------:R-:W-:Y:S01]  /*6410*/  FFMA.FTZ R28, R28, R5, -R31.reuse ;  /* 0x000000051c1c7223 */ /* 0x100fe2000001081f */
[----:B------:R-:W-:Y:S01]  /*6420*/  FMNMX.FTZ R33, R160, R27, !PT ;  /* 0x0000001ba0217209 */ /* 0x000fe20007810000 */
[-CC-:B------:R-:W-:Y:S01]  /*6430*/  FFMA.FTZ R24, R24, R5.reuse, -R31.reuse ;  /* 0x0000000518187223 */ /* 0x180fe2000001081f */
[----:B------:R-:W-:Y:S01]  /*6440*/  ISETP.GT.AND P3, PT, R29, 0x31, P2 ;  /* 0x000000311d00780c */ /* 0x000fe20001764270 */
[--C-:B------:R-:W-:Y:S01]  /*6450*/  FFMA.FTZ R49, R72, R5, -R31.reuse ;  /* 0x0000000548317223 */ /* 0x100fe2000001081f */
[----:B------:R-:W-:Y:S01]  /*6460*/  FMNMX.FTZ R33, R34, R33, !PT ;  /* 0x0000002122217209 */ /* 0x000fe20007810000 */
[----:B------:R0:W-:Y:S01]  /*6470*/  MUFU.EX2 R27, R37 ;  /* 0x00000025001b7308 */ /* 0x0001e20000000800 */
[----:B------:R-:W-:Y:S01]  /*6480*/  FSEL R26, R47, -INF , !P4 ;  /* 0xff8000002f1a7808 */ /* 0x000fe20006000000 */
[--C-:B------:R-:W-:Y:S01]  /*6490*/  FFMA.FTZ R47, R52, R5, -R31.reuse ;  /* 0x00000005342f7223 */ /* 0x100fe2000001081f */
[----:B------:R-:W-:Y:S01]  /*64a0*/  FMNMX.FTZ R33, R164, R33, !PT ;  /* 0x00000021a4217209 */ /* 0x000fe20007810000 */
[-CC-:B------:R-:W-:Y:S01]  /*64b0*/  FFMA.FTZ R14, R14, R5.reuse, -R31.reuse ;  /* 0x000000050e0e7223 */ /* 0x180fe2000001081f */
[----:B------:R-:W-:Y:S01]  /*64c0*/  ISETP.LT.OR P5, PT, R25, 0x31, P5 ;  /* 0x000000311900780c */ /* 0x000fe20002fa1670 */
[--C-:B------:R-:W-:Y:S01]  /*64d0*/  FFMA.FTZ R53, R80, R5, -R31.reuse ;  /* 0x0000000550357223 */ /* 0x100fe2000001081f */
[----:B------:R-:W-:Y:S01]  /*64e0*/  FMNMX.FTZ R33, R38, R33, !PT ;  /* 0x0000002126217209 */ /* 0x000fe20007810000 */
[----:B------:R-:W-:Y:S01]  /*64f0*/  MUFU.EX2 R21, R21 ;  /* 0x0000001500157308 */ /* 0x000fe20000000800 */
[----:B------:R-:W-:Y:S01]  /*6500*/  ISETP.GT.AND P4, PT, R29, 0x38, P2 ;  /* 0x000000381d00780c */ /* 0x000fe20001784270 */
[--C-:B------:R-:W-:Y:S01]  /*6510*/  FFMA.FTZ R36, R36, R5, -R31.reuse ;  /* 0x0000000524247223 */ /* 0x100fe2000001081f */
[----:B0-----:R-:W-:Y:S01]  /*6520*/  FMNMX.FTZ R37, R168, R33, !PT ;  /* 0x00000021a8257209 */ /* 0x001fe20007810000 */
[----:B------:R-:W-:Y:S01]  /*6530*/  FFMA.FTZ R84, R84, R5, -R31 ;  /* 0x0000000554547223 */ /* 0x000fe2000001081f */
[----:B------:R-:W-:-:S02]  /*6540*/  ISETP.LT.OR P3, PT, R25, 0x32, P3 ;  /* 0x000000321900780c */ /* 0x000fc40001f61670 */
[----:B------:R-:W-:Y:S01]  /*6550*/  FMNMX.FTZ R37, R42, R37, !PT ;  /* 0x000000252a257209 */ /* 0x000fe20007810000 */
[----:B------:R0:W-:Y:S01]  /*6560*/  MUFU.EX2 R33, R39 ;  /* 0x0000002700217308 */ /* 0x0001e20000000800 */
[----:B------:R-:W-:Y:S02]  /*6570*/  FSEL R50, R50, -INF , !P5 ;  /* 0xff80000032327808 */ /* 0x000fe40006800000 */
[----:B------:R-:W-:Y:S02]  /*6580*/  FMNMX.FTZ R37, R170, R37, !PT ;  /* 0x00000025aa257209 */ /* 0x000fe40007810000 */
[----:B------:R-:W-:Y:S02]  /*6590*/  ISETP.GT.AND P5, PT, R29, 0x39, P2 ;  /* 0x000000391d00780c */ /* 0x000fe400017a4270 */
[----:B------:R-:W-:Y:S01]  /*65a0*/  FMNMX.FTZ R37, R46, R37, !PT ;  /* 0x000000252e257209 */ /* 0x000fe20007810000 */
[----:B------:R-:W-:Y:S01]  /*65b0*/  MUFU.EX2 R176, R176 ;  /* 0x000000b000b07308 */ /* 0x000fe20000000800 */
[----:B------:R-:W-:-:S02]  /*65c0*/  FSEL R184, R51, -INF , !P3 ;  /* 0xff80000033b87808 */ /* 0x000fc40005800000 */
[----:B0-----:R-:W-:Y:S02]  /*65d0*/  FMNMX.FTZ R39, R26, R37, !PT ;  /* 0x000000251a277209 */ /* 0x001fe40007810000 */
[----:B------:R-:W-:Y:S02]  /*65e0*/  ISETP.LT.OR P4, PT, R25, 0x39, P4 ;  /* 0x000000391900780c */ /* 0x000fe40002781670 */
[----:B------:R-:W-:Y:S01]  /*65f0*/  FMNMX.FTZ R39, R50, R39, !PT ;  /* 0x0000002732277209 */ /* 0x000fe20007810000 */
[----:B------:R-:W-:Y:S01]  /*6600*/  MUFU.EX2 R37, R43 ;  /* 0x0000002b00257308 */ /* 0x000fe20000000800 */
[----:B------:R-:W-:Y:S02]  /*6610*/  ISETP.GT.AND P3, PT, R29, 0x40, P2 ;  /* 0x000000401d00780c */ /* 0x000fe40001764270 */
[----:B------:R-:W-:Y:S02]  /*6620*/  ISETP.LT.OR P5, PT, R25, 0x3a, P5 ;  /* 0x0000003a1900780c */ /* 0x000fe40002fa1670 */
[----:B------:R-:W-:-:S02]  /*6630*/  FSEL R54, R54, -INF , !P4 ;  /* 0xff80000036367808 */ /* 0x000fc40006000000 */
[----:B------:R-:W-:Y:S01]  /*6640*/  FMNMX.FTZ R41, R184, R39, !PT ;  /* 0x00000027b8297209 */ /* 0x000fe20007810000 */
[----:B------:R-:W-:Y:S01]  /*6650*/  MUFU.EX2 R178, R178 ;  /* 0x000000b200b27308 */ /* 0x000fe20000000800 */
[----:B------:R-:W-:Y:S02]  /*6660*/  ISETP.GT.AND P4, PT, R29, 0x41, P2 ;  /* 0x000000411d00780c */ /* 0x000fe40001784270 */
[----:B------:R-:W-:Y:S02]  /*6670*/  FSEL R174, R55, -INF , !P5 ;  /* 0xff80000037ae7808 */ /* 0x000fe40006800000 */
[----:B------:R-:W-:Y:S02]  /*6680*/  ISETP.LT.OR P3, PT, R25, 0x41, P3 ;  /* 0x000000411900780c */ /* 0x000fe40001f61670 */
[----:B------:R-:W-:Y:S01]  /*6690*/  FMNMX.FTZ R41, R54, R41, !PT ;  /* 0x0000002936297209 */ /* 0x000fe20007810000 */
[----:B------:R0:W-:Y:S01]  /*66a0*/  MUFU.EX2 R39, R45 ;  /* 0x0000002d00277308 */ /* 0x0001e20000000800 */
[----:B------:R-:W-:-:S02]  /*66b0*/  ISETP.GT.AND P5, PT, R29, 0x48, P2 ;  /* 0x000000481d00780c */ /* 0x000fc400017a4270 */
[----:B------:R-:W-:Y:S02]  /*66c0*/  ISETP.LT.OR P4, PT, R25, 0x42, P4 ;  /* 0x000000421900780c */ /* 0x000fe40002781670 */
[----:B------:R-:W-:Y:S02]  /*66d0*/  FSEL R58, R58, -INF , !P3 ;  /* 0xff8000003a3a7808 */ /* 0x000fe40005800000 */
[----:B------:R-:W-:Y:S01]  /*66e0*/  FMNMX.FTZ R41, R174, R41, !PT ;  /* 0x00000029ae297209 */ /* 0x000fe20007810000 */
[----:B------:R-:W-:Y:S01]  /*66f0*/  MUFU.EX2 R172, R172 ;  /* 0x000000ac00ac7308 */ /* 0x000fe20000000800 */
[----:B------:R-:W-:Y:S01]  /*6700*/  ISETP.GT.AND P3, PT, R29, 0x49, P2 ;  /* 0x000000491d00780c */ /* 0x000fe20001764270 */
[----:B0-----:R-:W-:Y:S01]  /*6710*/  FFMA.FTZ R45, R152, R5, -R31 ;  /* 0x00000005982d7223 */ /* 0x001fe2000001081f */
[----:B------:R-:W-:Y:S02]  /*6720*/  FSEL R166, R59, -INF , !P4 ;  /* 0xff8000003ba67808 */ /* 0x000fe40006000000 */
[----:B------:R-:W-:-:S02]  /*6730*/  ISETP.LT.OR P5, PT, R25, 0x49, P5 ;  /* 0x000000491900780c */ /* 0x000fc40002fa1670 */
[----:B------:R-:W-:Y:S01]  /*6740*/  FMNMX.FTZ R41, R58, R41, !PT ;  /* 0x000000293a297209 */ /* 0x000fe20007810000 */
[----:B------:R-:W-:Y:S01]  /*6750*/  MUFU.EX2 R48, R48 ;  /* 0x0000003000307308 */ /* 0x000fe20000000800 */
[----:B------:R-:W-:Y:S02]  /*6760*/  ISETP.GT.AND P4, PT, R29, 0x50, P2 ;  /* 0x000000501d00780c */ /* 0x000fe40001784270 */
[----:B------:R-:W-:Y:S02]  /*6770*/  ISETP.LT.OR P3, PT, R25, 0x4a, P3 ;  /* 0x0000004a1900780c */ /* 0x000fe40001f61670 */
[----:B------:R-:W-:Y:S02]  /*6780*/  FSEL R62, R62, -INF , !P5 ;  /* 0xff8000003e3e7808 */ /* 0x000fe40006800000 */
[----:B------:R-:W-:Y:S01]  /*6790*/  FMNMX.FTZ R43, R166, R41, !PT ;  /* 0x00000029a62b7209 */ /* 0x000fe20007810000 */
[----:B------:R-:W-:Y:S01]  /*67a0*/  MUFU.EX2 R44, R44 ;  /* 0x0000002c002c7308 */ /* 0x000fe20000000800 */
[----:B------:R-:W-:-:S02]  /*67b0*/  ISETP.GT.AND P5, PT, R29, 0x51, P2 ;  /* 0x000000511d00780c */ /* 0x000fc400017a4270 */
[----:B------:R-:W-:Y:S02]  /*67c0*/  FSEL R158, R63, -INF , !P3 ;  /* 0xff8000003f9e7808 */ /* 0x000fe40005800000 */
[----:B------:R-:W-:Y:S02]  /*67d0*/  ISETP.LT.OR P4, PT, R25, 0x51, P4 ;  /* 0x000000511900780c */ /* 0x000fe40002781670 */
[----:B------:R-:W-:Y:S01]  /*67e0*/  FMNMX.FTZ R43, R62, R43, !PT ;  /* 0x0000002b3e2b7209 */ /* 0x000fe20007810000 */
[----:B------:R0:W-:Y:S01]  /*67f0*/  MUFU.EX2 R41, R45 ;  /* 0x0000002d00297308 */ /* 0x0001e20000000800 */
[----:B------:R-:W-:Y:S02]  /*6800*/  ISETP.GT.AND P3, PT, R29, 0x58, P2 ;  /* 0x000000581d00780c */ /* 0x000fe40001764270 */
[----:B------:R-:W-:Y:S02]  /*6810*/  ISETP.LT.OR P5, PT, R25, 0x52, P5 ;  /* 0x000000521900780c */ /* 0x000fe40002fa1670 */
[----:B------:R-:W-:Y:S01]  /*6820*/  FSEL R156, R66, -INF , !P4 ;  /* 0xff800000429c7808 */ /* 0x000fe20006000000 */
[----:B------:R-:W-:Y:S01]  /*6830*/  FFMA.FTZ R66, R154, R5, -R31 ;  /* 0x000000059a427223 */ /* 0x000fe2000001081f */
[----:B------:R-:W-:Y:S01]  /*6840*/  FMNMX.FTZ R43, R158, R43, !PT ;  /* 0x0000002b9e2b7209 */ /* 0x000fe20007810000 */
[----:B------:R-:W-:Y:S01]  /*6850*/  MUFU.EX2 R40, R40 ;  /* 0x0000002800287308 */ /* 0x000fe20000000800 */
[----:B------:R-:W-:-:S02]  /*6860*/  ISETP.GT.AND P4, PT, R29, 0x59, P2 ;  /* 0x000000591d00780c */ /* 0x000fc40001784270 */
[----:B------:R-:W-:Y:S02]  /*6870*/  FSEL R154, R67, -INF , !P5 ;  /* 0xff800000439a7808 */ /* 0x000fe40006800000 */
[----:B------:R-:W-:Y:S02]  /*6880*/  ISETP.LT.OR P3, PT, R25, 0x59, P3 ;  /* 0x000000591900780c */ /* 0x000fe40001f61670 */
[----:B------:R-:W-:Y:S01]  /*6890*/  FMNMX.FTZ R43, R156, R43, !PT ;  /* 0x0000002b9c2b7209 */ /* 0x000fe20007810000 */
[----:B------:R-:W-:Y:S01]  /*68a0*/  MUFU.EX2 R66, R66 ;  /* 0x0000004200427308 */ /* 0x000fe20000000800 */
[----:B------:R-:W-:Y:S02]  /*68b0*/  ISETP.GT.AND P5, PT, R29, 0x60, P2 ;  /* 0x000000601d00780c */ /* 0x000fe400017a4270 */
[----:B------:R-:W-:Y:S02]  /*68c0*/  ISETP.LT.OR P4, PT, R25, 0x5a, P4 ;  /* 0x0000005a1900780c */ /* 0x000fe40002781670 */
[----:B------:R-:W-:-:S02]  /*68d0*/  FSEL R70, R70, -INF , !P3 ;  /* 0xff80000046467808 */ /* 0x000fc40005800000 */
[----:B0-----:R-:W-:Y:S01]  /*68e0*/  FMNMX.FTZ R45, R154, R43, !PT ;  /* 0x0000002b9a2d7209 */ /* 0x001fe20007810000 */
        /* <DEDUP_REMOVED lines=33> */
[----:B------:R-:W-:Y:S02]  /*6b00*/  ISETP.LT.OR P5, PT, R25, 0x79, P5 ;  /* 0x000000791900780c */ /* 0x000fe40002fa1670 */
[----:B------:R-:W-:Y:S02]  /*6b10*/  FSEL R56, R83, -INF , !P4 ;  /* 0xff80000053387808 */ /* 0x000fe40006000000 */
[----:B------:R-:W-:Y:S01]  /*6b20*/  FMNMX.FTZ R45, R82, R45, !PT ;  /* 0x0000002d522d7209 */ /* 0x000fe20007810000 */
[----:B------:R0:W-:Y:S01]  /*6b30*/  MUFU.EX2 R29, R47 ;  /* 0x0000002f001d7308 */ /* 0x0001e20000000800 */
[----:B------:R-:W-:Y:S01]  /*6b40*/  ISETP.LT.OR P2, PT, R25, 0x7a, P2 ;  /* 0x0000007a1900780c */ /* 0x000fe20001741670 */
[----:B------:R-:W-:Y:S01]  /*6b50*/  FFMA.FTZ R25, R60, R5, -R31 ;  /* 0x000000053c197223 */ /* 0x000fe2000001081f */
[----:B------:R-:W-:-:S02]  /*6b60*/  FSEL R86, R86, -INF , !P5 ;  /* 0xff80000056567808 */ /* 0x000fc40006800000 */
[----:B------:R-:W-:Y:S02]  /*6b70*/  FMNMX.FTZ R45, R56, R45, !PT ;  /* 0x0000002d382d7209 */ /* 0x000fe40007810000 */
[----:B------:R-:W-:Y:S01]  /*6b80*/  FSEL R60, R87, -INF , !P2 ;  /* 0xff800000573c7808 */ /* 0x000fe20005000000 */
[----:B------:R-:W-:Y:S01]  /*6b90*/  MUFU.EX2 R25, R25 ;  /* 0x0000001900197308 */ /* 0x000fe20000000800 */
[----:B------:R-:W-:Y:S01]  /*6ba0*/  FMNMX.FTZ R45, R86, R45, !PT ;  /* 0x0000002d562d7209 */ /* 0x000fe20007810000 */
[-CC-:B0-----:R-:W-:Y:S01]  /*6bb0*/  FFMA.FTZ R47, R68, R5.reuse, -R31.reuse ;  /* 0x00000005442f7223 */ /* 0x181fe2000001081f */
[----:B------:R-:W-:Y:S01]  /*6bc0*/  FADD.FTZ R68, -R57, R0 ;  /* 0x0000000039447221 */ /* 0x000fe20000010100 */
[--C-:B------:R-:W-:Y:S01]  /*6bd0*/  FFMA.FTZ R0, R32, R5, -R31.reuse ;  /* 0x0000000520007223 */ /* 0x100fe2000001081f */
[----:B------:R-:W-:Y:S01]  /*6be0*/  FMNMX.FTZ R51, R60, R45, !PT ;  /* 0x0000002d3c337209 */ /* 0x000fe20007810000 */
[-CC-:B------:R-:W-:Y:S01]  /*6bf0*/  FFMA.FTZ R45, R64, R5.reuse, -R31.reuse ;  /* 0x00000005402d7223 */ /* 0x180fe2000001081f */
[-C--:B------:R-:W-:Y:S01]  /*6c00*/  FMUL.FTZ R32, R68, R5.reuse ;  /* 0x0000000544207220 */ /* 0x080fe20000410000 */
[----:B------:R-:W-:Y:S02]  /*6c10*/  MUFU.EX2 R47, R47 ;  /* 0x0000002f002f7308 */ /* 0x000fe40000000800 */
[----:B------:R-:W0:Y:S06]  /*6c20*/  SHFL.BFLY PT, R64, R51, 0x2, 0x1f ;  /* 0x0c401f0033407f89 */ /* 0x000e2c00000e0000 */
[----:B------:R-:W1:Y:S08]  /*6c30*/  MUFU.EX2 R32, R32 ;  /* 0x0000002000207308 */ /* 0x000e700000000800 */
[----:B------:R-:W-:Y:S08]  /*6c40*/  MUFU.EX2 R45, R45 ;  /* 0x0000002d002d7308 */ /* 0x000ff00000000800 */
[----:B------:R-:W-:Y:S01]  /*6c50*/  MUFU.EX2 R36, R36 ;  /* 0x0000002400247308 */ /* 0x000fe20000000800 */
[----:B-1----:R-:W-:Y:S01]  /*6c60*/  FMUL.FTZ R88, R88, R32 ;  /* 0x0000002058587220 */ /* 0x002fe20000410000 */
[----:B0-----:R-:W-:Y:S01]  /*6c70*/  FMNMX.FTZ R55, R51, R64, !PT ;  /* 0x0000004033377209 */ /* 0x001fe20007810000 */
[-CC-:B------:R-:W-:Y:S01]  /*6c80*/  FFMA.FTZ R64, R12, R5.reuse, -R31.reuse ;  /* 0x000000050c407223 */ /* 0x180fe2000001081f */
[----:B------:R-:W-:Y:S01]  /*6c90*/  FFMA.FTZ R51, R76, R5, -R31 ;  /* 0x000000054c337223 */ /* 0x000fe2000001081f */
[----:B------:R-:W-:Y:S01]  /*6ca0*/  FFMA.FTZ R31, R32, R4, R15 ;  /* 0x00000004201f7223 */ /* 0x000fe2000001000f */
[-C--:B------:R-:W-:Y:S01]  /*6cb0*/  FMUL.FTZ R89, R89, R32.reuse ;  /* 0x0000002059597220 */ /* 0x080fe20000410000 */
[----:B------:R-:W0:Y:S01]  /*6cc0*/  SHFL.BFLY PT, R12, R55, 0x1, 0x1f ;  /* 0x0c201f00370c7f89 */ /* 0x000e2200000e0000 */
[----:B------:R-:W-:Y:S01]  /*6cd0*/  MUFU.EX2 R0, R0 ;  /* 0x0000000000007308 */ /* 0x000fe20000000800 */
[C---:B------:R-:W-:Y:S01]  /*6ce0*/  FADD.FTZ R31, R180.reuse, R31 ;  /* 0x0000001fb41f7221 */ /* 0x040fe20000010000 */
[----:B------:R-:W-:Y:S01]  /*6cf0*/  F2FP.BF16.F32.PACK_AB R180, R180, R15 ;  /* 0x0000000fb4b4723e */ /* 0x000fe200000010ff */
[-C--:B------:R-:W-:Y:S01]  /*6d00*/  FMUL.FTZ R92, R92, R32.reuse ;  /* 0x000000205c5c7220 */ /* 0x080fe20000410000 */
[----:B------:R-:W-:Y:S01]  /*6d10*/  FMUL.FTZ R93, R93, R32 ;  /* 0x000000205d5d7220 */ /* 0x000fe20000410000 */
[----:B------:R-:W-:Y:S01]  /*6d20*/  FADD.FTZ R4, R182, R31 ;  /* 0x0000001fb6047221 */ /* 0x000fe20000010000 */
[C---:B------:R-:W-:Y:S01]  /*6d30*/  F2FP.BF16.F32.PACK_AB R182, R21.reuse, R182 ;  /* 0x000000b615b6723e */ /* 0x040fe200000010ff */
[-C--:B------:R-:W-:Y:S01]  /*6d40*/  FMUL.FTZ R96, R96, R32.reuse ;  /* 0x0000002060607220 */ /* 0x080fe20000410000 */
[----:B------:R-:W-:Y:S01]  /*6d50*/  MUFU.EX2 R64, R64 ;  /* 0x0000004000407308 */ /* 0x000fe20000000800 */
[----:B------:R-:W-:Y:S01]  /*6d60*/  FADD.FTZ R31, R21, R4 ;  /* 0x00000004151f7221 */ /* 0x000fe20000010000 */
[-C--:B------:R-:W-:Y:S01]  /*6d70*/  FMUL.FTZ R97, R97, R32.reuse ;  /* 0x0000002061617220 */ /* 0x080fe20000410000 */
        /* <DEDUP_REMOVED lines=11> */
[----:B------:R-:W-:Y:S01]  /*6e30*/  F2FP.BF16.F32.PACK_AB R178, R33, R178 ;  /* 0x000000b221b2723e */ /* 0x000fe200000010ff */
[----:B------:R-:W-:Y:S01]  /*6e40*/  FMUL.FTZ R112, R112, R32 ;  /* 0x0000002070707220 */ /* 0x000fe20000410000 */
[----:B0-----:R-:W-:Y:S01]  /*6e50*/  FMNMX.FTZ R12, R55, R12, !PT ;  /* 0x0000000c370c7209 */ /* 0x001fe20007810000 */
[----:B------:R-:W-:Y:S01]  /*6e60*/  FADD.FTZ R31, R33, R4 ;  /* 0x00000004211f7221 */ /* 0x000fe20000010000 */
[----:B------:R-:W-:Y:S01]  /*6e70*/  MUFU.EX2 R55, R84 ;  /* 0x0000005400377308 */ /* 0x000fe20000000800 */
[----:B------:R-:W-:Y:S01]  /*6e80*/  FMUL.FTZ R113, R113, R32 ;  /* 0x0000002071717220 */ /* 0x000fe20000410000 */
[C---:B------:R-:W-:Y:S01]  /*6e90*/  FSETP.NEU.FTZ.AND P2, PT, R12.reuse, -INF , PT ;  /* 0xff8000000c00780b */ /* 0x040fe20003f5d000 */
[-C--:B------:R-:W-:Y:S01]  /*6ea0*/  FMUL.FTZ R57, R12, R5.reuse ;  /* 0x000000050c397220 */ /* 0x080fe20000410000 */
[----:B------:R-:W-:Y:S01]  /*6eb0*/  FADD.FTZ R4, R172, R31 ;  /* 0x0000001fac047221 */ /* 0x000fe20000010000 */
[----:B------:R-:W-:Y:S01]  /*6ec0*/  IMAD.U32 R31, RZ, RZ, UR42 ;  /* 0x0000002aff1f7e24 */ /* 0x000fe2000f8e00ff */
[----:B------:R-:W-:Y:S01]  /*6ed0*/  UMOV UR42, UR53 ;  /* 0x00000035002a7c82 */ /* 0x000fe20008000000 */
[C---:B------:R-:W-:Y:S01]  /*6ee0*/  F2FP.BF16.F32.PACK_AB R172, R37.reuse, R172 ;  /* 0x000000ac25ac723e */ /* 0x040fe200000010ff */
[----:B------:R-:W-:Y:S01]  /*6ef0*/  FADD.FTZ R4, R37, R4 ;  /* 0x0000000425047221 */ /* 0x000fe20000010000 */
[----:B------:R-:W-:Y:S01]  /*6f00*/  FSEL R57, R57, RZ, P2 ;  /* 0x000000ff39397208 */ /* 0x000fe20001000000 */
[-C--:B------:R-:W-:Y:S01]  /*6f10*/  FMUL.FTZ R116, R116, R32.reuse ;  /* 0x0000002074747220 */ /* 0x080fe20000410000 */
[-C--:B------:R-:W-:Y:S01]  /*6f20*/  FMUL.FTZ R117, R117, R32.reuse ;  /* 0x0000002075757220 */ /* 0x080fe20000410000 */
[-C--:B------:R-:W-:Y:S01]  /*6f30*/  FMUL.FTZ R120, R120, R32.reuse ;  /* 0x0000002078787220 */ /* 0x080fe20000410000 */
[-C--:B------:R-:W-:Y:S01]  /*6f40*/  FMUL.FTZ R121, R121, R32.reuse ;  /* 0x0000002079797220 */ /* 0x080fe20000410000 */
[-CC-:B------:R-:W-:Y:S01]  /*6f50*/  FFMA.FTZ R68, R35, R5.reuse, -R57.reuse ;  /* 0x0000000523447223 */ /* 0x180fe20000010839 */
[-CC-:B------:R-:W-:Y:S01]  /*6f60*/  FFMA.FTZ R171, R54, R5.reuse, -R57.reuse ;  /* 0x0000000536ab7223 */ /* 0x180fe20000010839 */
[----:B------:R-:W-:Y:S01]  /*6f70*/  FADD.FTZ R35, R39, R4 ;  /* 0x0000000427237221 */ /* 0x000fe20000010000 */
[----:B------:R-:W-:Y:S01]  /*6f80*/  @!P1 LEA R54, R31, UR41, 0x3 ;  /* 0x000000291f369c11 */ /* 0x000fe2000f8e18ff */
[-C--:B------:R-:W-:Y:S01]  /*6f90*/  FFMA.FTZ R169, R50, R5.reuse, -R57 ;  /* 0x0000000532a97223 */ /* 0x080fe20000010839 */
[----:B------:R-:W-:Y:S01]  /*6fa0*/  FSEL R31, R12, RZ, P2 ;  /* 0x000000ff0c1f7208 */ /* 0x000fe20001000000 */
[----:B------:R-:W-:Y:S01]  /*6fb0*/  FADD.FTZ R50, R66, R35 ;  /* 0x0000002342327221 */ /* 0x000fe20000010000 */
[-CC-:B------:R-:W-:Y:S01]  /*6fc0*/  FFMA.FTZ R181, R162, R5.reuse, -R57.reuse ;  /* 0x00000005a2b57223 */ /* 0x180fe20000010839 */
[----:B------:R-:W-:Y:S01]  /*6fd0*/  @!P1 VIADD R35, R54, 0x28860 ;  /* 0x0002886036239836 */ /* 0x000fe20000000000 */
[----:B------:R-:W-:Y:S01]  /*6fe0*/  MUFU.EX2 R68, R68 ;  /* 0x0000004400447308 */ /* 0x000fe20000000800 */
[----:B------:R-:W-:Y:S01]  /*6ff0*/  FADD.FTZ R4, -R31, R8 ;  /* 0x000000081f047221 */ /* 0x000fe20000010100 */
[----:B------:R-:W-:Y:S01]  /*7000*/  FADD.FTZ R31, R41, R50 ;  /* 0x00000032291f7221 */ /* 0x000fe20000010000 */
[-C--:B------:R-:W-:Y:S01]  /*7010*/  FFMA.FTZ R183, R30, R5.reuse, -R57 ;  /* 0x000000051eb77223 */ /* 0x080fe20000010839 */
[----:B------:R-:W-:Y:S01]  /*7020*/  @!P1 PRMT R35, RZ, 0x654, R35 ;  /* 0x00000654ff239816 */ /* 0x000fe20000000023 */
[-C--:B------:R-:W-:Y:S01]  /*7030*/  FMUL.FTZ R4, R4, R5.reuse ;  /* 0x0000000504047220 */ /* 0x080fe20000410000 */
[----:B------:R-:W-:Y:S01]  /*7040*/  FADD.FTZ R50, R48, R31 ;  /* 0x0000001f30327221 */ /* 0x000fe20000010000 */
[-CC-:B------:R-:W-:Y:S01]  /*7050*/  FFMA.FTZ R30, R160, R5.reuse, -R57.reuse ;  /* 0x00000005a01e7223 */ /* 0x180fe20000010839 */
[----:B------:R0:W-:Y:S01]  /*7060*/  @!P1 SYNCS.ARRIVE.TRANS64.RED.A1T0 RZ, [R35+URZ], RZ ;  /* 0x000000ff23ff99a7 */ /* 0x0001e2000810043f */
[----:B------:R1:W2:Y:S01]  /*7070*/  MUFU.EX2 R31, R4 ;  /* 0x00000004001f7308 */ /* 0x0002a20000000800 */
[-CC-:B------:R-:W-:Y:S01]  /*7080*/  FFMA.FTZ R177, R34, R5.reuse, -R57.reuse ;  /* 0x0000000522b17223 */ /* 0x180fe20000010839 */
[-CC-:B------:R-:W-:Y:S01]  /*7090*/  FFMA.FTZ R34, R164, R5.reuse, -R57.reuse ;  /* 0x00000005a4227223 */ /* 0x180fe20000010839 */
[-CC-:B------:R-:W-:Y:S01]  /*70a0*/  FFMA.FTZ R179, R38, R5.reuse, -R57.reuse ;  /* 0x0000000526b37223 */ /* 0x180fe20000010839 */
[-CC-:B------:R-:W-:Y:S01]  /*70b0*/  FFMA.FTZ R38, R168, R5.reuse, -R57.reuse ;  /* 0x00000005a8267223 */ /* 0x180fe20000010839 */
[-CC-:B------:R-:W-:Y:S01]  /*70c0*/  FFMA.FTZ R173, R42, R5.reuse, -R57.reuse ;  /* 0x000000052aad7223 */ /* 0x180fe20000010839 */
[-CC-:B------:R-:W-:Y:S01]  /*70d0*/  FFMA.FTZ R42, R170, R5.reuse, -R57.reuse ;  /* 0x00000005aa2a7223 */ /* 0x180fe20000010839 */
[----:B0-----:R-:W-:Y:S01]  /*70e0*/  FADD.FTZ R35, R43, R50 ;  /* 0x000000322b237221 */ /* 0x001fe20000010000 */
[----:B------:R-:W0:Y:S01]  /*70f0*/  MUFU.EX2 R181, R181 ;  /* 0x000000b500b57308 */ /* 0x000e220000000800 */
[-CC-:B------:R-:W-:Y:S01]  /*7100*/  FFMA.FTZ R175, R46, R5.reuse, -R57.reuse ;  /* 0x000000052eaf7223 */ /* 0x180fe20000010839 */
[-C--:B------:R-:W-:Y:S01]  /*7110*/  FFMA.FTZ R26, R26, R5.reuse, -R57 ;  /* 0x000000051a1a7223 */ /* 0x080fe20000010839 */
[----:B------:R-:W-:Y:S01]  /*7120*/  FADD.FTZ R54, R44, R35 ;  /* 0x000000232c367221 */ /* 0x000fe20000010000 */
[--C-:B------:R-:W-:Y:S01]  /*7130*/  FFMA.FTZ R46, R184, R5, -R57.reuse ;  /* 0x00000005b82e7223 */ /* 0x100fe20000010839 */
[----:B------:R-:W-:Y:S01]  /*7140*/  F2FP.BF16.F32.PACK_AB R164, R40, R29 ;  /* 0x0000001d28a4723e */ /* 0x000fe200000010ff */
[-CC-:B------:R-:W-:Y:S01]  /*7150*/  FFMA.FTZ R174, R174, R5.reuse, -R57.reuse ;  /* 0x00000005aeae7223 */ /* 0x180fe20000010839 */
[----:B------:R-:W-:Y:S01]  /*7160*/  FADD.FTZ R59, R29, R54 ;  /* 0x000000361d3b7221 */ /* 0x000fe20000010000 */
[----:B------:R-:W3:Y:S01]  /*7170*/  MUFU.EX2 R183, R183 ;  /* 0x000000b700b77308 */ /* 0x000ee20000000800 */
[-CC-:B------:R-:W-:Y:S01]  /*7180*/  FFMA.FTZ R165, R58, R5.reuse, -R57.reuse ;  /* 0x000000053aa57223 */ /* 0x180fe20000010839 */
[----:B------:R-:W-:Y:S01]  /*7190*/  FFMA.FTZ R50, R166, R5, -R57 ;  /* 0x00000005a6327223 */ /* 0x000fe20000010839 */
[----:B-1----:R-:W-:Y:S01]  /*71a0*/  FADD.FTZ R4, R40, R59 ;  /* 0x0000003b28047221 */ /* 0x002fe20000010000 */
[----:B------:R-:W-:Y:S01]  /*71b0*/  F2FP.BF16.F32.PACK_AB R166, R20, R25 ;  /* 0x0000001914a6723e */ /* 0x000fe200000010ff */
[-CC-:B------:R-:W-:Y:S01]  /*71c0*/  FFMA.FTZ R154, R154, R5.reuse, -R57.reuse ;  /* 0x000000059a9a7223 */ /* 0x180fe20000010839 */
[--C-:B------:R-:W-:Y:S01]  /*71d0*/  FFMA.FTZ R167, R62, R5, -R57.reuse ;  /* 0x000000053ea77223 */ /* 0x100fe20000010839 */
[----:B------:R-:W-:Y:S01]  /*71e0*/  FADD.FTZ R59, R25, R4 ;  /* 0x00000004193b7221 */ /* 0x000fe20000010000 */
[----:B------:R-:W1:Y:S01]  /*71f0*/  MUFU.EX2 R30, R30 ;  /* 0x0000001e001e7308 */ /* 0x000e620000000800 */
[----:B--2---:R-:W-:Y:S01]  /*7200*/  FFMA.FTZ R4, R31, R3, R68 ;  /* 0x000000031f047223 */ /* 0x004fe20000010044 */
[-C--:B------:R-:W-:Y:S01]  /*7210*/  FFMA.FTZ R158, R158, R5.reuse, -R57 ;  /* 0x000000059e9e7223 */ /* 0x080fe20000010839 */
[----:B------:R-:W-:Y:S01]  /*7220*/  FADD.FTZ R54, R20, R59 ;  /* 0x0000003b14367221 */ /* 0x000fe20000010000 */
[-CC-:B------:R-:W-:Y:S01]  /*7230*/  FFMA.FTZ R156, R156, R5.reuse, -R57.reuse ;  /* 0x000000059c9c7223 */ /* 0x180fe20000010839 */
[----:B0-----:R-:W-:Y:S01]  /*7240*/  FADD.FTZ R4, R181, R4 ;  /* 0x00000004b5047221 */ /* 0x001fe20000010000 */
[-CC-:B------:R-:W-:Y:S01]  /*7250*/  FFMA.FTZ R70, R70, R5.reuse, -R57.reuse ;  /* 0x0000000546467223 */ /* 0x180fe20000010839 */
[----:B------:R-:W-:Y:S01]  /*7260*/  FADD.FTZ R59, R45, R54 ;  /* 0x000000362d3b7221 */ /* 0x000fe20000010000 */
[----:B------:R-:W0:Y:S01]  /*7270*/  MUFU.EX2 R177, R177 ;  /* 0x000000b100b17308 */ /* 0x000e220000000800 */
[----:B---3--:R-:W-:Y:S01]  /*7280*/  FADD.FTZ R3, R183, R4 ;  /* 0x00000004b7037221 */ /* 0x008fe20000010000 */
[-C--:B------:R-:W-:Y:S01]  /*7290*/  FFMA.FTZ R35, R152, R5.reuse, -R57 ;  /* 0x0000000598237223 */ /* 0x080fe20000010839 */
[----:B------:R-:W-:Y:S01]  /*72a0*/  FADD.FTZ R54, R28, R59 ;  /* 0x0000003b1c367221 */ /* 0x000fe20000010000 */
[-CC-:B------:R-:W-:Y:S01]  /*72b0*/  FFMA.FTZ R74, R74, R5.reuse, -R57.reuse ;  /* 0x000000054a4a7223 */ /* 0x180fe20000010839 */
[-CC-:B------:R-:W-:Y:S01]  /*72c0*/  FFMA.FTZ R52, R52, R5.reuse, -R57.reuse ;  /* 0x0000000534347223 */ /* 0x180fe20000010839 */
[-C--:B------:R-:W-:Y:S01]  /*72d0*/  FFMA.FTZ R78, R78, R5.reuse, -R57 ;  /* 0x000000054e4e7223 */ /* 0x080fe20000010839 */
[----:B------:R-:W-:Y:S01]  /*72e0*/  FADD.FTZ R15, R47, R54 ;  /* 0x000000362f0f7221 */ /* 0x000fe20000010000 */
[----:B------:R-:W2:Y:S01]  /*72f0*/  MUFU.EX2 R34, R34 ;  /* 0x0000002200227308 */ /* 0x000ea20000000800 */
[----:B-1----:R-:W-:Y:S01]  /*7300*/  FADD.FTZ R4, R30, R3 ;  /* 0x000000031e047221 */ /* 0x002fe20000010000 */
[-C--:B------:R-:W-:Y:S01]  /*7310*/  FFMA.FTZ R186, R186, R5.reuse, -R57 ;  /* 0x00000005baba7223 */ /* 0x080fe20000010839 */
[----:B------:R-:W-:Y:S01]  /*7320*/  FADD.FTZ R54, R24, R15 ;  /* 0x0000000f18367221 */ /* 0x000fe20000010000 */
[-CC-:B------:R-:W-:Y:S01]  /*7330*/  FFMA.FTZ R82, R82, R5.reuse, -R57.reuse ;  /* 0x0000000552527223 */ /* 0x180fe20000010839 */
[-CC-:B------:R-:W-:Y:S01]  /*7340*/  FFMA.FTZ R56, R56, R5.reuse, -R57.reuse ;  /* 0x0000000538387223 */ /* 0x180fe20000010839 */
[-CC-:B------:R-:W-:Y:S01]  /*7350*/  FFMA.FTZ R86, R86, R5.reuse, -R57.reuse ;  /* 0x0000000556567223 */ /* 0x180fe20000010839 */
[----:B------:R-:W-:Y:S01]  /*7360*/  FADD.FTZ R15, R49, R54 ;  /* 0x00000036310f7221 */ /* 0x000fe20000010000 */
[----:B------:R-:W1:Y:S01]  /*7370*/  MUFU.EX2 R179, R179 ;  /* 0x000000b300b37308 */ /* 0x000e620000000800 */
[----:B0-----:R-:W-:Y:S01]  /*7380*/  FADD.FTZ R3, R177, R4 ;  /* 0x00000004b1037221 */ /* 0x001fe20000010000 */
[----:B------:R-:W-:Y:S01]  /*7390*/  FFMA.FTZ R57, R60, R5, -R57 ;  /* 0x000000053c397223 */ /* 0x000fe20000010839 */
[----:B------:R-:W-:Y:S01]  /*73a0*/  FADD.FTZ R54, R64, R15 ;  /* 0x0000000f40367221 */ /* 0x000fe20000010000 */
[----:B------:R-:W-:Y:S01]  /*73b0*/  ISETP.GT.AND P2, PT, R6, UR54, PT ;  /* 0x0000003606007c0c */ /* 0x000fe2000bf44270 */
[-C--:B------:R-:W-:Y:S01]  /*73c0*/  FMUL.FTZ R124, R124, R32.reuse ;  /* 0x000000207c7c7220 */ /* 0x080fe20000410000 */
[----:B------:R-:W-:Y:S01]  /*73d0*/  F2FP.BF16.F32.PACK_AB R168, R48, R41 ;  /* 0x0000002930a8723e */ /* 0x000fe200000010ff */
[----:B------:R-:W-:Y:S01]  /*73e0*/  FADD.FTZ R15, R51, R54 ;  /* 0x00000036330f7221 */ /* 0x000fe20000010000 */
[----:B------:R-:W0:Y:S01]  /*73f0*/  MUFU.EX2 R38, R38 ;  /* 0x0000002600267308 */ /* 0x000e220000000800 */
[----:B--2---:R-:W-:Y:S01]  /*7400*/  FADD.FTZ R4, R34, R3 ;  /* 0x0000000322047221 */ /* 0x004fe20000010000 */
[----:B------:R-:W-:Y:S01]  /*7410*/  F2FP.BF16.F32.PACK_AB R170, R44, R43 ;  /* 0x0000002b2caa723e */ /* 0x000fe200000010ff */
[----:B------:R-:W-:Y:S01]  /*7420*/  FADD.FTZ R40, R14, R15 ;  /* 0x0000000f0e287221 */ /* 0x000fe20000010000 */
[----:B------:R-:W-:Y:S01]  /*7430*/  F2FP.BF16.F32.PACK_AB R160, R28, R45 ;  /* 0x0000002d1ca0723e */ /* 0x000fe200000010ff */
[-C--:B------:R-:W-:Y:S01]  /*7440*/  FMUL.FTZ R125, R125, R32.reuse ;  /* 0x000000207d7d7220 */ /* 0x080fe20000410000 */
[----:B------:R-:W-:Y:S01]  /*7450*/  F2FP.BF16.F32.PACK_AB R162, R24, R47 ;  /* 0x0000002f18a2723e */ /* 0x000fe200000010ff */
[----:B------:R-:W-:Y:S01]  /*7460*/  FADD.FTZ R15, R53, R40 ;  /* 0x00000028350f7221 */ /* 0x000fe20000010000 */
[----:B------:R-:W2:Y:S01]  /*7470*/  MUFU.EX2 R173, R173 ;  /* 0x000000ad00ad7308 */ /* 0x000ea20000000800 */
[----:B-1----:R-:W-:Y:S01]  /*7480*/  FADD.FTZ R3, R179, R4 ;  /* 0x00000004b3037221 */ /* 0x002fe20000010000 */
[C---:B------:R-:W-:Y:S01]  /*7490*/  F2FP.BF16.F32.PACK_AB R152, R36.reuse, R53 ;  /* 0x000000352498723e */ /* 0x040fe200000010ff */
[----:B------:R-:W-:Y:S01]  /*74a0*/  FADD.FTZ R20, R36, R15 ;  /* 0x0000000f24147221 */ /* 0x000fe20000010000 */
[-C--:B------:R-:W-:Y:S01]  /*74b0*/  FMUL.FTZ R128, R128, R32.reuse ;  /* 0x0000002080807220 */ /* 0x080fe20000410000 */
[-C--:B------:R-:W-:Y:S01]  /*74c0*/  FMUL.FTZ R129, R129, R32.reuse ;  /* 0x0000002081817220 */ /* 0x080fe20000410000 */
[-C--:B------:R-:W-:Y:S01]  /*74d0*/  FMUL.FTZ R132, R132, R32.reuse ;  /* 0x0000002084847220 */ /* 0x080fe20000410000 */
[----:B------:R-:W-:Y:S01]  /*74e0*/  FADD.FTZ R15, R55, R20 ;  /* 0x00000014370f7221 */ /* 0x000fe20000010000 */
[----:B------:R-:W1:Y:S01]  /*74f0*/  MUFU.EX2 R42, R42 ;  /* 0x0000002a002a7308 */ /* 0x000e620000000800 */
[----:B0-----:R-:W-:Y:S01]  /*7500*/  FADD.FTZ R4, R38, R3 ;  /* 0x0000000326047221 */ /* 0x001fe20000010000 */
[-C--:B------:R-:W-:Y:S01]  /*7510*/  FMUL.FTZ R133, R133, R32.reuse ;  /* 0x0000002085857220 */ /* 0x080fe20000410000 */
[-C--:B------:R-:W-:Y:S01]  /*7520*/  FMUL.FTZ R136, R136, R32.reuse ;  /* 0x0000002088887220 */ /* 0x080fe20000410000 */
[-C--:B------:R-:W-:Y:S01]  /*7530*/  FMUL.FTZ R137, R137, R32.reuse ;  /* 0x0000002089897220 */ /* 0x080fe20000410000 */
[-C--:B------:R-:W-:Y:S01]  /*7540*/  FMUL.FTZ R140, R140, R32.reuse ;  /* 0x000000208c8c7220 */ /* 0x080fe20000410000 */
[-C--:B------:R-:W-:Y:S01]  /*7550*/  FMUL.FTZ R141, R141, R32.reuse ;  /* 0x000000208d8d7220 */ /* 0x080fe20000410000 */
[-C--:B------:R-:W-:Y:S01]  /*7560*/  FMUL.FTZ R144, R144, R32.reuse ;  /* 0x0000002090907220 */ /* 0x080fe20000410000 */
[----:B------:R-:W0:Y:S01]  /*7570*/  MUFU.EX2 R175, R175 ;  /* 0x000000af00af7308 */ /* 0x000e220000000800 */
[----:B--2---:R-:W-:Y:S01]  /*7580*/  FADD.FTZ R3, R173, R4 ;  /* 0x00000004ad037221 */ /* 0x004fe20000010000 */
[-C--:B------:R-:W-:Y:S01]  /*7590*/  FMUL.FTZ R145, R145, R32.reuse ;  /* 0x0000002091917220 */ /* 0x080fe20000410000 */
[-C--:B------:R-:W-:Y:S01]  /*75a0*/  FMUL.FTZ R148, R148, R32.reuse ;  /* 0x0000002094947220 */ /* 0x080fe20000410000 */
[----:B------:R-:W-:Y:S01]  /*75b0*/  FMUL.FTZ R149, R149, R32 ;  /* 0x0000002095957220 */ /* 0x000fe20000410000 */
[----:B------:R-:W-:Y:S01]  /*75c0*/  F2FP.BF16.F32.PACK_AB R181, R181, R68 ;  /* 0x00000044b5b5723e */ /* 0x000fe200000010ff */
[----:B------:R-:W-:Y:S01]  /*75d0*/  VIADD R6, R6, 0xffffffff ;  /* 0xffffffff06067836 */ /* 0x000fe20000000000 */
[----:B------:R-:W-:Y:S01]  /*75e0*/  F2FP.BF16.F32.PACK_AB R183, R30, R183 ;  /* 0x000000b71eb7723e */ /* 0x000fe200000010ff */
[----:B------:R-:W2:Y:S01]  /*75f0*/  MUFU.EX2 R26, R26 ;  /* 0x0000001a001a7308 */ /* 0x000ea20000000800 */
[----:B-1----:R-:W-:Y:S01]  /*7600*/  FADD.FTZ R4, R42, R3 ;  /* 0x000000032a047221 */ /* 0x002fe20000010000 */
[----:B------:R-:W-:Y:S01]  /*7610*/  F2FP.BF16.F32.PACK_AB R177, R34, R177 ;  /* 0x000000b122b1723e */ /* 0x000fe200000010ff */
[----:B------:R-:W-:Y:S01]  /*7620*/  FMUL.FTZ R90, R90, R31 ;  /* 0x0000001f5a5a7220 */ /* 0x000fe20000410000 */
[----:B------:R-:W-:Y:S01]  /*7630*/  F2FP.BF16.F32.PACK_AB R179, R38, R179 ;  /* 0x000000b326b3723e */ /* 0x000fe200000010ff */
[----:B------:R-:W-:Y:S01]  /*7640*/  FMUL.FTZ R91, R91, R31 ;  /* 0x0000001f5b5b7220 */ /* 0x000fe20000410000 */
[----:B------:R-:W-:Y:S01]  /*7650*/  F2FP.BF16.F32.PACK_AB R173, R42, R173 ;  /* 0x000000ad2aad723e */ /* 0x000fe200000010ff */
[-C--:B------:R-:W-:Y:S01]  /*7660*/  FMUL.FTZ R94, R94, R31.reuse ;  /* 0x0000001f5e5e7220 */ /* 0x080fe20000410000 */
[----:B------:R-:W1:Y:S01]  /*7670*/  MUFU.EX2 R169, R169 ;  /* 0x000000a900a97308 */ /* 0x000e620000000800 */
[----:B0-----:R-:W-:Y:S01]  /*7680*/  FADD.FTZ R3, R175, R4 ;  /* 0x00000004af037221 */ /* 0x001fe20000010000 */
[-C--:B------:R-:W-:Y:S01]  /*7690*/  FMUL.FTZ R95, R95, R31.reuse ;  /* 0x0000001f5f5f7220 */ /* 0x080fe20000410000 */
[-C--:B------:R-:W-:Y:S01]  /*76a0*/  FMUL.FTZ R98, R98, R31.reuse ;  /* 0x0000001f62627220 */ /* 0x080fe20000410000 */
[-C--:B------:R-:W-:Y:S01]  /*76b0*/  FMUL.FTZ R99, R99, R31.reuse ;  /* 0x0000001f63637220 */ /* 0x080fe20000410000 */
[-C--:B------:R-:W-:Y:S01]  /*76c0*/  FMUL.FTZ R102, R102, R31.reuse ;  /* 0x0000001f66667220 */ /* 0x080fe20000410000 */
[-C--:B------:R-:W-:Y:S01]  /*76d0*/  FMUL.FTZ R103, R103, R31.reuse ;  /* 0x0000001f67677220 */ /* 0x080fe20000410000 */
[----:B------:R-:W-:Y:S01]  /*76e0*/  FMUL.FTZ R106, R106, R31 ;  /* 0x0000001f6a6a7220 */ /* 0x000fe20000410000 */
[----:B------:R-:W0:Y:S01]  /*76f0*/  MUFU.EX2 R46, R46 ;  /* 0x0000002e002e7308 */ /* 0x000e220000000800 */
[C---:B--2---:R-:W-:Y:S01]  /*7700*/  FADD.FTZ R4, R26.reuse, R3 ;  /* 0x000000031a047221 */ /* 0x044fe20000010000 */
[----:B------:R-:W-:Y:S01]  /*7710*/  F2FP.BF16.F32.PACK_AB R175, R26, R175 ;  /* 0x000000af1aaf723e */ /* 0x000fe200000010ff */
[-C--:B------:R-:W-:Y:S01]  /*7720*/  FMUL.FTZ R107, R107, R31.reuse ;  /* 0x0000001f6b6b7220 */ /* 0x080fe20000410000 */
[-C--:B------:R-:W-:Y:S01]  /*7730*/  FMUL.FTZ R110, R110, R31.reuse ;  /* 0x0000001f6e6e7220 */ /* 0x080fe20000410000 */
[-C--:B------:R-:W-:Y:S01]  /*7740*/  FMUL.FTZ R111, R111, R31.reuse ;  /* 0x0000001f6f6f7220 */ /* 0x080fe20000410000 */
[-C--:B------:R-:W-:Y:S01]  /*7750*/  FMUL.FTZ R114, R114, R31.reuse ;  /* 0x0000001f72727220 */ /* 0x080fe20000410000 */
[-C--:B------:R-:W-:Y:S01]  /*7760*/  FMUL.FTZ R115, R115, R31.reuse ;  /* 0x0000001f73737220 */ /* 0x080fe20000410000 */
[----:B------:R-:W2:Y:S01]  /*7770*/  MUFU.EX2 R171, R171 ;  /* 0x000000ab00ab7308 */ /* 0x000ea20000000800 */
[----:B-1----:R-:W-:Y:S01]  /*7780*/  FADD.FTZ R3, R169, R4 ;  /* 0x00000004a9037221 */ /* 0x002fe20000010000 */
[----:B------:R-:W-:Y:S01]  /*7790*/  FADD.FTZ R4, R0, R15 ;  /* 0x0000000f00047221 */ /* 0x000fe20000010000 */
[-C--:B------:R-:W-:Y:S01]  /*77a0*/  FMUL.FTZ R118, R118, R31.reuse ;  /* 0x0000001f76767220 */ /* 0x080fe20000410000 */
[-C--:B------:R-:W-:Y:S01]  /*77b0*/  FMUL.FTZ R119, R119, R31.reuse ;  /* 0x0000001f77777220 */ /* 0x080fe20000410000 */
[-C--:B------:R-:W-:Y:S01]  /*77c0*/  FMUL.FTZ R122, R122, R31.reuse ;  /* 0x0000001f7a7a7220 */ /* 0x080fe20000410000 */
[-C--:B------:R-:W-:Y:S01]  /*77d0*/  FMUL.FTZ R123, R123, R31.reuse ;  /* 0x0000001f7b7b7220 */ /* 0x080fe20000410000 */
[----:B------:R-:W-:Y:S01]  /*77e0*/  FMUL.FTZ R126, R126, R31 ;  /* 0x0000001f7e7e7220 */ /* 0x000fe20000410000 */
[----:B------:R1:W3:Y:S01]  /*77f0*/  MUFU.EX2 R8, R174 ;  /* 0x000000ae00087308 */ /* 0x0002e20000000800 */
[----:B0-----:R-:W-:Y:S01]  /*7800*/  F2FP.BF16.F32.PACK_AB R169, R46, R169 ;  /* 0x000000a92ea9723e */ /* 0x001fe200000010ff */
[-C--:B------:R-:W-:Y:S01]  /*7810*/  FMUL.FTZ R127, R127, R31.reuse ;  /* 0x0000001f7f7f7220 */ /* 0x080fe20000410000 */
[-C--:B------:R-:W-:Y:S01]  /*7820*/  FMUL.FTZ R130, R130, R31.reuse ;  /* 0x0000001f82827220 */ /* 0x080fe20000410000 */
[-C--:B------:R-:W-:Y:S01]  /*7830*/  FMUL.FTZ R131, R131, R31.reuse ;  /* 0x0000001f83837220 */ /* 0x080fe20000410000 */
[-C--:B------:R-:W-:Y:S01]  /*7840*/  FMUL.FTZ R134, R134, R31.reuse ;  /* 0x0000001f86867220 */ /* 0x080fe20000410000 */
[-C--:B------:R-:W-:Y:S01]  /*7850*/  FMUL.FTZ R135, R135, R31.reuse ;  /* 0x0000001f87877220 */ /* 0x080fe20000410000 */
[----:B------:R-:W-:Y:S01]  /*7860*/  FMUL.FTZ R138, R138, R31 ;  /* 0x0000001f8a8a7220 */ /* 0x000fe20000410000 */
[----:B------:R-:W0:Y:S01]  /*7870*/  MUFU.EX2 R165, R165 ;  /* 0x000000a500a57308 */ /* 0x000e220000000800 */
[----:B-1----:R-:W-:Y:S01]  /*7880*/  F2FP.BF16.F32.PACK_AB R174, R66, R39 ;  /* 0x0000002742ae723e */ /* 0x002fe200000010ff */
[-C--:B------:R-:W-:Y:S01]  /*7890*/  FMUL.FTZ R139, R139, R31.reuse ;  /* 0x0000001f8b8b7220 */ /* 0x080fe20000410000 */
[-C--:B------:R-:W-:Y:S01]  /*78a0*/  FMUL.FTZ R142, R142, R31.reuse ;  /* 0x0000001f8e8e7220 */ /* 0x080fe20000410000 */
[-C--:B------:R-:W-:Y:S01]  /*78b0*/  FMUL.FTZ R143, R143, R31.reuse ;  /* 0x0000001f8f8f7220 */ /* 0x080fe20000410000 */
[-C--:B------:R-:W-:Y:S01]  /*78c0*/  FMUL.FTZ R146, R146, R31.reuse ;  /* 0x0000001f92927220 */ /* 0x080fe20000410000 */
[-C--:B------:R-:W-:Y:S01]  /*78d0*/  FMUL.FTZ R147, R147, R31.reuse ;  /* 0x0000001f93937220 */ /* 0x080fe20000410000 */
[-C--:B------:R-:W-:Y:S01]  /*78e0*/  FMUL.FTZ R150, R150, R31.reuse ;  /* 0x0000001f96967220 */ /* 0x080fe20000410000 */
[----:B------:R1:W-:Y:S01]  /*78f0*/  MUFU.EX2 R21, R154 ;  /* 0x0000009a00157308 */ /* 0x0003e20000000800 */
[----:B------:R-:W-:-:S07]  /*7900*/  FMUL.FTZ R151, R151, R31 ;  /* 0x0000001f97977220 */ /* 0x000fce0000410000 */
[----:B------:R-:W4:Y:S01]  /*7910*/  MUFU.EX2 R50, R50 ;  /* 0x0000003200327308 */ /* 0x000f220000000800 */
[----:B-1----:R-:W-:Y:S01]  /*7920*/  F2FP.BF16.F32.PACK_AB R154, R0, R55 ;  /* 0x00000037009a723e */ /* 0x002fe200000010ff */
[----:B------:R-:W-:-:S04]  /*7930*/  FADD.FTZ R0, R46, R3 ;  /* 0x000000032e007221 */ /* 0x000fc80000010000 */
[----:B--2---:R-:W-:Y:S01]  /*7940*/  FADD.FTZ R3, R171, R0 ;  /* 0x00000000ab037221 */ /* 0x004fe20000010000 */
[C---:B---3--:R-:W-:Y:S01]  /*7950*/  F2FP.BF16.F32.PACK_AB R171, R8.reuse, R171 ;  /* 0x000000ab08ab723e */ /* 0x048fe200000010ff */
[----:B------:R-:W1:Y:S02]  /*7960*/  MUFU.EX2 R167, R167 ;  /* 0x000000a700a77308 */ /* 0x000e640000000800 */
[----:B------:R-:W-:Y:S01]  /*7970*/  FADD.FTZ R0, R8, R3 ;  /* 0x0000000308007221 */ /* 0x000fe20000010000 */
[----:B------:R-:W-:-:S03]  /*7980*/  IMAD.MOV.U32 R8, RZ, RZ, R12 ;  /* 0x000000ffff087224 */ /* 0x000fc600078e000c */
[----:B0-----:R-:W-:Y:S02]  /*7990*/  FADD.FTZ R3, R165, R0 ;  /* 0x00000000a5037221 */ /* 0x001fe40000010000 */
[----:B------:R0:W2:Y:S01]  /*79a0*/  MUFU.EX2 R58, R158 ;  /* 0x0000009e003a7308 */ /* 0x0000a20000000800 */
[C---:B----4-:R-:W-:Y:S01]  /*79b0*/  F2FP.BF16.F32.PACK_AB R165, R50.reuse, R165 ;  /* 0x000000a532a5723e */ /* 0x050fe200000010ff */
[----:B------:R-:W-:-:S06]  /*79c0*/  FADD.FTZ R0, R50, R3 ;  /* 0x0000000332007221 */ /* 0x000fcc0000010000 */
[----:B------:R3:W4:Y:S01]  /*79d0*/  MUFU.EX2 R161, R156 ;  /* 0x0000009c00a17308 */ /* 0x0007220000000800 */
[----:B-1----:R-:W-:Y:S01]  /*79e0*/  FADD.FTZ R0, R167, R0 ;  /* 0x00000000a7007221 */ /* 0x002fe20000010000 */
[----:B0-----:R-:W-:-:S06]  /*79f0*/  F2FP.BF16.F32.PACK_AB R158, R14, R51 ;  /* 0x000000330e9e723e */ /* 0x001fcc00000010ff */
[----:B------:R-:W0:Y:S01]  /*7a00*/  MUFU.EX2 R163, R70 ;  /* 0x0000004600a37308 */ /* 0x000e220000000800 */
[----:B--2---:R-:W-:Y:S01]  /*7a10*/  FADD.FTZ R0, R58, R0 ;  /* 0x000000003a007221 */ /* 0x004fe20000010000 */
[----:B---3--:R-:W-:Y:S02]  /*7a20*/  F2FP.BF16.F32.PACK_AB R156, R64, R49 ;  /* 0x00000031409c723e */ /* 0x008fe400000010ff */
[----:B------:R-:W-:-:S04]  /*7a30*/  F2FP.BF16.F32.PACK_AB R167, R58, R167 ;  /* 0x000000a73aa7723e */ /* 0x000fc800000010ff */
[----:B------:R-:W1:Y:S01]  /*7a40*/  MUFU.EX2 R35, R35 ;  /* 0x0000002300237308 */ /* 0x000e620000000800 */
[----:B----4-:R-:W-:Y:S01]  /*7a50*/  FADD.FTZ R0, R161, R0 ;  /* 0x00000000a1007221 */ /* 0x010fe20000010000 */
[----:B------:R-:W-:-:S03]  /*7a60*/  F2FP.BF16.F32.PACK_AB R161, R21, R161 ;  /* 0x000000a115a1723e */ /* 0x000fc600000010ff */
[----:B------:R-:W-:-:S03]  /*7a70*/  FADD.FTZ R0, R21, R0 ;  /* 0x0000000015007221 */ /* 0x000fc60000010000 */
        /* <DEDUP_REMOVED lines=18> */
[C---:B-1----:R-:W-:Y:S01]  /*7ba0*/  FADD.FTZ R0, R56.reuse, R0 ;  /* 0x0000000038007221 */ /* 0x042fe20000010000 */
[----:B------:R-:W-:-:S03]  /*7bb0*/  F2FP.BF16.F32.PACK_AB R153, R56, R153 ;  /* 0x000000993899723e */ /* 0x000fc600000010ff */
[----:B--2---:R-:W-:-:S04]  /*7bc0*/  FADD.FTZ R0, R155, R0 ;  /* 0x000000009b007221 */ /* 0x004fc80000010000 */
[C---:B0-----:R-:W-:Y:S01]  /*7bd0*/  FADD.FTZ R3, R57.reuse, R0 ;  /* 0x0000000039037221 */ /* 0x041fe20000010000 */
[----:B------:R-:W-:Y:S01]  /*7be0*/  F2FP.BF16.F32.PACK_AB R155, R57, R155 ;  /* 0x0000009b399b723e */ /* 0x000fe200000010ff */
[----:B------:R-:W-:Y:S01]  /*7bf0*/  IMAD.MOV.U32 R0, RZ, RZ, R10 ;  /* 0x000000ffff007224 */ /* 0x000fe200078e000a */
[----:B------:R-:W-:Y:S06]  /*7c00*/  @P2 BRA `(.L_x_1103) ;  /* 0xffffffd000002947 */ /* 0x000fec000383ffff */
[----:B------:R-:W-:Y:S01]  /*7c10*/  IMAD.MOV.U32 R8, RZ, RZ, R12 ;  /* 0x000000ffff087224 */ /* 0x000fe200078e000c */
[----:B------:R-:W-:Y:S01]  /*7c20*/  UMOV UR42, UR53 ;  /* 0x00000035002a7c82 */ /* 0x000fe20008000000 */
[----:B------:R-:W-:Y:S01]  /*7c30*/  IMAD.MOV.U32 R0, RZ, RZ, R10 ;  /* 0x000000ffff007224 */ /* 0x000fe200078e000a */
[----:B------:R-:W-:-:S06]  /*7c40*/  UMOV UR43, UR52 ;  /* 0x00000034002b7c82 */ /* 0x000fcc0008000000 */
.L_x_1086:
[----:B------:R-:W-:Y:S01]  /*7c50*/  IADD3 R10, R17, 0x80, -R18 ;  /* 0x00000080110a7810 */ /* 0x000fe20007ffe812 */
[----:B------:R-:W-:Y:S02]  /*7c60*/  ULDC UR11, c[0x0][0x9e4] ;  /* 0x00027900000b7ab9 */ /* 0x000fe40000000800 */
[----:B------:R-:W-:Y:S02]  /*7c70*/  UISETP.GE.AND UP0, UPT, UR11, 0x1, UPT ;  /* 0x000000010b00788c */ /* 0x000fe4000bf06270 */
[----:B------:R-:W-:-:S04]  /*7c80*/  IMAD R10, R185, 0x80, R10 ;  /* 0x00000080b90a7824 */ /* 0x000fc800078e020a */
[----:B------:R-:W-:Y:S02]  /*7c90*/  PLOP3.LUT P6, PT, PT, PT, UP0, 0x80, 0x0 ;  /* 0x000000000000781c */ /* 0x000fe40003fcf008 */
[----:B------:R-:W-:-:S13]  /*7ca0*/  R2UR UR10, R10 ;  /* 0x000000000a0a72ca */ /* 0x000fda00000e0000 */
[----:B------:R-:W-:Y:S01]  /*7cb0*/  UIADD3 UR50, UR10, -UR50, URZ ;  /* 0x800000320a327290 */ /* 0x000fe2000fffe03f */
        /* <DEDUP_REMOVED lines=11> */
.L_x_1105:
[----:B------:R-:W-:-:S11]  /*7d70*/  UISETP.NE.AND UP0, UPT, UR11, 0x1, UPT ;  /* 0x000000010b00788c */ /* 0x000fd6000bf05270 */
[----:B------:R-:W-:Y:S02]  /*7d80*/  @UP0 ULDC.64 UR14, c[0x0][0x9e8] ;  /* 0x00027a00000e0ab9 */ /* 0x000fe40000000a00 */
[----:B------:R-:W-:-:S04]  /*7d90*/  UIMAD.WIDE.U32 UR6, UR10, UR14, URZ ;  /* 0x0000000e0a0672a5 */ /* 0x000fc8000f8e003f */
[----:B------:R-:W-:-:S12]  /*7da0*/  @UP0 USHF.R.U32.HI UR10, URZ, UR15, UR7 ;  /* 0x0000000f3f0a0299 */ /* 0x000fd80008011607 */
.L_x_1106:
[----:B------:R-:W-:-:S04]  /*7db0*/  UIMAD UR10, UR10, UR11, URZ ;  /* 0x0000000b0a0a72a4 */ /* 0x000fc8000f8e023f */
[----:B------:R-:W-:-:S04]  /*7dc0*/  UISETP.LT.AND UP0, UPT, UR50, UR10, UPT ;  /* 0x0000000a3200728c */ /* 0x000fc8000bf01270 */
[----:B------:R-:W-:-:S12]  /*7dd0*/  USEL UR50, UR50, UR10, !UP0 ;  /* 0x0000000a32327287 */ /* 0x000fd8000c000000 */
.L_x_1104:
        /* <DEDUP_REMOVED lines=12> */
.L_x_1116:
        /* <DEDUP_REMOVED lines=9> */
.L_x_1109:
[----:B------:R-:W-:Y:S01]  /*7f30*/  ULEA UR6, UR42, UR41, 0x3 ;  /* 0x000000292a067291 */ /* 0x000fe2000f8e183f */
[----:B------:R-:W-:-:S05]  /*7f40*/  IMAD.U32 R0, RZ, RZ, UR43 ;  /* 0x0000002bff007e24 */ /* 0x000fca000f8e00ff */
[----:B------:R-:W-:-:S04]  /*7f50*/  SHF.L.U32 R0, R0, 0x1f, RZ ;  /* 0x0000001f00007819 */ /* 0x000fc800000006ff */
[----:B------:R0:W1:Y:S01]  /*7f60*/  SYNCS.PHASECHK.TRANS64.TRYWAIT P2, [UR6+0x28830], R0 ;  /* 0x02883000ff0075a7 */ /* 0x0000620008040146 */
[----:B------:R-:W-:Y:S05]  /*7f70*/  @!P0 BRA `(.L_x_1110) ;  /* 0x0000000000048947 */ /* 0x000fea0003800000 */
[----:B------:R-:W-:Y:S01]  /*7f80*/  BPT.TRAP 0x1 ;  /* 0x000000040000795c */ /* 0x000fe20000300000 */
.L_x_1110:
[----:B-1----:R-:W-:Y:S05]  /*7f90*/  @P2 BRA `(.L_x_1108) ;  /* 0x0000000000082947 */ /* 0x002fea0003800000 */
[----:B------:R-:W1:Y:S02]  /*7fa0*/  SYNCS.PHASECHK.TRANS64.TRYWAIT P2, [UR6+0x28830], R0 ;  /* 0x02883000ff0075a7 */ /* 0x000e640008040146 */
[----:B-1----:R-:W-:Y:S05]  /*7fb0*/  @!P2 BRA `(.L_x_1111) ;  /* 0x000000c800dca947 */ /* 0x002fea0003800000 */
.L_x_1108:
        /* <DEDUP_REMOVED lines=47> */
.L_x_1113:
[----:B------:R-:W-:Y:S01]  /*82b0*/  ULEA UR6, UR50, UR41, 0x3 ;  /* 0x0000002932067291 */ /* 0x000fe2000f8e183f */
[----:B------:R-:W-:-:S05]  /*82c0*/  IMAD.U32 R0, RZ, RZ, UR51 ;  /* 0x00000033ff007e24 */ /* 0x000fca000f8e00ff */
[----:B------:R-:W-:-:S04]  /*82d0*/  SHF.L.U32 R0, R0, 0x1f, RZ ;  /* 0x0000001f00007819 */ /* 0x000fc800000006ff */
[----:B------:R0:W1:Y:S01]  /*82e0*/  SYNCS.PHASECHK.TRANS64.TRYWAIT P2, [UR6+0x28850], R0 ;  /* 0x02885000ff0075a7 */ /* 0x0000620008040146 */
[----:B------:R-:W-:Y:S05]  /*82f0*/  @!P0 BRA `(.L_x_1114) ;  /* 0x0000000000048947 */ /* 0x000fea0003800000 */
[----:B------:R-:W-:Y:S01]  /*8300*/  BPT.TRAP 0x1 ;  /* 0x000000040000795c */ /* 0x000fe20000300000 */
.L_x_1114:
[----:B-1----:R-:W-:Y:S05]  /*8310*/  @P2 BRA `(.L_x_1112) ;  /* 0x0000000000082947 */ /* 0x002fea0003800000 */
[----:B------:R-:W1:Y:S02]  /*8320*/  SYNCS.PHASECHK.TRANS64.TRYWAIT P2, [UR6+0x28850], R0 ;  /* 0x02885000ff0075a7 */ /* 0x000e640008040146 */
[----:B-1----:R-:W-:Y:S05]  /*8330*/  @!P2 BRA `(.L_x_1115) ;  /* 0x000000c80014a947 */ /* 0x002fea0003800000 */
.L_x_1112:
[----:B------:R-:W-:Y:S01]  /*8340*/  UIADD3 UR6, UR41, 0x400, URZ ;  /* 0x0000040029067890 */ /* 0x000fe2000fffe03f */
[----:B------:R-:W-:Y:S01]  /*8350*/  WARPGROUP.ARRIVE ;  /* 0x00000000000079c5 */ /* 0x000fe20000000000 */
[----:B------:R-:W-:Y:S01]  /*8360*/  UMOV UR7, 0x40000040 ;  /* 0x4000004000077882 */ /* 0x000fe20000000000 */
[----:B01----:R-:W-:Y:S01]  /*8370*/  FMNMX.FTZ R0, R24, R7, !PT ;  /* 0x0000000718007209 */ /* 0x003fe20007810000 */
[----:B------:R-:W-:-:S03]  /*8380*/  USHF.R.U32.HI UR6, URZ, 0x4, UR6 ;  /* 0x000000043f067899 */ /* 0x000fc60008011606 */
[----:B------:R-:W0:Y:S01]  /*8390*/  S2R R184, SR_TID.X ;  /* 0x0000000000b87919 */ /* 0x000e220000002100 */
[C---:B------:R-:W-:Y:S01]  /*83a0*/  ISETP.GT.AND P2, PT, R6.reuse, UR47, PT ;  /* 0x0000002f06007c0c */ /* 0x040fe2000bf44270 */
[----:B------:R-:W-:Y:S01]  /*83b0*/  UMOV UR51, UR43 ;  /* 0x0000002b00337c82 */ /* 0x000fe20008000000 */
[----:B------:R-:W-:Y:S01]  /*83c0*/  ULOP3.LUT UR6, UR6, 0x3fff, URZ, 0xc0, !UPT ;  /* 0x00003fff06067892 */ /* 0x000fe2000f8ec03f */
[----:B------:R-:W-:Y:S01]  /*83d0*/  FMNMX.FTZ R5, R25, R0, !PT ;  /* 0x0000000019057209 */ /* 0x000fe20007810000 */
[----:B------:R-:W-:Y:S02]  /*83e0*/  VIADD R6, R6, 0xffffffff ;  /* 0xffffffff06067836 */ /* 0x000fe40000000000 */
        /* <DEDUP_REMOVED lines=37> */
[----:B------:R-:W0:Y:S02]  /*8640*/  SHFL.BFLY PT, R5, R8, 0x2, 0x1f ;  /* 0x0c401f0008057f89 */ /* 0x000e2400000e0000 */
[----:B0-----:R-:W-:Y:S02]  /*8650*/  FMNMX.FTZ R11, R8, R5, !PT ;  /* 0x00000005080b7209 */ /* 0x001fe40007810000 */
[----:B------:R-:W0:Y:S01]  /*8660*/  LDC R5, c[0x0][0x988] ;  /* 0x00026200ff057b82 */ /* 0x000e220000000800 */
[----:B------:R-:W-:Y:S02]  /*8670*/  FMNMX.FTZ R8, R26, R9, !PT ;  /* 0x000000091a087209 */ /* 0x000fe40007810000 */
[----:B------:R-:W1:Y:S01]  /*8680*/  SHFL.BFLY PT, R0, R11, 0x1, 0x1f ;  /* 0x0c201f000b007f89 */ /* 0x000e6200000e0000 */
        /* <DEDUP_REMOVED lines=8> */
[----:B------:R-:W-:-:S04]  /*8710*/  FMNMX.FTZ R8, R34, R21, !PT ;  /* 0x0000001522087209 */ /* 0x000fc80007810000 */
[----:B------:R-:W-:Y:S02]  /*8720*/  FMNMX.FTZ R21, R35, R8, !PT ;  /* 0x0000000823157209 */ /* 0x000fe40007810000 */
[----:B-1----:R-:W-:Y:S02]  /*8730*/  FMNMX.FTZ R0, R11, R0, !PT ;  /* 0x000000000b007209 */ /* 0x002fe40007810000 */
[----:B------:R-:W-:-:S03]  /*8740*/  FMNMX.FTZ R8, R38, R21, !PT ;  /* 0x0000001526087209 */ /* 0x000fc60007810000 */
[----:B------:R-:W-:-:S04]  /*8750*/  FADD.FTZ R10, -R0, R7 ;  /* 0x00000007000a7221 */ /* 0x000fc80000010100 */
[-C--:B0-----:R-:W-:Y:S01]  /*8760*/  FMUL.FTZ R7, R10, R5.reuse ;  /* 0x000000050a077220 */ /* 0x081fe20000410000 */
[----:B------:R-:W-:-:S04]  /*8770*/  FMUL.FTZ R10, R0, R5 ;  /* 0x00000005000a7220 */ /* 0x000fc80000410000 */
        /* <DEDUP_REMOVED lines=11> */
[----:B------:R-:W-:Y:S01]  /*8830*/  FFMA.FTZ R85, R85, R5, -R10 ;  /* 0x0000000555557223 */ /* 0x000fe2000001080a */
[----:B------:R-:W-:Y:S01]  /*8840*/  MUFU.EX2 R7, R7 ;  /* 0x0000000700077308 */ /* 0x000fe20000000800 */
[----:B0-----:R-:W-:-:S04]  /*8850*/  FMNMX.FTZ R25, R39, R8, !PT ;  /* 0x0000000827197209 */ /* 0x001fc80007810000 */
[----:B------:R-:W-:-:S03]  /*8860*/  FMNMX.FTZ R8, R42, R25, !PT ;  /* 0x000000192a087209 */ /* 0x000fc60007810000 */
[----:B------:R-:W0:Y:S01]  /*8870*/  MUFU.EX2 R180, R180 ;  /* 0x000000b400b47308 */ /* 0x000e220000000800 */
[----:B------:R-:W-:-:S04]  /*8880*/  FMNMX.FTZ R25, R43, R8, !PT ;  /* 0x000000082b197209 */ /* 0x000fc80007810000 */
[----:B------:R-:W-:Y:S01]  /*8890*/  FMNMX.FTZ R8, R46, R25, !PT ;  /* 0x000000192e087209 */ /* 0x000fe20007810000 */
[----:B------:R-:W-:Y:S02]  /*88a0*/  FFMA.FTZ R25, R41, R5, -R10 ;  /* 0x0000000529197223 */ /* 0x000fe4000001080a */
[----:B------:R-:W-:Y:S01]  /*88b0*/  MUFU.EX2 R182, R182 ;  /* 0x000000b600b67308 */ /* 0x000fe20000000800 */
[----:B------:R-:W-:-:S04]  /*88c0*/  FMNMX.FTZ R29, R47, R8, !PT ;  /* 0x000000082f1d7209 */ /* 0x000fc80007810000 */
[----:B------:R-:W-:-:S03]  /*88d0*/  FMNMX.FTZ R8, R50, R29, !PT ;  /* 0x0000001d32087209 */ /* 0x000fc60007810000 */
[----:B------:R-:W-:Y:S01]  /*88e0*/  MUFU.EX2 R13, R13 ;  /* 0x0000000d000d7308 */ /* 0x000fe20000000800 */
[----:B------:R-:W-:Y:S01]  /*88f0*/  FMNMX.FTZ R29, R51, R8, !PT ;  /* 0x00000008331d7209 */ /* 0x000fe20007810000 */
[----:B0-----:R-:W-:Y:S01]  /*8900*/  FFMA.FTZ R4, R7, R4, R180 ;  /* 0x0000000407047223 */ /* 0x001fe200000100b4 */
[----:B------:R-:W-:Y:S02]  /*8910*/  F2FP.BF16.F32.PACK_AB R180, R11, R180 ;  /* 0x000000b40bb4723e */ /* 0x000fe400000010ff */
[----:B------:R-:W-:Y:S01]  /*8920*/  FMNMX.FTZ R8, R54, R29, !PT ;  /* 0x0000001d36087209 */ /* 0x000fe20007810000 */
[----:B------:R-:W-:Y:S02]  /*8930*/  FFMA.FTZ R29, R45, R5, -R10 ;  /* 0x000000052d1d7223 */ /* 0x000fe4000001080a */
[----:B------:R-:W-:Y:S01]  /*8940*/  MUFU.EX2 R15, R15 ;  /* 0x0000000f000f7308 */ /* 0x000fe20000000800 */
[----:B------:R-:W-:-:S04]  /*8950*/  FMNMX.FTZ R33, R55, R8, !PT ;  /* 0x0000000837217209 */ /* 0x000fc80007810000 */
[----:B------:R-:W-:-:S03]  /*8960*/  FMNMX.FTZ R8, R58, R33, !PT ;  /* 0x000000213a087209 */ /* 0x000fc60007810000 */
[----:B------:R-:W-:Y:S01]  /*8970*/  MUFU.EX2 R21, R21 ;  /* 0x0000001500157308 */ /* 0x000fe20000000800 */
[----:B------:R-:W-:-:S04]  /*8980*/  FMNMX.FTZ R33, R59, R8, !PT ;  /* 0x000000083b217209 */ /* 0x000fc80007810000 */
[----:B------:R-:W-:Y:S01]  /*8990*/  FMNMX.FTZ R8, R62, R33, !PT ;  /* 0x000000213e087209 */ /* 0x000fe20007810000 */
[-CC-:B------:R-:W-:Y:S01]  /*89a0*/  FFMA.FTZ R33, R49, R5.reuse, -R10.reuse ;  /* 0x0000000531217223 */ /* 0x180fe2000001080a */
[-CC-:B------:R-:W-:Y:S01]  /*89b0*/  FFMA.FTZ R49, R65, R5.reuse, -R10.reuse ;  /* 0x0000000541317223 */ /* 0x180fe2000001080a */
[----:B------:R-:W-:Y:S01]  /*89c0*/  FFMA.FTZ R65, R81, R5, -R10 ;  /* 0x0000000551417223 */ /* 0x000fe2000001080a */
[----:B------:R-:W-:Y:S01]  /*89d0*/  FMNMX.FTZ R37, R63, R8, !PT ;  /* 0x000000083f257209 */ /* 0x000fe20007810000 */
[----:B------:R-:W-:Y:S03]  /*89e0*/  MUFU.EX2 R25, R25 ;  /* 0x0000001900197308 */ /* 0x000fe60000000800 */
[----:B------:R-:W-:-:S04]  /*89f0*/  FMNMX.FTZ R8, R66, R37, !PT ;  /* 0x0000002542087209 */ /* 0x000fc80007810000 */
[----:B------:R-:W-:Y:S01]  /*8a00*/  FMNMX.FTZ R37, R67, R8, !PT ;  /* 0x0000000843257209 */ /* 0x000fe20007810000 */
[----:B------:R-:W-:Y:S03]  /*8a10*/  MUFU.EX2 R29, R29 ;  /* 0x0000001d001d7308 */ /* 0x000fe60000000800 */
[----:B------:R-:W-:Y:S01]  /*8a20*/  FMNMX.FTZ R8, R70, R37, !PT ;  /* 0x0000002546087209 */ /* 0x000fe20007810000 */
[-CC-:B------:R-:W-:Y:S01]  /*8a30*/  FFMA.FTZ R37, R53, R5.reuse, -R10.reuse ;  /* 0x0000000535257223 */ /* 0x180fe2000001080a */
[----:B------:R-:W-:Y:S02]  /*8a40*/  FFMA.FTZ R53, R69, R5, -R10 ;  /* 0x0000000545357223 */ /* 0x000fe4000001080a */
[----:B------:R-:W-:Y:S01]  /*8a50*/  FMNMX.FTZ R41, R71, R8, !PT ;  /* 0x0000000847297209 */ /* 0x000fe20007810000 */
[----:B------:R-:W-:Y:S03]  /*8a60*/  MUFU.EX2 R33, R33 ;  /* 0x0000002100217308 */ /* 0x000fe60000000800 */
[----:B------:R-:W-:-:S04]  /*8a70*/  FMNMX.FTZ R8, R74, R41, !PT ;  /* 0x000000294a087209 */ /* 0x000fc80007810000 */
[----:B------:R-:W-:Y:S01]  /*8a80*/  FMNMX.FTZ R41, R75, R8, !PT ;  /* 0x000000084b297209 */ /* 0x000fe20007810000 */
[----:B------:R-:W-:Y:S03]  /*8a90*/  MUFU.EX2 R37, R37 ;  /* 0x0000002500257308 */ /* 0x000fe60000000800 */
[----:B------:R-:W-:Y:S01]  /*8aa0*/  FMNMX.FTZ R8, R78, R41, !PT ;  /* 0x000000294e087209 */ /* 0x000fe20007810000 */
[----:B------:R-:W-:-:S03]  /*8ab0*/  FFMA.FTZ R41, R57, R5, -R10 ;  /* 0x0000000539297223 */ /* 0x000fc6000001080a */
        /* <DEDUP_REMOVED lines=9> */
[----:B------:R-:W-:Y:S01]  /*8b50*/  MUFU.EX2 R53, R53 ;  /* 0x0000003500357308 */ /* 0x000fe20000000800 */
[----:B------:R-:W-:-:S02]  /*8b60*/  WARPGROUP.DEPBAR.LE gsb0, 0x0 ;  /* 0x00008000000079c5 */ /* 0x000fc40000010000 */
[----:B------:R-:W-:Y:S01]  /*8b70*/  WARPGROUP.ARRIVE ;  /* 0x00000000000079c5 */ /* 0x000fe20000000000 */
[----:B------:R-:W0:Y:S01]  /*8b80*/  SHFL.BFLY PT, R57, R8, 0x2, 0x1f ;  /* 0x0c401f0008397f89 */ /* 0x000e2200000e0000 */
[-CC-:B------:R-:W-:Y:S01]  /*8b90*/  FFMA.FTZ R176, R32, R5.reuse, -R10.reuse ;  /* 0x0000000520b07223 */ /* 0x180fe2000001080a */
[----:B------:R-:W-:Y:S02]  /*8ba0*/  FFMA.FTZ R178, R36, R5, -R10 ;  /* 0x0000000524b27223 */ /* 0x000fe4000001080a */
[----:B------:R-:W-:Y:S01]  /*8bb0*/  MUFU.EX2 R45, R45 ;  /* 0x0000002d002d7308 */ /* 0x000fe20000000800 */
[----:B------:R-:W-:Y:S01]  /*8bc0*/  HGMMA.64x128x16.F32.BF16 R88, R172, gdesc[UR4].tnspB, R88, gsb0 ;  /* 0x41e00004ac587df0 */ /* 0x000fe20008001858 */
[----:B------:R-:W-:Y:S01]  /*8bd0*/  UIADD3 UR6, UR10, 0x180, URZ ;  /* 0x000001800a067890 */ /* 0x000fe2000fffe03f */
[----:B------:R-:W-:-:S05]  /*8be0*/  UMOV UR7, 0x40000040 ;  /* 0x4000004000077882 */ /* 0x000fca0000000000 */
[----:B------:R-:W-:Y:S08]  /*8bf0*/  MUFU.EX2 R176, R176 ;  /* 0x000000b000b07308 */ /* 0x000ff00000000800 */
[----:B------:R-:W-:Y:S01]  /*8c00*/  MUFU.EX2 R178, R178 ;  /* 0x000000b200b27308 */ /* 0x000fe20000000800 */
[----:B0-----:R-:W-:Y:S01]  /*8c10*/  FMNMX.FTZ R24, R8, R57, !PT ;  /* 0x0000003908187209 */ /* 0x001fe20007810000 */
[----:B------:R-:W-:-:S06]  /*8c20*/  FFMA.FTZ R57, R73, R5, -R10 ;  /* 0x0000000549397223 */ /* 0x000fcc000001080a */
[----:B------:R-:W-:Y:S01]  /*8c30*/  MUFU.EX2 R12, R12 ;  /* 0x0000000c000c7308 */ /* 0x000fe20000000800 */
[----:B------:R-:W0:Y:S07]  /*8c40*/  SHFL.BFLY PT, R69, R24, 0x1, 0x1f ;  /* 0x0c201f0018457f89 */ /* 0x000e2e00000e0000 */
[----:B------:R-:W-:Y:S08]  /*8c50*/  MUFU.EX2 R57, R57 ;  /* 0x0000003900397308 */ /* 0x000ff00000000800 */
[----:B------:R-:W-:Y:S08]  /*8c60*/  MUFU.EX2 R14, R14 ;  /* 0x0000000e000e7308 */ /* 0x000ff00000000800 */
[----:B------:R-:W-:Y:S01]  /*8c70*/  MUFU.EX2 R61, R61 ;  /* 0x0000003d003d7308 */ /* 0x000fe20000000800 */
[----:B0-----:R-:W-:-:S07]  /*8c80*/  FMNMX.FTZ R8, R24, R69, !PT ;  /* 0x0000004518087209 */ /* 0x001fce0007810000 */
[----:B------:R-:W-:Y:S08]  /*8c90*/  MUFU.EX2 R20, R20 ;  /* 0x0000001400147308 */ /* 0x000ff00000000800 */
[----:B------:R-:W-:Y:S08]  /*8ca0*/  MUFU.EX2 R65, R65 ;  /* 0x0000004100417308 */ /* 0x000ff00000000800 */
[----:B------:R-:W-:Y:S01]  /*8cb0*/  MUFU.EX2 R24, R84 ;  /* 0x0000005400187308 */ /* 0x000fe20000000800 */
[----:B------:R-:W-:-:S02]  /*8cc0*/  WARPGROUP.DEPBAR.LE gsb0, 0x0 ;  /* 0x00008000000079c5 */ /* 0x000fc40000010000 */
[----:B------:R-:W-:Y:S01]  /*8cd0*/  WARPGROUP.ARRIVE ;  /* 0x00000000000079c5 */ /* 0x000fe20000000000 */
[-CC-:B------:R-:W-:Y:S01]  /*8ce0*/  FFMA.FTZ R172, R40, R5.reuse, -R10.reuse ;  /* 0x0000000528ac7223 */ /* 0x180fe2000001080a */
[-C--:B------:R-:W-:Y:S01]  /*8cf0*/  FFMA.FTZ R174, R44, R5.reuse, -R10 ;  /* 0x000000052cae7223 */ /* 0x080fe2000001080a */
[----:B------:R-:W-:-:S03]  /*8d00*/  FMUL.FTZ R44, R8, R5 ;  /* 0x00000005082c7220 */ /* 0x000fc60000410000 */
[----:B------:R-:W-:Y:S01]  /*8d10*/  HGMMA.64x128x16.F32.BF16 R88, R168, gdesc[UR4].tnspB, R88, gsb0 ;  /* 0x41e00004a8587df0 */ /* 0x000fe20008001858 */
[----:B------:R-:W-:Y:S01]  /*8d20*/  UIADD3 UR6, UR10, 0x200, URZ ;  /* 0x000002000a067890 */ /* 0x000fe2000fffe03f */
[-CC-:B------:R-:W-:Y:S01]  /*8d30*/  FFMA.FTZ R181, R26, R5.reuse, -R44.reuse ;  /* 0x000000051ab57223 */ /* 0x180fe2000001082c */
[----:B------:R-:W-:Y:S01]  /*8d40*/  UMOV UR7, 0x40000040 ;  /* 0x4000004000077882 */ /* 0x000fe20000000000 */
[-CC-:B------:R-:W-:Y:S01]  /*8d50*/  FFMA.FTZ R28, R27, R5.reuse, -R44.reuse ;  /* 0x000000051b1c7223 */ /* 0x180fe2000001082c */
[----:B------:R-:W-:Y:S02]  /*8d60*/  IMAD.U32 R27, RZ, RZ, UR42 ;  /* 0x0000002aff1b7e24 */ /* 0x000fe4000f8e00ff */
[-CC-:B------:R-:W-:Y:S01]  /*8d70*/  FFMA.FTZ R183, R30, R5.reuse, -R44.reuse ;  /* 0x000000051eb77223 */ /* 0x180fe2000001082c */
[-CC-:B------:R-:W-:Y:S01]  /*8d80*/  FFMA.FTZ R36, R31, R5.reuse, -R44.reuse ;  /* 0x000000051f247223 */ /* 0x180fe2000001082c */
[----:B------:R-:W-:Y:S01]  /*8d90*/  MUFU.EX2 R181, R181 ;  /* 0x000000b500b57308 */ /* 0x000fe20000000800 */
[-CC-:B------:R-:W-:Y:S01]  /*8da0*/  FFMA.FTZ R177, R34, R5.reuse, -R44.reuse ;  /* 0x0000000522b17223 */ /* 0x180fe2000001082c */
[----:B------:R-:W-:Y:S01]  /*8db0*/  @!P1 LEA R27, R27, UR41, 0x3 ;  /* 0x000000291b1b9c11 */ /* 0x000fe2000f8e18ff */
[-CC-:B------:R-:W-:Y:S01]  /*8dc0*/  FFMA.FTZ R40, R35, R5.reuse, -R44.reuse ;  /* 0x0000000523287223 */ /* 0x180fe2000001082c */
[----:B------:R-:W-:Y:S01]  /*8dd0*/  IADD3 R31, -R184, 0xb, RZ ;  /* 0x0000000bb81f7810 */ /* 0x000fe20007ffe1ff */
[-CC-:B------:R-:W-:Y:S01]  /*8de0*/  FFMA.FTZ R179, R38, R5.reuse, -R44.reuse ;  /* 0x0000000526b37223 */ /* 0x180fe2000001082c */
[-CC-:B------:R-:W-:Y:S01]  /*8df0*/  FFMA.FTZ R38, R39, R5.reuse, -R44.reuse ;  /* 0x0000000527267223 */ /* 0x180fe2000001082c */
[----:B------:R-:W-:Y:S01]  /*8e00*/  @!P1 VIADD R27, R27, 0x28840 ;  /* 0x000288401b1b9836 */ /* 0x000fe20000000000 */
[----:B------:R-:W-:Y:S01]  /*8e10*/  MUFU.EX2 R28, R28 ;  /* 0x0000001c001c7308 */ /* 0x000fe20000000800 */
[-CC-:B------:R-:W-:Y:S01]  /*8e20*/  FFMA.FTZ R175, R46, R5.reuse, -R44.reuse ;  /* 0x000000052eaf7223 */ /* 0x180fe2000001082c */
[-CC-:B------:R-:W-:Y:S01]  /*8e30*/  FFMA.FTZ R173, R42, R5.reuse, -R44.reuse ;  /* 0x000000052aad7223 */ /* 0x180fe2000001082c */
[-CC-:B------:R-:W-:Y:S01]  /*8e40*/  FFMA.FTZ R34, R43, R5.reuse, -R44.reuse ;  /* 0x000000052b227223 */ /* 0x180fe2000001082c */
[----:B------:R-:W-:Y:S01]  /*8e50*/  @!P1 PRMT R27, RZ, 0x654, R27 ;  /* 0x00000654ff1b9816 */ /* 0x000fe2000000001b */
        /* <DEDUP_REMOVED lines=17> */
[----:B------:R-:W-:Y:S01]  /*8f70*/  FFMA.FTZ R86, R86, R5, -R44 ;  /* 0x0000000556567223 */ /* 0x000fe2000001082c */
[----:B------:R-:W-:Y:S01]  /*8f80*/  IMAD.U32 R35, RZ, RZ, UR50 ;  /* 0x00000032ff237e24 */ /* 0x000fe2000f8e00ff */
[----:B------:R-:W-:Y:S01]  /*8f90*/  MUFU.EX2 R177, R177 ;  /* 0x000000b100b17308 */ /* 0x000fe20000000800 */
[----:B------:R-:W-:-:S03]  /*8fa0*/  UMOV UR50, UR42 ;  /* 0x0000002a00327c82 */ /* 0x000fc60008000000 */
[----:B------:R-:W-:-:S04]  /*8fb0*/  @!P1 LEA R35, R35, UR41, 0x3 ;  /* 0x0000002923239c11 */ /* 0x000fc8000f8e18ff */
        /* <DEDUP_REMOVED lines=16> */
[-CC-:B------:R-:W-:Y:S01]  /*90c0*/  FFMA.FTZ R169, R50, R5.reuse, -R44.reuse ;  /* 0x0000000532a97223 */ /* 0x180fe2000001082c */
[----:B------:R-:W-:Y:S01]  /*90d0*/  FFMA.FTZ R171, R54, R5, -R44 ;  /* 0x0000000536ab7223 */ /* 0x000fe2000001082c */
        /* <DEDUP_REMOVED lines=18> */
[-CC-:B------:R-:W-:Y:S01]  /*9200*/  FFMA.FTZ R167, R62, R5.reuse, -R44.reuse ;  /* 0x000000053ea77223 */ /* 0x180fe2000001082c */
[----:B------:R-:W-:Y:S01]  /*9210*/  FFMA.FTZ R44, R87, R5, -R44 ;  /* 0x00000005572c7223 */ /* 0x000fe2000001082c */
[----:B------:R-:W-:Y:S01]  /*9220*/  HGMMA.64x128x16.F32.BF16 R88, R160, gdesc[UR4].tnspB, R88, gsb0 ;  /* 0x41e00004a0587df0 */ /* 0x000fe20008001858 */
[----:B------:R-:W-:Y:S01]  /*9230*/  UIADD3 UR6, UR10, 0x300, URZ ;  /* 0x000003000a067890 */ /* 0x000fe2000fffe03f */
[----:B------:R-:W-:Y:S01]  /*9240*/  MUFU.EX2 R164, R164 ;  /* 0x000000a400a47308 */ /* 0x000fe20000000800 */
[----:B------:R-:W-:-:S07]  /*9250*/  UMOV UR7, 0x40000040 ;  /* 0x4000004000077882 */ /* 0x000fce0000000000 */
        /* <DEDUP_REMOVED lines=8> */
[----:B------:R-:W-:Y:S02]  /*92e0*/  FADD.FTZ R10, -R8, R9 ;  /* 0x00000009080a7221 */ /* 0x000fe40000010100 */
[----:B------:R-:W-:Y:S01]  /*92f0*/  MUFU.EX2 R161, R66 ;  /* 0x0000004200a17308 */ /* 0x000fe20000000800 */
[----:B------:R-:W-:Y:S01]  /*9300*/  HGMMA.64x128x16.F32.BF16 R88, R156, gdesc[UR4].tnspB, R88, gsb0 ;  /* 0x41e000049c587df0 */ /* 0x000fe20008001858 */
[----:B------:R-:W-:Y:S01]  /*9310*/  UIADD3 UR6, UR10, 0x380, URZ ;  /* 0x000003800a067890 */ /* 0x000fe2000fffe03f */
[----:B------:R-:W-:Y:S01]  /*9320*/  FMUL.FTZ R10, R10, R5 ;  /* 0x000000050a0a7220 */ /* 0x000fe20000410000 */
[----:B------:R-:W-:-:S04]  /*9330*/  UMOV UR7, 0x40000040 ;  /* 0x4000004000077882 */ /* 0x000fc80000000000 */
[----:B------:R-:W-:Y:S08]  /*9340*/  MUFU.EX2 R160, R160 ;  /* 0x000000a000a07308 */ /* 0x000ff00000000800 */
[----:B------:R-:W0:Y:S08]  /*9350*/  MUFU.EX2 R10, R10 ;  /* 0x0000000a000a7308 */ /* 0x000e300000000800 */
[----:B------:R-:W-:Y:S08]  /*9360*/  MUFU.EX2 R162, R162 ;  /* 0x000000a200a27308 */ /* 0x000ff00000000800 */
[----:B------:R-:W-:Y:S01]  /*9370*/  MUFU.EX2 R163, R70 ;  /* 0x0000004600a37308 */ /* 0x000fe20000000800 */
[----:B0-----:R-:W-:Y:S01]  /*9380*/  FFMA.FTZ R3, R10, R3, R181 ;  /* 0x000000030a037223 */ /* 0x001fe200000100b5 */
[----:B------:R-:W-:-:S06]  /*9390*/  F2FP.BF16.F32.PACK_AB R181, R28, R181 ;  /* 0x000000b51cb5723e */ /* 0x000fcc00000010ff */
[----:B------:R-:W0:Y:S01]  /*93a0*/  MUFU.EX2 R9, R85 ;  /* 0x0000005500097308 */ /* 0x000e220000000800 */
[----:B------:R-:W-:Y:S02]  /*93b0*/  WARPGROUP.DEPBAR.LE gsb0, 0x0 ;  /* 0x00008000000079c5 */ /* 0x000fe40000010000 */
[----:B------:R-:W-:-:S05]  /*93c0*/  WARPGROUP.ARRIVE ;  /* 0x00000000000079c5 */ /* 0x000fca0000000000 */
[----:B------:R-:W1:Y:S01]  /*93d0*/  MUFU.EX2 R157, R74 ;  /* 0x0000004a009d7308 */ /* 0x000e620000000800 */
[----:B------:R-:W-:Y:S02]  /*93e0*/  F2FP.BF16.F32.PACK_AB R156, R57, R12 ;  /* 0x0000000c399c723e */ /* 0x000fe400000010ff */
[----:B------:R-:W-:Y:S01]  /*93f0*/  F2FP.BF16.F32.PACK_AB R158, R61, R14 ;  /* 0x0000000e3d9e723e */ /* 0x000fe200000010ff */
[----:B------:R-:W-:Y:S04]  /*9400*/  HGMMA.64x128x16.F32.BF16 R88, R152, gdesc[UR4].tnspB, R88, gsb0 ;  /* 0x41e0000498587df0 */ /* 0x000fe80008001858 */
[----:B------:R-:W2:Y:S01]  /*9410*/  MUFU.EX2 R159, R78 ;  /* 0x0000004e009f7308 */ /* 0x000ea20000000800 */
[----:B------:R-:W-:Y:S02]  /*9420*/  WARPGROUP.DEPBAR.LE gsb0, 0x0 ;  /* 0x00008000000079c5 */ /* 0x000fe40000010000 */
[----:B------:R3:W-:Y:S06]  /*9430*/  BAR.ARV R31, 0x100 ;  /* 0x0004001f0000751d */ /* 0x0007ec0000002000 */
[----:B------:R4:W-:Y:S01]  /*9440*/  @!P1 SYNCS.ARRIVE.TRANS64.RED.A1T0 RZ, [R27+URZ], RZ ;  /* 0x000000ff1bff99a7 */ /* 0x0009e2000810043f */
[----:B------:R-:W5:Y:S01]  /*9450*/  MUFU.EX2 R153, R82 ;  /* 0x0000005200997308 */ /* 0x000f620000000800 */
[----:B---3--:R-:W-:Y:S01]  /*9460*/  @!P1 VIADD R31, R35, 0x28860 ;  /* 0x00028860231f9836 */ /* 0x008fe20000000000 */
[----:B0-----:R-:W-:Y:S01]  /*9470*/  F2FP.BF16.F32.PACK_AB R154, R9, R24 ;  /* 0x00000018099a723e */ /* 0x001fe200000010ff */
[-C--:B------:R-:W-:Y:S01]  /*9480*/  FMUL.FTZ R88, R88, R7.reuse ;  /* 0x0000000758587220 */ /* 0x080fe20000410000 */
[-C--:B------:R-:W-:Y:S01]  /*9490*/  FMUL.FTZ R89, R89, R7.reuse ;  /* 0x0000000759597220 */ /* 0x080fe20000410000 */
[-C--:B------:R-:W-:Y:S01]  /*94a0*/  FMUL.FTZ R92, R92, R7.reuse ;  /* 0x000000075c5c7220 */ /* 0x080fe20000410000 */
[----:B------:R-:W-:Y:S01]  /*94b0*/  @!P1 PRMT R31, RZ, 0x654, R31 ;  /* 0x00000654ff1f9816 */ /* 0x000fe2000000001f */
[----:B----4-:R-:W-:Y:S01]  /*94c0*/  FADD.FTZ R27, R11, R4 ;  /* 0x000000040b1b7221 */ /* 0x010fe20000010000 */
[----:B------:R-:W-:Y:S01]  /*94d0*/  FADD.FTZ R4, R28, R3 ;  /* 0x000000031c047221 */ /* 0x000fe20000010000 */
[----:B------:R-:W0:Y:S01]  /*94e0*/  MUFU.EX2 R155, R86 ;  /* 0x00000056009b7308 */ /* 0x000e220000000800 */
[----:B------:R3:W-:Y:S01]  /*94f0*/  @!P1 SYNCS.ARRIVE.TRANS64.RED.A1T0 RZ, [R31+URZ], RZ ;  /* 0x000000ff1fff99a7 */ /* 0x0007e2000810043f */
        /* <DEDUP_REMOVED lines=63> */
[----:B------:R-:W-:Y:S01]  /*98f0*/  FMUL.FTZ R90, R90, R10 ;  /* 0x0000000a5a5a7220 */ /* 0x000fe20000410000 */
[----:B------:R-:W-:Y:S01]  /*9900*/  FADD.FTZ R28, R166, R11 ;  /* 0x0000000ba61c7221 */ /* 0x000fe20000010000 */
[----:B------:R-:W-:Y:S01]  /*9910*/  FADD.FTZ R4, R167, R4 ;  /* 0x00000004a7047221 */ /* 0x000fe20000010000 */
[----:B------:R-:W-:Y:S01]  /*9920*/  F2FP.BF16.F32.PACK_AB R176, R15, R176 ;  /* 0x000000b00fb0723e */ /* 0x000fe200000010ff */
[-C--:B------:R-:W-:Y:S01]  /*9930*/  FMUL.FTZ R91, R91, R10.reuse ;  /* 0x0000000a5b5b7220 */ /* 0x080fe20000410000 */
[----:B------:R-:W-:Y:S01]  /*9940*/  FADD.FTZ R3, R45, R28 ;  /* 0x0000001c2d037221 */ /* 0x000fe20000010000 */
[----:B------:R-:W-:Y:S01]  /*9950*/  FADD.FTZ R4, R63, R4 ;  /* 0x000000043f047221 */ /* 0x000fe20000010000 */
[----:B------:R-:W-:Y:S01]  /*9960*/  F2FP.BF16.F32.PACK_AB R183, R36, R183 ;  /* 0x000000b724b7723e */ /* 0x000fe200000010ff */
[-C--:B------:R-:W-:Y:S01]  /*9970*/  FMUL.FTZ R94, R94, R10.reuse ;  /* 0x0000000a5e5e7220 */ /* 0x080fe20000410000 */
        /* <DEDUP_REMOVED lines=17> */
[----:B-1----:R-:W-:Y:S01]  /*9a90*/  FADD.FTZ R4, R157, R4 ;  /* 0x000000049d047221 */ /* 0x002fe20000010000 */
[----:B------:R-:W-:Y:S01]  /*9aa0*/  F2FP.BF16.F32.PACK_AB R173, R34, R173 ;  /* 0x000000ad22ad723e */ /* 0x000fe200000010ff */
[----:B------:R-:W-:Y:S01]  /*9ab0*/  FMUL.FTZ R103, R103, R10 ;  /* 0x0000000a67677220 */ /* 0x000fe20000410000 */
[----:B------:R-:W-:Y:S01]  /*9ac0*/  FADD.FTZ R3, R57, R26 ;  /* 0x0000001a39037221 */ /* 0x000fe20000010000 */
[----:B------:R-:W-:Y:S01]  /*9ad0*/  FADD.FTZ R4, R75, R4 ;  /* 0x000000044b047221 */ /* 0x000fe20000010000 */
[----:B------:R-:W-:Y:S01]  /*9ae0*/  F2FP.BF16.F32.PACK_AB R174, R29, R174 ;  /* 0x000000ae1dae723e */ /* 0x000fe200000010ff */
[-C--:B------:R-:W-:Y:S01]  /*9af0*/  FMUL.FTZ R106, R106, R10.reuse ;  /* 0x0000000a6a6a7220 */ /* 0x080fe20000410000 */
[----:B------:R-:W-:Y:S01]  /*9b00*/  FADD.FTZ R26, R14, R3 ;  /* 0x000000030e1a7221 */ /* 0x000fe20000010000 */
[----:B--2---:R-:W-:Y:S01]  /*9b10*/  FADD.FTZ R4, R159, R4 ;  /* 0x000000049f047221 */ /* 0x004fe20000010000 */
[----:B------:R-:W-:Y:S01]  /*9b20*/  F2FP.BF16.F32.PACK_AB R175, R30, R175 ;  /* 0x000000af1eaf723e */ /* 0x000fe200000010ff */
[----:B------:R-:W-:Y:S01]  /*9b30*/  FMUL.FTZ R107, R107, R10 ;  /* 0x0000000a6b6b7220 */ /* 0x000fe20000410000 */
[----:B------:R-:W-:Y:S01]  /*9b40*/  FADD.FTZ R3, R61, R26 ;  /* 0x0000001a3d037221 */ /* 0x000fe20000010000 */
[----:B------:R-:W-:Y:S01]  /*9b50*/  FADD.FTZ R4, R79, R4 ;  /* 0x000000044f047221 */ /* 0x000fe20000010000 */
[----:B------:R-:W-:Y:S01]  /*9b60*/  F2FP.BF16.F32.PACK_AB R168, R33, R168 ;  /* 0x000000a821a8723e */ /* 0x000fe200000010ff */
[-C--:B------:R-:W-:Y:S01]  /*9b70*/  FMUL.FTZ R110, R110, R10.reuse ;  /* 0x0000000a6e6e7220 */ /* 0x080fe20000410000 */
[----:B------:R-:W-:Y:S01]  /*9b80*/  FADD.FTZ R26, R20, R3 ;  /* 0x00000003141a7221 */ /* 0x000fe20000010000 */
[----:B-----5:R-:W-:Y:S01]  /*9b90*/  FADD.FTZ R4, R153, R4 ;  /* 0x0000000499047221 */ /* 0x020fe20000010000 */
[----:B------:R-:W-:Y:S01]  /*9ba0*/  F2FP.BF16.F32.PACK_AB R169, R32, R169 ;  /* 0x000000a920a9723e */ /* 0x000fe200000010ff */
[----:B------:R-:W-:Y:S01]  /*9bb0*/  FMUL.FTZ R111, R111, R10 ;  /* 0x0000000a6f6f7220 */ /* 0x000fe20000410000 */
[----:B------:R-:W-:Y:S01]  /*9bc0*/  FADD.FTZ R3, R65, R26 ;  /* 0x0000001a41037221 */ /* 0x000fe20000010000 */
[----:B------:R-:W-:Y:S01]  /*9bd0*/  FADD.FTZ R4, R83, R4 ;  /* 0x0000000453047221 */ /* 0x000fe20000010000 */
[----:B------:R-:W-:Y:S01]  /*9be0*/  F2FP.BF16.F32.PACK_AB R170, R37, R170 ;  /* 0x000000aa25aa723e */ /* 0x000fe200000010ff */
[----:B------:R-:W-:Y:S01]  /*9bf0*/  FMUL.FTZ R114, R114, R10 ;  /* 0x0000000a72727220 */ /* 0x000fe20000410000 */
[----:B------:R-:W-:Y:S01]  /*9c00*/  FADD.FTZ R12, R24, R3 ;  /* 0x00000003180c7221 */ /* 0x000fe20000010000 */
[----:B0-----:R-:W-:Y:S01]  /*9c10*/  FADD.FTZ R3, R155, R4 ;  /* 0x000000049b037221 */ /* 0x001fe20000010000 */
[----:B------:R-:W-:Y:S01]  /*9c20*/  F2FP.BF16.F32.PACK_AB R164, R41, R164 ;  /* 0x000000a429a4723e */ /* 0x000fe200000010ff */
[----:B------:R-:W-:Y:S01]  /*9c30*/  FMUL.FTZ R115, R115, R10 ;  /* 0x0000000a73737220 */ /* 0x000fe20000410000 */
[----:B------:R-:W-:Y:S01]  /*9c40*/  FADD.FTZ R4, R9, R12 ;  /* 0x0000000c09047221 */ /* 0x000fe20000010000 */
[----:B------:R-:W-:Y:S01]  /*9c50*/  F2FP.BF16.F32.PACK_AB R165, R42, R165 ;  /* 0x000000a52aa5723e */ /* 0x000fe200000010ff */
[----:B------:R-:W-:Y:S01]  /*9c60*/  FADD.FTZ R3, R44, R3 ;  /* 0x000000032c037221 */ /* 0x000fe20000010000 */
[----:B------:R-:W-:Y:S01]  /*9c70*/  F2FP.BF16.F32.PACK_AB R166, R45, R166 ;  /* 0x000000a62da6723e */ /* 0x000fe200000010ff */
[-C--:B------:R-:W-:Y:S01]  /*9c80*/  FMUL.FTZ R118, R118, R10.reuse ;  /* 0x0000000a76767220 */ /* 0x080fe20000410000 */
[----:B------:R-:W-:Y:S01]  /*9c90*/  F2FP.BF16.F32.PACK_AB R167, R63, R167 ;  /* 0x000000a73fa7723e */ /* 0x000fe200000010ff */
[----:B------:R-:W-:Y:S01]  /*9ca0*/  FMUL.FTZ R119, R119, R10 ;  /* 0x0000000a77777220 */ /* 0x000fe20000410000 */
        /* <DEDUP_REMOVED lines=27> */
[----:B---3--:R-:W-:Y:S06]  /*9e60*/  @P2 BRA `(.L_x_1116) ;  /* 0xffffffe0000c2947 */ /* 0x008fec000383ffff */
.L_x_1107:
[----:B------:R-:W-:-:S13]  /*9e70*/  ISETP.GE.AND P2, PT, R6, UR39, PT ;  /* 0x0000002706007c0c */ /* 0x000fda000bf46270 */
[----:B------:R-:W-:Y:S05]  /*9e80*/  @!P2 BRA `(.L_x_1117) ;  /* 0x000000300024a947 */ /* 0x000fea0003800000 */
[----:B------:R-:W-:Y:S01]  /*9e90*/  IMAD.IADD R13, R17, 0x1, -R18 ;  /* 0x00000001110d7824 */ /* 0x000fe200078e0a12 */
[----:B------:R-:W-:Y:S01]  /*9ea0*/  UMOV UR53, UR43 ;  /* 0x0000002b00357c82 */ /* 0x000fe20008000000 */
[----:B------:R-:W-:Y:S01]  /*9eb0*/  IMAD.MOV.U32 R7, RZ, RZ, R8 ;  /* 0x000000ffff077224 */ /* 0x000fe200078e0008 */
[----:B------:R-:W-:Y:S01]  /*9ec0*/  UMOV UR52, UR42 ;  /* 0x0000002a00347c82 */ /* 0x000fe20008000000 */
[----:B------:R-:W-:Y:S01]  /*9ed0*/  IMAD.MOV.U32 R10, RZ, RZ, R0 ;  /* 0x000000ffff0a7224 */ /* 0x000fe200078e0000 */
[----:B------:R-:W-:Y:S01]  /*9ee0*/  IADD3 R9, R13, 0x8, R2 ;  /* 0x000000080d097810 */ /* 0x000fe20007ffe002 */
[----:B------:R-:W-:Y:S01]  /*9ef0*/  IMAD.IADD R13, R2, 0x1, R13 ;  /* 0x00000001020d7824 */ /* 0x000fe200078e020d */
[----:B------:R-:W-:Y:S01]  /*9f00*/  ULDC UR47, c[0x0][0x9e4] ;  /* 0x00027900002f7ab9 */ /* 0x000fe20000000800 */
[----:B------:R-:W-:Y:S01]  /*9f10*/  ULDC UR51, c[0x0][0x9dc] ;  /* 0x0002770000337ab9 */ /* 0x000fe20000000800 */
[----:B------:R-:W-:Y:S01]  /*9f20*/  LOP3.LUT R11, RZ, R9, RZ, 0x33, !PT ;  /* 0x00000009ff0b7212 */ /* 0x000fe200078e33ff */
[----:B------:R-:W-:-:S06]  /*9f30*/  ULDC UR50, c[0x0][0x9e0] ;  /* 0x0002780000327ab9 */ /* 0x000fcc0000000800 */
.L_x_1134:
        /* <DEDUP_REMOVED lines=9> */
.L_x_1119:
[----:B------:R-:W-:Y:S01]  /*9fd0*/  ULEA UR6, UR42, UR41, 0x3 ;  /* 0x000000292a067291 */ /* 0x000fe2000f8e183f */
[----:B------:R-:W-:-:S05]  /*9fe0*/  IMAD.U32 R0, RZ, RZ, UR43 ;  /* 0x0000002bff007e24 */ /* 0x000fca000f8e00ff */
[----:B------:R-:W-:-:S04]  /*9ff0*/  SHF.L.U32 R0, R0, 0x1f, RZ ;  /* 0x0000001f00007819 */ /* 0x000fc800000006ff */
[----:B------:R0:W1:Y:S01]  /*a000*/  SYNCS.PHASECHK.TRANS64.TRYWAIT P2, [UR6+0x28830], R0 ;  /* 0x02883000ff0075a7 */ /* 0x0000620008040146 */
[----:B------:R-:W-:Y:S05]  /*a010*/  @!P0 BRA `(.L_x_1120) ;  /* 0x0000000000048947 */ /* 0x000fea0003800000 */
[----:B------:R-:W-:Y:S01]  /*a020*/  BPT.TRAP 0x1 ;  /* 0x000000040000795c */ /* 0x000fe20000300000 */
.L_x_1120:
[----:B-1----:R-:W-:Y:S05]  /*a030*/  @P2 BRA `(.L_x_1118) ;  /* 0x0000000000082947 */ /* 0x002fea0003800000 */
[----:B------:R-:W1:Y:S02]  /*a040*/  SYNCS.PHASECHK.TRANS64.TRYWAIT P2, [UR6+0x28830], R0 ;  /* 0x02883000ff0075a7 */ /* 0x000e640008040146 */
[----:B-1----:R-:W-:Y:S05]  /*a050*/  @!P2 BRA `(.L_x_1121) ;  /* 0x000000a800e4a947 */ /* 0x002fea0003800000 */
.L_x_1118:
        /* <DEDUP_REMOVED lines=47> */
.L_x_1123:
[----:B------:R-:W-:Y:S01]  /*a350*/  ULEA UR6, UR52, UR41, 0x3 ;  /* 0x0000002934067291 */ /* 0x000fe2000f8e183f */
[----:B------:R-:W-:-:S05]  /*a360*/  IMAD.U32 R0, RZ, RZ, UR53 ;  /* 0x00000035ff007e24 */ /* 0x000fca000f8e00ff */
[----:B------:R-:W-:-:S04]  /*a370*/  SHF.L.U32 R0, R0, 0x1f, RZ ;  /* 0x0000001f00007819 */ /* 0x000fc800000006ff */
[----:B------:R0:W1:Y:S01]  /*a380*/  SYNCS.PHASECHK.TRANS64.TRYWAIT P2, [UR6+0x28850], R0 ;  /* 0x02885000ff0075a7 */ /* 0x0000620008040146 */
[----:B------:R-:W-:Y:S05]  /*a390*/  @!P0 BRA `(.L_x_1124) ;  /* 0x0000000000048947 */ /* 0x000fea0003800000 */
[----:B------:R-:W-:Y:S01]  /*a3a0*/  BPT.TRAP 0x1 ;  /* 0x000000040000795c */ /* 0x000fe20000300000 */
.L_x_1124:
[----:B-1----:R-:W-:Y:S05]  /*a3b0*/  @P2 BRA `(.L_x_1122) ;  /* 0x0000000000082947 */ /* 0x002fea0003800000 */
[----:B------:R-:W1:Y:S02]  /*a3c0*/  SYNCS.PHASECHK.TRANS64.TRYWAIT P2, [UR6+0x28850], R0 ;  /* 0x02885000ff0075a7 */ /* 0x000e640008040146 */
[----:B-1----:R-:W-:Y:S05]  /*a3d0*/  @!P2 BRA `(.L_x_1125) ;  /* 0x000000a8001ca947 */ /* 0x002fea0003800000 */
.L_x_1122:
[----:B------:R-:W-:Y:S01]  /*a3e0*/  UIADD3 UR6, UR41, 0x400, URZ ;  /* 0x0000040029067890 */ /* 0x000fe2000fffe03f */
[----:B------:R-:W-:Y:S01]  /*a3f0*/  WARPGROUP.ARRIVE ;  /* 0x00000000000079c5 */ /* 0x000fe20000000000 */
[----:B------:R-:W-:-:S05]  /*a400*/  UMOV UR7, 0x40000040 ;  /* 0x4000004000077882 */ /* 0x000fca0000000000 */
[----:B-1----:R-:W1:Y:S01]  /*a410*/  S2R R5, SR_TID.X ;  /* 0x0000000000057919 */ /* 0x002e620000002100 */
[----:B------:R-:W-:Y:S01]  /*a420*/  USHF.R.U32.HI UR6, URZ, 0x4, UR6 ;  /* 0x000000043f067899 */ /* 0x000fe20008011606 */
[----:B0-----:R-:W-:Y:S02]  /*a430*/  IMAD.U32 R0, RZ, RZ, UR42 ;  /* 0x0000002aff007e24 */ /* 0x001fe4000f8e00ff */
[----:B------:R-:W-:Y:S01]  /*a440*/  IMAD.SHL.U32 R21, R6, 0x80, RZ ;  /* 0x0000008006157824 */ /* 0x000fe200078e00ff */
        /* <DEDUP_REMOVED lines=10> */
[----:B-1----:R-:W-:-:S04]  /*a4f0*/  SHF.R.U32.HI R5, RZ, 0x7, R5 ;  /* 0x00000007ff057819 */ /* 0x002fc80000011605 */
[----:B------:R-:W-:Y:S02]  /*a500*/  IADD3 R8, -R5, 0xb, RZ ;  /* 0x0000000b05087810 */ /* 0x000fe40007ffe1ff */
[----:B------:R-:W-:-:S05]  /*a510*/  IADD3 R5, R17, 0x1, -R21 ;  /* 0x0000000111057810 */ /* 0x000fca0007ffe815 */
[----:B------:R-:W-:-:S04]  /*a520*/  IMAD.IADD R5, R5, 0x1, -R18 ;  /* 0x0000000105057824 */ /* 0x000fc800078e0a12 */
[----:B------:R-:W-:Y:S01]  /*a530*/  IMAD R5, R16, -0x2, R5 ;  /* 0xfffffffe10057824 */ /* 0x000fe200078e0205 */
        /* <DEDUP_REMOVED lines=35> */
[----:B------:R0:W-:Y:S06]  /*a770*/  BAR.ARV R8, 0x100 ;  /* 0x000400080000751d */ /* 0x0001ec0000002000 */
[C---:B------:R-:W-:Y:S01]  /*a780*/  VIADD R153, R5.reuse, UR50 ;  /* 0x0000003205997c36 */ /* 0x040fe20008000000 */
[----:B------:R1:W-:Y:S01]  /*a790*/  @!P1 SYNCS.ARRIVE.TRANS64.RED.A1T0 RZ, [R0+URZ], RZ ;  /* 0x000000ff00ff99a7 */ /* 0x0003e2000810043f */
[----:B------:R-:W-:-:S04]  /*a7a0*/  VIADD R155, R5, UR6 ;  /* 0x00000006059b7c36 */ /* 0x000fc80008000000 */
[C---:B------:R-:W-:Y:S02]  /*a7b0*/  IMAD.IADD R5, R2.reuse, 0x1, R155 ;  /* 0x0000000102057824 */ /* 0x040fe400078e029b */
[----:B-1----:R-:W-:Y:S01]  /*a7c0*/  IMAD.IADD R0, R2, 0x1, R153 ;  /* 0x0000000102007824 */ /* 0x002fe200078e0299 */
[----:B0-----:R-:W-:Y:S06]  /*a7d0*/  @!P6 BRA `(.L_x_1126) ;  /* 0x00000000005ce947 */ /* 0x001fec0003800000 */
[----:B------:R-:W-:Y:S01]  /*a7e0*/  ISETP.GT.AND P2, PT, R13, -0x1, PT ;  /* 0xffffffff0d00780c */ /* 0x000fe20003f44270 */
[----:B------:R-:W-:-:S12]  /*a7f0*/  BSSY B0, `(.L_x_1127) ;  /* 0x0000011000007945 */ /* 0x000fd80003800000 */
[----:B------:R-:W-:Y:S05]  /*a800*/  @P2 BRA `(.L_x_1128) ;  /* 0x0000000000242947 */ /* 0x000fea0003800000 */
[----:B------:R-:W-:Y:S01]  /*a810*/  IMAD.U32 R14, RZ, RZ, UR47 ;  /* 0x0000002fff0e7e24 */ /* 0x000fe2000f8e00ff */
[----:B------:R-:W-:-:S04]  /*a820*/  IADD3 R8, R2, R17, -R18 ;  /* 0x0000001102087210 */ /* 0x000fc80007ffe812 */
[----:B------:R-:W-:Y:S02]  /*a830*/  ISETP.NE.AND P2, PT, R14, 0x1, PT ;  /* 0x000000010e00780c */ /* 0x000fe40003f45270 */
[----:B------:R-:W-:-:S11]  /*a840*/  LOP3.LUT R15, RZ, R8, RZ, 0x33, !PT ;  /* 0x00000008ff0f7212 */ /* 0x000fd600078e33ff */
[----:B------:R-:W0:Y:S02]  /*a850*/  @P2 LDC.64 R156, c[0x0][0x9e8] ;  /* 0x00027a00ff9c2b82 */ /* 0x000e240000000a00 */
[----:B0-----:R-:W-:-:S05]  /*a860*/  @P2 IMAD.HI.U32 R8, R15, R156, RZ ;  /* 0x0000009c0f082227 */ /* 0x001fca00078e00ff */
[----:B------:R-:W-:-:S04]  /*a870*/  @P2 SHF.R.U32.HI R15, RZ, R157, R8 ;  /* 0x0000009dff0f2219 */ /* 0x000fc80000011608 */
[----:B------:R-:W-:Y:S01]  /*a880*/  LOP3.LUT R8, RZ, R15, RZ, 0x33, !PT ;  /* 0x0000000fff087212 */ /* 0x000fe200078e33ff */
[----:B------:R-:W-:Y:S06]  /*a890*/  BRA `(.L_x_1129) ;  /* 0x0000000000187947 */ /* 0x000fec0003800000 */
.L_x_1128:
[----:B------:R-:W-:Y:S02]  /*a8a0*/  IMAD.U32 R14, RZ, RZ, UR47 ;  /* 0x0000002fff0e7e24 */ /* 0x000fe4000f8e00ff */
[----:B------:R-:W-:-:S03]  /*a8b0*/  IMAD.MOV.U32 R8, RZ, RZ, R13 ;  /* 0x000000ffff087224 */ /* 0x000fc600078e000d */
[----:B------:R-:W-:-:S13]  /*a8c0*/  ISETP.NE.AND P2, PT, R14, 0x1, PT ;  /* 0x000000010e00780c */ /* 0x000fda0003f45270 */
[----:B------:R-:W0:Y:S02]  /*a8d0*/  @P2 LDC.64 R156, c[0x0][0x9e8] ;  /* 0x00027a00ff9c2b82 */ /* 0x000e240000000a00 */
[----:B0-----:R-:W-:-:S05]  /*a8e0*/  @P2 IMAD.HI.U32 R12, R13, R156, RZ ;  /* 0x0000009c0d0c2227 */ /* 0x001fca00078e00ff */
[----:B------:R-:W-:-:S07]  /*a8f0*/  @P2 SHF.R.U32.HI R8, RZ, R157, R12 ;  /* 0x0000009dff082219 */ /* 0x000fce000001160c */
.L_x_1129:
[----:B------:R-:W-:Y:S05]  /*a900*/  BSYNC B0 ;  /* 0x0000000000007941 */ /* 0x000fea0003800000 */
.L_x_1127:
[----:B------:R-:W-:-:S04]  /*a910*/  IMAD R15, R8, R14, -R21 ;  /* 0x0000000e080f7224 */ /* 0x000fc800078e0a15 */
[----:B------:R-:W-:-:S05]  /*a920*/  IMAD R15, R16, -0x2, R15 ;  /* 0xfffffffe100f7824 */ /* 0x000fca00078e020f */
[----:B------:R-:W-:Y:S02]  /*a930*/  VIADDMNMX R0, R15, R14, R0, PT ;  /* 0x0000000e0f007246 */ /* 0x000fe40003800100 */
[----:B------:R-:W-:-:S07]  /*a940*/  VIMNMX R5, R5, R15, !PT ;  /* 0x0000000f05057248 */ /* 0x000fce0007fe0100 */
.L_x_1126:
[----:B------:R-:W-:-:S04]  /*a950*/  ISETP.GT.AND P2, PT, R6, -0x1, PT ;  /* 0xffffffff0600780c */ /* 0x000fc80003f44270 */
        /* <DEDUP_REMOVED lines=93> */
[--C-:B------:R-:W-:Y:S02]  /*af30*/  IADD3 R25, R153, 0x8, R2.reuse ;  /* 0x0000000899197810 */ /* 0x100fe40007ffe002 */
[----:B------:R-:W-:Y:S02]  /*af40*/  IADD3 R29, R155, 0x8, R2 ;  /* 0x000000089b1d7810 */ /* 0x000fe40007ffe002 */
[----:B------:R-:W-:-:S02]  /*af50*/  FSEL R32, R81, -INF , !P3 ;  /* 0xff80000051207808 */ /* 0x000fc40005800000 */
[----:B------:R-:W-:Y:S02]  /*af60*/  FSEL R84, R84, -INF , !P4 ;  /* 0xff80000054547808 */ /* 0x000fe40006000000 */
[----:B------:R-:W-:Y:S01]  /*af70*/  FSEL R28, R85, -INF , !P5 ;  /* 0xff800000551c7808 */ /* 0x000fe20006800000 */
[----:B------:R-:W-:Y:S06]  /*af80*/  @!P6 BRA `(.L_x_1130) ;  /* 0x000000000058e947 */ /* 0x000fec0003800000 */
        /* <DEDUP_REMOVED lines=11> */
.L_x_1132:
[----:B------:R-:W-:Y:S02]  /*b040*/  IMAD.U32 R15, RZ, RZ, UR47 ;  /* 0x0000002fff0f7e24 */ /* 0x000fe4000f8e00ff */
[----:B------:R-:W-:-:S03]  /*b050*/  IMAD.MOV.U32 R0, RZ, RZ, R9 ;  /* 0x000000ffff007224 */ /* 0x000fc600078e0009 */
[----:B------:R-:W-:-:S13]  /*b060*/  ISETP.NE.AND P3, PT, R15, 0x1, PT ;  /* 0x000000010f00780c */ /* 0x000fda0003f65270 */
[----:B------:R-:W0:Y:S02]  /*b070*/  @P3 LDC.64 R158, c[0x0][0x9e8] ;  /* 0x00027a00ff9e3b82 */ /* 0x000e240000000a00 */
[----:B0-----:R-:W-:-:S05]  /*b080*/  @P3 IMAD.HI.U32 R158, R9, R158, RZ ;  /* 0x0000009e099e3227 */ /* 0x001fca00078e00ff */
[----:B------:R-:W-:-:S07]  /*b090*/  @P3 SHF.R.U32.HI R0, RZ, R159, R158 ;  /* 0x0000009fff003219 */ /* 0x000fce000001169e */
.L_x_1133:
[----:B------:R-:W-:Y:S05]  /*b0a0*/  BSYNC B0 ;  /* 0x0000000000007941 */ /* 0x000fea0003800000 */
.L_x_1131:
[----:B------:R-:W-:-:S04]  /*b0b0*/  IMAD R5, R0, R15, -R21 ;  /* 0x0000000f00057224 */ /* 0x000fc800078e0a15 */
[----:B------:R-:W-:-:S05]  /*b0c0*/  IMAD R0, R16, -0x2, R5 ;  /* 0xfffffffe10007824 */ /* 0x000fca00078e0205 */
[----:B------:R-:W-:Y:S02]  /*b0d0*/  VIADDMNMX R25, R0, R15, R25, PT ;  /* 0x0000000f00197246 */ /* 0x000fe40003800119 */
[----:B------:R-:W-:-:S07]  /*b0e0*/  VIMNMX R29, R29, R0, !PT ;  /* 0x000000001d1d7248 */ /* 0x000fce0007fe0100 */
.L_x_1130:
[----:B------:R-:W-:Y:S01]  /*b0f0*/  FMNMX.FTZ R5, R166, R10, !PT ;  /* 0x0000000aa6057209 */ /* 0x000fe20007810000 */
[----:B------:R-:W-:Y:S01]  /*b100*/  IMAD.U32 R57, RZ, RZ, UR52 ;  /* 0x00000034ff397e24 */ /* 0x000fe2000f8e00ff */
[C---:B------:R-:W-:Y:S01]  /*b110*/  ISETP.GT.AND P5, PT, R29.reuse, 0x1, P2 ;  /* 0x000000011d00780c */ /* 0x040fe200017a4270 */
[----:B------:R-:W-:Y:S01]  /*b120*/  UMOV UR53, UR43 ;  /* 0x0000002b00357c82 */ /* 0x000fe20008000000 */
[----:B------:R-:W-:Y:S01]  /*b130*/  FMNMX.FTZ R5, R168, R5, !PT ;  /* 0x00000005a8057209 */ /* 0x000fe20007810000 */
[----:B------:R-:W-:Y:S01]  /*b140*/  UMOV UR52, UR42 ;  /* 0x0000002a00347c82 */ /* 0x000fe20008000000 */
[----:B------:R-:W-:Y:S02]  /*b150*/  ISETP.GT.AND P4, PT, R29, 0x8, P2 ;  /* 0x000000081d00780c */ /* 0x000fe40001784270 */
[----:B------:R-:W-:Y:S02]  /*b160*/  FMNMX.FTZ R5, R182, R5, !PT ;  /* 0x00000005b6057209 */ /* 0x000fe40007810000 */
[----:B------:R-:W-:-:S02]  /*b170*/  ISETP.LT.OR P5, PT, R25, 0x2, P5 ;  /* 0x000000021900780c */ /* 0x000fc40002fa1670 */
[----:B------:R-:W-:Y:S02]  /*b180*/  FMNMX.FTZ R5, R178, R5, !PT ;  /* 0x00000005b2057209 */ /* 0x000fe40007810000 */
[----:B------:R-:W-:Y:S02]  /*b190*/  ISETP.LT.OR P4, PT, R25, 0x9, P4 ;  /* 0x000000091900780c */ /* 0x000fe40002781670 */
[----:B------:R-:W-:Y:S02]  /*b1a0*/  FMNMX.FTZ R5, R176, R5, !PT ;  /* 0x00000005b0057209 */ /* 0x000fe40007810000 */
[----:B------:R-:W-:Y:S02]  /*b1b0*/  ISETP.GT.AND P3, PT, R29, 0x9, P2 ;  /* 0x000000091d00780c */ /* 0x000fe40001764270 */
[----:B------:R-:W-:Y:S02]  /*b1c0*/  FMNMX.FTZ R5, R174, R5, !PT ;  /* 0x00000005ae057209 */ /* 0x000fe40007810000 */
[----:B------:R-:W-:-:S02]  /*b1d0*/  FSEL R162, R27, -INF , !P5 ;  /* 0xff8000001ba27808 */ /* 0x000fc40006800000 */
[----:B------:R-:W-:Y:S02]  /*b1e0*/  FMNMX.FTZ R5, R172, R5, !PT ;  /* 0x00000005ac057209 */ /* 0x000fe40007810000 */
[C---:B------:R-:W-:Y:S02]  /*b1f0*/  ISETP.GT.AND P5, PT, R29.reuse, 0x10, P2 ;  /* 0x000000101d00780c */ /* 0x040fe400017a4270 */
[----:B------:R-:W-:Y:S02]  /*b200*/  FMNMX.FTZ R5, R170, R5, !PT ;  /* 0x00000005aa057209 */ /* 0x000fe40007810000 */
[----:B------:R-:W-:Y:S02]  /*b210*/  FSEL R30, R30, -INF , !P4 ;  /* 0xff8000001e1e7808 */ /* 0x000fe40006000000 */
        /* <DEDUP_REMOVED lines=21> */
[----:B------:R-:W-:Y:S02]  /*b370*/  ISETP.LT.OR P3, PT, R25, 0x19, P3 ;  /* 0x000000191900780c */ /* 0x000fe40001f61670 */
[----:B------:R-:W-:Y:S02]  /*b380*/  FMNMX.FTZ R5, R14, R5, !PT ;  /* 0x000000050e057209 */ /* 0x000fe40007810000 */
[----:B------:R-:W-:Y:S02]  /*b390*/  FSEL R38, R38, -INF , !P3 ;  /* 0xff80000026267808 */ /* 0x000fe40005800000 */
        /* <DEDUP_REMOVED lines=27> */
[----:B0-----:R-:W-:-:S05]  /*b550*/  FMUL.FTZ R31, R0, R5 ;  /* 0x00000005001f7220 */ /* 0x001fca0000410000 */
[----:B------:R-:W-:-:S05]  /*b560*/  FSEL R31, R31, RZ, P5 ;  /* 0x000000ff1f1f7208 */ /* 0x000fca0002800000 */
[-CC-:B------:R-:W-:Y:S01]  /*b570*/  FFMA.FTZ R15, R166, R5.reuse, -R31.reuse ;  /* 0x00000005a60f7223 */ /* 0x180fe2000001081f */
[----:B------:R-:W-:Y:S01]  /*b580*/  FSEL R166, R39, -INF , !P4 ;  /* 0xff80000027a67808 */ /* 0x000fe20006000000 */
[-CC-:B------:R-:W-:Y:S01]  /*b590*/  FFMA.FTZ R180, R168, R5.reuse, -R31.reuse ;  /* 0x00000005a8b47223 */ /* 0x180fe2000001081f */
[----:B------:R-:W-:Y:S01]  /*b5a0*/  ISETP.GT.AND P4, PT, R29, 0x21, P2 ;  /* 0x000000211d00780c */ /* 0x000fe20001784270 */
[-CC-:B------:R-:W-:Y:S01]  /*b5b0*/  FFMA.FTZ R35, R174, R5.reuse, -R31.reuse ;  /* 0x00000005ae237223 */ /* 0x180fe2000001081f */
[-CC-:B------:R-:W-:Y:S01]  /*b5c0*/  FFMA.FTZ R21, R178, R5.reuse, -R31.reuse ;  /* 0x00000005b2157223 */ /* 0x180fe2000001081f */
[-CC-:B------:R-:W-:Y:S01]  /*b5d0*/  FFMA.FTZ R178, R172, R5.reuse, -R31.reuse ;  /* 0x00000005acb27223 */ /* 0x180fe2000001081f */
[----:B------:R-:W-:Y:S01]  /*b5e0*/  ISETP.LT.OR P4, PT, R25, 0x22, P4 ;  /* 0x000000221900780c */ /* 0x000fe20002781670 */
[-CC-:B------:R-:W-:Y:S01]  /*b5f0*/  FFMA.FTZ R172, R164, R5.reuse, -R31.reuse ;  /* 0x00000005a4ac7223 */ /* 0x180fe2000001081f */
[-CC-:B------:R-:W-:Y:S01]  /*b600*/  FFMA.FTZ R41, R156, R5.reuse, -R31.reuse ;  /* 0x000000059c297223 */ /* 0x180fe2000001081f */
[-CC-:B------:R-:W-:Y:S01]  /*b610*/  FFMA.FTZ R170, R170, R5.reuse, -R31.reuse ;  /* 0x00000005aaaa7223 */ /* 0x180fe2000001081f */
[----:B------:R-:W-:Y:S01]  /*b620*/  FSEL R168, R43, -INF , !P4 ;  /* 0xff8000002ba87808 */ /* 0x000fe20006000000 */
[-CC-:B------:R-:W-:Y:S01]  /*b630*/  FFMA.FTZ R43, R154, R5.reuse, -R31.reuse ;  /* 0x000000059a2b7223 */ /* 0x180fe2000001081f */
[----:B------:R-:W-:Y:S01]  /*b640*/  ISETP.GT.AND P4, PT, R29, RZ, P2 ;  /* 0x000000ff1d00720c */ /* 0x000fe20001784270 */
[-CC-:B------:R-:W-:Y:S01]  /*b650*/  FFMA.FTZ R45, R40, R5.reuse, -R31.reuse ;  /* 0x00000005282d7223 */ /* 0x180fe2000001081f */
[-CC-:B------:R-:W-:Y:S01]  /*b660*/  FFMA.FTZ R40, R56, R5.reuse, -R31.reuse ;  /* 0x0000000538287223 */ /* 0x180fe2000001081f */
[----:B------:R-:W-:Y:S01]  /*b670*/  MUFU.EX2 R15, R15 ;  /* 0x0000000f000f7308 */ /* 0x000fe20000000800 */
[----:B------:R-:W-:Y:S01]  /*b680*/  ISETP.LT.OR P4, PT, R25, 0x1, P4 ;  /* 0x000000011900780c */ /* 0x000fe20002781670 */
[-CC-:B------:R-:W-:Y:S01]  /*b690*/  FFMA.FTZ R182, R182, R5.reuse, -R31.reuse ;  /* 0x00000005b6b67223 */ /* 0x180fe2000001081f */
[-CC-:B------:R-:W-:Y:S01]  /*b6a0*/  FFMA.FTZ R176, R176, R5.reuse, -R31.reuse ;  /* 0x00000005b0b07223 */ /* 0x180fe2000001081f */
[-CC-:B------:R-:W-:Y:S01]  /*b6b0*/  FFMA.FTZ R44, R44, R5.reuse, -R31.reuse ;  /* 0x000000052c2c7223 */ /* 0x180fe2000001081f */
[----:B------:R-:W-:Y:S01]  /*b6c0*/  FSEL R186, R26, -INF , !P4 ;  /* 0xff8000001aba7808 */ /* 0x000fe20006000000 */
[--C-:B------:R-:W-:Y:S01]  /*b6d0*/  FFMA.FTZ R14, R14, R5, -R31.reuse ;  /* 0x000000050e0e7223 */ /* 0x100fe2000001081f */
[----:B------:R-:W-:Y:S01]  /*b6e0*/  ISETP.GT.AND P4, PT, R29, 0x30, P2 ;  /* 0x000000301d00780c */ /* 0x000fe20001784270 */
        /* <DEDUP_REMOVED lines=8> */
[----:B------:R-:W-:Y:S01]  /*b770*/  MUFU.EX2 R182, R182 ;  /* 0x000000b600b67308 */ /* 0x000fe20000000800 */
[----:B------:R-:W-:Y:S01]  /*b780*/  FMNMX.FTZ R27, R30, R27, !PT ;  /* 0x0000001b1e1b7209 */ /* 0x000fe20007810000 */
[-CC-:B------:R-:W-:Y:S01]  /*b790*/  FFMA.FTZ R47, R72, R5.reuse, -R31.reuse ;  /* 0x00000005482f7223 */ /* 0x180fe2000001081f */
[----:B------:R-:W-:Y:S01]  /*b7a0*/  ISETP.GT.AND P3, PT, R29, 0x31, P2 ;  /* 0x000000311d00780c */ /* 0x000fe20001764270 */
[--C-:B------:R-:W-:Y:S01]  /*b7b0*/  FFMA.FTZ R32, R32, R5, -R31.reuse ;  /* 0x0000000520207223 */ /* 0x100fe2000001081f */
[----:B------:R-:W-:Y:S01]  /*b7c0*/  FMNMX.FTZ R33, R160, R27, !PT ;  /* 0x0000001ba0217209 */ /* 0x000fe20007810000 */
[----:B------:R-:W-:Y:S01]  /*b7d0*/  FFMA.FTZ R84, R84, R5, -R31 ;  /* 0x0000000554547223 */ /* 0x000fe2000001081f */
[----:B------:R-:W-:Y:S01]  /*b7e0*/  FSEL R50, R50, -INF , !P4 ;  /* 0xff80000032327808 */ /* 0x000fe20006000000 */
[----:B------:R0:W-:Y:S01]  /*b7f0*/  MUFU.EX2 R27, R35 ;  /* 0x00000023001b7308 */ /* 0x0001e20000000800 */
[----:B------:R-:W-:-:S02]  /*b800*/  FMNMX.FTZ R33, R34, R33, !PT ;  /* 0x0000002122217209 */ /* 0x000fc40007810000 */
[----:B------:R-:W-:Y:S02]  /*b810*/  ISETP.GT.AND P4, PT, R29, 0x38, P2 ;  /* 0x000000381d00780c */ /* 0x000fe40001784270 */
[----:B------:R-:W-:Y:S02]  /*b820*/  FMNMX.FTZ R33, R158, R33, !PT ;  /* 0x000000219e217209 */ /* 0x000fe40007810000 */
[C---:B------:R-:W-:Y:S01]  /*b830*/  ISETP.LT.OR P3, PT, R25.reuse, 0x32, P3 ;  /* 0x000000321900780c */ /* 0x040fe20001f61670 */
[----:B------:R-:W-:Y:S01]  /*b840*/  MUFU.EX2 R21, R21 ;  /* 0x0000001500157308 */ /* 0x000fe20000000800 */
[----:B------:R-:W-:Y:S02]  /*b850*/  FMNMX.FTZ R33, R38, R33, !PT ;  /* 0x0000002126217209 */ /* 0x000fe40007810000 */
[----:B------:R-:W-:Y:S02]  /*b860*/  ISETP.LT.OR P4, PT, R25, 0x39, P4 ;  /* 0x000000391900780c */ /* 0x000fe40002781670 */
[----:B0-----:R-:W-:-:S02]  /*b870*/  FMNMX.FTZ R35, R166, R33, !PT ;  /* 0x00000021a6237209 */ /* 0x001fc40007810000 */
[----:B------:R-:W-:Y:S01]  /*b880*/  FSEL R174, R51, -INF , !P3 ;  /* 0xff80000033ae7808 */ /* 0x000fe20005800000 */
[----:B------:R0:W-:Y:S01]  /*b890*/  MUFU.EX2 R33, R170 ;  /* 0x000000aa00217308 */ /* 0x0001e20000000800 */
[----:B------:R-:W-:Y:S01]  /*b8a0*/  FMNMX.FTZ R35, R42, R35, !PT ;  /* 0x000000232a237209 */ /* 0x000fe20007810000 */
[--C-:B------:R-:W-:Y:S01]  /*b8b0*/  FFMA.FTZ R51, R80, R5, -R31.reuse ;  /* 0x0000000550337223 */ /* 0x100fe2000001081f */
[C---:B------:R-:W-:Y:S02]  /*b8c0*/  ISETP.GT.AND P3, PT, R29.reuse, 0x39, P2 ;  /* 0x000000391d00780c */ /* 0x040fe40001764270 */
[----:B------:R-:W-:Y:S02]  /*b8d0*/  FMNMX.FTZ R35, R168, R35, !PT ;  /* 0x00000023a8237209 */ /* 0x000fe40007810000 */
[----:B------:R-:W-:Y:S01]  /*b8e0*/  FSEL R54, R54, -INF , !P4 ;  /* 0xff80000036367808 */ /* 0x000fe20006000000 */
[----:B------:R-:W-:Y:S01]  /*b8f0*/  MUFU.EX2 R176, R176 ;  /* 0x000000b000b07308 */ /* 0x000fe20000000800 */
[----:B------:R-:W-:Y:S01]  /*b900*/  FMNMX.FTZ R35, R46, R35, !PT ;  /* 0x000000232e237209 */ /* 0x000fe20007810000 */
[----:B0-----:R-:W-:Y:S01]  /*b910*/  FFMA.FTZ R170, R52, R5, -R31 ;  /* 0x0000000534aa7223 */ /* 0x001fe2000001081f */
[----:B------:R-:W-:-:S02]  /*b920*/  ISETP.GT.AND P4, PT, R29, 0x40, P2 ;  /* 0x000000401d00780c */ /* 0x000fc40001784270 */
[----:B------:R-:W-:Y:S02]  /*b930*/  FMNMX.FTZ R37, R26, R35, !PT ;  /* 0x000000231a257209 */ /* 0x000fe40007810000 */
        /* <DEDUP_REMOVED lines=11> */
[----:B------:R0:W-:Y:S01]  /*b9f0*/  MUFU.EX2 R37, R43 ;  /* 0x0000002b00257308 */ /* 0x0001e20000000800 */
[----:B------:R-:W-:Y:S02]  /*ba00*/  FMNMX.FTZ R39, R54, R39, !PT ;  /* 0x0000002736277209 */ /* 0x000fe40007810000 */
[----:B------:R-:W-:Y:S02]  /*ba10*/  ISETP.LT.OR P4, PT, R25, 0x49, P4 ;  /* 0x000000491900780c */ /* 0x000fe40002781670 */
[----:B------:R-:W-:-:S02]  /*ba20*/  FSEL R164, R59, -INF , !P3 ;  /* 0xff8000003ba47808 */ /* 0x000fc40005800000 */
[C---:B------:R-:W-:Y:S01]  /*ba30*/  ISETP.GT.AND P3, PT, R29.reuse, 0x49, P2 ;  /* 0x000000491d00780c */ /* 0x040fe20001764270 */
[----:B------:R-:W-:Y:S01]  /*ba40*/  MUFU.EX2 R172, R172 ;  /* 0x000000ac00ac7308 */ /* 0x000fe20000000800 */
[----:B------:R-:W-:Y:S01]  /*ba50*/  FMNMX.FTZ R39, R184, R39, !PT ;  /* 0x00000027b8277209 */ /* 0x000fe20007810000 */
[----:B0-----:R-:W-:Y:S01]  /*ba60*/  FFMA.FTZ R43, R48, R5, -R31 ;  /* 0x00000005302b7223 */ /* 0x001fe2000001081f */
[----:B------:R-:W-:Y:S02]  /*ba70*/  FSEL R62, R62, -INF , !P4 ;  /* 0xff8000003e3e7808 */ /* 0x000fe40006000000 */
[----:B------:R-:W-:Y:S02]  /*ba80*/  ISETP.GT.AND P4, PT, R29, 0x50, P2 ;  /* 0x000000501d00780c */ /* 0x000fe40001784270 */
[----:B------:R-:W-:Y:S01]  /*ba90*/  ISETP.LT.OR P3, PT, R25, 0x4a, P3 ;  /* 0x0000004a1900780c */ /* 0x000fe20001f61670 */
[----:B------:R-:W-:Y:S01]  /*baa0*/  MUFU.EX2 R44, R44 ;  /* 0x0000002c002c7308 */ /* 0x000fe20000000800 */
[----:B------:R-:W-:-:S02]  /*bab0*/  FMNMX.FTZ R39, R58, R39, !PT ;  /* 0x000000273a277209 */ /* 0x000fc40007810000 */
[----:B------:R-:W-:Y:S02]  /*bac0*/  ISETP.LT.OR P4, PT, R25, 0x51, P4 ;  /* 0x000000511900780c */ /* 0x000fe40002781670 */
[----:B------:R-:W-:Y:S02]  /*bad0*/  FSEL R156, R63, -INF , !P3 ;  /* 0xff8000003f9c7808 */ /* 0x000fe40005800000 */
[C---:B------:R-:W-:Y:S01]  /*bae0*/  ISETP.GT.AND P3, PT, R29.reuse, 0x51, P2 ;  /* 0x000000511d00780c */ /* 0x040fe20001764270 */
[----:B------:R-:W-:Y:S01]  /*baf0*/  MUFU.EX2 R170, R170 ;  /* 0x000000aa00aa7308 */ /* 0x000fe20000000800 */
[----:B------:R-:W-:Y:S02]  /*bb00*/  FMNMX.FTZ R41, R164, R39, !PT ;  /* 0x00000027a4297209 */ /* 0x000fe40007810000 */
[----:B------:R-:W-:Y:S01]  /*bb10*/  FSEL R154, R66, -INF , !P4 ;  /* 0xff800000429a7808 */ /* 0x000fe20006000000 */
[----:B------:R-:W-:Y:S01]  /*bb20*/  FFMA.FTZ R66, R152, R5, -R31 ;  /* 0x0000000598427223 */ /* 0x000fe2000001081f */
[----:B------:R-:W-:-:S02]  /*bb30*/  ISETP.GT.AND P4, PT, R29, 0x58, P2 ;  /* 0x000000581d00780c */ /* 0x000fc40001784270 */
[C---:B------:R-:W-:Y:S01]  /*bb40*/  ISETP.LT.OR P3, PT, R25.reuse, 0x52, P3 ;  /* 0x000000521900780c */ /* 0x040fe20001f61670 */
[----:B------:R0:W-:Y:S01]  /*bb50*/  MUFU.EX2 R39, R43 ;  /* 0x0000002b00277308 */ /* 0x0001e20000000800 */
[----:B------:R-:W-:Y:S02]  /*bb60*/  FMNMX.FTZ R41, R62, R41, !PT ;  /* 0x000000293e297209 */ /* 0x000fe40007810000 */
[----:B------:R-:W-:Y:S02]  /*bb70*/  ISETP.LT.OR P4, PT, R25, 0x59, P4 ;  /* 0x000000591900780c */ /* 0x000fe40002781670 */
[----:B------:R-:W-:Y:S02]  /*bb80*/  FSEL R152, R67, -INF , !P3 ;  /* 0xff80000043987808 */ /* 0x000fe40005800000 */
[----:B------:R-:W-:Y:S01]  /*bb90*/  FMNMX.FTZ R41, R156, R41, !PT ;  /* 0x000000299c297209 */ /* 0x000fe20007810000 */
[----:B------:R-:W-:Y:S01]  /*bba0*/  MUFU.EX2 R66, R66 ;  /* 0x0000004200427308 */ /* 0x000fe20000000800 */
[----:B------:R-:W-:-:S02]  /*bbb0*/  ISETP.GT.AND P3, PT, R29, 0x59, P2 ;  /* 0x000000591d00780c */ /* 0x000fc40001764270 */
[----:B------:R-:W-:Y:S02]  /*bbc0*/  FSEL R70, R70, -INF , !P4 ;  /* 0xff80000046467808 */ /* 0x000fe40006000000 */
[----:B------:R-:W-:Y:S02]  /*bbd0*/  FMNMX.FTZ R41, R154, R41, !PT ;  /* 0x000000299a297209 */ /* 0x000fe40007810000 */
[----:B------:R-:W-:Y:S01]  /*bbe0*/  ISETP.GT.AND P4, PT, R29, 0x60, P2 ;  /* 0x000000601d00780c */ /* 0x000fe20001784270 */
[----:B------:R-:W-:Y:S01]  /*bbf0*/  MUFU.EX2 R40, R40 ;  /* 0x0000002800287308 */ /* 0x000fe20000000800 */
[C---:B------:R-:W-:Y:S02]  /*bc00*/  ISETP.LT.OR P3, PT, R25.reuse, 0x5a, P3 ;  /* 0x0000005a1900780c */ /* 0x040fe40001f61670 */
[----:B------:R-:W-:Y:S02]  /*bc10*/  FMNMX.FTZ R41, R152, R41, !PT ;  /* 0x0000002998297209 */ /* 0x000fe40007810000 */
[----:B------:R-:W-:-:S02]  /*bc20*/  ISETP.LT.OR P4, PT, R25, 0x61, P4 ;  /* 0x000000611900780c */ /* 0x000fc40002781670 */
[----:B------:R-:W-:Y:S01]  /*bc30*/  FSEL R48, R71, -INF , !P3 ;  /* 0xff80000047307808 */ /* 0x000fe20005800000 */
[----:B------:R-:W-:Y:S01]  /*bc40*/  MUFU.EX2 R14, R14 ;  /* 0x0000000e000e7308 */ /* 0x000fe20000000800 */
[C---:B------:R-:W-:Y:S02]  /*bc50*/  ISETP.GT.AND P3, PT, R29.reuse, 0x61, P2 ;  /* 0x000000611d00780c */ /* 0x040fe40001764270 */
[----:B------:R-:W-:Y:S02]  /*bc60*/  FMNMX.FTZ R41, R70, R41, !PT ;  /* 0x0000002946297209 */ /* 0x000fe40007810000 */
[----:B------:R-:W-:Y:S02]  /*bc70*/  FSEL R74, R74, -INF , !P4 ;  /* 0xff8000004a4a7808 */ /* 0x000fe40006000000 */
[----:B------:R-:W-:Y:S01]  /*bc80*/  ISETP.GT.AND P4, PT, R29, 0x68, P2 ;  /* 0x000000681d00780c */ /* 0x000fe20001784270 */
[----:B------:R-:W-:Y:S01]  /*bc90*/  MUFU.EX2 R24, R24 ;  /* 0x0000001800187308 */ /* 0x000fe20000000800 */
[----:B------:R-:W-:-:S02]  /*bca0*/  ISETP.LT.OR P3, PT, R25, 0x62, P3 ;  /* 0x000000621900780c */ /* 0x000fc40001f61670 */
[----:B0-----:R-:W-:Y:S02]  /*bcb0*/  FMNMX.FTZ R43, R48, R41, !PT ;  /* 0x00000029302b7209 */ /* 0x001fe40007810000 */
[----:B------:R-:W-:Y:S02]  /*bcc0*/  ISETP.LT.OR P4, PT, R25, 0x69, P4 ;  /* 0x000000691900780c */ /* 0x000fe40002781670 */
[----:B------:R-:W-:Y:S01]  /*bcd0*/  FSEL R52, R75, -INF , !P3 ;  /* 0xff8000004b347808 */ /* 0x000fe20005800000 */
[----:B------:R0:W-:Y:S01]  /*bce0*/  MUFU.EX2 R41, R45 ;  /* 0x0000002d00297308 */ /* 0x0001e20000000800 */
[----:B------:R-:W-:Y:S02]  /*bcf0*/  ISETP.GT.AND P3, PT, R29, 0x69, P2 ;  /* 0x000000691d00780c */ /* 0x000fe40001764270 */
[----:B------:R-:W-:Y:S02]  /*bd00*/  FMNMX.FTZ R43, R74, R43, !PT ;  /* 0x0000002b4a2b7209 */ /* 0x000fe40007810000 */
[----:B------:R-:W-:-:S02]  /*bd10*/  FSEL R78, R78, -INF , !P4 ;  /* 0xff8000004e4e7808 */ /* 0x000fc40006000000 */
[----:B------:R-:W-:Y:S01]  /*bd20*/  ISETP.GT.AND P4, PT, R29, 0x70, P2 ;  /* 0x000000701d00780c */ /* 0x000fe20001784270 */
[----:B------:R-:W-:Y:S01]  /*bd30*/  MUFU.EX2 R20, R20 ;  /* 0x0000001400147308 */ /* 0x000fe20000000800 */
[C---:B------:R-:W-:Y:S01]  /*bd40*/  ISETP.LT.OR P3, PT, R25.reuse, 0x6a, P3 ;  /* 0x0000006a1900780c */ /* 0x040fe20001f61670 */
[----:B0-----:R-:W-:Y:S01]  /*bd50*/  FFMA.FTZ R45, R68, R5, -R31 ;  /* 0x00000005442d7223 */ /* 0x001fe2000001081f */
        /* <DEDUP_REMOVED lines=9> */
[----:B------:R-:W-:Y:S02]  /*bdf0*/  ISETP.LT.OR P3, PT, R25, 0x72, P3 ;  /* 0x000000721900780c */ /* 0x000fe40001f61670 */
[----:B------:R-:W-:Y:S02]  /*be00*/  FMNMX.FTZ R43, R194, R43, !PT ;  /* 0x0000002bc22b7209 */ /* 0x000fe40007810000 */
[----:B------:R-:W-:Y:S01]  /*be10*/  ISETP.GT.AND P2, PT, R29, 0x79, P2 ;  /* 0x000000791d00780c */ /* 0x000fe20001744270 */
[----:B------:R-:W-:Y:S01]  /*be20*/  FFMA.FTZ R29, R36, R5, -R31 ;  /* 0x00000005241d7223 */ /* 0x000fe2000001081f */
[----:B------:R-:W-:Y:S01]  /*be30*/  ISETP.LT.OR P4, PT, R25, 0x79, P4 ;  /* 0x000000791900780c */ /* 0x000fe20002781670 */
[----:B------:R-:W-:Y:S01]  /*be40*/  MUFU.EX2 R12, R12 ;  /* 0x0000000c000c7308 */ /* 0x000fe20000000800 */
[----:B------:R-:W-:-:S02]  /*be50*/  FSEL R36, R83, -INF , !P3 ;  /* 0xff80000053247808 */ /* 0x000fc40005800000 */
[----:B------:R-:W-:Y:S02]  /*be60*/  FMNMX.FTZ R43, R82, R43, !PT ;  /* 0x0000002b522b7209 */ /* 0x000fe40007810000 */
[----:B------:R-:W-:Y:S01]  /*be70*/  ISETP.LT.OR P2, PT, R25, 0x7a, P2 ;  /* 0x0000007a1900780c */ /* 0x000fe20001741670 */
[----:B------:R-:W-:Y:S01]  /*be80*/  FFMA.FTZ R25, R60, R5, -R31 ;  /* 0x000000053c197223 */ /* 0x000fe2000001081f */
[----:B------:R-:W-:Y:S01]  /*be90*/  FSEL R86, R86, -INF , !P4 ;  /* 0xff80000056567808 */ /* 0x000fe20006000000 */
[----:B------:R-:W-:Y:S01]  /*bea0*/  MUFU.EX2 R29, R29 ;  /* 0x0000001d001d7308 */ /* 0x000fe20000000800 */
[----:B------:R-:W-:Y:S02]  /*beb0*/  FMNMX.FTZ R43, R36, R43, !PT ;  /* 0x0000002b242b7209 */ /* 0x000fe40007810000 */
[----:B------:R-:W-:Y:S02]  /*bec0*/  FSEL R56, R87, -INF , !P2 ;  /* 0xff80000057387808 */ /* 0x000fe40005000000 */
[----:B------:R-:W-:-:S02]  /*bed0*/  FMNMX.FTZ R43, R86, R43, !PT ;  /* 0x0000002b562b7209 */ /* 0x000fc40007810000 */
[----:B------:R-:W-:Y:S01]  /*bee0*/  FSEL R55, R0, RZ, P5 ;  /* 0x000000ff00377208 */ /* 0x000fe20002800000 */
[----:B------:R-:W-:Y:S01]  /*bef0*/  MUFU.EX2 R25, R25 ;  /* 0x0000001900197308 */ /* 0x000fe20000000800 */
[----:B------:R-:W-:Y:S01]  /*bf00*/  FMNMX.FTZ R49, R56, R43, !PT ;  /* 0x0000002b38317209 */ /* 0x000fe20007810000 */
[-CC-:B------:R-:W-:Y:S02]  /*bf10*/  FFMA.FTZ R43, R64, R5.reuse, -R31.reuse ;  /* 0x00000005402b7223 */ /* 0x180fe4000001081f */
[----:B------:R-:W-:Y:S01]  /*bf20*/  FADD.FTZ R64, -R55, R10 ;  /* 0x0000000a37407221 */ /* 0x000fe20000010100 */
[-CC-:B------:R-:W-:Y:S01]  /*bf30*/  FFMA.FTZ R10, R28, R5.reuse, -R31.reuse ;  /* 0x000000051c0a7223 */ /* 0x180fe2000001081f */
[----:B------:R-:W0:Y:S02]  /*bf40*/  SHFL.BFLY PT, R60, R49, 0x2, 0x1f ;  /* 0x0c401f00313c7f89 */ /* 0x000e2400000e0000 */
[-C--:B------:R-:W-:Y:S01]  /*bf50*/  FMUL.FTZ R28, R64, R5.reuse ;  /* 0x00000005401c7220 */ /* 0x080fe20000410000 */
[----:B------:R-:W-:Y:S08]  /*bf60*/  MUFU.EX2 R43, R43 ;  /* 0x0000002b002b7308 */ /* 0x000ff00000000800 */
[----:B------:R-:W1:Y:S08]  /*bf70*/  MUFU.EX2 R28, R28 ;  /* 0x0000001c001c7308 */ /* 0x000e700000000800 */
[----:B------:R-:W-:Y:S01]  /*bf80*/  MUFU.EX2 R51, R51 ;  /* 0x0000003300337308 */ /* 0x000fe20000000800 */
[----:B0-----:R-:W-:Y:S01]  /*bf90*/  FMNMX.FTZ R53, R49, R60, !PT ;  /* 0x0000003c31357209 */ /* 0x001fe20007810000 */
[-CC-:B------:R-:W-:Y:S01]  /*bfa0*/  FFMA.FTZ R60, R8, R5.reuse, -R31.reuse ;  /* 0x00000005083c7223 */ /* 0x180fe2000001081f */
[----:B------:R-:W-:-:S05]  /*bfb0*/  FFMA.FTZ R49, R76, R5, -R31 ;  /* 0x000000054c317223 */ /* 0x000fca000001081f */
[----:B------:R-:W-:Y:S01]  /*bfc0*/  MUFU.EX2 R32, R32 ;  /* 0x0000002000207308 */ /* 0x000fe20000000800 */
[----:B-1----:R-:W-:Y:S01]  /*bfd0*/  FFMA.FTZ R55, R28, R4, R15 ;  /* 0x000000041c377223 */ /* 0x002fe2000001000f */
[----:B------:R-:W0:Y:S01]  /*bfe0*/  SHFL.BFLY PT, R8, R53, 0x1, 0x1f ;  /* 0x0c201f0035087f89 */ /* 0x000e2200000e0000 */
[-C--:B------:R-:W-:Y:S01]  /*bff0*/  FMUL.FTZ R88, R88, R28.reuse ;  /* 0x0000001c58587220 */ /* 0x080fe20000410000 */
[-C--:B------:R-:W-:Y:S01]  /*c000*/  FMUL.FTZ R89, R89, R28.reuse ;  /* 0x0000001c59597220 */ /* 0x080fe20000410000 */
[C---:B------:R-:W-:Y:S01]  /*c010*/  FADD.FTZ R55, R180.reuse, R55 ;  /* 0x00000037b4377221 */ /* 0x040fe20000010000 */
[----:B------:R-:W-:Y:S01]  /*c020*/  F2FP.BF16.F32.PACK_AB R180, R180, R15 ;  /* 0x0000000fb4b4723e */ /* 0x000fe200000010ff */
[----:B------:R-:W-:Y:S01]  /*c030*/  FMUL.FTZ R92, R92, R28 ;  /* 0x0000001c5c5c7220 */ /* 0x000fe20000410000 */
[----:B------:R-:W-:Y:S01]  /*c040*/  MUFU.EX2 R60, R60 ;  /* 0x0000003c003c7308 */ /* 0x000fe20000000800 */
[----:B------:R-:W-:Y:S01]  /*c050*/  FADD.FTZ R4, R182, R55 ;  /* 0x00000037b6047221 */ /* 0x000fe20000010000 */
[----:B------:R-:W-:Y:S01]  /*c060*/  F2FP.BF16.F32.PACK_AB R182, R21, R182 ;  /* 0x000000b615b6723e */ /* 0x000fe200000010ff */
[-C--:B------:R-:W-:Y:S01]  /*c070*/  FMUL.FTZ R93, R93, R28.reuse ;  /* 0x0000001c5d5d7220 */ /* 0x080fe20000410000 */
[-C--:B------:R-:W-:Y:S01]  /*c080*/  FMUL.FTZ R96, R96, R28.reuse ;  /* 0x0000001c60607220 */ /* 0x080fe20000410000 */
[----:B------:R-:W-:Y:S01]  /*c090*/  FADD.FTZ R55, R21, R4 ;  /* 0x0000000415377221 */ /* 0x000fe20000010000 */
[-C--:B------:R-:W-:Y:S01]  /*c0a0*/  FMUL.FTZ R97, R97, R28.reuse ;  /* 0x0000001c61617220 */ /* 0x080fe20000410000 */
        /* <DEDUP_REMOVED lines=11> */
[----:B0-----:R-:W-:Y:S01]  /*c160*/  FMNMX.FTZ R8, R53, R8, !PT ;  /* 0x0000000835087209 */ /* 0x001fe20007810000 */
[----:B------:R-:W-:Y:S01]  /*c170*/  FMUL.FTZ R109, R109, R28 ;  /* 0x0000001c6d6d7220 */ /* 0x000fe20000410000 */
[C---:B------:R-:W-:Y:S01]  /*c180*/  F2FP.BF16.F32.PACK_AB R178, R33.reuse, R178 ;  /* 0x000000b221b2723e */ /* 0x040fe200000010ff */
[----:B------:R-:W-:Y:S01]  /*c190*/  FADD.FTZ R55, R33, R4 ;  /* 0x0000000421377221 */ /* 0x000fe20000010000 */
[C---:B------:R-:W-:Y:S01]  /*c1a0*/  FSETP.NEU.FTZ.AND P2, PT, R8.reuse, -INF , PT ;  /* 0xff8000000800780b */ /* 0x040fe20003f5d000 */
[-C--:B------:R-:W-:Y:S01]  /*c1b0*/  FMUL.FTZ R31, R8, R5.reuse ;  /* 0x00000005081f7220 */ /* 0x080fe20000410000 */
[----:B------:R-:W-:Y:S01]  /*c1c0*/  MUFU.EX2 R53, R84 ;  /* 0x0000005400357308 */ /* 0x000fe20000000800 */
[----:B------:R-:W-:Y:S01]  /*c1d0*/  FADD.FTZ R4, R172, R55 ;  /* 0x00000037ac047221 */ /* 0x000fe20000010000 */
[----:B------:R-:W-:Y:S01]  /*c1e0*/  F2FP.BF16.F32.PACK_AB R172, R35, R172 ;  /* 0x000000ac23ac723e */ /* 0x000fe200000010ff */
[-C--:B------:R-:W-:Y:S01]  /*c1f0*/  FMUL.FTZ R112, R112, R28.reuse ;  /* 0x0000001c70707220 */ /* 0x080fe20000410000 */
[----:B------:R-:W-:Y:S01]  /*c200*/  FSEL R31, R31, RZ, P2 ;  /* 0x000000ff1f1f7208 */ /* 0x000fe20001000000 */
[----:B------:R-:W-:Y:S01]  /*c210*/  FADD.FTZ R4, R35, R4 ;  /* 0x0000000423047221 */ /* 0x000fe20000010000 */
[-C--:B------:R-:W-:Y:S01]  /*c220*/  FMUL.FTZ R113, R113, R28.reuse ;  /* 0x0000001c71717220 */ /* 0x080fe20000410000 */
[-C--:B------:R-:W-:Y:S01]  /*c230*/  FMUL.FTZ R116, R116, R28.reuse ;  /* 0x0000001c74747220 */ /* 0x080fe20000410000 */
[----:B------:R-:W-:Y:S01]  /*c240*/  FMUL.FTZ R117, R117, R28 ;  /* 0x0000001c75757220 */ /* 0x000fe20000410000 */
[----:B------:R-:W-:Y:S01]  /*c250*/  FADD.FTZ R55, R37, R4 ;  /* 0x0000000425377221 */ /* 0x000fe20000010000 */
[----:B------:R-:W-:Y:S01]  /*c260*/  FSEL R4, R8, RZ, P2 ;  /* 0x000000ff08047208 */ /* 0x000fe20001000000 */
[-CC-:B------:R-:W-:Y:S01]  /*c270*/  FFMA.FTZ R171, R54, R5.reuse, -R31.reuse ;  /* 0x0000000536ab7223 */ /* 0x180fe2000001081f */
[----:B------:R-:W-:Y:S01]  /*c280*/  FFMA.FTZ R64, R186, R5, -R31 ;  /* 0x00000005ba407223 */ /* 0x000fe2000001081f */
[----:B------:R-:W-:Y:S01]  /*c290*/  FADD.FTZ R54, R66, R55 ;  /* 0x0000003742367221 */ /* 0x000fe20000010000 */
[----:B------:R-:W-:-:S02]  /*c2a0*/  @!P1 VIADD R55, R57, 0x28860 ;  /* 0x0002886039379836 */ /* 0x000fc40000000000 */
[----:B------:R-:W-:Y:S01]  /*c2b0*/  FADD.FTZ R4, -R4, R7 ;  /* 0x0000000704047221 */ /* 0x000fe20000010100 */
[-C--:B------:R-:W-:Y:S01]  /*c2c0*/  FFMA.FTZ R181, R162, R5.reuse, -R31 ;  /* 0x00000005a2b57223 */ /* 0x080fe2000001081f */
[----:B------:R-:W-:Y:S01]  /*c2d0*/  FADD.FTZ R7, R39, R54 ;  /* 0x0000003627077221 */ /* 0x000fe20000010000 */
[----:B------:R-:W-:Y:S01]  /*c2e0*/  MUFU.EX2 R64, R64 ;  /* 0x0000004000407308 */ /* 0x000fe20000000800 */
[----:B------:R-:W-:Y:S01]  /*c2f0*/  @!P1 PRMT R54, RZ, 0x654, R55 ;  /* 0x00000654ff369816 */ /* 0x000fe20000000037 */
[-C--:B------:R-:W-:Y:S01]  /*c300*/  FMUL.FTZ R4, R4, R5.reuse ;  /* 0x0000000504047220 */ /* 0x080fe20000410000 */
[----:B------:R-:W-:Y:S01]  /*c310*/  FADD.FTZ R55, R44, R7 ;  /* 0x000000072c377221 */ /* 0x000fe20000010000 */
[-CC-:B------:R-:W-:Y:S01]  /*c320*/  FFMA.FTZ R183, R30, R5.reuse, -R31.reuse ;  /* 0x000000051eb77223 */ /* 0x180fe2000001081f */
[----:B------:R0:W-:Y:S01]  /*c330*/  @!P1 SYNCS.ARRIVE.TRANS64.RED.A1T0 RZ, [R54+URZ], RZ ;  /* 0x000000ff36ff99a7 */ /* 0x0001e2000810043f */
[-CC-:B------:R-:W-:Y:S01]  /*c340*/  FFMA.FTZ R30, R160, R5.reuse, -R31.reuse ;  /* 0x00000005a01e7223 */ /* 0x180fe2000001081f */
[-CC-:B------:R-:W-:Y:S01]  /*c350*/  FFMA.FTZ R165, R58, R5.reuse, -R31.reuse ;  /* 0x000000053aa57223 */ /* 0x180fe2000001081f */
[----:B------:R-:W1:Y:S01]  /*c360*/  MUFU.EX2 R7, R4 ;  /* 0x0000000400077308 */ /* 0x000e620000000800 */
[-CC-:B------:R-:W-:Y:S01]  /*c370*/  FFMA.FTZ R177, R34, R5.reuse, -R31.reuse ;  /* 0x0000000522b17223 */ /* 0x180fe2000001081f */
[-CC-:B------:R-:W-:Y:S01]  /*c380*/  FFMA.FTZ R34, R158, R5.reuse, -R31.reuse ;  /* 0x000000059e227223 */ /* 0x180fe2000001081f */
[-CC-:B------:R-:W-:Y:S01]  /*c390*/  FFMA.FTZ R179, R38, R5.reuse, -R31.reuse ;  /* 0x0000000526b37223 */ /* 0x180fe2000001081f */
[-C--:B------:R-:W-:Y:S01]  /*c3a0*/  FFMA.FTZ R38, R166, R5.reuse, -R31 ;  /* 0x00000005a6267223 */ /* 0x080fe2000001081f */
[----:B0-----:R-:W-:Y:S01]  /*c3b0*/  FADD.FTZ R54, R170, R55 ;  /* 0x00000037aa367221 */ /* 0x001fe20000010000 */
[-CC-:B------:R-:W-:Y:S01]  /*c3c0*/  FFMA.FTZ R173, R42, R5.reuse, -R31.reuse ;  /* 0x000000052aad7223 */ /* 0x180fe2000001081f */
[-CC-:B------:R-:W-:Y:S01]  /*c3d0*/  FFMA.FTZ R175, R46, R5.reuse, -R31.reuse ;  /* 0x000000052eaf7223 */ /* 0x180fe2000001081f */
[----:B------:R-:W0:Y:S01]  /*c3e0*/  MUFU.EX2 R181, R181 ;  /* 0x000000b500b57308 */ /* 0x000e220000000800 */
[----:B------:R-:W-:Y:S01]  /*c3f0*/  FADD.FTZ R55, R41, R54 ;  /* 0x0000003629377221 */ /* 0x000fe20000010000 */
[-CC-:B------:R-:W-:Y:S01]  /*c400*/  FFMA.FTZ R169, R50, R5.reuse, -R31.reuse ;  /* 0x0000000532a97223 */ /* 0x180fe2000001081f */
[-CC-:B------:R-:W-:Y:S01]  /*c410*/  FFMA.FTZ R42, R168, R5.reuse, -R31.reuse ;  /* 0x00000005a82a7223 */ /* 0x180fe2000001081f */
[-C--:B------:R-:W-:Y:S01]  /*c420*/  FFMA.FTZ R26, R26, R5.reuse, -R31 ;  /* 0x000000051a1a7223 */ /* 0x080fe2000001081f */
[----:B------:R-:W-:Y:S01]  /*c430*/  FADD.FTZ R58, R40, R55 ;  /* 0x00000037283a7221 */ /* 0x000fe20000010000 */
[-CC-:B------:R-:W-:Y:S01]  /*c440*/  FFMA.FTZ R46, R174, R5.reuse, -R31.reuse ;  /* 0x00000005ae2e7223 */ /* 0x180fe2000001081f */
[--C-:B------:R-:W-:Y:S01]  /*c450*/  FFMA.FTZ R50, R184, R5, -R31.reuse ;  /* 0x00000005b8327223 */ /* 0x100fe2000001081f */
[----:B------:R-:W2:Y:S01]  /*c460*/  MUFU.EX2 R183, R183 ;  /* 0x000000b700b77308 */ /* 0x000ea20000000800 */
[----:B------:R-:W-:Y:S01]  /*c470*/  FADD.FTZ R58, R29, R58 ;  /* 0x0000003a1d3a7221 */ /* 0x000fe20000010000 */
[----:B-1----:R-:W-:Y:S01]  /*c480*/  FFMA.FTZ R4, R7, R3, R64 ;  /* 0x0000000307047223 */ /* 0x002fe20000010040 */
[-CC-:B------:R-:W-:Y:S01]  /*c490*/  FFMA.FTZ R164, R164, R5.reuse, -R31.reuse ;  /* 0x00000005a4a47223 */ /* 0x180fe2000001081f */
[-CC-:B------:R-:W-:Y:S01]  /*c4a0*/  FFMA.FTZ R62, R62, R5.reuse, -R31.reuse ;  /* 0x000000053e3e7223 */ /* 0x180fe2000001081f */
[----:B------:R-:W-:Y:S01]  /*c4b0*/  FADD.FTZ R55, R25, R58 ;  /* 0x0000003a19377221 */ /* 0x000fe20000010000 */
[-CC-:B------:R-:W-:Y:S01]  /*c4c0*/  FFMA.FTZ R156, R156, R5.reuse, -R31.reuse ;  /* 0x000000059c9c7223 */ /* 0x180fe2000001081f */
[-C--:B------:R-:W-:Y:S01]  /*c4d0*/  FFMA.FTZ R154, R154, R5.reuse, -R31 ;  /* 0x000000059a9a7223 */ /* 0x080fe2000001081f */
[----:B------:R-:W1:Y:S01]  /*c4e0*/  MUFU.EX2 R30, R30 ;  /* 0x0000001e001e7308 */ /* 0x000e620000000800 */
[----:B------:R-:W-:Y:S01]  /*c4f0*/  FADD.FTZ R58, R14, R55 ;  /* 0x000000370e3a7221 */ /* 0x000fe20000010000 */
[----:B0-----:R-:W-:Y:S01]  /*c500*/  FADD.FTZ R4, R181, R4 ;  /* 0x00000004b5047221 */ /* 0x001fe20000010000 */
[-CC-:B------:R-:W-:Y:S01]  /*c510*/  FFMA.FTZ R152, R152, R5.reuse, -R31.reuse ;  /* 0x0000000598987223 */ /* 0x180fe2000001081f */
[-CC-:B------:R-:W-:Y:S01]  /*c520*/  FFMA.FTZ R70, R70, R5.reuse, -R31.reuse ;  /* 0x0000000546467223 */ /* 0x180fe2000001081f */
[----:B------:R-:W-:Y:S01]  /*c530*/  FADD.FTZ R55, R43, R58 ;  /* 0x0000003a2b377221 */ /* 0x000fe20000010000 */
[-CC-:B------:R-:W-:Y:S01]  /*c540*/  FFMA.FTZ R54, R48, R5.reuse, -R31.reuse ;  /* 0x0000000530367223 */ /* 0x180fe2000001081f */
[-CC-:B------:R-:W-:Y:S01]  /*c550*/  FFMA.FTZ R74, R74, R5.reuse, -R31.reuse ;  /* 0x000000054a4a7223 */ /* 0x180fe2000001081f */
[----:B------:R-:W0:Y:S01]  /*c560*/  MUFU.EX2 R177, R177 ;  /* 0x000000b100b17308 */ /* 0x000e220000000800 */
        /* <DEDUP_REMOVED lines=8> */
[----:B------:R-:W-:Y:S01]  /*c5f0*/  FFMA.FTZ R31, R56, R5, -R31 ;  /* 0x00000005381f7223 */ /* 0x000fe2000001081f */
[----:B------:R-:W-:Y:S01]  /*c600*/  FADD.FTZ R56, R24, R55 ;  /* 0x0000003718387221 */ /* 0x000fe20000010000 */
[----:B-1----:R-:W-:Y:S01]  /*c610*/  FADD.FTZ R4, R30, R3 ;  /* 0x000000031e047221 */ /* 0x002fe20000010000 */
[----:B------:R-:W-:Y:S01]  /*c620*/  F2FP.BF16.F32.PACK_AB R166, R14, R25 ;  /* 0x000000190ea6723e */ /* 0x000fe200000010ff */
[-C--:B------:R-:W-:Y:S01]  /*c630*/  FMUL.FTZ R90, R90, R7.reuse ;  /* 0x000000075a5a7220 */ /* 0x080fe20000410000 */
[----:B------:R-:W-:Y:S01]  /*c640*/  FADD.FTZ R15, R45, R56 ;  /* 0x000000382d0f7221 */ /* 0x000fe20000010000 */
[----:B------:R-:W-:Y:S01]  /*c650*/  ISETP.GT.AND P2, PT, R6, UR39, PT ;  /* 0x0000002706007c0c */ /* 0x000fe2000bf44270 */
[----:B------:R-:W1:Y:S01]  /*c660*/  MUFU.EX2 R179, R179 ;  /* 0x000000b300b37308 */ /* 0x000e620000000800 */
[----:B0-----:R-:W-:Y:S01]  /*c670*/  FADD.FTZ R3, R177, R4 ;  /* 0x00000004b1037221 */ /* 0x001fe20000010000 */
[----:B------:R-:W-:Y:S01]  /*c680*/  FADD.FTZ R56, R20, R15 ;  /* 0x0000000f14387221 */ /* 0x000fe20000010000 */
[-C--:B------:R-:W-:Y:S01]  /*c690*/  FMUL.FTZ R91, R91, R7.reuse ;  /* 0x000000075b5b7220 */ /* 0x080fe20000410000 */
[-C--:B------:R-:W-:Y:S01]  /*c6a0*/  FMUL.FTZ R94, R94, R7.reuse ;  /* 0x000000075e5e7220 */ /* 0x080fe20000410000 */
[-C--:B------:R-:W-:Y:S01]  /*c6b0*/  FMUL.FTZ R95, R95, R7.reuse ;  /* 0x000000075f5f7220 */ /* 0x080fe20000410000 */
[----:B------:R-:W-:Y:S01]  /*c6c0*/  FADD.FTZ R15, R47, R56 ;  /* 0x000000382f0f7221 */ /* 0x000fe20000010000 */
[-C--:B------:R-:W-:Y:S01]  /*c6d0*/  FMUL.FTZ R98, R98, R7.reuse ;  /* 0x0000000762627220 */ /* 0x080fe20000410000 */
[----:B------:R-:W0:Y:S01]  /*c6e0*/  MUFU.EX2 R38, R38 ;  /* 0x0000002600267308 */ /* 0x000e220000000800 */
[----:B--2---:R-:W-:Y:S01]  /*c6f0*/  FADD.FTZ R4, R34, R3 ;  /* 0x0000000322047221 */ /* 0x004fe20000010000 */
[----:B------:R-:W-:Y:S01]  /*c700*/  FADD.FTZ R56, R60, R15 ;  /* 0x0000000f3c387221 */ /* 0x000fe20000010000 */
[-C--:B------:R-:W-:Y:S01]  /*c710*/  FMUL.FTZ R99, R99, R7.reuse ;  /* 0x0000000763637220 */ /* 0x080fe20000410000 */
[-C--:B------:R-:W-:Y:S01]  /*c720*/  FMUL.FTZ R102, R102, R7.reuse ;  /* 0x0000000766667220 */ /* 0x080fe20000410000 */
[-C--:B------:R-:W-:Y:S01]  /*c730*/  FMUL.FTZ R103, R103, R7.reuse ;  /* 0x0000000767677220 */ /* 0x080fe20000410000 */
[----:B------:R-:W-:Y:S01]  /*c740*/  FADD.FTZ R15, R49, R56 ;  /* 0x00000038310f7221 */ /* 0x000fe20000010000 */
[-C--:B------:R-:W-:Y:S01]  /*c750*/  FMUL.FTZ R106, R106, R7.reuse ;  /* 0x000000076a6a7220 */ /* 0x080fe20000410000 */
[----:B------:R-:W2:Y:S01]  /*c760*/  MUFU.EX2 R173, R173 ;  /* 0x000000ad00ad7308 */ /* 0x000ea20000000800 */
        /* <DEDUP_REMOVED lines=24> */
[----:B-1----:R-:W-:Y:S01]  /*c8f0*/  FADD.FTZ R4, R42, R3 ;  /* 0x000000032a047221 */ /* 0x002fe20000010000 */
[-C--:B------:R-:W-:Y:S01]  /*c900*/  FMUL.FTZ R143, R143, R7.reuse ;  /* 0x000000078f8f7220 */ /* 0x080fe20000410000 */
[-C--:B------:R-:W-:Y:S01]  /*c910*/  FMUL.FTZ R146, R146, R7.reuse ;  /* 0x0000000792927220 */ /* 0x080fe20000410000 */
[-C--:B------:R-:W-:Y:S01]  /*c920*/  FMUL.FTZ R147, R147, R7.reuse ;  /* 0x0000000793937220 */ /* 0x080fe20000410000 */
[-C--:B------:R-:W-:Y:S01]  /*c930*/  FMUL.FTZ R150, R150, R7.reuse ;  /* 0x0000000796967220 */ /* 0x080fe20000410000 */
[----:B------:R-:W-:Y:S01]  /*c940*/  FMUL.FTZ R151, R151, R7 ;  /* 0x0000000797977220 */ /* 0x000fe20000410000 */
[----:B------:R-:W-:Y:S01]  /*c950*/  F2FP.BF16.F32.PACK_AB R174, R66, R37 ;  /* 0x0000002542ae723e */ /* 0x000fe200000010ff */
[----:B------:R-:W1:Y:S01]  /*c960*/  MUFU.EX2 R169, R169 ;  /* 0x000000a900a97308 */ /* 0x000e620000000800 */
[----:B0-----:R-:W-:Y:S01]  /*c970*/  FADD.FTZ R3, R175, R4 ;  /* 0x00000004af037221 */ /* 0x001fe20000010000 */
[----:B------:R-:W-:Y:S01]  /*c980*/  F2FP.BF16.F32.PACK_AB R168, R44, R39 ;  /* 0x000000272ca8723e */ /* 0x000fe200000010ff */
[----:B------:R-:W-:Y:S01]  /*c990*/  FMUL.FTZ R120, R120, R28 ;  /* 0x0000001c78787220 */ /* 0x000fe20000410000 */
[----:B------:R-:W-:Y:S01]  /*c9a0*/  F2FP.BF16.F32.PACK_AB R170, R41, R170 ;  /* 0x000000aa29aa723e */ /* 0x000fe200000010ff */
[-C--:B------:R-:W-:Y:S01]  /*c9b0*/  FMUL.FTZ R121, R121, R28.reuse ;  /* 0x0000001c79797220 */ /* 0x080fe20000410000 */
[----:B------:R-:W-:Y:S01]  /*c9c0*/  F2FP.BF16.F32.PACK_AB R160, R24, R43 ;  /* 0x0000002b18a0723e */ /* 0x000fe200000010ff */
[-C--:B------:R-:W-:Y:S01]  /*c9d0*/  FMUL.FTZ R124, R124, R28.reuse ;  /* 0x0000001c7c7c7220 */ /* 0x080fe20000410000 */
[----:B------:R0:W-:Y:S01]  /*c9e0*/  MUFU.EX2 R48, R164 ;  /* 0x000000a400307308 */ /* 0x0001e20000000800 */
[----:B--2---:R-:W-:Y:S01]  /*c9f0*/  FADD.FTZ R4, R26, R3 ;  /* 0x000000031a047221 */ /* 0x004fe20000010000 */
[----:B------:R-:W-:Y:S01]  /*ca00*/  F2FP.BF16.F32.PACK_AB R162, R20, R45 ;  /* 0x0000002d14a2723e */ /* 0x000fe200000010ff */
[-C--:B------:R-:W-:Y:S01]  /*ca10*/  FMUL.FTZ R125, R125, R28.reuse ;  /* 0x0000001c7d7d7220 */ /* 0x080fe20000410000 */
[----:B------:R-:W-:Y:S01]  /*ca20*/  F2FP.BF16.F32.PACK_AB R158, R12, R49 ;  /* 0x000000310c9e723e */ /* 0x000fe200000010ff */
[-C--:B------:R-:W-:Y:S01]  /*ca30*/  FMUL.FTZ R128, R128, R28.reuse ;  /* 0x0000001c80807220 */ /* 0x080fe20000410000 */
[-C--:B------:R-:W-:Y:S01]  /*ca40*/  FMUL.FTZ R129, R129, R28.reuse ;  /* 0x0000001c81817220 */ /* 0x080fe20000410000 */
[----:B------:R-:W-:Y:S01]  /*ca50*/  FMUL.FTZ R132, R132, R28 ;  /* 0x0000001c84847220 */ /* 0x000fe20000410000 */
[----:B------:R-:W2:Y:S01]  /*ca60*/  MUFU.EX2 R46, R46 ;  /* 0x0000002e002e7308 */ /* 0x000ea20000000800 */
[----:B0-----:R-:W-:Y:S01]  /*ca70*/  F2FP.BF16.F32.PACK_AB R164, R29, R40 ;  /* 0x000000281da4723e */ /* 0x001fe200000010ff */
[----:B------:R-:W-:Y:S01]  /*ca80*/  FADD.FTZ R40, R12, R15 ;  /* 0x0000000f0c287221 */ /* 0x000fe20000010000 */
[----:B-1----:R-:W-:Y:S01]  /*ca90*/  FADD.FTZ R3, R169, R4 ;  /* 0x00000004a9037221 */ /* 0x002fe20000010000 */
[-C--:B------:R-:W-:Y:S01]  /*caa0*/  FMUL.FTZ R133, R133, R28.reuse ;  /* 0x0000001c85857220 */ /* 0x080fe20000410000 */
[-C--:B------:R-:W-:Y:S01]  /*cab0*/  FMUL.FTZ R136, R136, R28.reuse ;  /* 0x0000001c88887220 */ /* 0x080fe20000410000 */
[----:B------:R-:W-:Y:S01]  /*cac0*/  FADD.FTZ R15, R51, R40 ;  /* 0x00000028330f7221 */ /* 0x000fe20000010000 */
[-C--:B------:R-:W-:Y:S01]  /*cad0*/  FMUL.FTZ R137, R137, R28.reuse ;  /* 0x0000001c89897220 */ /* 0x080fe20000410000 */
[----:B------:R-:W0:Y:S01]  /*cae0*/  MUFU.EX2 R171, R171 ;  /* 0x000000ab00ab7308 */ /* 0x000e220000000800 */
[-C--:B------:R-:W-:Y:S01]  /*caf0*/  FMUL.FTZ R140, R140, R28.reuse ;  /* 0x0000001c8c8c7220 */ /* 0x080fe20000410000 */
[----:B------:R-:W-:Y:S01]  /*cb00*/  FADD.FTZ R14, R32, R15 ;  /* 0x0000000f200e7221 */ /* 0x000fe20000010000 */
[-C--:B------:R-:W-:Y:S01]  /*cb10*/  FMUL.FTZ R141, R141, R28.reuse ;  /* 0x0000001c8d8d7220 */ /* 0x080fe20000410000 */
[-C--:B------:R-:W-:Y:S01]  /*cb20*/  FMUL.FTZ R144, R144, R28.reuse ;  /* 0x0000001c90907220 */ /* 0x080fe20000410000 */
[-C--:B------:R-:W-:Y:S01]  /*cb30*/  FMUL.FTZ R145, R145, R28.reuse ;  /* 0x0000001c91917220 */ /* 0x080fe20000410000 */
[----:B------:R-:W-:Y:S01]  /*cb40*/  FADD.FTZ R15, R53, R14 ;  /* 0x0000000e350f7221 */ /* 0x000fe20000010000 */
[-C--:B------:R-:W-:Y:S01]  /*cb50*/  FMUL.FTZ R148, R148, R28.reuse ;  /* 0x0000001c94947220 */ /* 0x080fe20000410000 */
[----:B------:R-:W1:Y:S01]  /*cb60*/  MUFU.EX2 R50, R50 ;  /* 0x0000003200327308 */ /* 0x000e620000000800 */
[----:B------:R-:W-:Y:S01]  /*cb70*/  FMUL.FTZ R149, R149, R28 ;  /* 0x0000001c95957220 */ /* 0x000fe20000410000 */
[----:B------:R-:W-:Y:S01]  /*cb80*/  FADD.FTZ R4, R10, R15 ;  /* 0x0000000f0a047221 */ /* 0x000fe20000010000 */
[----:B------:R-:W-:Y:S01]  /*cb90*/  F2FP.BF16.F32.PACK_AB R181, R181, R64 ;  /* 0x00000040b5b5723e */ /* 0x000fe200000010ff */
[----:B------:R-:W-:Y:S01]  /*cba0*/  VIADD R6, R6, 0xffffffff ;  /* 0xffffffff06067836 */ /* 0x000fe20000000000 */
[----:B------:R-:W-:Y:S01]  /*cbb0*/  F2FP.BF16.F32.PACK_AB R183, R30, R183 ;  /* 0x000000b71eb7723e */ /* 0x000fe200000010ff */
[----:B------:R-:W-:Y:S01]  /*cbc0*/  IMAD.MOV.U32 R7, RZ, RZ, R8 ;  /* 0x000000ffff077224 */ /* 0x000fe200078e0008 */
[----:B------:R-:W-:Y:S01]  /*cbd0*/  F2FP.BF16.F32.PACK_AB R177, R34, R177 ;  /* 0x000000b122b1723e */ /* 0x000fe200000010ff */
[----:B------:R-:W3:Y:S01]  /*cbe0*/  MUFU.EX2 R165, R165 ;  /* 0x000000a500a57308 */ /* 0x000ee20000000800 */
[----:B------:R-:W-:-:S02]  /*cbf0*/  F2FP.BF16.F32.PACK_AB R179, R38, R179 ;  /* 0x000000b326b3723e */ /* 0x000fc400000010ff */
[----:B------:R-:W-:Y:S02]  /*cc00*/  F2FP.BF16.F32.PACK_AB R173, R42, R173 ;  /* 0x000000ad2aad723e */ /* 0x000fe400000010ff */
[----:B------:R-:W-:Y:S02]  /*cc10*/  F2FP.BF16.F32.PACK_AB R175, R26, R175 ;  /* 0x000000af1aaf723e */ /* 0x000fe400000010ff */
[----:B--2---:R-:W-:Y:S01]  /*cc20*/  F2FP.BF16.F32.PACK_AB R169, R46, R169 ;  /* 0x000000a92ea9723e */ /* 0x004fe200000010ff */
[----:B------:R2:W-:Y:S08]  /*cc30*/  MUFU.EX2 R58, R154 ;  /* 0x0000009a003a7308 */ /* 0x0005f00000000800 */
[----:B------:R-:W4:Y:S01]  /*cc40*/  MUFU.EX2 R62, R62 ;  /* 0x0000003e003e7308 */ /* 0x000f220000000800 */
[----:B--2---:R-:W-:Y:S01]  /*cc50*/  F2FP.BF16.F32.PACK_AB R154, R10, R53 ;  /* 0x000000350a9a723e */ /* 0x004fe200000010ff */
[----:B------:R-:W-:-:S04]  /*cc60*/  FADD.FTZ R10, R46, R3 ;  /* 0x000000032e0a7221 */ /* 0x000fc80000010000 */
[----:B0-----:R-:W-:Y:S01]  /*cc70*/  FADD.FTZ R3, R171, R10 ;  /* 0x0000000aab037221 */ /* 0x001fe20000010000 */
[C---:B-1----:R-:W-:Y:S01]  /*cc80*/  F2FP.BF16.F32.PACK_AB R171, R50.reuse, R171 ;  /* 0x000000ab32ab723e */ /* 0x042fe200000010ff */
[----:B------:R0:W1:Y:S02]  /*cc90*/  MUFU.EX2 R167, R156 ;  /* 0x0000009c00a77308 */ /* 0x0000640000000800 */
[----:B------:R-:W-:-:S04]  /*cca0*/  FADD.FTZ R10, R50, R3 ;  /* 0x00000003320a7221 */ /* 0x000fc80000010000 */
[----:B---3--:R-:W-:Y:S01]  /*ccb0*/  FADD.FTZ R3, R165, R10 ;  /* 0x0000000aa5037221 */ /* 0x008fe20000010000 */
[----:B------:R-:W-:Y:S01]  /*ccc0*/  F2FP.BF16.F32.PACK_AB R165, R48, R165 ;  /* 0x000000a530a5723e */ /* 0x000fe200000010ff */
[----:B------:R2:W3:Y:S01]  /*ccd0*/  MUFU.EX2 R161, R152 ;  /* 0x0000009800a17308 */ /* 0x0004e20000000800 */
[----:B0-----:R-:W-:Y:S01]  /*cce0*/  F2FP.BF16.F32.PACK_AB R156, R60, R47 ;  /* 0x0000002f3c9c723e */ /* 0x001fe200000010ff */
[----:B------:R-:W-:Y:S01]  /*ccf0*/  FADD.FTZ R3, R48, R3 ;  /* 0x0000000330037221 */ /* 0x000fe20000010000 */
[----:B------:R-:W-:-:S03]  /*cd00*/  IMAD.MOV.U32 R10, RZ, RZ, R0 ;  /* 0x000000ffff0a7224 */ /* 0x000fc600078e0000 */
[----:B----4-:R-:W-:Y:S02]  /*cd10*/  FADD.FTZ R3, R62, R3 ;  /* 0x000000033e037221 */ /* 0x010fe40000010000 */
[----:B------:R-:W0:Y:S01]  /*cd20*/  MUFU.EX2 R70, R70 ;  /* 0x0000004600467308 */ /* 0x000e220000000800 */
[----:B--2---:R-:W-:Y:S01]  /*cd30*/  F2FP.BF16.F32.PACK_AB R152, R32, R51 ;  /* 0x000000332098723e */ /* 0x004fe200000010ff */
[C---:B-1----:R-:W-:Y:S01]  /*cd40*/  FADD.FTZ R3, R167.reuse, R3 ;  /* 0x00000003a7037221 */ /* 0x042fe20000010000 */
[----:B------:R-:W-:-:S03]  /*cd50*/  F2FP.BF16.F32.PACK_AB R167, R167, R62 ;  /* 0x0000003ea7a7723e */ /* 0x000fc600000010ff */
[----:B------:R-:W-:Y:S02]  /*cd60*/  FADD.FTZ R3, R58, R3 ;  /* 0x000000033a037221 */ /* 0x000fe40000010000 */
[----:B------:R-:W1:Y:S02]  /*cd70*/  MUFU.EX2 R54, R54 ;  /* 0x0000003600367308 */ /* 0x000e640000000800 */
[C---:B---3--:R-:W-:Y:S01]  /*cd80*/  FADD.FTZ R3, R161.reuse, R3 ;  /* 0x00000003a1037221 */ /* 0x048fe20000010000 */
[----:B------:R-:W-:-:S05]  /*cd90*/  F2FP.BF16.F32.PACK_AB R161, R161, R58 ;  /* 0x0000003aa1a1723e */ /* 0x000fca00000010ff */
        /* <DEDUP_REMOVED lines=23> */
[----:B------:R-:W-:Y:S06]  /*cf10*/  @P2 BRA `(.L_x_1134) ;  /* 0xffffffd000082947 */ /* 0x000fec000383ffff */
.L_x_1117:
[----:B------:R-:W-:Y:S06]  /*cf20*/  BAR.ARV 0x8, 0x120 ;  /* 0x0204800000007b1d */ /* 0x000fec0000002000 */
[----:B------:R-:W-:Y:S05]  /*cf30*/  @!P0 BRA `(.L_x_1135) ;  /* 0x0000000000048947 */ /* 0x000fea0003800000 */
[----:B------:R-:W-:Y:S01]  /*cf40*/  BPT.TRAP 0x1 ;  /* 0x000000040000795c */ /* 0x000fe20000300000 */
.L_x_1135:
[----:B------:R-:W-:Y:S01]  /*cf50*/  ULEA UR5, UR42, UR41, 0x3 ;  /* 0x000000292a057291 */ /* 0x000fe2000f8e183f */
[----:B------:R-:W-:-:S05]  /*cf60*/  IMAD.U32 R2, RZ, RZ, UR43 ;  /* 0x0000002bff027e24 */ /* 0x000fca000f8e00ff */
[----:B------:R-:W-:-:S04]  /*cf70*/  SHF.L.U32 R2, R2, 0x1f, RZ ;  /* 0x0000001f02027819 */ /* 0x000fc800000006ff */
[----:B------:R0:W1:Y:S01]  /*cf80*/  SYNCS.PHASECHK.TRANS64.TRYWAIT P2, [UR5+0x28850], R2 ;  /* 0x02885002ff0075a7 */ /* 0x0000620008040145 */
[----:B------:R-:W-:Y:S05]  /*cf90*/  @!P0 BRA `(.L_x_1136) ;  /* 0x0000000000048947 */ /* 0x000fea0003800000 */
[----:B------:R-:W-:Y:S01]  /*cfa0*/  BPT.TRAP 0x1 ;  /* 0x000000040000795c */ /* 0x000fe20000300000 */
.L_x_1136:
[----:B-1----:R-:W-:Y:S05]  /*cfb0*/  @P2 BRA `(.L_x_1137) ;  /* 0x0000000000082947 */ /* 0x002fea0003800000 */
[----:B------:R-:W1:Y:S02]  /*cfc0*/  SYNCS.PHASECHK.TRANS64.TRYWAIT P0, [UR5+0x28850], R2 ;  /* 0x02885002ff0075a7 */ /* 0x000e640008000145 */
[----:B-1----:R-:W-:Y:S05]  /*cfd0*/  @!P0 BRA `(.L_x_1138) ;  /* 0x0000007c00348947 */ /* 0x002fea0003800000 */
.L_x_1137:
[----:B------:R-:W-:Y:S01]  /*cfe0*/  UIADD3 UR41, UR41, 0x400, URZ ;  /* 0x0000040029297890 */ /* 0x000fe2000fffe03f */
[----:B------:R-:W-:Y:S01]  /*cff0*/  WARPGROUP.ARRIVE ;  /* 0x00000000000079c5 */ /* 0x000fe20000000000 */
[----:B------:R-:W-:Y:S01]  /*d000*/  UMOV UR7, 0x40000040 ;  /* 0x4000004000077882 */ /* 0x000fe20000000000 */
[----:B-1----:R-:W1:Y:S01]  /*d010*/  SHFL.BFLY PT, R7, R4, 0x2, 0x1f ;  /* 0x0c401f0004077f89 */ /* 0x002e6200000e0000 */
[----:B------:R-:W-:Y:S01]  /*d020*/  USHF.R.U32.HI UR41, URZ, 0x4, UR41 ;  /* 0x000000043f297899 */ /* 0x000fe20008011629 */
[----:B------:R-:W-:Y:S01]  /*d030*/  IMAD.U32 R15, RZ, RZ, UR5 ;  /* 0x00000005ff0f7e24 */ /* 0x000fe2000f8e00ff */
[----:B------:R-:W-:Y:S01]  /*d040*/  UIADD3 UR44, UR44, 0x1, URZ ;  /* 0x000000012c2c7890 */ /* 0x000fe2000fffe03f */
[----:B0-----:R-:W0:Y:S01]  /*d050*/  SHFL.BFLY PT, R2, R3, 0x2, 0x1f ;  /* 0x0c401f0003027f89 */ /* 0x001e2200000e0000 */
        /* <DEDUP_REMOVED lines=9> */
[----:B-1----:R-:W-:Y:S01]  /*d0f0*/  FADD.FTZ R7, R7, R4 ;  /* 0x0000000407077221 */ /* 0x002fe20000010000 */
[----:B------:R-:W-:Y:S01]  /*d100*/  UMOV UR7, 0x40000040 ;  /* 0x4000004000077882 */ /* 0x000fe20000000000 */
[----:B------:R-:W-:Y:S02]  /*d110*/  IMAD.MOV.U32 R4, RZ, RZ, RZ ;  /* 0x000000ffff047224 */ /* 0x000fe400078e00ff */
[----:B0-----:R-:W-:Y:S01]  /*d120*/  FADD.FTZ R6, R2, R3 ;  /* 0x0000000302067221 */ /* 0x001fe20000010000 */
[----:B------:R-:W-:Y:S01]  /*d130*/  IMAD.MOV.U32 R3, RZ, RZ, -0x800000 ;  /* 0xff800000ff037424 */ /* 0x000fe200078e00ff */
[----:B------:R-:W0:Y:S01]  /*d140*/  SHFL.BFLY PT, R2, R7, 0x1, 0x1f ;  /* 0x0c201f0007027f89 */ /* 0x000e2200000e0000 */
[----:B------:R-:W-:-:S03]  /*d150*/  USEL UR42, UR42, URZ, UP0 ;  /* 0x0000003f2a2a7287 */ /* 0x000fc60008000000 */
[----:B------:R-:W1:Y:S01]  /*d160*/  SHFL.BFLY PT, R9, R6, 0x1, 0x1f ;  /* 0x0c201f0006097f89 */ /* 0x000e6200000e0000 */
[----:B0-----:R-:W-:Y:S01]  /*d170*/  FADD.FTZ R12, R7, R2 ;  /* 0x00000002070c7221 */ /* 0x001fe20000010000 */
[----:B------:R-:W-:Y:S02]  /*d180*/  IMAD.MOV.U32 R2, RZ, RZ, -0x800000 ;  /* 0xff800000ff027424 */ /* 0x000fe400078e00ff */
[----:B-1----:R-:W-:Y:S02]  /*d190*/  FADD.FTZ R13, R6, R9 ;  /* 0x00000009060d7221 */ /* 0x002fe40000010000 */
[----:B------:R-:W-:-:S03]  /*d1a0*/  FSETP.NE.FTZ.AND P0, PT, R12, RZ, PT ;  /* 0x000000ff0c00720b */ /* 0x000fc60003f15000 */
[----:B------:R-:W-:-:S10]  /*d1b0*/  FSETP.NE.FTZ.AND P2, PT, R13, RZ, PT ;  /* 0x000000ff0d00720b */ /* 0x000fd40003f55000 */
[C---:B------:R-:W-:Y:S01]  /*d1c0*/  @P0 FMUL.FTZ R7, R5.reuse, 0.69314718246459960938 ;  /* 0x3f31721805070820 */ /* 0x040fe20000410000 */
[----:B------:R-:W0:Y:S02]  /*d1d0*/  @P0 MUFU.LG2 R9, R12 ;  /* 0x0000000c00090308 */ /* 0x000e240000000c00 */
[----:B------:R-:W-:Y:S01]  /*d1e0*/  @P2 FMUL.FTZ R14, R5, 0.69314718246459960938 ;  /* 0x3f317218050e2820 */ /* 0x000fe20000410000 */
[----:B------:R-:W-:-:S05]  /*d1f0*/  @!P1 VIADD R5, R15, 0x28860 ;  /* 0x000288600f059836 */ /* 0x000fca0000000000 */
[----:B------:R-:W1:Y:S01]  /*d200*/  @P2 MUFU.LG2 R11, R13 ;  /* 0x0000000d000b2308 */ /* 0x000e620000000c00 */
[----:B------:R-:W-:-:S07]  /*d210*/  @!P1 PRMT R5, RZ, 0x654, R5 ;  /* 0x00000654ff059816 */ /* 0x000fce0000000005 */
        /* <DEDUP_REMOVED lines=108> */
[----:B-1----:R-:W-:-:S07]  /*d8e0*/  FMUL.FTZ R151, R151, R10 ;  /* 0x0000000a97977220 */ /* 0x002fce0000410000 */
.L_x_1068:
[----:B------:R-:W0:Y:S01]  /*d8f0*/  S2R R5, SR_CgaCtaId ;  /* 0x0000000000057919 */ /* 0x000e220000008800 */
[----:B------:R-:W-:Y:S01]  /*d900*/  MOV R0, 0x400 ;  /* 0x0000040000007802 */ /* 0x000fe20000000f00 */
[----:B------:R-:W-:Y:S01]  /*d910*/  BSSY B0, `(.L_x_1139) ;  /* 0x00001ed000007945 */ /* 0x000fe20003800000 */
[----:B------:R-:W-:Y:S02]  /*d920*/  BAR.SYNC.DEFER_BLOCKING 0x5, 0x120 ;  /* 0x0144800000007b1d */ /* 0x000fe40000010000 */
[----:B0-----:R-:W-:-:S05]  /*d930*/  LEA R0, R5, R0, 0x18 ;  /* 0x0000000005007211 */ /* 0x001fca00078ec0ff */
[----:B------:R-:W0:Y:S02]  /*d940*/  LDS.128 R184, [R0+0x288d0] ;  /* 0x0288d00000b87984 */ /* 0x000e240000000c00 */
[----:B0-----:R-:W-:Y:S02]  /*d950*/  R2UR UR6, R186 ;  /* 0x00000000ba0672ca */ /* 0x001fe400000e0000 */
[----:B------:R-:W-:Y:S01]  /*d960*/  R2UR UR5, R187 ;  /* 0x00000000bb0572ca */ /* 0x000fe200000e0000 */
[----:B------:R-:W-:Y:S06]  /*d970*/  BAR.ARV 0x4, 0x120 ;  /* 0x0104800000007b1d */ /* 0x000fec0000002000 */
[----:B------:R-:W-:Y:S08]  /*d980*/  @P0 BRA `(.L_x_1140) ;  /* 0x0000001000f00947 */ /* 0x000ff00003800000 */
[----:B------:R-:W0:Y:S01]  /*d990*/  S2R R5, SR_SWINHI ;  /* 0x0000000000057919 */ /* 0x000e220000002f00 */
[----:B------:R-:W-:Y:S01]  /*d9a0*/  F2FP.BF16.F32.PACK_AB R6, R6, R31 ;  /* 0x0000001f0606723e */ /* 0x000fe200000010ff */
[----:B------:R-:W-:Y:S01]  /*d9b0*/  ULDC.64 UR8, c[0x0][0xbd8] ;  /* 0x0002f60000087ab9 */ /* 0x000fe20000000a00 */
[----:B------:R-:W-:Y:S01]  /*d9c0*/  F2FP.BF16.F32.PACK_AB R7, R7, R94 ;  /* 0x0000005e0707723e */ /* 0x000fe200000010ff */
[----:B------:R-:W-:Y:S01]  /*d9d0*/  UISETP.NE.U32.AND UP0, UPT, UR8, URZ, UPT ;  /* 0x0000003f0800728c */ /* 0x000fe2000bf05070 */
[----:B------:R-:W-:Y:S02]  /*d9e0*/  F2FP.BF16.F32.PACK_AB R120, R121, R120 ;  /* 0x000000787978723e */ /* 0x000fe400000010ff */
[----:B------:R-:W-:Y:S01]  /*d9f0*/  F2FP.BF16.F32.PACK_AB R121, R123, R122 ;  /* 0x0000007a7b79723e */ /* 0x000fe200000010ff */
[----:B------:R-:W-:Y:S01]  /*da00*/  UISETP.NE.AND.EX UP0, UPT, UR9, URZ, UPT, UP0 ;  /* 0x0000003f0900728c */ /* 0x000fe2000bf05300 */
[----:B------:R-:W-:Y:S02]  /*da10*/  F2FP.BF16.F32.PACK_AB R128, R129, R128 ;  /* 0x000000808180723e */ /* 0x000fe400000010ff */
[----:B------:R-:W-:Y:S01]  /*da20*/  F2FP.BF16.F32.PACK_AB R122, R125, R124 ;  /* 0x0000007c7d7a723e */ /* 0x000fe200000010ff */
[----:B------:R-:W-:Y:S01]  /*da30*/  ULDC.64 UR8, c[0x0][0xbd8] ;  /* 0x0002f60000087ab9 */ /* 0x000fe20000000a00 */
[----:B------:R-:W-:Y:S01]  /*da40*/  F2FP.BF16.F32.PACK_AB R123, R127, R126 ;  /* 0x0000007e7f7b723e */ /* 0x000fe200000010ff */
[----:B------:R-:W-:Y:S01]  /*da50*/  UIMAD.WIDE UR8, UR38, 0x4, UR8 ;  /* 0x00000004260878a5 */ /* 0x000fe2000f8e0208 */
        /* <DEDUP_REMOVED lines=9> */
[----:B------:R-:W-:Y:S02]  /*daf0*/  MOV R20, R0 ;  /* 0x0000000000147202 */ /* 0x000fe40000000f00 */
[----:B0-----:R-:W-:Y:S02]  /*db00*/  MOV R21, R5 ;  /* 0x0000000500157202 */ /* 0x001fe40000000f00 */
[----:B------:R-:W-:Y:S02]  /*db10*/  F2FP.BF16.F32.PACK_AB R146, R149, R148 ;  /* 0x000000949592723e */ /* 0x000fe400000010ff */
[----:B------:R-:W-:Y:S01]  /*db20*/  F2FP.BF16.F32.PACK_AB R147, R151, R150 ;  /* 0x000000969793723e */ /* 0x000fe200000010ff */
[----:B------:R-:W-:-:S03]  /*db30*/  IMAD.WIDE R4, R192, 0x2, R20 ;  /* 0x00000002c0047825 */ /* 0x000fc600078e0214 */
[C---:B------:R-:W-:Y:S02]  /*db40*/  LOP3.LUT R9, R4.reuse, 0x380, RZ, 0xc0, !PT ;  /* 0x0000038004097812 */ /* 0x040fe400078ec0ff */
[C---:B------:R-:W-:Y:S02]  /*db50*/  IADD3 R17, P6, R4.reuse, 0x20, RZ ;  /* 0x0000002004117810 */ /* 0x040fe40007fde0ff */
[C---:B------:R-:W-:Y:S02]  /*db60*/  IADD3 R33, P5, R4.reuse, 0x40, RZ ;  /* 0x0000004004217810 */ /* 0x040fe40007fbe0ff */
[----:B------:R-:W-:Y:S01]  /*db70*/  SHF.R.U64 R9, R9, 0x3, RZ ;  /* 0x0000000309097819 */ /* 0x000fe200000012ff */
[--C-:B------:R-:W-:Y:S01]  /*db80*/  IMAD.X R29, RZ, RZ, R5.reuse, P6 ;  /* 0x000000ffff1d7224 */ /* 0x100fe200030e0605 */
[----:B------:R-:W-:Y:S01]  /*db90*/  IADD3 R37, P3, R4, 0x4000, RZ ;  /* 0x0000400004257810 */ /* 0x000fe20007f7e0ff */
[----:B------:R-:W-:Y:S01]  /*dba0*/  IMAD.X R27, RZ, RZ, R5, P5 ;  /* 0x000000ffff1b7224 */ /* 0x000fe200028e0605 */
[----:B------:R-:W-:-:S02]  /*dbb0*/  LOP3.LUT R10, R17, 0x380, RZ, 0xc0, !PT ;  /* 0x00000380110a7812 */ /* 0x000fc400078ec0ff */
[C---:B------:R-:W-:Y:S01]  /*dbc0*/  IADD3 R35, P4, R4.reuse, 0x60, RZ ;  /* 0x0000006004237810 */ /* 0x040fe20007f9e0ff */
[--C-:B------:R-:W-:Y:S01]  /*dbd0*/  IMAD.X R13, RZ, RZ, R5.reuse, P3 ;  /* 0x000000ffff0d7224 */ /* 0x100fe200018e0605 */
[C---:B------:R-:W-:Y:S02]  /*dbe0*/  IADD3 R39, P2, R4.reuse, 0x4020, RZ ;  /* 0x0000402004277810 */ /* 0x040fe40007f5e0ff */
[C---:B------:R-:W-:Y:S01]  /*dbf0*/  IADD3 R24, P1, R4.reuse, 0x4040, RZ ;  /* 0x0000404004187810 */ /* 0x040fe20007f3e0ff */
[--C-:B------:R-:W-:Y:S01]  /*dc00*/  IMAD.X R15, RZ, RZ, R5.reuse, P4 ;  /* 0x000000ffff0f7224 */ /* 0x100fe200020e0605 */
[----:B------:R-:W-:Y:S01]  /*dc10*/  BAR.SYNC.DEFER_BLOCKING 0x1, 0x100 ;  /* 0x0044000000007b1d */ /* 0x000fe20000010000 */
[----:B------:R-:W-:Y:S01]  /*dc20*/  IADD3 R41, P0, R4, 0x4060, RZ ;  /* 0x0000406004297810 */ /* 0x000fe20007f1e0ff */
[--C-:B------:R-:W-:Y:S01]  /*dc30*/  IMAD.X R11, RZ, RZ, R5.reuse, P2 ;  /* 0x000000ffff0b7224 */ /* 0x100fe200010e0605 */
[----:B------:R-:W-:Y:S01]  /*dc40*/  LOP3.LUT R4, R9, R4, RZ, 0x3c, !PT ;  /* 0x0000000409047212 */ /* 0x000fe200078e3cff */
[--C-:B------:R-:W-:Y:S01]  /*dc50*/  IMAD.X R9, RZ, RZ, R5.reuse, P1 ;  /* 0x000000ffff097224 */ /* 0x100fe200008e0605 */
[----:B------:R-:W-:Y:S01]  /*dc60*/  LOP3.LUT R12, R33, 0x380, RZ, 0xc0, !PT ;  /* 0x00000380210c7812 */ /* 0x000fe200078ec0ff */
[----:B------:R-:W-:Y:S01]  /*dc70*/  IMAD.X R25, RZ, RZ, R5, P0 ;  /* 0x000000ffff197224 */ /* 0x000fe200000e0605 */
[----:B------:R-:W-:-:S02]  /*dc80*/  LOP3.LUT R18, R37, 0x380, RZ, 0xc0, !PT ;  /* 0x0000038025127812 */ /* 0x000fc400078ec0ff */
[----:B------:R-:W-:Y:S02]  /*dc90*/  SHF.R.U64 R10, R10, 0x3, RZ ;  /* 0x000000030a0a7819 */ /* 0x000fe400000012ff */
[----:B------:R-:W-:Y:S02]  /*dca0*/  SHF.R.U64 R12, R12, 0x3, RZ ;  /* 0x000000030c0c7819 */ /* 0x000fe400000012ff */
[----:B------:R-:W-:Y:S02]  /*dcb0*/  MOV R30, R4 ;  /* 0x00000004001e7202 */ /* 0x000fe40000000f00 */
[----:B------:R-:W-:Y:S02]  /*dcc0*/  SHF.R.U64 R18, R18, 0x3, RZ ;  /* 0x0000000312127819 */ /* 0x000fe400000012ff */
[----:B------:R-:W-:Y:S02]  /*dcd0*/  F2FP.BF16.F32.PACK_AB R4, R89, R8 ;  /* 0x000000085904723e */ /* 0x000fe400000010ff */
[----:B------:R-:W-:-:S02]  /*dce0*/  LOP3.LUT R28, R10, R17, RZ, 0x3c, !PT ;  /* 0x000000110a1c7212 */ /* 0x000fc400078e3cff */
[----:B------:R-:W-:Y:S02]  /*dcf0*/  LOP3.LUT R8, R39, 0x380, RZ, 0xc0, !PT ;  /* 0x0000038027087812 */ /* 0x000fe400078ec0ff */
[----:B------:R-:W-:Y:S02]  /*dd00*/  LOP3.LUT R17, R24, 0x380, RZ, 0xc0, !PT ;  /* 0x0000038018117812 */ /* 0x000fe400078ec0ff */
[----:B------:R-:W-:Y:S02]  /*dd10*/  LOP3.LUT R26, R12, R33, RZ, 0x3c, !PT ;  /* 0x000000210c1a7212 */ /* 0x000fe400078e3cff */
[----:B------:R-:W-:Y:S02]  /*dd20*/  LOP3.LUT R14, R35, 0x380, RZ, 0xc0, !PT ;  /* 0x00000380230e7812 */ /* 0x000fe400078ec0ff */
[----:B------:R-:W-:Y:S02]  /*dd30*/  LOP3.LUT R12, R18, R37, RZ, 0x3c, !PT ;  /* 0x00000025120c7212 */ /* 0x000fe400078e3cff */
[----:B------:R-:W-:-:S02]  /*dd40*/  LOP3.LUT R18, R41, 0x380, RZ, 0xc0, !PT ;  /* 0x0000038029127812 */ /* 0x000fc400078ec0ff */
[----:B------:R-:W-:Y:S02]  /*dd50*/  SHF.R.U64 R8, R8, 0x3, RZ ;  /* 0x0000000308087819 */ /* 0x000fe400000012ff */
[----:B------:R-:W-:Y:S02]  /*dd60*/  SHF.R.U64 R17, R17, 0x3, RZ ;  /* 0x0000000311117819 */ /* 0x000fe400000012ff */
[----:B------:R-:W-:Y:S02]  /*dd70*/  SHF.R.U64 R14, R14, 0x3, RZ ;  /* 0x000000030e0e7819 */ /* 0x000fe400000012ff */
[----:B------:R-:W-:Y:S02]  /*dd80*/  SHF.R.U64 R18, R18, 0x3, RZ ;  /* 0x0000000312127819 */ /* 0x000fe400000012ff */
[----:B------:R-:W-:Y:S02]  /*dd90*/  LOP3.LUT R10, R8, R39, RZ, 0x3c, !PT ;  /* 0x00000027080a7212 */ /* 0x000fe400078e3cff */
[----:B------:R-:W-:-:S02]  /*dda0*/  F2FP.BF16.F32.PACK_AB R5, R91, R90 ;  /* 0x0000005a5b05723e */ /* 0x000fc400000010ff */
[----:B------:R-:W-:Y:S02]  /*ddb0*/  LOP3.LUT R8, R17, R24, RZ, 0x3c, !PT ;  /* 0x0000001811087212 */ /* 0x000fe400078e3cff */
[----:B------:R-:W-:Y:S01]  /*ddc0*/  LOP3.LUT R14, R14, R35, RZ, 0x3c, !PT ;  /* 0x000000230e0e7212 */ /* 0x000fe200078e3cff */
[----:B------:R0:W-:Y:S01]  /*ddd0*/  STSM.16.M88.4 [R30], R4 ;  /* 0x000000041e007844 */ /* 0x0001e20000000200 */
[----:B------:R-:W-:Y:S02]  /*dde0*/  MOV R29, R28 ;  /* 0x0000001c001d7202 */ /* 0x000fe40000000f00 */
[----:B------:R-:W-:Y:S02]  /*ddf0*/  LOP3.LUT R24, R18, R41, RZ, 0x3c, !PT ;  /* 0x0000002912187212 */ /* 0x000fe400078e3cff */
[----:B------:R-:W-:Y:S02]  /*de00*/  MOV R28, R26 ;  /* 0x0000001a001c7202 */ /* 0x000fe40000000f00 */
[----:B------:R-:W-:-:S02]  /*de10*/  MOV R26, R10 ;  /* 0x0000000a001a7202 */ /* 0x000fc40000000f00 */
[----:B------:R-:W-:Y:S02]  /*de20*/  MOV R18, R8 ;  /* 0x0000000800127202 */ /* 0x000fe40000000f00 */
[----:B------:R-:W-:Y:S02]  /*de30*/  F2FP.BF16.F32.PACK_AB R8, R97, R96 ;  /* 0x000000606108723e */ /* 0x000fe400000010ff */
[----:B------:R-:W-:Y:S02]  /*de40*/  F2FP.BF16.F32.PACK_AB R9, R99, R98 ;  /* 0x000000626309723e */ /* 0x000fe400000010ff */
[----:B------:R-:W-:Y:S02]  /*de50*/  F2FP.BF16.F32.PACK_AB R10, R101, R100 ;  /* 0x00000064650a723e */ /* 0x000fe400000010ff */
[----:B------:R-:W-:Y:S02]  /*de60*/  F2FP.BF16.F32.PACK_AB R11, R103, R102 ;  /* 0x00000066670b723e */ /* 0x000fe400000010ff */
[----:B------:R-:W-:-:S02]  /*de70*/  MOV R17, R14 ;  /* 0x0000000e00117202 */ /* 0x000fc40000000f00 */
[----:B------:R-:W-:Y:S01]  /*de80*/  MOV R27, R12 ;  /* 0x0000000c001b7202 */ /* 0x000fe20000000f00 */
[----:B------:R-:W-:Y:S01]  /*de90*/  STSM.16.M88.4 [R29], R8 ;  /* 0x000000081d007844 */ /* 0x000fe20000000200 */
[----:B0-----:R-:W-:Y:S02]  /*dea0*/  F2FP.BF16.F32.PACK_AB R4, R105, R104 ;  /* 0x000000686904723e */ /* 0x001fe400000010ff */
[----:B------:R-:W-:Y:S02]  /*deb0*/  F2FP.BF16.F32.PACK_AB R5, R107, R106 ;  /* 0x0000006a6b05723e */ /* 0x000fe400000010ff */
[----:B------:R-:W-:Y:S02]  /*dec0*/  F2FP.BF16.F32.PACK_AB R6, R109, R108 ;  /* 0x0000006c6d06723e */ /* 0x000fe400000010ff */
[----:B------:R-:W-:Y:S02]  /*ded0*/  F2FP.BF16.F32.PACK_AB R7, R111, R110 ;  /* 0x0000006e6f07723e */ /* 0x000fe400000010ff */
[----:B------:R-:W-:-:S02]  /*dee0*/  F2FP.BF16.F32.PACK_AB R12, R113, R112 ;  /* 0x00000070710c723e */ /* 0x000fc400000010ff */
[----:B------:R-:W-:Y:S01]  /*def0*/  F2FP.BF16.F32.PACK_AB R13, R115, R114 ;  /* 0x00000072730d723e */ /* 0x000fe200000010ff */
[----:B------:R0:W-:Y:S01]  /*df00*/  STSM.16.M88.4 [R28], R4 ;  /* 0x000000041c007844 */ /* 0x0001e20000000200 */
[----:B------:R-:W-:Y:S02]  /*df10*/  F2FP.BF16.F32.PACK_AB R14, R117, R116 ;  /* 0x00000074750e723e */ /* 0x000fe400000010ff */
[----:B------:R-:W-:Y:S02]  /*df20*/  F2FP.BF16.F32.PACK_AB R15, R119, R118 ;  /* 0x00000076770f723e */ /* 0x000fe400000010ff */
[----:B------:R-:W-:Y:S02]  /*df30*/  MOV R24, R24 ;  /* 0x0000001800187202 */ /* 0x000fe40000000f00 */
[----:B------:R-:W-:Y:S01]  /*df40*/  PLOP3.LUT P0, PT, PT, PT, UP0, 0x80, 0x0 ;  /* 0x000000000000781c */ /* 0x000fe20003f0f008 */
[----:B------:R1:W-:Y:S04]  /*df50*/  STSM.16.M88.4 [R17], R12 ;  /* 0x0000000c11007844 */ /* 0x0003e80000000200 */
[----:B------:R2:W-:Y:S04]  /*df60*/  STSM.16.M88.4 [R27], R120 ;  /* 0x000000781b007844 */ /* 0x0005e80000000200 */
[----:B------:R2:W-:Y:S01]  /*df70*/  STSM.16.M88.4 [R26], R128 ;  /* 0x000000801a007844 */ /* 0x0005e20000000200 */
[----:B0-----:R-:W-:-:S02]  /*df80*/  IMAD.U32 R4, RZ, RZ, UR8 ;  /* 0x00000008ff047e24 */ /* 0x001fc4000f8e00ff */
[----:B------:R-:W-:Y:S01]  /*df90*/  IMAD.U32 R5, RZ, RZ, UR9 ;  /* 0x00000009ff057e24 */ /* 0x000fe2000f8e00ff */
[----:B------:R2:W-:Y:S01]  /*dfa0*/  STSM.16.M88.4 [R18], R136 ;  /* 0x0000008812007844 */ /* 0x0005e20000000200 */
[----:B------:R-:W-:-:S03]  /*dfb0*/  ULDC.64 UR8, c[0x0][0xbe0] ;  /* 0x0002f80000087ab9 */ /* 0x000fc60000000a00 */
[----:B------:R2:W-:Y:S01]  /*dfc0*/  STSM.16.M88.4 [R24], R144 ;  /* 0x0000009018007844 */ /* 0x0005e20000000200 */
[----:B------:R-:W-:Y:S06]  /*dfd0*/  BAR.SYNC.DEFER_BLOCKING 0x1, 0x100 ;  /* 0x0044000000007b1d */ /* 0x000fec0000010000 */
[----:B------:R-:W3:Y:S01]  /*dfe0*/  @P0 LDG.E R6, desc[UR48][R4.64] ;  /* 0x0000003004060981 */ /* 0x000ee2000c1e1900 */
[----:B------:R-:W-:Y:S01]  /*dff0*/  UISETP.NE.U32.AND UP1, UPT, UR8, URZ, UPT ;  /* 0x0000003f0800728c */ /* 0x000fe2000bf25070 */
[----:B-1----:R-:W0:Y:S01]  /*e000*/  LDC R17, c[0x0][0xa88] ;  /* 0x0002a200ff117b82 */ /* 0x002e220000000800 */
[----:B------:R-:W-:Y:S01]  /*e010*/  IMAD R7, R22, 0x40, R19 ;  /* 0x0000004016077824 */ /* 0x000fe200078e0213 */
[----:B------:R-:W-:Y:S01]  /*e020*/  UMOV UR4, URZ ;  /* 0x0000003f00047c82 */ /* 0x000fe20008000000 */
[----:B------:R-:W-:-:S02]  /*e030*/  UISETP.NE.AND.EX UP1, UPT, UR9, URZ, UPT, UP1 ;  /* 0x0000003f0900728c */ /* 0x000fc4000bf25310 */
[----:B------:R-:W-:-:S04]  /*e040*/  IMAD.WIDE R20, R7, 0x2, R20 ;  /* 0x0000000207147825 */ /* 0x000fc800078e0214 */
[----:B------:R-:W-:Y:S02]  /*e050*/  PLOP3.LUT P2, PT, PT, PT, UP1, 0x80, 0x0 ;  /* 0x000000000000781c */ /* 0x000fe40003f4f018 */
[----:B------:R-:W-:-:S03]  /*e060*/  IADD3 R29, P1, R20, 0x1000, RZ ;  /* 0x00001000141d7810 */ /* 0x000fc60007f3e0ff */
[----:B------:R-:W-:Y:S02]  /*e070*/  @UP1 ULDC.64 UR8, c[0x0][0xbe0] ;  /* 0x0002f80000081ab9 */ /* 0x000fe40000000a00 */
[----:B------:R-:W-:-:S06]  /*e080*/  @UP1 UIMAD.WIDE UR8, UR38, 0x4, UR8 ;  /* 0x00000004260818a5 */ /* 0x000fcc000f8e0208 */
[----:B------:R-:W-:Y:S01]  /*e090*/  IMAD.U32 R7, RZ, RZ, UR9 ;  /* 0x00000009ff077e24 */ /* 0x000fe2000f8e00ff */
[----:B---3--:R-:W-:Y:S01]  /*e0a0*/  @P0 R2UR UR4, R6 ;  /* 0x00000000060402ca */ /* 0x008fe200000e0000 */
[----:B------:R-:W-:-:S05]  /*e0b0*/  IMAD.U32 R6, RZ, RZ, UR8 ;  /* 0x00000008ff067e24 */ /* 0x000fca000f8e00ff */
[----:B0-----:R2:W5:Y:S01]  /*e0c0*/  @P2 LDG.E R17, desc[UR48][R6.64] ;  /* 0x0000003006112981 */ /* 0x001562000c1e1900 */
[----:B------:R-:W-:Y:S08]  /*e0d0*/  @P2 BRA `(.L_x_1141) ;  /* 0x0000000000102947 */ /* 0x000ff00003800000 */
[----:B------:R-:W-:Y:S05]  /*e0e0*/  @!P0 BRA `(.L_x_1141) ;  /* 0x00000000000c8947 */ /* 0x000fea0003800000 */
[----:B--2---:R-:W2:Y:S04]  /*e0f0*/  LDG.E R6, desc[UR48][R4.64] ;  /* 0x0000003004067981 */ /* 0x004ea8000c1e1900 */
[----:B-----5:R-:W2:Y:S02]  /*e100*/  LDG.E R17, desc[UR48][R4.64+0x4] ;  /* 0x0000043004117981 */ /* 0x020ea4000c1e1900 */
[----:B--2---:R-:W-:-:S07]  /*e110*/  IMAD.IADD R17, R17, 0x1, -R6 ;  /* 0x0000000111117824 */ /* 0x004fce00078e0a06 */
.L_x_1141:
[----:B------:R-:W-:Y:S01]  /*e120*/  USHF.R.S32.HI UR14, URZ, 0x1f, UR37 ;  /* 0x0000001f3f0e7899 */ /* 0x000fe20008011425 */
[----:B------:R-:W-:Y:S01]  /*e130*/  IMAD R8, R188, 0x80, R190 ;  /* 0x00000080bc087824 */ /* 0x000fe200078e02be */
[----:B------:R-:W-:Y:S01]  /*e140*/  ULDC.64 UR12, c[0x0][0xb70] ;  /* 0x0002dc00000c7ab9 */ /* 0x000fe20000000a00 */
[----:B------:R-:W-:Y:S01]  /*e150*/  USHF.R.S32.HI UR11, URZ, 0x1f, UR4 ;  /* 0x0000001f3f0b7899 */ /* 0x000fe20008011404 */
[C---:B------:R-:W-:Y:S01]  /*e160*/  IADD3 R13, P2, R20.reuse, 0x2000, RZ ;  /* 0x00002000140d7810 */ /* 0x040fe20007f5e0ff */
[----:B------:R-:W-:Y:S01]  /*e170*/  UIMAD UR7, UR14, UR12, URZ ;  /* 0x0000000c0e0772a4 */ /* 0x000fe2000f8e023f */
[----:B------:R-:W-:Y:S01]  /*e180*/  SHF.R.S32.HI R5, RZ, 0x1f, R8 ;  /* 0x0000001fff057819 */ /* 0x000fe20000011408 */
[----:B------:R-:W-:Y:S01]  /*e190*/  UMOV UR10, UR4 ;  /* 0x00000004000a7c82 */ /* 0x000fe20008000000 */
[----:B------:R-:W-:Y:S01]  /*e1a0*/  USEL UR15, UR38, URZ, !UP0 ;  /* 0x0000003f260f7287 */ /* 0x000fe2000c000000 */
[----:B--2---:R-:W-:Y:S01]  /*e1b0*/  IADD3 R7, P6, R20, 0x3000, RZ ;  /* 0x0000300014077810 */ /* 0x004fe20007fde0ff */
[----:B------:R-:W-:Y:S01]  /*e1c0*/  UIMAD.WIDE.U32 UR8, UR37, UR12, UR10 ;  /* 0x0000000c250872a5 */ /* 0x000fe2000f8e000a */
[----:B------:R-:W-:Y:S01]  /*e1d0*/  LOP3.LUT R12, R13, 0x380, RZ, 0xc0, !PT ;  /* 0x000003800d0c7812 */ /* 0x000fe200078ec0ff */
[----:B------:R-:W-:Y:S01]  /*e1e0*/  UIMAD UR10, UR37, UR13, UR7 ;  /* 0x0000000d250a72a4 */ /* 0x000fe2000f8e0207 */
[----:B------:R-:W-:Y:S01]  /*e1f0*/  LOP3.LUT R4, R7, 0x380, RZ, 0xc0, !PT ;  /* 0x0000038007047812 */ /* 0x000fe200078ec0ff */
[----:B------:R-:W-:Y:S01]  /*e200*/  USHF.R.S32.HI UR7, URZ, 0x1f, UR38 ;  /* 0x0000001f3f077899 */ /* 0x000fe20008011426 */
[----:B------:R-:W-:Y:S01]  /*e210*/  LOP3.LUT R28, R29, 0x380, RZ, 0xc0, !PT ;  /* 0x000003801d1c7812 */ /* 0x000fe200078ec0ff */
[----:B------:R-:W-:Y:S01]  /*e220*/  ULDC.64 UR12, c[0x0][0xb78] ;  /* 0x0002de00000c7ab9 */ /* 0x000fe20000000a00 */
[----:B------:R-:W-:Y:S01]  /*e230*/  UIADD3 UR9, UR9, UR10, URZ ;  /* 0x0000000a09097290 */ /* 0x000fe2000fffe03f */
[----:B------:R-:W-:Y:S01]  /*e240*/  SHF.R.U64 R12, R12, 0x3, RZ ;  /* 0x000000030c0c7819 */ /* 0x000fe200000012ff */
[----:B------:R-:W-:Y:S01]  /*e250*/  USEL UR16, UR7, URZ, !UP0 ;  /* 0x0000003f07107287 */ /* 0x000fe2000c000000 */
[----:B------:R-:W-:Y:S01]  /*e260*/  SHF.R.U64 R4, R4, 0x3, RZ ;  /* 0x0000000304047819 */ /* 0x000fe200000012ff */
[----:B------:R-:W-:Y:S01]  /*e270*/  UIMAD.WIDE.U32 UR8, UR15, UR12, UR8 ;  /* 0x0000000c0f0872a5 */ /* 0x000fe2000f8e0008 */
[----:B------:R-:W-:Y:S01]  /*e280*/  SHF.R.U64 R28, R28, 0x3, RZ ;  /* 0x000000031c1c7819 */ /* 0x000fe200000012ff */
[----:B------:R-:W-:Y:S01]  /*e290*/  UIMAD UR7, UR16, UR12, URZ ;  /* 0x0000000c100772a4 */ /* 0x000fe2000f8e023f */
[----:B------:R-:W-:Y:S01]  /*e2a0*/  LOP3.LUT R12, R12, R13, RZ, 0x3c, !PT ;  /* 0x0000000d0c0c7212 */ /* 0x000fe200078e3cff */
[----:B------:R-:W-:Y:S01]  /*e2b0*/  IMAD.X R13, RZ, RZ, R21, P2 ;  /* 0x000000ffff0d7224 */ /* 0x000fe200010e0615 */
[----:B------:R-:W-:Y:S01]  /*e2c0*/  IADD3 R37, P5, R20, 0x4000, RZ ;  /* 0x0000400014257810 */ /* 0x000fe20007fbe0ff */
[----:B------:R-:W-:Y:S01]  /*e2d0*/  UIMAD UR7, UR15, UR13, UR7 ;  /* 0x0000000d0f0772a4 */ /* 0x000fe2000f8e0207 */
[----:B------:R-:W-:-:S02]  /*e2e0*/  IADD3 R6, P0, R8, UR8, RZ ;  /* 0x0000000808067c10 */ /* 0x000fc4000ff1e0ff */
[----:B------:R-:W-:Y:S02]  /*e2f0*/  LOP3.LUT R4, R4, R7, RZ, 0x3c, !PT ;  /* 0x0000000704047212 */ /* 0x000fe400078e3cff */
[C---:B------:R-:W-:Y:S01]  /*e300*/  IADD3 R41, P4, R20.reuse, 0x5000, RZ ;  /* 0x0000500014297810 */ /* 0x040fe20007f9e0ff */
[----:B------:R-:W-:Y:S01]  /*e310*/  IMAD.U32 R10, RZ, RZ, UR7 ;  /* 0x00000007ff0a7e24 */ /* 0x000fe2000f8e00ff */
[----:B------:R-:W-:Y:S02]  /*e320*/  IADD3 R25, P3, R20, 0x6000, RZ ;  /* 0x0000600014197810 */ /* 0x000fe40007f7e0ff */
[----:B------:R-:W-:Y:S01]  /*e330*/  LOP3.LUT R28, R28, R29, RZ, 0x3c, !PT ;  /* 0x0000001d1c1c7212 */ /* 0x000fe200078e3cff */
[----:B------:R-:W-:Y:S01]  /*e340*/  IMAD.X R29, RZ, RZ, R21, P1 ;  /* 0x000000ffff1d7224 */ /* 0x000fe200008e0615 */
[----:B------:R-:W-:Y:S01]  /*e350*/  IADD3.X R5, R5, UR9, R10, P0, !PT ;  /* 0x0000000905057c10 */ /* 0x000fe200087fe40a */
[----:B------:R-:W-:Y:S01]  /*e360*/  ULDC.64 UR8, c[0x0][0xb40] ;  /* 0x0002d00000087ab9 */ /* 0x000fe20000000a00 */
[----:B------:R-:W-:-:S02]  /*e370*/  IADD3 R7, P2, R20, 0x7000, RZ ;  /* 0x0000700014077810 */ /* 0x000fc40007f5e0ff */
[C---:B------:R-:W-:Y:S02]  /*e380*/  LEA R46, P0, R6.reuse, UR8, 0x2 ;  /* 0x00000008062e7c11 */ /* 0x040fe4000f8010ff */
[----:B------:R-:W-:Y:S02]  /*e390*/  LOP3.LUT R36, R37, 0x380, RZ, 0xc0, !PT ;  /* 0x0000038025247812 */ /* 0x000fe400078ec0ff */
[----:B------:R-:W-:Y:S01]  /*e3a0*/  LEA.HI.X R47, R6, UR9, R5, 0x2, P0 ;  /* 0x00000009062f7c11 */ /* 0x000fe200080f1405 */
[C---:B------:R-:W-:Y:S01]  /*e3b0*/  VIADD R6, R8.reuse, 0x8 ;  /* 0x0000000808067836 */ /* 0x040fe20000000000 */
[----:B------:R-:W-:Y:S01]  /*e3c0*/  LOP3.LUT P0, RZ, R189, 0x3, RZ, 0xc0, !PT ;  /* 0x00000003bdff7812 */ /* 0x000fe2000780c0ff */
[----:B------:R-:W-:Y:S01]  /*e3d0*/  IMAD.X R5, RZ, RZ, R21, P6 ;  /* 0x000000ffff057224 */ /* 0x000fe200030e0615 */
[----:B------:R-:W-:Y:S01]  /*e3e0*/  LOP3.LUT R40, R41, 0x380, RZ, 0xc0, !PT ;  /* 0x0000038029287812 */ /* 0x000fe200078ec0ff */
[----:B------:R-:W-:Y:S01]  /*e3f0*/  ULDC.64 UR8, c[0x0][0xaa0] ;  /* 0x0002a80000087ab9 */ /* 0x000fe20000000a00 */
[----:B-----5:R-:W-:-:S02]  /*e400*/  ISETP.GE.OR P1, PT, R8, R17, P0 ;  /* 0x000000110800720c */ /* 0x020fc40000726670 */
[----:B------:R-:W-:Y:S02]  /*e410*/  LOP3.LUT R24, R25, 0x380, RZ, 0xc0, !PT ;  /* 0x0000038019187812 */ /* 0x000fe400078ec0ff */
[----:B------:R-:W-:Y:S02]  /*e420*/  LOP3.LUT R9, R20, 0x380, RZ, 0xc0, !PT ;  /* 0x0000038014097812 */ /* 0x000fe400078ec0ff */
[----:B------:R-:W-:Y:S02]  /*e430*/  ISETP.GE.OR P0, PT, R6, R17, P0 ;  /* 0x000000110600720c */ /* 0x000fe40000706670 */
[----:B------:R-:W-:Y:S02]  /*e440*/  LOP3.LUT R6, R7, 0x380, RZ, 0xc0, !PT ;  /* 0x0000038007067812 */ /* 0x000fe400078ec0ff */
[----:B------:R-:W-:Y:S02]  /*e450*/  SHF.R.U64 R36, R36, 0x3, RZ ;  /* 0x0000000324247819 */ /* 0x000fe400000012ff */
[----:B------:R-:W-:Y:S01]  /*e460*/  SHF.R.U64 R40, R40, 0x3, RZ ;  /* 0x0000000328287819 */ /* 0x000fe200000012ff */
[----:B------:R-:W-:Y:S01]  /*e470*/  UIMAD UR7, UR11, UR8, URZ ;  /* 0x000000080b0772a4 */ /* 0x000fe2000f8e023f */
[----:B------:R-:W-:Y:S01]  /*e480*/  SHF.R.U64 R24, R24, 0x3, RZ ;  /* 0x0000000318187819 */ /* 0x000fe200000012ff */
[----:B------:R0:W-:Y:S01]  /*e490*/  @!P1 STG.E desc[UR48][R46.64], R3 ;  /* 0x000000032e009986 */ /* 0x0001e2000c101930 */
[----:B------:R-:W-:-:S02]  /*e4a0*/  SHF.R.U64 R9, R9, 0x3, RZ ;  /* 0x0000000309097819 */ /* 0x000fc400000012ff */
[----:B------:R-:W-:Y:S01]  /*e4b0*/  SHF.R.U64 R6, R6, 0x3, RZ ;  /* 0x0000000306067819 */ /* 0x000fe200000012ff */
[----:B------:R-:W-:Y:S01]  /*e4c0*/  IMAD.MOV.U32 R44, RZ, RZ, R19 ;  /* 0x000000ffff2c7224 */ /* 0x000fe200078e0013 */
        /* <DEDUP_REMOVED lines=9> */
[----:B0-----:R-:W-:Y:S01]  /*e560*/  IMAD.U32 R3, RZ, RZ, UR8 ;  /* 0x00000008ff037e24 */ /* 0x001fe2000f8e00ff */
[----:B------:R-:W-:Y:S01]  /*e570*/  SHF.R.S32.HI R45, RZ, 0x1f, R19 ;  /* 0x0000001fff2d7819 */ /* 0x000fe20000011413 */
[----:B------:R0:W-:Y:S01]  /*e580*/  @!P0 STG.E desc[UR48][R46.64+0x20], R2 ;  /* 0x000020022e008986 */ /* 0x0001e2000c101930 */
[----:B------:R-:W-:-:S03]  /*e590*/  UIMAD UR7, UR4, UR9, UR7 ;  /* 0x00000009040772a4 */ /* 0x000fc6000f8e0207 */
[----:B------:R1:W5:Y:S01]  /*e5a0*/  LD.E.128 R32, desc[UR48][R20.64] ;  /* 0x0000003014207980 */ /* 0x000362000c101d00 */
[----:B------:R-:W-:-:S03]  /*e5b0*/  ULDC.64 UR8, c[0x0][0xae0] ;  /* 0x0002b80000087ab9 */ /* 0x000fc60000000a00 */
[----:B------:R-:W5:Y:S04]  /*e5c0*/  LD.E.128 R28, desc[UR48][R28.64] ;  /* 0x000000301c1c7980 */ /* 0x000f68000c101d00 */
[----:B------:R-:W5:Y:S01]  /*e5d0*/  LD.E.128 R12, desc[UR48][R12.64] ;  /* 0x000000300c0c7980 */ /* 0x000f62000c101d00 */
[----:B0-----:R-:W-:-:S03]  /*e5e0*/  IMAD.WIDE.U32 R2, R3, UR4, R44 ;  /* 0x0000000403027c25 */ /* 0x001fc6000f8e002c */
[----:B------:R-:W5:Y:S04]  /*e5f0*/  LD.E.128 R4, desc[UR48][R4.64] ;  /* 0x0000003004047980 */ /* 0x000f68000c101d00 */
[----:B------:R-:W5:Y:S04]  /*e600*/  LD.E.128 R36, desc[UR48][R36.64] ;  /* 0x0000003024247980 */ /* 0x000f68000c101d00 */
[----:B------:R-:W5:Y:S04]  /*e610*/  LD.E.128 R40, desc[UR48][R40.64] ;  /* 0x0000003028287980 */ /* 0x000f68000c101d00 */
[----:B------:R-:W5:Y:S04]  /*e620*/  LD.E.128 R24, desc[UR48][R24.64] ;  /* 0x0000003018187980 */ /* 0x000f68000c101d00 */
[----:B------:R-:W5:Y:S01]  /*e630*/  LD.E.128 R8, desc[UR48][R8.64] ;  /* 0x0000003008087980 */ /* 0x000f62000c101d00 */
[----:B------:R-:W-:Y:S01]  /*e640*/  UIMAD UR4, UR14, UR8, URZ ;  /* 0x000000080e0472a4 */ /* 0x000fe2000f8e023f */
[----:B------:R-:W-:Y:S01]  /*e650*/  VIADD R3, R3, UR7 ;  /* 0x0000000703037c36 */ /* 0x000fe20008000000 */
[----:B------:R-:W-:Y:S01]  /*e660*/  SHF.R.S32.HI R23, RZ, 0x1f, R22 ;  /* 0x0000001fff177819 */ /* 0x000fe20000011416 */
[----:B------:R-:W-:Y:S01]  /*e670*/  @!PT LDS RZ, [RZ] ;  /* 0x00000000fffff984 */ /* 0x000fe20000000800 */
[----:B------:R-:W-:Y:S01]  /*e680*/  @!PT LDS RZ, [RZ] ;  /* 0x00000000fffff984 */ /* 0x000fe20000000800 */
[----:B------:R-:W-:Y:S01]  /*e690*/  @!PT LDS RZ, [RZ] ;  /* 0x00000000fffff984 */ /* 0x000fe20000000800 */
[----:B------:R-:W-:Y:S01]  /*e6a0*/  @!PT LDS RZ, [RZ] ;  /* 0x00000000fffff984 */ /* 0x000fe20000000800 */
[----:B------:R0:W-:Y:S06]  /*e6b0*/  MEMBAR.ALL.CTA ;  /* 0x0000000000007992 */ /* 0x0001ec0000008000 */
[----:B0-----:R-:W0:Y:S01]  /*e6c0*/  FENCE.VIEW.ASYNC.S ;  /* 0x00000000000073c6 */ /* 0x001e220000000000 */
[----:B-1----:R-:W-:Y:S01]  /*e6d0*/  IMAD.U32 R21, RZ, RZ, UR8 ;  /* 0x00000008ff157e24 */ /* 0x002fe2000f8e00ff */
[----:B------:R-:W-:Y:S01]  /*e6e0*/  UIMAD UR4, UR37, UR9, UR4 ;  /* 0x00000009250472a4 */ /* 0x000fe2000f8e0204 */
[----:B------:R-:W-:Y:S01]  /*e6f0*/  IMAD R20, R188, -0x80, R17 ;  /* 0xffffff80bc147824 */ /* 0x000fe200078e0211 */
[----:B------:R-:W-:Y:S01]  /*e700*/  BSSY B1, `(.L_x_1142) ;  /* 0x0000025000017945 */ /* 0x000fe20003800000 */
[----:B------:R-:W-:Y:S01]  /*e710*/  IMAD.WIDE.U32 R2, R21, UR37, R2 ;  /* 0x0000002515027c25 */ /* 0x000fe2000f8e0002 */
[----:B------:R-:W-:-:S02]  /*e720*/  ULDC.64 UR8, c[0x0][0xae8] ;  /* 0x0002ba0000087ab9 */ /* 0x000fc40000000a00 */
[CC--:B------:R-:W-:Y:S01]  /*e730*/  ISETP.GE.AND P2, PT, R22.reuse, R20.reuse, PT ;  /* 0x000000141600720c */ /* 0x0c0fe20003f46270 */
[----:B------:R-:W-:Y:S01]  /*e740*/  VIADD R3, R3, UR4 ;  /* 0x0000000403037c36 */ /* 0x000fe20008000000 */
[----:B------:R-:W-:Y:S01]  /*e750*/  UIMAD UR4, UR16, UR8, URZ ;  /* 0x00000008100472a4 */ /* 0x000fe2000f8e023f */
[----:B------:R-:W-:Y:S02]  /*e760*/  VIADD R17, R22, 0x20 ;  /* 0x0000002016117836 */ /* 0x000fe40000000000 */
[----:B------:R-:W-:Y:S01]  /*e770*/  VIADD R0, R0, 0x28820 ;  /* 0x0002882000007836 */ /* 0x000fe20000000000 */
[----:B------:R-:W-:Y:S01]  /*e780*/  UIMAD UR4, UR15, UR9, UR4 ;  /* 0x000000090f0472a4 */ /* 0x000fe2000f8e0204 */
[----:B------:R-:W-:Y:S01]  /*e790*/  IMAD.U32 R45, RZ, RZ, UR8 ;  /* 0x00000008ff2d7e24 */ /* 0x000fe2000f8e00ff */
[----:B------:R-:W-:Y:S01]  /*e7a0*/  ISETP.GE.AND P4, PT, R17, R20, PT ;  /* 0x000000141100720c */ /* 0x000fe20003f86270 */
[----:B------:R-:W-:Y:S01]  /*e7b0*/  VIADD R17, R22, 0x40 ;  /* 0x0000004016117836 */ /* 0x000fe20000000000 */
[----:B------:R-:W-:Y:S01]  /*e7c0*/  PRMT R0, RZ, 0x654, R0 ;  /* 0x00000654ff007816 */ /* 0x000fe20000000000 */
[----:B------:R-:W-:-:S03]  /*e7d0*/  IMAD.WIDE.U32 R44, R45, UR15, R2 ;  /* 0x0000000f2d2c7c25 */ /* 0x000fc6000f8e0002 */
[----:B------:R-:W-:Y:S01]  /*e7e0*/  ISETP.GE.AND P0, PT, R17, R20, PT ;  /* 0x000000141100720c */ /* 0x000fe20003f06270 */
[----:B------:R-:W-:Y:S01]  /*e7f0*/  VIADD R18, R22, 0x60 ;  /* 0x0000006016127836 */ /* 0x000fe20000000000 */
[----:B0-----:R0:W-:Y:S01]  /*e800*/  SYNCS.ARRIVE.TRANS64.RED.A1T0 RZ, [R0+URZ], RZ ;  /* 0x000000ff00ff79a7 */ /* 0x0011e2000810043f */
[----:B------:R-:W-:-:S03]  /*e810*/  VIADD R49, R45, UR4 ;  /* 0x000000042d317c36 */ /* 0x000fc60008000000 */
[----:B------:R-:W-:Y:S01]  /*e820*/  ISETP.GE.AND P1, PT, R18, R20, PT ;  /* 0x000000141200720c */ /* 0x000fe20003f26270 */
[----:B------:R-:W-:Y:S01]  /*e830*/  IMAD.WIDE R20, R188, 0x80, R22 ;  /* 0x00000080bc147825 */ /* 0x000fe200078e0216 */
[----:B------:R-:W-:Y:S11]  /*e840*/  @P2 BRA `(.L_x_1143) ;  /* 0x0000000000402947 */ /* 0x000ff60003800000 */
[----:B------:R-:W-:Y:S01]  /*e850*/  ULDC.64 UR8, c[0x0][0xad8] ;  /* 0x0002b60000087ab9 */ /* 0x000fe20000000a00 */
[----:B0-----:R-:W-:Y:S01]  /*e860*/  VIADD R0, R19, 0x40 ;  /* 0x0000004013007836 */ /* 0x001fe20000000000 */
        /* <DEDUP_REMOVED lines=12> */
[----:B-----5:R1:W-:Y:S04]  /*e930*/  @!P2 STG.E.128 desc[UR48][R46.64], R32 ;  /* 0x000000202e00a986 */ /* 0x0203e8000c101d30 */
[----:B------:R1:W-:Y:S02]  /*e940*/  @!P3 STG.E.128 desc[UR48][R46.64+0x80], R36 ;  /* 0x000080242e00b986 */ /* 0x0003e4000c101d30 */
.L_x_1143:
[----:B------:R-:W-:Y:S05]  /*e950*/  BSYNC B1 ;  /* 0x0000000000017941 */ /* 0x000fea0003800000 */
.L_x_1142:
        /* <DEDUP_REMOVED lines=8> */
[----:B0-----:R-:W-:Y:S02]  /*e9e0*/  IMAD.X R0, RZ, RZ, R21, P2 ;  /* 0x000000ffff007224 */ /* 0x001fe400010e0615 */
[----:B------:R-:W-:Y:S02]  /*e9f0*/  VIADD R18, R19, 0x40 ;  /* 0x0000004013127836 */ /* 0x000fe40000000000 */
[----:B------:R-:W-:-:S02]  /*ea00*/  IMAD R0, R0, UR8, RZ ;  /* 0x0000000800007c24 */ /* 0x000fc4000f8e02ff */
[----:B------:R-:W-:Y:S01]  /*ea10*/  IMAD.WIDE.U32 R2, R17, UR8, R2 ;  /* 0x0000000811027c25 */ /* 0x000fe2000f8e0002 */
[----:B------:R-:W-:-:S03]  /*ea20*/  ISETP.GE.AND P4, PT, R18, UR4, PT ;  /* 0x0000000412007c0c */ /* 0x000fc6000bf86270 */
[----:B------:R-:W-:Y:S01]  /*ea30*/  IMAD R17, R17, UR9, R0 ;  /* 0x0000000911117c24 */ /* 0x000fe2000f8e0200 */
[----:B------:R-:W-:Y:S02]  /*ea40*/  ULDC.64 UR8, c[0x0][0xa80] ;  /* 0x0002a00000087ab9 */ /* 0x000fe40000000a00 */
[----:B-1---5:R-:W-:Y:S01]  /*ea50*/  LEA R32, P2, R2, UR8, 0x1 ;  /* 0x0000000802207c11 */ /* 0x022fe2000f8408ff */
[----:B------:R-:W-:-:S05]  /*ea60*/  IMAD.IADD R3, R3, 0x1, R17 ;  /* 0x0000000103037824 */ /* 0x000fca00078e0211 */
[----:B------:R-:W-:-:S05]  /*ea70*/  LEA.HI.X R33, R2, UR9, R3, 0x1, P2 ;  /* 0x0000000902217c11 */ /* 0x000fca00090f0c03 */
[----:B------:R2:W-:Y:S04]  /*ea80*/  @!P3 STG.E.128 desc[UR48][R32.64], R28 ;  /* 0x0000001c2000b986 */ /* 0x0005e8000c101d30 */
[----:B------:R2:W-:Y:S02]  /*ea90*/  @!P4 STG.E.128 desc[UR48][R32.64+0x80], R40 ;  /* 0x000080282000c986 */ /* 0x0005e4000c101d30 */
.L_x_1145:
[----:B------:R-:W-:Y:S05]  /*eaa0*/  BSYNC B1 ;  /* 0x0000000000017941 */ /* 0x000fea0003800000 */
.L_x_1144:
        /* <DEDUP_REMOVED lines=15> */
[----:B--2--5:R-:W-:Y:S01]  /*eba0*/  LEA R28, P0, R2, UR8, 0x1 ;  /* 0x00000008021c7c11 */ /* 0x024fe2000f8008ff */
[----:B------:R-:W-:-:S05]  /*ebb0*/  IMAD.IADD R3, R3, 0x1, R17 ;  /* 0x0000000103037824 */ /* 0x000fca00078e0211 */
[----:B------:R-:W-:-:S05]  /*ebc0*/  LEA.HI.X R29, R2, UR9, R3, 0x1, P0 ;  /* 0x00000009021d7c11 */ /* 0x000fca00080f0c03 */
[----:B------:R3:W-:Y:S04]  /*ebd0*/  @!P2 STG.E.128 desc[UR48][R28.64], R12 ;  /* 0x0000000c1c00a986 */ /* 0x0007e8000c101d30 */
[----:B------:R3:W-:Y:S02]  /*ebe0*/  @!P3 STG.E.128 desc[UR48][R28.64+0x80], R24 ;  /* 0x000080181c00b986 */ /* 0x0007e4000c101d30 */
.L_x_1147:
[----:B------:R-:W-:Y:S05]  /*ebf0*/  BSYNC B1 ;  /* 0x0000000000017941 */ /* 0x000fea0003800000 */
.L_x_1146:
[----:B------:R-:W-:Y:S05]  /*ec00*/  @P1 BRA `(.L_x_1148) ;  /* 0x0000000800f41947 */ /* 0x000fea0003800000 */
[----:B---3-5:R-:W-:Y:S01]  /*ec10*/  IADD3 R13, P0, R20, 0x60, RZ ;  /* 0x00000060140d7810 */ /* 0x028fe20007f1e0ff */
[----:B------:R-:W-:Y:S01]  /*ec20*/  ULDC.64 UR8, c[0x0][0xad8] ;  /* 0x0002b60000087ab9 */ /* 0x000fe20000000a00 */
[----:B------:R-:W-:Y:S01]  /*ec30*/  IMAD.MOV.U32 R2, RZ, RZ, R44 ;  /* 0x000000ffff027224 */ /* 0x000fe200078e002c */
[----:B------:R-:W-:Y:S01]  /*ec40*/  ULDC UR4, c[0x0][0xa8c] ;  /* 0x0002a30000047ab9 */ /* 0x000fe20000000800 */
[----:B------:R-:W-:Y:S01]  /*ec50*/  IMAD.MOV.U32 R3, RZ, RZ, R49 ;  /* 0x000000ffff037224 */ /* 0x000fe200078e0031 */
[----:B------:R-:W-:Y:S01]  /*ec60*/  ISETP.GE.AND P1, PT, R19, UR4, PT ;  /* 0x0000000413007c0c */ /* 0x000fe2000bf26270 */
[----:B------:R-:W-:Y:S02]  /*ec70*/  IMAD.X R20, RZ, RZ, R21, P0 ;  /* 0x000000ffff147224 */ /* 0x000fe400000e0615 */
[----:B------:R-:W-:-:S04]  /*ec80*/  IMAD.WIDE.U32 R2, R13, UR8, R2 ;  /* 0x000000080d027c25 */ /* 0x000fc8000f8e0002 */
[----:B------:R-:W-:Y:S02]  /*ec90*/  IMAD R20, R20, UR8, RZ ;  /* 0x0000000814147c24 */ /* 0x000fe4000f8e02ff */
[----:B0-----:R-:W-:Y:S02]  /*eca0*/  VIADD R0, R19, 0x40 ;  /* 0x0000004013007836 */ /* 0x001fe40000000000 */
        /* <DEDUP_REMOVED lines=10> */
.L_x_1140:
[----:B------:R-:W-:Y:S01]  /*ed50*/  ULDC.64 UR8, c[0x0][0xbd8] ;  /* 0x0002f60000087ab9 */ /* 0x000fe20000000a00 */
[----:B------:R-:W-:Y:S01]  /*ed60*/  IMAD.MOV.U32 R9, RZ, RZ, RZ ;  /* 0x000000ffff097224 */ /* 0x000fe200078e00ff */
[----:B------:R-:W-:-:S04]  /*ed70*/  UISETP.NE.U32.AND UP0, UPT, UR8, URZ, UPT ;  /* 0x0000003f0800728c */ /* 0x000fc8000bf05070 */
[----:B------:R-:W-:-:S03]  /*ed80*/  UISETP.NE.AND.EX UP0, UPT, UR9, URZ, UPT, UP0 ;  /* 0x0000003f0900728c */ /* 0x000fc6000bf05300 */
[----:B------:R-:W-:Y:S02]  /*ed90*/  ULDC.64 UR8, c[0x0][0xbd8] ;  /* 0x0002f60000087ab9 */ /* 0x000fe40000000a00 */
[----:B------:R-:W-:Y:S01]  /*eda0*/  UIMAD.WIDE UR8, UR38, 0x4, UR8 ;  /* 0x00000004260878a5 */ /* 0x000fe2000f8e0208 */
[----:B------:R-:W0:Y:S01]  /*edb0*/  LDC R7, c[0x0][0xa88] ;  /* 0x0002a200ff077b82 */ /* 0x000e220000000800 */
[----:B------:R-:W-:-:S04]  /*edc0*/  PLOP3.LUT P1, PT, PT, PT, UP0, 0x80, 0x0 ;  /* 0x000000000000781c */ /* 0x000fc80003f2f008 */
[----:B------:R-:W-:Y:S02]  /*edd0*/  IMAD.U32 R2, RZ, RZ, UR8 ;  /* 0x00000008ff027e24 */ /* 0x000fe4000f8e00ff */
[----:B------:R-:W-:Y:S01]  /*ede0*/  IMAD.U32 R3, RZ, RZ, UR9 ;  /* 0x00000009ff037e24 */ /* 0x000fe2000f8e00ff */
[----:B------:R-:W-:Y:S02]  /*edf0*/  ULDC.64 UR8, c[0x0][0xbe0] ;  /* 0x0002f80000087ab9 */ /* 0x000fe40000000a00 */
[----:B------:R-:W-:-:S04]  /*ee00*/  UISETP.NE.U32.AND UP1, UPT, UR8, URZ, UPT ;  /* 0x0000003f0800728c */ /* 0x000fc8000bf25070 */
[----:B------:R-:W-:Y:S01]  /*ee10*/  UISETP.NE.AND.EX UP1, UPT, UR9, URZ, UPT, UP1 ;  /* 0x0000003f0900728c */ /* 0x000fe2000bf25310 */
[----:B------:R1:W5:Y:S05]  /*ee20*/  @P1 LDG.E R9, desc[UR48][R2.64] ;  /* 0x0000003002091981 */ /* 0x00036a000c1e1900 */
[----:B------:R-:W-:-:S05]  /*ee30*/  PLOP3.LUT P2, PT, PT, PT, UP1, 0x80, 0x0 ;  /* 0x000000000000781c */ /* 0x000fca0003f4f018 */
[----:B------:R-:W-:Y:S02]  /*ee40*/  @UP1 ULDC.64 UR8, c[0x0][0xbe0] ;  /* 0x0002f80000081ab9 */ /* 0x000fe40000000a00 */
[----:B------:R-:W-:-:S06]  /*ee50*/  @UP1 UIMAD.WIDE UR8, UR38, 0x4, UR8 ;  /* 0x00000004260818a5 */ /* 0x000fcc000f8e0208 */
[----:B------:R-:W-:Y:S02]  /*ee60*/  IMAD.U32 R4, RZ, RZ, UR8 ;  /* 0x00000008ff047e24 */ /* 0x000fe4000f8e00ff */
[----:B------:R-:W-:-:S05]  /*ee70*/  IMAD.U32 R5, RZ, RZ, UR9 ;  /* 0x00000009ff057e24 */ /* 0x000fca000f8e00ff */
[----:B0-----:R1:W5:Y:S01]  /*ee80*/  @P2 LDG.E R7, desc[UR48][R4.64] ;  /* 0x0000003004072981 */ /* 0x001362000c1e1900 */
[----:B------:R-:W-:Y:S01]  /*ee90*/  USHF.R.S32.HI UR8, URZ, 0x1f, UR37 ;  /* 0x0000001f3f087899 */ /* 0x000fe20008011425 */
[----:B------:R-:W-:Y:S01]  /*eea0*/  ISETP.GT.AND P0, PT, R193, 0x7f, PT ;  /* 0x0000007fc100780c */ /* 0x000fe20003f04270 */
[----:B------:R-:W-:-:S12]  /*eeb0*/  @P2 BRA `(.L_x_1149) ;  /* 0x0000000000102947 */ /* 0x000fd80003800000 */
[----:B------:R-:W-:Y:S05]  /*eec0*/  @!P1 BRA `(.L_x_1149) ;  /* 0x00000000000c9947 */ /* 0x000fea0003800000 */
[----:B------:R-:W2:Y:S04]  /*eed0*/  LDG.E R0, desc[UR48][R2.64] ;  /* 0x0000003002007981 */ /* 0x000ea8000c1e1900 */
[----:B-----5:R-:W2:Y:S02]  /*eee0*/  LDG.E R7, desc[UR48][R2.64+0x4] ;  /* 0x0000043002077981 */ /* 0x020ea4000c1e1900 */
[----:B--2---:R-:W-:-:S07]  /*eef0*/  IMAD.IADD R7, R7, 0x1, -R0 ;  /* 0x0000000107077824 */ /* 0x004fce00078e0a00 */
.L_x_1149:
[----:B------:R-:W-:Y:S01]  /*ef00*/  USHF.R.S32.HI UR4, URZ, 0x1f, UR38 ;  /* 0x0000001f3f047899 */ /* 0x000fe20008011426 */
[----:B------:R-:W-:Y:S01]  /*ef10*/  BSSY B1, `(.L_x_1150) ;  /* 0x000001e000017945 */ /* 0x000fe20003800000 */
[----:B------:R-:W-:Y:S01]  /*ef20*/  USEL UR10, UR38, URZ, !UP0 ;  /* 0x0000003f260a7287 */ /* 0x000fe2000c000000 */
[----:B------:R-:W-:Y:S01]  /*ef30*/  SHF.R.S32.HI R8, RZ, 0x1f, R19 ;  /* 0x0000001fff087819 */ /* 0x000fe20000011413 */
[----:B------:R-:W-:Y:S01]  /*ef40*/  USEL UR9, UR4, URZ, !UP0 ;  /* 0x0000003f04097287 */ /* 0x000fe2000c000000 */
[----:B-----5:R-:W-:Y:S01]  /*ef50*/  SHF.R.S32.HI R6, RZ, 0x1f, R9 ;  /* 0x0000001fff067819 */ /* 0x020fe20000011409 */
[----:B------:R-:W-:Y:S10]  /*ef60*/  @P0 BRA `(.L_x_1151) ;  /* 0x0000000000600947 */ /* 0x000ff40003800000 */
[----:B------:R-:W0:Y:S02]  /*ef70*/  S2R R0, SR_TID.X ;  /* 0x0000000000007919 */ /* 0x000e240000002100 */
[----:B0-----:R-:W-:-:S04]  /*ef80*/  IMAD R0, R188, 0x80, R0 ;  /* 0x00000080bc007824 */ /* 0x001fc800078e0200 */
[----:B------:R-:W-:-:S05]  /*ef90*/  VIADD R0, R0, 0xffffff80 ;  /* 0xffffff8000007836 */ /* 0x000fca0000000000 */
[----:B------:R-:W-:-:S13]  /*efa0*/  ISETP.GE.AND P0, PT, R0, R7, PT ;  /* 0x000000070000720c */ /* 0x000fda0003f06270 */
[----:B------:R-:W-:Y:S05]  /*efb0*/  @P0 BRA `(.L_x_1151) ;  /* 0x00000000004c0947 */ /* 0x000fea0003800000 */
[C---:B-1----:R-:W-:Y:S01]  /*efc0*/  IADD3 R2, P0, R0.reuse, R9, RZ ;  /* 0x0000000900027210 */ /* 0x042fe20007f1e0ff */
[----:B------:R-:W-:Y:S02]  /*efd0*/  ULDC.64 UR12, c[0x0][0xb70] ;  /* 0x0002dc00000c7ab9 */ /* 0x000fe40000000a00 */
[----:B------:R-:W-:Y:S01]  /*efe0*/  UIMAD UR4, UR8, UR12, URZ ;  /* 0x0000000c080472a4 */ /* 0x000fe2000f8e023f */
[----:B------:R-:W-:Y:S01]  /*eff0*/  LEA.HI.X.SX32 R3, R0, R6, 0x1, P0 ;  /* 0x0000000600037211 */ /* 0x000fe200000f0eff */
[----:B------:R-:W-:Y:S02]  /*f000*/  IMAD.U32 R5, RZ, RZ, UR12 ;  /* 0x0000000cff057e24 */ /* 0x000fe4000f8e00ff */
[----:B------:R-:W-:Y:S02]  /*f010*/  UIMAD UR4, UR37, UR13, UR4 ;  /* 0x0000000d250472a4 */ /* 0x000fe4000f8e0204 */
[----:B------:R-:W-:Y:S01]  /*f020*/  IMAD.WIDE.U32 R2, R5, UR37, R2 ;  /* 0x0000002505027c25 */ /* 0x000fe2000f8e0002 */
[----:B------:R-:W-:-:S02]  /*f030*/  ULDC.64 UR12, c[0x0][0xb78] ;  /* 0x0002de00000c7ab9 */ /* 0x000fc40000000a00 */
[----:B------:R-:W-:Y:S01]  /*f040*/  UIMAD UR7, UR9, UR12, URZ ;  /* 0x0000000c090772a4 */ /* 0x000fe2000f8e023f */
[----:B------:R-:W-:Y:S02]  /*f050*/  VIADD R3, R3, UR4 ;  /* 0x0000000403037c36 */ /* 0x000fe40008000000 */
[----:B------:R-:W-:Y:S01]  /*f060*/  IMAD.U32 R5, RZ, RZ, UR12 ;  /* 0x0000000cff057e24 */ /* 0x000fe2000f8e00ff */
[----:B------:R-:W-:-:S03]  /*f070*/  UIMAD UR7, UR10, UR13, UR7 ;  /* 0x0000000d0a0772a4 */ /* 0x000fc6000f8e0207 */
[----:B------:R-:W-:Y:S01]  /*f080*/  IMAD.WIDE.U32 R2, R5, UR10, R2 ;  /* 0x0000000a05027c25 */ /* 0x000fe2000f8e0002 */
[----:B------:R-:W-:-:S03]  /*f090*/  ULDC.64 UR12, c[0x0][0xb40] ;  /* 0x0002d000000c7ab9 */ /* 0x000fc60000000a00 */
[----:B------:R-:W-:Y:S01]  /*f0a0*/  VIADD R3, R3, UR7 ;  /* 0x0000000703037c36 */ /* 0x000fe20008000000 */
[----:B------:R-:W-:-:S04]  /*f0b0*/  LEA R4, P0, R2, UR12, 0x2 ;  /* 0x0000000c02047c11 */ /* 0x000fc8000f8010ff */
[----:B------:R-:W-:Y:S01]  /*f0c0*/  LEA.HI.X R5, R2, UR13, R3, 0x2, P0 ;  /* 0x0000000d02057c11 */ /* 0x000fe200080f1403 */
[----:B------:R-:W-:-:S05]  /*f0d0*/  IMAD.MOV.U32 R3, RZ, RZ, -0x800000 ;  /* 0xff800000ff037424 */ /* 0x000fca00078e00ff */
[----:B------:R0:W-:Y:S03]  /*f0e0*/  STG.E desc[UR48][R4.64], R3 ;  /* 0x0000000304007986 */ /* 0x0001e6000c101930 */
.L_x_1151:
[----:B------:R-:W-:Y:S05]  /*f0f0*/  BSYNC B1 ;  /* 0x0000000000017941 */ /* 0x000fea0003800000 */
.L_x_1150:
        /* <DEDUP_REMOVED lines=8> */
[----:B------:R-:W-:Y:S01]  /*f180*/  IMAD R7, R188, -0x80, R7 ;  /* 0xffffff80bc077824 */ /* 0x000fe200078e0207 */
[----:B------:R-:W-:Y:S01]  /*f190*/  UIMAD UR4, UR8, UR12, URZ ;  /* 0x0000000c080472a4 */ /* 0x000fe2000f8e023f */
[----:B------:R-:W-:Y:S02]  /*f1a0*/  IMAD.IADD R3, R3, 0x1, R9 ;  /* 0x0000000103037824 */ /* 0x000fe400078e0209 */
[----:B------:R-:W-:Y:S01]  /*f1b0*/  IMAD.U32 R5, RZ, RZ, UR12 ;  /* 0x0000000cff057e24 */ /* 0x000fe2000f8e00ff */
[----:B------:R-:W-:Y:S01]  /*f1c0*/  UIMAD UR4, UR37, UR13, UR4 ;  /* 0x0000000d250472a4 */ /* 0x000fe2000f8e0204 */
[C---:B------:R-:W-:Y:S01]  /*f1d0*/  VIADD R0, R22.reuse, 0x20 ;  /* 0x0000002016007836 */ /* 0x040fe20000000000 */
[----:B------:R-:W-:Y:S01]  /*f1e0*/  ISETP.GE.AND P2, PT, R22, R7, PT ;  /* 0x000000071600720c */ /* 0x000fe20003f46270 */
[----:B------:R-:W-:Y:S01]  /*f1f0*/  IMAD.WIDE.U32 R2, R5, UR37, R2 ;  /* 0x0000002505027c25 */ /* 0x000fe2000f8e0002 */
[----:B------:R-:W-:-:S02]  /*f200*/  ULDC.64 UR12, c[0x0][0xae8] ;  /* 0x0002ba00000c7ab9 */ /* 0x000fc40000000a00 */
[-C--:B------:R-:W-:Y:S01]  /*f210*/  ISETP.GE.AND P3, PT, R0, R7.reuse, PT ;  /* 0x000000070000720c */ /* 0x080fe20003f66270 */
[----:B------:R-:W-:Y:S01]  /*f220*/  VIADD R3, R3, UR4 ;  /* 0x0000000403037c36 */ /* 0x000fe20008000000 */
[----:B------:R-:W-:Y:S01]  /*f230*/  UIMAD UR4, UR9, UR12, URZ ;  /* 0x0000000c090472a4 */ /* 0x000fe2000f8e023f */
[C---:B------:R-:W-:Y:S02]  /*f240*/  VIADD R4, R22.reuse, 0x40 ;  /* 0x0000004016047836 */ /* 0x040fe40000000000 */
[----:B------:R-:W-:Y:S01]  /*f250*/  VIADD R0, R22, 0x60 ;  /* 0x0000006016007836 */ /* 0x000fe20000000000 */
[----:B------:R-:W-:Y:S01]  /*f260*/  UIMAD UR4, UR10, UR13, UR4 ;  /* 0x0000000d0a0472a4 */ /* 0x000fe2000f8e0204 */
[----:B------:R-:W-:Y:S01]  /*f270*/  IMAD.U32 R5, RZ, RZ, UR12 ;  /* 0x0000000cff057e24 */ /* 0x000fe2000f8e00ff */
[-C--:B------:R-:W-:Y:S01]  /*f280*/  ISETP.GE.AND P1, PT, R4, R7.reuse, PT ;  /* 0x000000070400720c */ /* 0x080fe20003f26270 */
[----:B------:R-:W-:Y:S01]  /*f290*/  IMAD.MOV.U32 R6, RZ, RZ, R22 ;  /* 0x000000ffff067224 */ /* 0x000fe200078e0016 */
[----:B------:R-:W-:Y:S01]  /*f2a0*/  ISETP.GE.AND P0, PT, R0, R7, PT ;  /* 0x000000070000720c */ /* 0x000fe20003f06270 */
[----:B------:R-:W-:Y:S01]  /*f2b0*/  IMAD.WIDE.U32 R4, R5, UR10, R2 ;  /* 0x0000000a05047c25 */ /* 0x000fe2000f8e0002 */
[----:B------:R-:W-:-:S03]  /*f2c0*/  SHF.R.S32.HI R7, RZ, 0x1f, R22 ;  /* 0x0000001fff077819 */ /* 0x000fc60000011416 */
[----:B------:R-:W-:Y:S02]  /*f2d0*/  VIADD R11, R5, UR4 ;  /* 0x00000004050b7c36 */ /* 0x000fe40008000000 */
[----:B------:R-:W-:Y:S01]  /*f2e0*/  IMAD.WIDE R6, R188, 0x80, R6 ;  /* 0x00000080bc067825 */ /* 0x000fe200078e0206 */
[----:B------:R-:W-:Y:S06]  /*f2f0*/  @P2 BRA `(.L_x_1153) ;  /* 0x0000000000402947 */ /* 0x000fec0003800000 */
[----:B------:R-:W-:Y:S01]  /*f300*/  ULDC.64 UR8, c[0x0][0xad8] ;  /* 0x0002b60000087ab9 */ /* 0x000fe20000000a00 */
[----:B------:R-:W-:Y:S01]  /*f310*/  VIADD R0, R19, 0x40 ;  /* 0x0000004013007836 */ /* 0x000fe20000000000 */
        /* <DEDUP_REMOVED lines=14> */
.L_x_1153:
[----:B------:R-:W-:Y:S05]  /*f400*/  BSYNC B1 ;  /* 0x0000000000017941 */ /* 0x000fea0003800000 */
.L_x_1152:
[----:B------:R-:W-:Y:S04]  /*f410*/  BSSY B1, `(.L_x_1154) ;  /* 0x0000014000017945 */ /* 0x000fe80003800000 */
[----:B------:R-:W-:Y:S05]  /*f420*/  @P3 BRA `(.L_x_1155) ;  /* 0x0000000000483947 */ /* 0x000fea0003800000 */
[----:B0-----:R-:W-:Y:S01]  /*f430*/  IADD3 R9, P2, R6, 0x20, RZ ;  /* 0x0000002006097810 */ /* 0x001fe20007f5e0ff */
        /* <DEDUP_REMOVED lines=17> */
.L_x_1155:
[----:B------:R-:W-:Y:S05]  /*f550*/  BSYNC B1 ;  /* 0x0000000000017941 */ /* 0x000fea0003800000 */
.L_x_1154:
[----:B------:R-:W-:Y:S04]  /*f560*/  BSSY B1, `(.L_x_1156) ;  /* 0x0000014000017945 */ /* 0x000fe80003800000 */
[----:B------:R-:W-:Y:S05]  /*f570*/  @P1 BRA `(.L_x_1157) ;  /* 0x0000000000481947 */ /* 0x000fea0003800000 */
[----:B01----:R-:W-:Y:S01]  /*f580*/  IADD3 R9, P1, R6, 0x40, RZ ;  /* 0x0000004006097810 */ /* 0x003fe20007f3e0ff */
        /* <DEDUP_REMOVED lines=17> */
.L_x_1157:
[----:B------:R-:W-:Y:S05]  /*f6a0*/  BSYNC B1 ;  /* 0x0000000000017941 */ /* 0x000fea0003800000 */
.L_x_1156:
        /* <DEDUP_REMOVED lines=19> */
.L_x_1148:
[----:B------:R-:W-:Y:S05]  /*f7e0*/  BSYNC B0 ;  /* 0x0000000000007941 */ /* 0x000fea0003800000 */
.L_x_1139:
[----:B------:R-:W-:Y:S02]  /*f7f0*/  ULDC UR4, c[0x0][0xc14] ;  /* 0x0003050000047ab9 */ /* 0x000fe40000000800 */
[----:B------:R-:W-:-:S06]  /*f800*/  UISETP.GE.AND UP0, UPT, UR5, UR4, UPT ;  /* 0x000000040500728c */ /* 0x000fcc000bf06270 */
[----:B------:R-:W-:-:S13]  /*f810*/  PLOP3.LUT P0, PT, PT, PT, UP0, 0x80, 0x0 ;  /* 0x000000000000781c */ /* 0x000fda0003f0f008 */
[----:B------:R-:W-:Y:S05]  /*f820*/  @!P0 BRA `(.L_x_1158) ;  /* 0xffffff1400588947 */ /* 0x000fea000383ffff */
[----:B------:R-:W-:Y:S05]  /*f830*/  EXIT ;  /* 0x000000000000794d */ /* 0x000fea0003800000 */
.L_x_1057:
[----:B------:R-:W-:-:S08]  /*f840*/  NOP ;  /* 0x0000000000007918 */ /* 0x000fd00000000000 */
[----:B------:R-:W0:-:S00]  /*f850*/  USETMAXREG.DEALLOC.CTAPOOL 0x18 ;  /* 0x00000018000079c8 */ /* 0x000e0000080e0500 */
        /* <DEDUP_REMOVED lines=19> */
[----:B------:R-:W-:Y:S02]  /*f990*/  ISETP.GE.U32.AND P0, PT, R7, 0x2, PT ;  /* 0x000000020700780c */ /* 0x000fe40003f06070 */
        /* <DEDUP_REMOVED lines=15> */
[----:B0-----:R-:W-:Y:S01]  /*fa90*/  SEL R3, R6, RZ, P0 ;  /* 0x000000ff06037207 */ /* 0x001fe20000000000 */
[----:B------:R-:W-:Y:S01]  /*faa0*/  IMAD.MOV.U32 R6, RZ, RZ, RZ ;  /* 0x000000ffff067224 */ /* 0x000fe200078e00ff */
        /* <DEDUP_REMOVED lines=22> */
.L_x_1163:
[----:B------:R-:W-:Y:S02]  /*fc10*/  VIADD R6, R6, 0x1f ;  /* 0x0000001f06067836 */ /* 0x000fe40000000000 */
[----:B------:R-:W-:-:S03]  /*fc20*/  IMAD.U32 R19, RZ, RZ, UR7 ;  /* 0x00000007ff137e24 */ /* 0x000fc6000f8e00ff */
[----:B------:R-:W-:-:S13]  /*fc30*/  ISETP.GE.AND P0, PT, R6, UR5, PT ;  /* 0x0000000506007c0c */ /* 0x000fda000bf06270 */
[----:B------:R-:W-:Y:S05]  /*fc40*/  @P0 BRA `(.L_x_1160) ;  /* 0x0000000400c40947 */ /* 0x000fea0003800000 */
[----:B------:R-:W0:Y:S01]  /*fc50*/  S2R R2, SR_TID.X ;  /* 0x0000000000027919 */ /* 0x000e220000002100 */
        /* <DEDUP_REMOVED lines=10> */
.L_x_1162:
[----:B------:R-:W-:Y:S05]  /*fd00*/  BSYNC B0 ;  /* 0x0000000000007941 */ /* 0x000fea0003800000 */
.L_x_1161:
        /* <DEDUP_REMOVED lines=25> */
.L_x_1159:
[----:B------:R-:W-:-:S04]  /*fea0*/  IMAD.IADD R7, R5, 0x1, -R2 ;  /* 0x0000000105077824 */ /* 0x000fc800078e0a02 */
[----:B------:R-:W-:-:S05]  /*feb0*/  IMAD R2, R4, UR4, R7 ;  /* 0x0000000404027c24 */ /* 0x000fca000f8e0207 */
[----:B------:R-:W-:Y:S02]  /*fec0*/  ISETP.GT.AND P0, PT, R2, UR6, PT ;  /* 0x0000000602007c0c */ /* 0x000fe4000bf04270 */
[----:B------:R-:W0:Y:S11]  /*fed0*/  LDC.64 R2, c[0x0][0xc68] ;  /* 0x00031a00ff027b82 */ /* 0x000e360000000a00 */
[----:B------:R-:W-:-:S04]  /*fee0*/  VOTE.ANY R9, PT, !P0 ;  /* 0x0000000000097806 */ /* 0x000fc800040e0100 */
[----:B------:R-:W1:Y:S02]  /*fef0*/  POPC R5, R9 ;  /* 0x0000000900057309 */ /* 0x000e640000000000 */
[----:B-1----:R-:W-:-:S04]  /*ff00*/  IMAD.IADD R19, R5, 0x1, R6 ;  /* 0x0000000105137824 */ /* 0x002fc800078e0206 */
[----:B0-----:R-:W-:-:S05]  /*ff10*/  IMAD.WIDE R2, R19, 0x4, R2 ;  /* 0x0000000413027825 */ /* 0x001fca00078e0202 */
[----:B------:R-:W2:Y:S01]  /*ff20*/  LDG.E R10, desc[UR48][R2.64] ;  /* 0x00000030020a7981 */ /* 0x000ea2000c1e1900 */
[----:B------:R-:W-:-:S03]  /*ff30*/  ISETP.NE.AND P0, PT, R9, RZ, PT ;  /* 0x000000ff0900720c */ /* 0x000fc60003f05270 */
[----:B------:R-:W2:Y:S02]  /*ff40*/  SHFL.IDX PT, R17, R8, R5, 0x1f ;  /* 0x00001f0508117589 */ /* 0x000ea400000e0000 */
[----:B--2---:R-:W-:-:S05]  /*ff50*/  IMAD R6, R17, R10, RZ ;  /* 0x0000000a11067224 */ /* 0x004fca00078e02ff */
[----:B------:R-:W-:-:S04]  /*ff60*/  IABS R11, R6 ;  /* 0x00000006000b7213 */ /* 0x000fc80000000000 */
[----:B------:R-:W0:Y:S08]  /*ff70*/  I2F.RP R12, R11 ;  /* 0x0000000b000c7306 */ /* 0x000e300000209400 */
[----:B0-----:R-:W0:Y:S02]  /*ff80*/  MUFU.RCP R12, R12 ;  /* 0x0000000c000c7308 */ /* 0x001e240000001000 */
[----:B0-----:R-:W-:-:S06]  /*ff90*/  VIADD R13, R12, 0xffffffe ;  /* 0x0ffffffe0c0d7836 */ /* 0x001fcc0000000000 */
[----:B------:R0:W1:Y:S01]  /*ffa0*/  F2I.FTZ.U32.TRUNC.NTZ R3, R13 ;  /* 0x0000000d00037305 */ /* 0x000062000021f000 */
[----:B------:R-:W-:Y:S05]  /*ffb0*/  @!P0 BRA `(.L_x_1164) ;  /* 0x0000000000088947 */ /* 0x000fea0003800000 */
[----:B------:R-:W-:-:S05]  /*ffc0*/  VIADD R5, R5, 0xffffffff ;  /* 0xffffffff05057836 */ /* 0x000fca0000000000 */
[----:B------:R2:W3:Y:S02]  /*ffd0*/  SHFL.IDX PT, R16, R4, R5, 0x1f ;  /* 0x00001f0504107589 */ /* 0x0004e400000e0000 */
.L_x_1164:
[----:B-1----:R-:W-:Y:S01]  /*ffe0*/  IMAD.MOV R2, RZ, RZ, -R3 ;  /* 0x000000ffff027224 */ /* 0x002fe200078e0a03 */
[----:B--2---:R-:W-:Y:S01]  /*fff0*/  IABS R4, R6 ;  /* 0x0000000600047213 */ /* 0x004fe20000000000 */
[----:B---3--:R-:W-:Y:S02]  /*10000*/  IMAD R16, R16, UR4, R7 ;  /* 0x0000000410107c24 */ /* 0x008fe4000f8e0207 */
[----:B------:R-:W-:Y:S02]  /*10010*/  IMAD R5, R2, R11, RZ ;  /* 0x0000000b02057224 */ /* 0x000fe400078e02ff */
[----:B------:R-:W-:Y:S02]  /*10020*/  IMAD.MOV.U32 R2, RZ, RZ, RZ ;  /* 0x000000ffff027224 */ /* 0x000fe400078e00ff */
[----:B------:R-:W-:Y:S02]  /*10030*/  IMAD.MOV R4, RZ, RZ, -R4 ;  /* 0x000000ffff047224 */ /* 0x000fe400078e0a04 */
[----:B------:R-:W-:Y:S01]  /*10040*/  IMAD.HI.U32 R2, R3, R5, R2 ;  /* 0x0000000503027227 */ /* 0x000fe200078e0002 */
[----:B------:R-:W-:-:S04]  /*10050*/  IADD3 R5, -R16, UR6, RZ ;  /* 0x0000000610057c10 */ /* 0x000fc8000fffe1ff */
        /* <DEDUP_REMOVED lines=13> */
[----:B------:R-:W-:Y:S02]  /*10130*/  IMAD R4, R10, R2, RZ ;  /* 0x000000020a047224 */ /* 0x000fe400078e02ff */
[----:B------:R-:W-:Y:S02]  /*10140*/  IMAD.MOV R2, RZ, RZ, -R2 ;  /* 0x000000ffff027224 */ /* 0x000fe400078e0a02 */
[----:B------:R-:W-:Y:S02]  /*10150*/  IMAD.MOV R3, RZ, RZ, -R4 ;  /* 0x000000ffff037224 */ /* 0x000fe400078e0a04 */
[----:B------:R-:W-:-:S03]  /*10160*/  IMAD R5, R6, R2, R5 ;  /* 0x0000000206057224 */ /* 0x000fc600078e0205 */
[----:B------:R-:W-:-:S04]  /*10170*/  VIADDMNMX R10, R3, UR4, R10, PT ;  /* 0x00000004030a7c46 */ /* 0x000fc8000b80010a */
[-C--:B------:R-:W-:Y:S02]  /*10180*/  IABS R7, R10.reuse ;  /* 0x0000000a00077213 */ /* 0x080fe40000000000 */
[----:B------:R-:W-:Y:S02]  /*10190*/  IABS R6, R10 ;  /* 0x0000000a00067213 */ /* 0x000fe40000000000 */
[----:B------:R-:W1:Y:S03]  /*101a0*/  I2F.RP R8, R7 ;  /* 0x0000000700087306 */ /* 0x000e660000209400 */
[----:B------:R-:W-:-:S05]  /*101b0*/  IMAD.MOV R6, RZ, RZ, -R6 ;  /* 0x000000ffff067224 */ /* 0x000fca00078e0a06 */
[----:B-1----:R-:W1:Y:S02]  /*101c0*/  MUFU.RCP R8, R8 ;  /* 0x0000000800087308 */ /* 0x002e640000001000 */
[----:B-1----:R-:W-:-:S06]  /*101d0*/  VIADD R3, R8, 0xffffffe ;  /* 0x0ffffffe08037836 */ /* 0x002fcc0000000000 */
[----:B------:R-:W1:Y:S02]  /*101e0*/  F2I.FTZ.U32.TRUNC.NTZ R3, R3 ;  /* 0x0000000300037305 */ /* 0x000e64000021f000 */
[----:B-1----:R-:W-:-:S04]  /*101f0*/  IMAD.MOV R2, RZ, RZ, -R3 ;  /* 0x000000ffff027224 */ /* 0x002fc800078e0a03 */
[----:B------:R-:W-:Y:S02]  /*10200*/  IMAD R9, R2, R7, RZ ;  /* 0x0000000702097224 */ /* 0x000fe400078e02ff */
[----:B------:R-:W-:-:S04]  /*10210*/  IMAD.MOV.U32 R2, RZ, RZ, RZ ;  /* 0x000000ffff027224 */ /* 0x000fc800078e00ff */
[----:B------:R-:W-:Y:S01]  /*10220*/  IMAD.HI.U32 R2, R3, R9, R2 ;  /* 0x0000000903027227 */ /* 0x000fe200078e0002 */
[----:B------:R-:W-:Y:S02]  /*10230*/  IABS R9, R5 ;  /* 0x0000000500097213 */ /* 0x000fe40000000000 */
[C---:B------:R-:W-:Y:S01]  /*10240*/  LOP3.LUT R3, R5.reuse, R10, RZ, 0x3c, !PT ;  /* 0x0000000a05037212 */ /* 0x040fe200078e3cff */
[----:B------:R-:W-:Y:S02]  /*10250*/  IMAD.IADD R5, R5, 0x1, R4 ;  /* 0x0000000105057824 */ /* 0x000fe400078e0204 */
[----:B------:R-:W-:-:S04]  /*10260*/  IMAD.HI.U32 R2, R2, R9, RZ ;  /* 0x0000000902027227 */ /* 0x000fc800078e00ff */
[----:B------:R-:W-:-:S05]  /*10270*/  IMAD R6, R2, R6, R9 ;  /* 0x0000000602067224 */ /* 0x000fca00078e0209 */
        /* <DEDUP_REMOVED lines=8> */
[----:B------:R-:W-:Y:S01]  /*10300*/  @!P0 LOP3.LUT R2, RZ, R10, RZ, 0x33, !PT ;  /* 0x0000000aff028212 */ /* 0x000fe200078e33ff */
[----:B------:R-:W-:-:S04]  /*10310*/  IMAD.MOV R10, RZ, RZ, -R10 ;  /* 0x000000ffff0a7224 */ /* 0x000fc800078e0a0a */
[----:B------:R-:W-:Y:S01]  /*10320*/  IMAD R18, R2, R10, R5 ;  /* 0x0000000a02127224 */ /* 0x000fe200078e0205 */
[----:B------:R-:W-:-:S05]  /*10330*/  LOP3.LUT R2, RZ, R2, RZ, 0x33, !PT ;  /* 0x00000002ff027212 */ /* 0x000fca00078e33ff */
[----:B------:R-:W-:Y:S01]  /*10340*/  IMAD.IADD R17, R17, 0x1, R2 ;  /* 0x0000000111117824 */ /* 0x000fe200078e0202 */
[----:B------:R-:W-:Y:S06]  /*10350*/  BRA `(.L_x_1165) ;  /* 0x00000000000c7947 */ /* 0x000fec0003800000 */
.L_x_1160:
[----:B------:R-:W-:Y:S02]  /*10360*/  IMAD.MOV.U32 R17, RZ, RZ, RZ ;  /* 0x000000ffff117224 */ /* 0x000fe400078e00ff */
[----:B------:R-:W-:Y:S02]  /*10370*/  IMAD.U32 R16, RZ, RZ, UR6 ;  /* 0x00000006ff107e24 */ /* 0x000fe4000f8e00ff */
[----:B------:R-:W-:-:S07]  /*10380*/  IMAD.MOV.U32 R18, RZ, RZ, RZ ;  /* 0x000000ffff127224 */ /* 0x000fce00078e00ff */
.L_x_1165:
[----:B------:R-:W1:Y:S01]  /*10390*/  S2R R2, SR_TID.X ;  /* 0x0000000000027919 */ /* 0x000e620000002100 */
[----:B------:R-:W-:Y:S01]  /*103a0*/  STL [R1], RZ ;  /* 0x000000ff01007387 */ /* 0x000fe20000100800 */
[----:B-1----:R-:W-:-:S04]  /*103b0*/  LOP3.LUT R2, R2, 0x1f, RZ, 0xc0, !PT ;  /* 0x0000001f02027812 */ /* 0x002fc800078ec0ff */
[----:B------:R-:W-:-:S13]  /*103c0*/  ISETP.NE.AND P0, PT, R2, RZ, PT ;  /* 0x000000ff0200720c */ /* 0x000fda0003f05270 */
[----:B------:R-:W1:Y:S01]  /*103d0*/  @!P0 S2R R3, SR_CgaCtaId ;  /* 0x0000000000038919 */ /* 0x000e620000008800 */
[----:B------:R-:W-:-:S04]  /*103e0*/  @!P0 MOV R0, 0x400 ;  /* 0x0000040000008802 */ /* 0x000fc80000000f00 */
[----:B-1----:R-:W-:-:S05]  /*103f0*/  @!P0 LEA R0, R3, R0, 0x18 ;  /* 0x0000000003008211 */ /* 0x002fca00078ec0ff */
[----:B------:R1:W-:Y:S01]  /*10400*/  @!P0 STS.128 [R0+0x288d0], R16 ;  /* 0x0288d01000008388 */ /* 0x0003e20000000c00 */
[----:B------:R-:W-:Y:S06]  /*10410*/  BAR.ARV 0x5, 0x120 ;  /* 0x0144800000007b1d */ /* 0x000fec0000002000 */
[----:B------:R-:W-:Y:S01]  /*10420*/  ISETP.GE.AND P0, PT, R19, UR5, PT ;  /* 0x0000000513007c0c */ /* 0x000fe2000bf06270 */
[----:B-1----:R-:W-:-:S05]  /*10430*/  IMAD.MOV.U32 R0, RZ, RZ, 0x1 ;  /* 0x00000001ff007424 */ /* 0x002fca00078e00ff */
[----:B------:R1:W-:Y:S04]  /*10440*/  STL [R1+0x8], R0 ;  /* 0x0000080001007387 */ /* 0x0003e80000100800 */
[----:B------:R1:W-:Y:S03]  /*10450*/  STL [R1+0x18], RZ ;  /* 0x000018ff01007387 */ /* 0x0003e60000100800 */
[----:B------:R-:W-:Y:S05]  /*10460*/  @P0 BRA `(.L_x_1166) ;  /* 0x0000004000600947 */ /* 0x000fea0003800000 */
[----:B-1----:R-:W-:Y:S01]  /*10470*/  IMAD.MOV.U32 R0, RZ, RZ, 0x1 ;  /* 0x00000001ff007424 */ /* 0x002fe200078e00ff */
[----:B------:R1:W-:Y:S01]  /*10480*/  STL [R1+0x18], RZ ;  /* 0x000018ff01007387 */ /* 0x0003e20000100800 */
[----:B------:R-:W-:Y:S01]  /*10490*/  ULDC UR37, c[0x0][0xc] ;  /* 0x0000030000257ab9 */ /* 0x000fe20000000800 */
[----:B------:R-:W-:Y:S02]  /*104a0*/  ULDC.64 UR38, c[0x0][0x198] ;  /* 0x0000660000267ab9 */ /* 0x000fe40000000a00 */
[----:B------:R1:W-:Y:S04]  /*104b0*/  STL [R1+0x8], R0 ;  /* 0x0000080001007387 */ /* 0x0003e80000100800 */
[----:B------:R1:W-:Y:S02]  /*104c0*/  STL [R1], RZ ;  /* 0x000000ff01007387 */ /* 0x0003e40000100800 */
.L_x_1240:
[----:B------:R-:W-:Y:S05]  /*104d0*/  YIELD ;  /* 0x0000000000007946 */ /* 0x000fea0003800000 */
[----:B------:R-:W-:Y:S01]  /*104e0*/  ULDC.64 UR4, c[0x0][0xa28] ;  /* 0x00028a0000047ab9 */ /* 0x000fe20000000a00 */
[----:B------:R-:W-:Y:S01]  /*104f0*/  IMAD.MOV.U32 R4, RZ, RZ, RZ ;  /* 0x000000ffff047224 */ /* 0x000fe200078e00ff */
[----:B------:R-:W-:Y:S01]  /*10500*/  ISETP.NE.U32.AND P0, PT, RZ, UR4, PT ;  /* 0x00000004ff007c0c */ /* 0x000fe2000bf05070 */
[----:B-1----:R-:W-:Y:S01]  /*10510*/  IMAD.MOV.U32 R0, RZ, RZ, RZ ;  /* 0x000000ffff007224 */ /* 0x002fe200078e00ff */
[----:B------:R-:W-:Y:S02]  /*10520*/  ULDC.64 UR6, c[0x0][0xa08] ;  /* 0x0002820000067ab9 */ /* 0x000fe40000000a00 */
[----:B------:R-:W-:Y:S01]  /*10530*/  ISETP.NE.AND.EX P0, PT, RZ, UR5, PT, P0 ;  /* 0x00000005ff007c0c */ /* 0x000fe2000bf05300 */
[----:B------:R-:W-:-:S12]  /*10540*/  ULDC.64 UR4, c[0x0][0xa00] ;  /* 0x0002800000047ab9 */ /* 0x000fd80000000a00 */
[----:B--2---:R-:W1:Y:S01]  /*10550*/  @P0 LDC.64 R2, c[0x0][0xa28] ;  /* 0x00028a00ff020b82 */ /* 0x004e620000000a00 */
[----:B------:R-:W-:Y:S01]  /*10560*/  ISETP.NE.U32.AND P2, PT, RZ, UR4, PT ;  /* 0x00000004ff007c0c */ /* 0x000fe2000bf45070 */
[----:B-1----:R-:W-:-:S05]  /*10570*/  @P0 IMAD.WIDE R2, R19, 0x4, R2 ;  /* 0x0000000413020825 */ /* 0x002fca00078e0202 */
[----:B------:R1:W5:Y:S01]  /*10580*/  @P0 LDG.E R4, desc[UR48][R2.64] ;  /* 0x0000003002040981 */ /* 0x000362000c1e1900 */
[----:B------:R-:W-:Y:S01]  /*10590*/  ISETP.NE.AND.EX P2, PT, RZ, UR5, PT, P2 ;  /* 0x00000005ff007c0c */ /* 0x000fe2000bf45320 */
[----:B------:R-:W-:Y:S01]  /*105a0*/  ULDC.64 UR4, c[0x0][0xa18] ;  /* 0x0002860000047ab9 */ /* 0x000fe20000000a00 */
[----:B-1----:R-:W1:Y:S02]  /*105b0*/  LDC.64 R2, c[0x0][0xa00] ;  /* 0x00028000ff027b82 */ /* 0x002e640000000a00 */
[----:B-1----:R-:W-:-:S09]  /*105c0*/  IMAD.WIDE R2, R19, 0x4, R2 ;  /* 0x0000000413027825 */ /* 0x002fd200078e0202 */
[----:B------:R-:W2:Y:S01]  /*105d0*/  @P2 LDG.E R0, desc[UR48][R2.64] ;  /* 0x0000003002002981 */ /* 0x000ea2000c1e1900 */
[----:B------:R-:W-:Y:S01]  /*105e0*/  ISETP.NE.U32.AND P1, PT, RZ, UR4, PT ;  /* 0x00000004ff007c0c */ /* 0x000fe2000bf25070 */
[----:B------:R-:W-:-:S03]  /*105f0*/  ULDC UR4, c[0x0][0x288] ;  /* 0x0000a20000047ab9 */ /* 0x000fc60000000800 */
[----:B------:R-:W-:-:S13]  /*10600*/  ISETP.NE.AND.EX P1, PT, RZ, UR5, PT, P1 ;  /* 0x00000005ff007c0c */ /* 0x000fda000bf25310 */
[----:B------:R-:W1:Y:S02]  /*10610*/  @P1 LDC.64 R6, c[0x0][0xa18] ;  /* 0x00028600ff061b82 */ /* 0x000e640000000a00 */
[----:B-1----:R-:W-:Y:S01]  /*10620*/  @P1 IMAD.WIDE R6, R19, 0x4, R6 ;  /* 0x0000000413061825 */ /* 0x002fe200078e0206 */
[----:B--2---:R1:W-:Y:S03]  /*10630*/  STL [R1+0x1c], R0 ;  /* 0x00001c0001007387 */ /* 0x0043e60000100800 */
[----:B-1----:R-:W-:Y:S01]  /*10640*/  IMAD.U32 R0, RZ, RZ, UR4 ;  /* 0x00000004ff007e24 */ /* 0x002fe2000f8e00ff */
[----:B------:R-:W-:-:S05]  /*10650*/  ULDC.64 UR4, c[0x0][0x3f8] ;  /* 0x0000fe0000047ab9 */ /* 0x000fca0000000a00 */
[----:B------:R1:W5:Y:S01]  /*10660*/  @P1 LDG.E R0, desc[UR48][R6.64] ;  /* 0x0000003006001981 */ /* 0x000362000c1e1900 */
[----:B------:R-:W-:Y:S01]  /*10670*/  UISETP.NE.U32.AND UP0, UPT, UR4, URZ, UPT ;  /* 0x0000003f0400728c */ /* 0x000fe2000bf05070 */
[----:B------:R-:W-:Y:S02]  /*10680*/  ISETP.NE.U32.AND P0, PT, RZ, UR6, PT ;  /* 0x00000006ff007c0c */ /* 0x000fe4000bf05070 */
[----:B------:R-:W-:Y:S01]  /*10690*/  ULDC UR4, c[0x0][0x404] ;  /* 0x0001010000047ab9 */ /* 0x000fe20000000800 */
[----:B------:R-:W-:Y:S01]  /*106a0*/  UISETP.NE.AND.EX UP0, UPT, UR5, URZ, UPT, UP0 ;  /* 0x0000003f0500728c */ /* 0x000fe2000bf05300 */
[----:B------:R-:W-:Y:S02]  /*106b0*/  ISETP.NE.AND.EX P0, PT, RZ, UR7, PT, P0 ;  /* 0x00000007ff007c0c */ /* 0x000fe4000bf05300 */
[----:B------:R-:W-:Y:S01]  /*106c0*/  ULDC UR5, c[0x0][0x2e0] ;  /* 0x0000b80000057ab9 */ /* 0x000fe20000000800 */
[----:B------:R-:W-:-:S04]  /*106d0*/  USEL UR4, UR4, 0x1, UP0 ;  /* 0x0000000104047887 */ /* 0x000fc80008000000 */
[----:B------:R-:W-:-:S06]  /*106e0*/  UIMAD UR4, UR4, UR5, URZ ;  /* 0x00000005040472a4 */ /* 0x000fcc000f8e023f */
[----:B------:R-:W-:Y:S01]  /*106f0*/  IMAD.U32 R5, RZ, RZ, UR4 ;  /* 0x00000004ff057e24 */ /* 0x000fe2000f8e00ff */
[----:B-1----:R-:W-:Y:S06]  /*10700*/  @P1 BRA `(.L_x_1167) ;  /* 0x0000000000101947 */ /* 0x002fec0003800000 */
[----:B------:R-:W-:Y:S05]  /*10710*/  @!P2 BRA `(.L_x_1167) ;  /* 0x00000000000ca947 */ /* 0x000fea0003800000 */
[----:B------:R-:W2:Y:S04]  /*10720*/  LDG.E R7, desc[UR48][R2.64] ;  /* 0x0000003002077981 */ /* 0x000ea8000c1e1900 */
[----:B-----5:R-:W2:Y:S02]  /*10730*/  LDG.E R0, desc[UR48][R2.64+0x4] ;  /* 0x0000043002007981 */ /* 0x020ea4000c1e1900 */
[----:B--2---:R-:W-:-:S07]  /*10740*/  IMAD.IADD R0, R0, 0x1, -R7 ;  /* 0x0000000100007824 */ /* 0x004fce00078e0a07 */
.L_x_1167:
[----:B------:R-:W1:Y:S01]  /*10750*/  LDC.64 R2, c[0x0][0xa08] ;  /* 0x00028200ff027b82 */ /* 0x000e620000000a00 */
[----:B------:R-:W-:Y:S01]  /*10760*/  IMAD.MOV.U32 R7, RZ, RZ, RZ ;  /* 0x000000ffff077224 */ /* 0x000fe200078e00ff */
[----:B------:R-:W-:Y:S01]  /*10770*/  ULDC.64 UR4, c[0x0][0xa20] ;  /* 0x0002880000047ab9 */ /* 0x000fe20000000a00 */
[----:B-1----:R-:W-:-:S05]  /*10780*/  IMAD.WIDE R2, R19, 0x4, R2 ;  /* 0x0000000413027825 */ /* 0x002fca00078e0202 */
[----:B------:R-:W2:Y:S01]  /*10790*/  @P0 LDG.E R7, desc[UR48][R2.64] ;  /* 0x0000003002070981 */ /* 0x000ea2000c1e1900 */
[----:B------:R-:W-:-:S04]  /*107a0*/  ISETP.NE.U32.AND P1, PT, RZ, UR4, PT ;  /* 0x00000004ff007c0c */ /* 0x000fc8000bf25070 */
[----:B------:R-:W-:Y:S01]  /*107b0*/  ISETP.NE.AND.EX P1, PT, RZ, UR5, PT, P1 ;  /* 0x00000005ff007c0c */ /* 0x000fe2000bf25310 */
[----:B--2--5:R-:W-:-:S05]  /*107c0*/  IMAD.IADD R6, R7, 0x1, R4 ;  /* 0x0000000107067824 */ /* 0x024fca00078e0204 */
[----:B------:R1:W-:Y:S07]  /*107d0*/  STL [R1+0x4], R6 ;  /* 0x0000040601007387 */ /* 0x0003ee0000100800 */
[----:B------:R-:W-:Y:S05]  /*107e0*/  @!P1 BRA `(.L_x_1168) ;  /* 0x0000000000109947 */ /* 0x000fea0003800000 */
[----:B------:R-:W2:Y:S02]  /*107f0*/  LDC.64 R2, c[0x0][0xa20] ;  /* 0x00028800ff027b82 */ /* 0x000ea40000000a00 */
[----:B--2---:R-:W-:-:S05]  /*10800*/  IMAD.WIDE R2, R19, 0x4, R2 ;  /* 0x0000000413027825 */ /* 0x004fca00078e0202 */
[----:B------:R2:W5:Y:S01]  /*10810*/  LDG.E R5, desc[UR48][R2.64] ;  /* 0x0000003002057981 */ /* 0x000562000c1e1900 */
[----:B------:R-:W-:Y:S05]  /*10820*/  BRA `(.L_x_1169) ;  /* 0x0000000000107947 */ /* 0x000fea0003800000 */
.L_x_1168:
[----:B------:R-:W-:Y:S05]  /*10830*/  @!P0 BRA `(.L_x_1169) ;  /* 0x00000000000c8947 */ /* 0x000fea0003800000 */
[----:B-1----:R-:W2:Y:S04]  /*10840*/  LDG.E R6, desc[UR48][R2.64] ;  /* 0x0000003002067981 */ /* 0x002ea8000c1e1900 */
[----:B------:R-:W2:Y:S02]  /*10850*/  LDG.E R5, desc[UR48][R2.64+0x4] ;  /* 0x0000043002057981 */ /* 0x000ea4000c1e1900 */
[----:B--2---:R-:W-:-:S07]  /*10860*/  IMAD.IADD R5, R5, 0x1, -R6 ;  /* 0x0000000105057824 */ /* 0x004fce00078e0a06 */
.L_x_1169:
[----:B--2---:R-:W2:Y:S01]  /*10870*/  LDC.64 R2, c[0x0][0x9e0] ;  /* 0x00027800ff027b82 */ /* 0x004ea20000000a00 */
[----:B-----5:R-:W-:Y:S01]  /*10880*/  IMAD.IADD R7, R5, 0x1, -R4 ;  /* 0x0000000105077824 */ /* 0x020fe200078e0a04 */
[----:B------:R-:W-:-:S04]  /*10890*/  LEA R4, R17, 0x80, 0x7 ;  /* 0x0000008011047811 */ /* 0x000fc800078e38ff */
[----:B------:R-:W-:Y:S02]  /*108a0*/  IADD3 R9, R7, R4, -R0 ;  /* 0x0000000407097210 */ /* 0x000fe40007ffe800 */
[----:B--2---:R-:W-:-:S03]  /*108b0*/  ISETP.GE.AND P0, PT, R3, 0x1, PT ;  /* 0x000000010300780c */ /* 0x004fc60003f06270 */
[----:B------:R-:W-:-:S10]  /*108c0*/  IMAD.IADD R2, R9, 0x1, R2 ;  /* 0x0000000109027824 */ /* 0x000fd400078e0202 */
[----:B------:R-:W-:Y:S05]  /*108d0*/  @!P0 BRA `(.L_x_1170) ;  /* 0x0000000000488947 */ /* 0x000fea0003800000 */
[C---:B------:R-:W-:Y:S01]  /*108e0*/  ISETP.GT.AND P1, PT, R9.reuse, RZ, PT ;  /* 0x000000ff0900720c */ /* 0x040fe20003f24270 */
[----:B------:R-:W-:Y:S01]  /*108f0*/  BSSY B0, `(.L_x_1171) ;  /* 0x000000e000007945 */ /* 0x000fe20003800000 */
[----:B-1----:R-:W-:-:S11]  /*10900*/  VIADD R6, R9, 0xffffffff ;  /* 0xffffffff09067836 */ /* 0x002fd60000000000 */
        /* <DEDUP_REMOVED lines=8> */
.L_x_1172:
[----:B------:R-:W-:-:S13]  /*10990*/  ISETP.NE.AND P1, PT, R3, 0x1, PT ;  /* 0x000000010300780c */ /* 0x000fda0003f25270 */
[----:B------:R-:W1:Y:S02]  /*109a0*/  @P1 LDC.64 R4, c[0x0][0x9e8] ;  /* 0x00027a00ff041b82 */ /* 0x000e640000000a00 */
[----:B-1----:R-:W-:-:S05]  /*109b0*/  @P1 IMAD.HI.U32 R4, R6, R4, RZ ;  /* 0x0000000406041227 */ /* 0x002fca00078e00ff */
[----:B------:R-:W-:-:S07]  /*109c0*/  @P1 SHF.R.U32.HI R6, RZ, R5, R4 ;  /* 0x00000005ff061219 */ /* 0x000fce0000011604 */
.L_x_1173:
[----:B------:R-:W-:Y:S05]  /*109d0*/  BSYNC B0 ;  /* 0x0000000000007941 */ /* 0x000fea0003800000 */
.L_x_1171:
[----:B------:R-:W-:-:S05]  /*109e0*/  IMAD R5, R6, R3, R3 ;  /* 0x0000000306057224 */ /* 0x000fca00078e0203 */
[----:B------:R-:W-:-:S07]  /*109f0*/  VIMNMX R2, R2, R5, PT ;  /* 0x0000000502027248 */ /* 0x000fce0003fe0100 */
.L_x_1170:
[----:B------:R-:W-:Y:S01]  /*10a00*/  VIADD R2, R2, 0x7f ;  /* 0x0000007f02027836 */ /* 0x000fe20000000000 */
[----:B------:R-:W-:Y:S01]  /*10a10*/  ULDC UR4, c[0x0][0x9dc] ;  /* 0x0002770000047ab9 */ /* 0x000fe20000000800 */
[----:B------:R-:W-:-:S03]  /*10a20*/  IMAD R0, R17, 0x80, -R0 ;  /* 0x0000008011007824 */ /* 0x000fc600078e0a00 */
[----:B------:R-:W-:-:S04]  /*10a30*/  SHF.R.S32.HI R5, RZ, 0x1f, R2 ;  /* 0x0000001fff057819 */ /* 0x000fc80000011402 */
[----:B------:R-:W-:Y:S01]  /*10a40*/  LEA.HI R4, R5, R2, RZ, 0x7 ;  /* 0x0000000205047211 */ /* 0x000fe200078f38ff */
[C---:B------:R-:W-:Y:S02]  /*10a50*/  VIADD R2, R7.reuse, 0x7f ;  /* 0x0000007f07027836 */ /* 0x040fe40000000000 */
[----:B------:R-:W-:Y:S01]  /*10a60*/  IMAD.IADD R7, R7, 0x1, R0 ;  /* 0x0000000107077824 */ /* 0x000fe200078e0200 */
[----:B------:R-:W-:Y:S02]  /*10a70*/  SHF.R.S32.HI R4, RZ, 0x7, R4 ;  /* 0x00000007ff047819 */ /* 0x000fe40000011404 */
[----:B------:R-:W-:Y:S01]  /*10a80*/  SHF.R.S32.HI R5, RZ, 0x1f, R2 ;  /* 0x0000001fff057819 */ /* 0x000fe20000011402 */
[----:B------:R-:W-:-:S03]  /*10a90*/  VIADD R0, R7, -UR4 ;  /* 0x8000000407007c36 */ /* 0x000fc60008000000 */
[----:B------:R-:W-:-:S04]  /*10aa0*/  LEA.HI R5, R5, R2, RZ, 0x7 ;  /* 0x0000000205057211 */ /* 0x000fc800078f38ff */
[----:B------:R-:W-:-:S04]  /*10ab0*/  SHF.R.S32.HI R5, RZ, 0x7, R5 ;  /* 0x00000007ff057819 */ /* 0x000fc80000011405 */
[----:B-1----:R-:W-:-:S05]  /*10ac0*/  VIMNMX R6, R5, R4, PT ;  /* 0x0000000405067248 */ /* 0x002fca0003fe0100 */
[----:B------:R1:W-:Y:S01]  /*10ad0*/  STL [R1+0x14], R6 ;  /* 0x0000140601007387 */ /* 0x0003e20000100800 */
[----:B------:R-:W-:Y:S05]  /*10ae0*/  @!P0 BRA `(.L_x_1174) ;  /* 0x0000000000448947 */ /* 0x000fea0003800000 */
[----:B------:R-:W-:Y:S01]  /*10af0*/  ISETP.GT.AND P0, PT, R7, -0x1, PT ;  /* 0xffffffff0700780c */ /* 0x000fe20003f04270 */
[----:B------:R-:W-:-:S12]  /*10b00*/  BSSY B0, `(.L_x_1175) ;  /* 0x000000d000007945 */ /* 0x000fd80003800000 */
[----:B------:R-:W-:Y:S05]  /*10b10*/  @P0 BRA `(.L_x_1176) ;  /* 0x00000000001c0947 */ /* 0x000fea0003800000 */
[----:B------:R-:W-:Y:S02]  /*10b20*/  ISETP.NE.AND P0, PT, R3, 0x1, PT ;  /* 0x000000010300780c */ /* 0x000fe40003f05270 */
[----:B------:R-:W-:-:S11]  /*10b30*/  LOP3.LUT R7, RZ, R7, RZ, 0x33, !PT ;  /* 0x00000007ff077212 */ /* 0x000fd600078e33ff */
[----:B------:R-:W2:Y:S02]  /*10b40*/  @P0 LDC.64 R4, c[0x0][0x9e8] ;  /* 0x00027a00ff040b82 */ /* 0x000ea40000000a00 */
[----:B--2---:R-:W-:-:S05]  /*10b50*/  @P0 IMAD.HI.U32 R4, R7, R4, RZ ;  /* 0x0000000407040227 */ /* 0x004fca00078e00ff */
[----:B------:R-:W-:-:S04]  /*10b60*/  @P0 SHF.R.U32.HI R7, RZ, R5, R4 ;  /* 0x00000005ff070219 */ /* 0x000fc80000011604 */
[----:B------:R-:W-:Y:S01]  /*10b70*/  LOP3.LUT R7, RZ, R7, RZ, 0x33, !PT ;  /* 0x00000007ff077212 */ /* 0x000fe200078e33ff */
[----:B------:R-:W-:Y:S06]  /*10b80*/  BRA `(.L_x_1177) ;  /* 0x0000000000107947 */ /* 0x000fec0003800000 */
.L_x_1176:
[----:B------:R-:W-:-:S13]  /*10b90*/  ISETP.NE.AND P0, PT, R3, 0x1, PT ;  /* 0x000000010300780c */ /* 0x000fda0003f05270 */
[----:B------:R-:W2:Y:S02]  /*10ba0*/  @P0 LDC.64 R4, c[0x0][0x9e8] ;  /* 0x00027a00ff040b82 */ /* 0x000ea40000000a00 */
[----:B--2---:R-:W-:-:S05]  /*10bb0*/  @P0 IMAD.HI.U32 R4, R7, R4, RZ ;  /* 0x0000000407040227 */ /* 0x004fca00078e00ff */
[----:B------:R-:W-:-:S07]  /*10bc0*/  @P0 SHF.R.U32.HI R7, RZ, R5, R4 ;  /* 0x00000005ff070219 */ /* 0x000fce0000011604 */
.L_x_1177:
[----:B------:R-:W-:Y:S05]  /*10bd0*/  BSYNC B0 ;  /* 0x0000000000007941 */ /* 0x000fea0003800000 */
.L_x_1175:
[----:B------:R-:W-:-:S05]  /*10be0*/  IMAD R3, R7, R3, RZ ;  /* 0x0000000307037224 */ /* 0x000fca00078e02ff */
[----:B------:R-:W-:-:S07]  /*10bf0*/  VIMNMX R0, R0, R3, !PT ;  /* 0x0000000300007248 */ /* 0x000fce0007fe0100 */
.L_x_1174:
[----:B------:R-:W-:Y:S01]  /*10c00*/  SHF.R.S32.HI R3, RZ, 0x1f, R0 ;  /* 0x0000001fff037819 */ /* 0x000fe20000011400 */
[----:B------:R-:W-:Y:S03]  /*10c10*/  BSSY B6, `(.L_x_1178) ;  /* 0x00002dc000067945 */ /* 0x000fe60003800000 */
[----:B------:R-:W-:-:S04]  /*10c20*/  LEA.HI R3, R3, R0, RZ, 0x7 ;  /* 0x0000000003037211 */ /* 0x000fc800078f38ff */
[----:B------:R-:W-:-:S04]  /*10c30*/  SHF.R.S32.HI R3, RZ, 0x7, R3 ;  /* 0x00000007ff037819 */ /* 0x000fc80000011403 */
[----:B------:R-:W-:-:S04]  /*10c40*/  VIMNMX R2, RZ, R3, !PT ;  /* 0x00000003ff027248 */ /* 0x000fc80007fe0100 */
[----:B------:R-:W-:Y:S01]  /*10c50*/  ISETP.GT.AND P0, PT, R6, R2, PT ;  /* 0x000000020600720c */ /* 0x000fe20003f04270 */
[----:B------:R2:W-:-:S12]  /*10c60*/  STL [R1+0x10], R2 ;  /* 0x0000100201007387 */ /* 0x0005d80000100800 */
[----:B--2---:R-:W-:Y:S05]  /*10c70*/  @P0 BRA `(.L_x_1179) ;  /* 0x0000000000440947 */ /* 0x004fea0003800000 */
[----:B------:R-:W2:Y:S02]  /*10c80*/  S2R R2, SR_TID.X ;  /* 0x0000000000027919 */ /* 0x000ea40000002100 */
[----:B--2---:R-:W-:-:S04]  /*10c90*/  LOP3.LUT R2, R2, 0x1f, RZ, 0xc0, !PT ;  /* 0x0000001f02027812 */ /* 0x004fc800078ec0ff */
[----:B------:R-:W-:-:S13]  /*10ca0*/  ISETP.NE.AND P1, PT, R2, RZ, PT ;  /* 0x000000ff0200720c */ /* 0x000fda0003f25270 */
[----:B------:R-:W-:Y:S05]  /*10cb0*/  @P1 BRA `(.L_x_1180) ;  /* 0x0000002c00441947 */ /* 0x000fea0003800000 */
[----:B------:R-:W2:Y:S01]  /*10cc0*/  S2R R7, SR_LANEID ;  /* 0x0000000000077919 */ /* 0x000ea20000000000 */
[----:B------:R-:W-:Y:S01]  /*10cd0*/  VOTEU.ANY UR4, UPT, PT ;  /* 0x0000000000047886 */ /* 0x000fe200038e0100 */
[----:B------:R-:W3:Y:S01]  /*10ce0*/  LDC.64 R2, c[0x0][0xc38] ;  /* 0x00030e00ff027b82 */ /* 0x000ee20000000a00 */
[----:B------:R-:W2:Y:S08]  /*10cf0*/  FLO.U32 R0, UR4 ;  /* 0x0000000400007d00 */ /* 0x000eb000080e0000 */
[----:B------:R-:W3:Y:S01]  /*10d00*/  POPC R5, UR4 ;  /* 0x0000000400057d09 */ /* 0x000ee20008000000 */
[----:B--2---:R-:W-:-:S13]  /*10d10*/  ISETP.EQ.U32.AND P0, PT, R0, R7, PT ;  /* 0x000000070000720c */ /* 0x004fda0003f02070 */
[----:B---3--:R-:W2:Y:S01]  /*10d20*/  @P0 ATOMG.E.ADD.STRONG.GPU PT, R3, desc[UR48][R2.64], R5 ;  /* 0x00000005020309a8 */ /* 0x008ea200081ee1f0 */
[----:B------:R-:W3:Y:S02]  /*10d30*/  S2R R4, SR_LTMASK ;  /* 0x0000000000047919 */ /* 0x000ee40000003900 */
[----:B---3--:R-:W-:-:S04]  /*10d40*/  LOP3.LUT R4, R4, UR4, RZ, 0xc0, !PT ;  /* 0x0000000404047c12 */ /* 0x008fc8000f8ec0ff */
[----:B------:R-:W3:Y:S01]  /*10d50*/  POPC R7, R4 ;  /* 0x0000000400077309 */ /* 0x000ee20000000000 */
[----:B--2---:R-:W3:Y:S02]  /*10d60*/  SHFL.IDX PT, R0, R3, R0, 0x1f ;  /* 0x00001f0003007589 */ /* 0x004ee400000e0000 */
[----:B---3--:R-:W-:Y:S01]  /*10d70*/  IADD3 R16, R0, UR37, R7 ;  /* 0x0000002500107c10 */ /* 0x008fe2000fffe007 */
[----:B------:R-:W-:Y:S06]  /*10d80*/  BRA `(.L_x_1180) ;  /* 0x0000002c00107947 */ /* 0x000fec0003800000 */
.L_x_1179:
[----:B------:R-:W2:Y:S01]  /*10d90*/  S2R R3, SR_CgaCtaId ;  /* 0x0000000000037919 */ /* 0x000ea20000008800 */
[----:B------:R-:W-:-:S04]  /*10da0*/  MOV R0, 0x400 ;  /* 0x0000040000007802 */ /* 0x000fc80000000f00 */
[----:B--2---:R-:W-:-:S05]  /*10db0*/  LEA R2, R3, R0, 0x18 ;  /* 0x0000000003027211 */ /* 0x004fca00078ec0ff */
[----:B------:R2:W-:Y:S01]  /*10dc0*/  STL [R1+0xc], R2 ;  /* 0x00000c0201007387 */ /* 0x0005e20000100800 */
[----:B------:R-:W-:-:S05]  /*10dd0*/  VIADD R0, R2, 0x18400 ;  /* 0x0001840002007836 */ /* 0x000fca0000000000 */
[----:B------:R-:W-:-:S13]  /*10de0*/  LOP3.LUT P0, RZ, R0, 0x3ff, RZ, 0xc0, !PT ;  /* 0x000003ff00ff7812 */ /* 0x000fda000780c0ff */
[----:B--2---:R-:W-:Y:S05]  /*10df0*/  @!P0 BRA `(.L_x_1181) ;  /* 0x0000000000408947 */ /* 0x004fea0003800000 */
[----:B------:R-:W-:Y:S01]  /*10e00*/  MOV R2, 0x0 ;  /* 0x0000000000027802 */ /* 0x000fe20000000f00 */
[----:B------:R-:W-:Y:S01]  /*10e10*/  ULDC.64 UR6, c[0x4][0xa0] ;  /* 0x0100280000067ab9 */ /* 0x000fe20000000a00 */
[----:B------:R-:W-:Y:S01]  /*10e20*/  ULDC.64 UR8, c[0x4][0xa8] ;  /* 0x01002a0000087ab9 */ /* 0x000fe20000000a00 */
[----:B------:R-:W-:Y:S01]  /*10e30*/  ULDC.64 UR4, c[0x4][0x8] ;  /* 0x0100020000047ab9 */ /* 0x000fe20000000a00 */
[----:B------:R-:W-:Y:S02]  /*10e40*/  IMAD.U32 R4, RZ, RZ, UR6 ;  /* 0x00000006ff047e24 */ /* 0x000fe4000f8e00ff */
[----:B------:R-:W2:Y:S01]  /*10e50*/  LDC.64 R2, c[0x4][R2] ;  /* 0x0100000002027b82 */ /* 0x000ea20000000a00 */
[----:B------:R-:W-:Y:S02]  /*10e60*/  IMAD.U32 R5, RZ, RZ, UR7 ;  /* 0x00000007ff057e24 */ /* 0x000fe4000f8e00ff */
[----:B-1----:R-:W-:Y:S02]  /*10e70*/  IMAD.U32 R6, RZ, RZ, UR8 ;  /* 0x00000008ff067e24 */ /* 0x002fe4000f8e00ff */
[----:B------:R-:W-:-:S02]  /*10e80*/  IMAD.U32 R7, RZ, RZ, UR9 ;  /* 0x00000009ff077e24 */ /* 0x000fc4000f8e00ff */
[----:B------:R-:W-:Y:S02]  /*10e90*/  IMAD.U32 R10, RZ, RZ, UR4 ;  /* 0x00000004ff0a7e24 */ /* 0x000fe4000f8e00ff */
[----:B------:R-:W-:Y:S02]  /*10ea0*/  IMAD.U32 R11, RZ, RZ, UR5 ;  /* 0x00000005ff0b7e24 */ /* 0x000fe4000f8e00ff */
[----:B------:R-:W-:Y:S02]  /*10eb0*/  IMAD.MOV.U32 R8, RZ, RZ, 0x70 ;  /* 0x00000070ff087424 */ /* 0x000fe400078e00ff */
[----:B------:R-:W-:Y:S02]  /*10ec0*/  IMAD.MOV.U32 R12, RZ, RZ, 0x1 ;  /* 0x00000001ff0c7424 */ /* 0x000fe400078e00ff */
[----:B0-----:R-:W-:-:S07]  /*10ed0*/  IMAD.MOV.U32 R13, RZ, RZ, RZ ;  /* 0x000000ffff0d7224 */ /* 0x001fce00078e00ff */
[----:B------:R-:W-:-:S07]  /*10ee0*/  LEPC R20, `(.L_x_1181) ;  /* 0x000000001014794e */ /* 0x000fce0000000000 */
[----:B--2---:R-:W-:Y:S05]  /*10ef0*/  CALL.ABS.NOINC R2 ;  /* 0x0000000002007343 */ /* 0x004fea0003c00000 */
.L_x_1181:
        /* <DEDUP_REMOVED lines=8> */
[----:B------:R2:W3:Y:S01]  /*10f80*/  LDC.64 R2, c[0x4][R0] ;  /* 0x0100000000027b82 */ /* 0x0004e20000000a00 */
[----:B------:R-:W-:Y:S02]  /*10f90*/  IMAD.U32 R4, RZ, RZ, UR6 ;  /* 0x00000006ff047e24 */ /* 0x000fe4000f8e00ff */
[----:B------:R-:W-:Y:S02]  /*10fa0*/  IMAD.U32 R5, RZ, RZ, UR7 ;  /* 0x00000007ff057e24 */ /* 0x000fe4000f8e00ff */
[----:B-1----:R-:W-:Y:S02]  /*10fb0*/  IMAD.U32 R6, RZ, RZ, UR8 ;  /* 0x00000008ff067e24 */ /* 0x002fe4000f8e00ff */
[----:B------:R-:W-:-:S02]  /*10fc0*/  IMAD.U32 R7, RZ, RZ, UR9 ;  /* 0x00000009ff077e24 */ /* 0x000fc4000f8e00ff */
[----:B------:R-:W-:Y:S02]  /*10fd0*/  IMAD.U32 R10, RZ, RZ, UR4 ;  /* 0x00000004ff0a7e24 */ /* 0x000fe4000f8e00ff */
[----:B------:R-:W-:Y:S02]  /*10fe0*/  IMAD.U32 R11, RZ, RZ, UR5 ;  /* 0x00000005ff0b7e24 */ /* 0x000fe4000f8e00ff */
[----:B------:R-:W-:Y:S02]  /*10ff0*/  IMAD.MOV.U32 R8, RZ, RZ, 0x70 ;  /* 0x00000070ff087424 */ /* 0x000fe400078e00ff */
[----:B------:R-:W-:Y:S02]  /*11000*/  IMAD.MOV.U32 R12, RZ, RZ, 0x1 ;  /* 0x00000001ff0c7424 */ /* 0x000fe400078e00ff */
[----:B0-2---:R-:W-:-:S07]  /*11010*/  IMAD.MOV.U32 R13, RZ, RZ, RZ ;  /* 0x000000ffff0d7224 */ /* 0x005fce00078e00ff */
[----:B------:R-:W-:-:S07]  /*11020*/  LEPC R20, `(.L_x_1183) ;  /* 0x000000001014794e */ /* 0x000fce0000000000 */
[----:B---3--:R-:W-:Y:S05]  /*11030*/  CALL.ABS.NOINC R2 ;  /* 0x0000000002007343 */ /* 0x008fea0003c00000 */
.L_x_1183:
        /* <DEDUP_REMOVED lines=16> */
.L_x_1182:
[----:B-1----:R-:W2:Y:S01]  /*11140*/  LDL.LU R6, [R1+0x1c] ;  /* 0x00001c0001067983 */ /* 0x002ea20000300800 */
[----:B------:R-:W1:Y:S01]  /*11150*/  LDC R0, c[0x0][0x428] ;  /* 0x00010a00ff007b82 */ /* 0x000e620000000800 */
[----:B------:R-:W-:Y:S01]  /*11160*/  IMAD.MOV.U32 R4, RZ, RZ, R18 ;  /* 0x000000ffff047224 */ /* 0x000fe200078e0012 */
[----:B------:R-:W-:Y:S01]  /*11170*/  ULDC.64 UR4, c[0x0][0x9f8] ;  /* 0x00027e0000047ab9 */ /* 0x000fe20000000a00 */
[----:B------:R-:W3:Y:S01]  /*11180*/  S2R R7, SR_TID.X ;  /* 0x0000000000077919 */ /* 0x000ee20000002100 */
[----:B-1----:R-:W-:Y:S02]  /*11190*/  ISETP.NE.AND P0, PT, R0, 0x1, PT ;  /* 0x000000010000780c */ /* 0x002fe40003f05270 */
[----:B---3--:R-:W-:-:S11]  /*111a0*/  LOP3.LUT R7, R7, 0x1f, RZ, 0xc0, !PT ;  /* 0x0000001f07077812 */ /* 0x008fd600078ec0ff */
[----:B------:R-:W1:Y:S08]  /*111b0*/  @P0 LDC R3, c[0x0][0x42c] ;  /* 0x00010b00ff030b82 */ /* 0x000e700000000800 */
[----:B------:R-:W3:Y:S01]  /*111c0*/  @P0 LDC R5, c[0x0][0x430] ;  /* 0x00010c00ff050b82 */ /* 0x000ee20000000800 */
[----:B-1----:R-:W-:-:S05]  /*111d0*/  @P0 IMAD.HI.U32 R0, R18, R3, RZ ;  /* 0x0000000312000227 */ /* 0x002fca00078e00ff */
[----:B---3--:R-:W-:Y:S01]  /*111e0*/  @P0 SHF.R.U32.HI R4, RZ, R5, R0 ;  /* 0x00000005ff040219 */ /* 0x008fe20000011600 */
[----:B------:R-:W-:Y:S01]  /*111f0*/  IMAD.MOV.U32 R0, RZ, RZ, R19 ;  /* 0x000000ffff007224 */ /* 0x000fe200078e0013 */
[----:B------:R-:W-:-:S04]  /*11200*/  ISETP.NE.U32.AND P0, PT, RZ, UR4, PT ;  /* 0x00000004ff007c0c */ /* 0x000fc8000bf05070 */
[----:B------:R-:W-:Y:S01]  /*11210*/  ISETP.NE.AND.EX P0, PT, RZ, UR5, PT, P0 ;  /* 0x00000005ff007c0c */ /* 0x000fe2000bf05300 */
[----:B------:R-:W-:-:S12]  /*11220*/  ULDC.64 UR4, c[0x0][0xa00] ;  /* 0x0002800000047ab9 */ /* 0x000fd80000000a00 */
[----:B------:R-:W1:Y:S01]  /*11230*/  @P0 LDC.64 R2, c[0x0][0x9f8] ;  /* 0x00027e00ff020b82 */ /* 0x000e620000000a00 */
[----:B------:R-:W-:-:S04]  /*11240*/  ISETP.NE.AND P6, PT, R7, RZ, PT ;  /* 0x000000ff0700720c */ /* 0x000fc80003fc5270 */
[----:B------:R-:W-:-:S09]  /*11250*/  PLOP3.LUT P1, PT, P6, PT, PT, 0x8, 0x0 ;  /* 0x000000000000781c */ /* 0x000fd2000372e170 */
[----:B------:R-:W-:Y:S01]  /*11260*/  VOTEU.ALL UP1, P6 ;  /* 0x00000000003f7886 */ /* 0x000fe20003020000 */
[----:B-1----:R-:W-:-:S05]  /*11270*/  @P0 IMAD.WIDE R2, R19, 0x4, R2 ;  /* 0x0000000413020825 */ /* 0x002fca00078e0202 */
[----:B------:R1:W5:Y:S01]  /*11280*/  @P0 LDG.E R0, desc[UR48][R2.64] ;  /* 0x0000003002000981 */ /* 0x000362000c1e1900 */
[----:B------:R-:W-:Y:S01]  /*11290*/  ISETP.NE.U32.AND P0, PT, RZ, UR4, PT ;  /* 0x00000004ff007c0c */ /* 0x000fe2000bf05070 */
[----:B------:R-:W-:-:S03]  /*112a0*/  @!UP1 UIADD3 UR8, UP0, UR38, 0x270, URZ ;  /* 0x0000027026089890 */ /* 0x000fc6000ff1e03f */
[----:B------:R-:W-:Y:S01]  /*112b0*/  ISETP.NE.AND.EX P0, PT, RZ, UR5, PT, P0 ;  /* 0x00000005ff007c0c */ /* 0x000fe2000bf05300 */
[----:B------:R-:W-:-:S03]  /*112c0*/  @!UP1 UIADD3.X UR9, URZ, UR39, URZ, UP0, !UPT ;  /* 0x000000273f099290 */ /* 0x000fc600087fe43f */
[----:B------:R-:W-:Y:S01]  /*112d0*/  SEL R7, R19, RZ, !P0 ;  /* 0x000000ff13077207 */ /* 0x000fe20004000000 */
[----:B------:R-:W-:Y:S01]  /*112e0*/  VOTEU.ALL UP0, P6 ;  /* 0x00000000003f7886 */ /* 0x000fe20003000000 */
[----:B-12---:R-:W-:-:S07]  /*112f0*/  IMAD R8, R17, 0x80, R6 ;  /* 0x0000008011087824 */ /* 0x006fce00078e0206 */
.L_x_1184:
        /* <DEDUP_REMOVED lines=9> */
[----:B-1----:R-:W-:Y:S05]  /*11390*/  @P1 BRA.U.ANY `(.L_x_1184) ;  /* 0xfffffffd00d81947 */ /* 0x002fea000393ffff */
[----:B------:R-:W1:Y:S01]  /*113a0*/  S2R R2, SR_TID.X ;  /* 0x0000000000027919 */ /* 0x000e620000002100 */
[----:B------:R-:W-:Y:S01]  /*113b0*/  UMOV UR4, 0x40 ;  /* 0x0000004000047882 */ /* 0x000fe20000000000 */
[----:B-1----:R-:W-:-:S04]  /*113c0*/  LOP3.LUT R2, R2, 0x1f, RZ, 0xc0, !PT ;  /* 0x0000001f02027812 */ /* 0x002fc800078ec0ff */
[----:B------:R-:W-:-:S04]  /*113d0*/  ISETP.NE.AND P2, PT, R2, RZ, PT ;  /* 0x000000ff0200720c */ /* 0x000fc80003f45270 */
[----:B------:R-:W-:-:S09]  /*113e0*/  PLOP3.LUT P1, PT, P2, PT, PT, 0x8, 0x0 ;  /* 0x000000000000781c */ /* 0x000fd2000172e170 */
[----:B------:R-:W-:-:S05]  /*113f0*/  VOTEU.ALL UP0, P2 ;  /* 0x00000000003f7886 */ /* 0x000fca0001000000 */
.L_x_1185:
        /* <DEDUP_REMOVED lines=8> */
[----:B-1----:R-:W-:Y:S05]  /*11480*/  @P1 BRA.U.ANY `(.L_x_1185) ;  /* 0xfffffffd00dc1947 */ /* 0x002fea000393ffff */
[----:B------:R-:W2:Y:S01]  /*11490*/  LDL R5, [R1+0x14] ;  /* 0x0000140001057983 */ /* 0x000ea20000100800 */
[----:B------:R-:W1:Y:S01]  /*114a0*/  LDC.64 R2, c[0x0][0x3f8] ;  /* 0x0000fe00ff027b82 */ /* 0x000e620000000a00 */
[----:B------:R-:W-:Y:S02]  /*114b0*/  ULDC.64 UR4, c[0x0][0xa08] ;  /* 0x0002820000047ab9 */ /* 0x000fe40000000a00 */
[----:B-1----:R-:W-:Y:S01]  /*114c0*/  LOP3.LUT P0, RZ, R2, UR4, RZ, 0xfc, !PT ;  /* 0x0000000402ff7c12 */ /* 0x002fe2000f80fcff */
[----:B------:R-:W-:-:S03]  /*114d0*/  UMOV UR4, 0xffffffff ;  /* 0xffffffff00047882 */ /* 0x000fc60000000000 */
[----:B------:R-:W-:-:S04]  /*114e0*/  LOP3.LUT P0, RZ, R3, UR5, RZ, 0xfc, P0 ;  /* 0x0000000503ff7c12 */ /* 0x000fc8000800fcff */
[----:B-----5:R-:W-:Y:S01]  /*114f0*/  SEL R6, R0, RZ, !P0 ;  /* 0x000000ff00067207 */ /* 0x020fe20004000000 */
[----:B--2---:R-:W-:Y:S01]  /*11500*/  VIADD R5, R5, 0xffffffff ;  /* 0xffffffff05057836 */ /* 0x004fe20000000000 */
[----:B------:R-:W-:Y:S07]  /*11510*/  BRA.DIV UR4, `(.L_x_1186) ;  /* 0x0000003604fc7947 */ /* 0x000fee000b800000 */
.L_x_1256:
[----:B------:R-:W-:Y:S01]  /*11520*/  UMOV UR4, 0xffffffff ;  /* 0xffffffff00047882 */ /* 0x000fe20000000000 */
[----:B------:R-:W-:Y:S02]  /*11530*/  SHF.R.S32.HI R17, RZ, 0x1f, R0 ;  /* 0x0000001fff117819 */ /* 0x000fe40000011400 */
[----:B------:R-:W-:Y:S05]  /*11540*/  BRA.DIV UR4, `(.L_x_1187) ;  /* 0x0000003a04247947 */ /* 0x000fea000b800000 */
[----:B------:R-:W-:-:S13]  /*11550*/  ELECT P6, URZ, PT ;  /* 0x00000000003f782f */ /* 0x000fda00038c0000 */
.L_x_1259:
[----:B------:R-:W-:Y:S05]  /*11560*/  @!P6 BRA `(.L_x_1188) ;  /* 0x000000040010e947 */ /* 0x000fea0003800000 */
[----:B------:R-:W-:-:S04]  /*11570*/  ISETP.NE.U32.AND P0, PT, R2, RZ, PT ;  /* 0x000000ff0200720c */ /* 0x000fc80003f05070 */
[----:B------:R-:W-:-:S13]  /*11580*/  ISETP.NE.AND.EX P0, PT, R3, RZ, PT, P0 ;  /* 0x000000ff0300720c */ /* 0x000fda0003f05300 */
[----:B------:R-:W-:Y:S05]  /*11590*/  @!P0 BRA `(.L_x_1189) ;  /* 0x0000000000488947 */ /* 0x000fea0003800000 */
[----:B------:R-:W1:Y:S01]  /*115a0*/  LDC R12, c[0x0][0x41c] ;  /* 0x00010700ff0c7b82 */ /* 0x000e620000000800 */
[----:B------:R-:W-:Y:S01]  /*115b0*/  IMAD.MOV.U32 R6, RZ, RZ, R5 ;  /* 0x000000ffff067224 */ /* 0x000fe200078e0005 */
        /* <DEDUP_REMOVED lines=14> */
[----:B0-----:R-:W-:-:S05]  /*116a0*/  LEA.HI.X R13, R10, R3, R6, 0x2, P0 ;  /* 0x000000030a0d7211 */ /* 0x001fca00000f1406 */
[----:B------:R1:W5:Y:S02]  /*116b0*/  LDG.E R6, desc[UR48][R12.64] ;  /* 0x000000300c067981 */ /* 0x000364000c1e1900 */
.L_x_1189:
[----:B------:R-:W2:Y:S01]  /*116c0*/  LDL R9, [R1] ;  /* 0x0000000001097983 */ /* 0x000ea20000100800 */
[----:B------:R-:W-:-:S03]  /*116d0*/  MOV R11, 0x400 ;  /* 0x00000400000b7802 */ /* 0x000fc60000000f00 */
[----:B------:R-:W3:Y:S01]  /*116e0*/  LDL R10, [R1+0x8] ;  /* 0x00000800010a7983 */ /* 0x000ee20000100800 */
[----:B-1----:R-:W1:Y:S02]  /*116f0*/  S2R R12, SR_CgaCtaId ;  /* 0x00000000000c7919 */ /* 0x002e640000008800 */
[----:B-1----:R-:W-:-:S05]  /*11700*/  LEA R11, R12, R11, 0x18 ;  /* 0x0000000b0c0b7211 */ /* 0x002fca00078ec0ff */
[----:B--2---:R-:W-:Y:S01]  /*11710*/  IMAD R9, R9, 0x8, R11 ;  /* 0x0000000809097824 */ /* 0x004fe200078e020b */
[----:B---3--:R-:W-:-:S04]  /*11720*/  SHF.L.U32 R10, R10, 0x1f, RZ ;  /* 0x0000001f0a0a7819 */ /* 0x008fc800000006ff */
[----:B------:R-:W1:Y:S02]  /*11730*/  SYNCS.PHASECHK.TRANS64.TRYWAIT P0, [R9+URZ+0x28840], R10 ;  /* 0x0288400a090075a7 */ /* 0x000e64000800017f */
[----:B-1----:R-:W-:Y:S05]  /*11740*/  @!P0 BRA `(.L_x_1190) ;  /* 0x0000003400c48947 */ /* 0x002fea0003800000 */
.L_x_1260:
        /* <DEDUP_REMOVED lines=11> */
.L_x_1191:
[----:B------:R-:W2:Y:S01]  /*11800*/  LDL R11, [R1] ;  /* 0x00000000010b7983 */ /* 0x000ea20000100800 */
[----:B------:R-:W-:-:S03]  /*11810*/  MOV R12, 0x400 ;  /* 0x00000400000c7802 */ /* 0x000fc60000000f00 */
[----:B-1----:R-:W3:Y:S01]  /*11820*/  LDL R10, [R1+0x4] ;  /* 0x00000400010a7983 */ /* 0x002ee20000100800 */
[----:B0-----:R-:W0:Y:S01]  /*11830*/  S2R R13, SR_CgaCtaId ;  /* 0x00000000000d7919 */ /* 0x001e220000008800 */
[----:B------:R-:W-:Y:S02]  /*11840*/  R2UR UR9, R9 ;  /* 0x00000000090972ca */ /* 0x000fe400000e0000 */
[----:B------:R-:W-:Y:S01]  /*11850*/  R2UR UR11, R5 ;  /* 0x00000000050b72ca */ /* 0x000fe200000e0000 */
[----:B------:R-:W-:Y:S01]  /*11860*/  UIADD3 UR4, UP0, UR38, 0x370, URZ ;  /* 0x0000037026047890 */ /* 0x000fe2000ff1e03f */
[----:B------:R-:W-:Y:S02]  /*11870*/  R2UR UR12, R4 ;  /* 0x00000000040c72ca */ /* 0x000fe400000e0000 */
[----:B-----5:R-:W-:Y:S02]  /*11880*/  R2UR UR13, R6 ;  /* 0x00000000060d72ca */ /* 0x020fe400000e0000 */
[----:B0-----:R-:W-:-:S05]  /*11890*/  LEA R12, R13, R12, 0x18 ;  /* 0x0000000c0d0c7211 */ /* 0x001fca00078ec0ff */
[----:B------:R-:W-:Y:S01]  /*118a0*/  UIADD3 UR9, UR9, 0x28830, URZ ;  /* 0x0002883009097890 */ /* 0x000fe2000fffe03f */
[----:B------:R-:W-:Y:S01]  /*118b0*/  UMOV UR10, URZ ;  /* 0x0000003f000a7c82 */ /* 0x000fe20008000000 */
[----:B------:R-:W-:Y:S01]  /*118c0*/  UMOV UR7, 0x14f00000 ;  /* 0x14f0000000077882 */ /* 0x000fe20000000000 */
[----:B------:R-:W-:Y:S01]  /*118d0*/  UMOV UR15, 0x40 ;  /* 0x00000040000f7882 */ /* 0x000fe20000000000 */
[----:B--2---:R-:W-:Y:S01]  /*118e0*/  IMAD R9, R11, 0x8000, R12 ;  /* 0x000080000b097824 */ /* 0x004fe200078e020c */
[----:B---3--:R-:W-:-:S04]  /*118f0*/  R2UR UR5, R10 ;  /* 0x000000000a0572ca */ /* 0x008fc800000e0000 */
[----:B------:R-:W-:-:S09]  /*11900*/  R2UR UR6, R9 ;  /* 0x00000000090672ca */ /* 0x000fd200000e0000 */
[----:B------:R-:W-:-:S04]  /*11910*/  ULEA UR11, UR11, UR5, 0x7 ;  /* 0x000000050b0b7291 */ /* 0x000fc8000f8e383f */
[----:B------:R-:W-:Y:S02]  /*11920*/  UIADD3 UR8, UR6, 0x18400, URZ ;  /* 0x0001840006087890 */ /* 0x000fe4000fffe03f */
[----:B------:R-:W-:Y:S02]  /*11930*/  UIADD3.X UR5, URZ, UR39, URZ, UP0, !UPT ;  /* 0x000000273f057290 */ /* 0x000fe400087fe43f */
[----:B------:R-:W-:-:S03]  /*11940*/  UIADD3 UR14, UR6, 0x1c400, URZ ;  /* 0x0001c400060e7890 */ /* 0x000fc6000fffe03f */
[----:B------:R-:W-:-:S04]  /*11950*/  UMOV UR6, 0x0 ;  /* 0x0000000000067882 */ /* 0x000fc80000000000 */
[----:B------:R0:W-:Y:S02]  /*11960*/  UTMALDG.4D [UR8], [UR4], desc[UR6] ;  /* 0x00000608040075b4 */ /* 0x0001e40008019000 */
[----:B0-----:R-:W-:Y:S01]  /*11970*/  UMOV UR8, UR14 ;  /* 0x0000000e00087c82 */ /* 0x001fe20008000000 */
[----:B------:R-:W-:Y:S02]  /*11980*/  UMOV UR10, UR15 ;  /* 0x0000000f000a7c82 */ /* 0x000fe40008000000 */
[----:B------:R1:W-:Y:S02]  /*11990*/  UTMALDG.4D [UR8], [UR4], desc[UR6] ;  /* 0x00000608040075b4 */ /* 0x0003e40008019000 */
[----:B-1----:R-:W-:Y:S01]  /*119a0*/  NOP ;  /* 0x0000000000007918 */ /* 0x002fe20000000000 */
.L_x_1188:
[----:B------:R-:W2:Y:S01]  /*119b0*/  LDL.LU R12, [R1+0x18] ;  /* 0x00001800010c7983 */ /* 0x000ea20000300800 */
[----:B------:R-:W-:Y:S01]  /*119c0*/  MOV R10, 0x400 ;  /* 0x00000400000a7802 */ /* 0x000fe20000000f00 */
[----:B------:R-:W-:Y:S05]  /*119d0*/  WARPSYNC.ALL ;  /* 0x0000000000007948 */ /* 0x000fea0003800000 */
[----:B------:R-:W1:Y:S01]  /*119e0*/  S2R R11, SR_CgaCtaId ;  /* 0x00000000000b7919 */ /* 0x000e620000008800 */
[----:B------:R-:W-:-:S13]  /*119f0*/  ELECT P0, URZ, PT ;  /* 0x00000000003f782f */ /* 0x000fda0003800000 */
[C---:B------:R-:W-:Y:S01]  /*11a00*/  @P0 R2UR UR13, R7.reuse ;  /* 0x00000000070d02ca */ /* 0x040fe200000e0000 */
[----:B------:R-:W-:Y:S01]  /*11a10*/  UIADD3 UR4, UP0, UR38, 0x270, URZ ;  /* 0x0000027026047890 */ /* 0x000fe2000ff1e03f */
[----:B------:R-:W-:Y:S01]  /*11a20*/  @P0 R2UR UR21, R7 ;  /* 0x00000000071502ca */ /* 0x000fe200000e0000 */
[----:B------:R-:W-:Y:S01]  /*11a30*/  UMOV UR6, 0x0 ;  /* 0x0000000000067882 */ /* 0x000fe20000000000 */
[----:B------:R-:W-:Y:S01]  /*11a40*/  @P0 R2UR UR12, R18 ;  /* 0x00000000120c02ca */ /* 0x000fe200000e0000 */
[----:B------:R-:W-:Y:S01]  /*11a50*/  UIADD3.X UR5, URZ, UR39, URZ, UP0, !UPT ;  /* 0x000000273f057290 */ /* 0x000fe200087fe43f */
[----:B------:R-:W-:Y:S01]  /*11a60*/  @P0 R2UR UR11, R8 ;  /* 0x00000000080b02ca */ /* 0x000fe200000e0000 */
        /* <DEDUP_REMOVED lines=9> */
[----:B-1----:R-:W-:Y:S01]  /*11b00*/  LEA R10, R11, R10, 0x18 ;  /* 0x0000000a0b0a7211 */ /* 0x002fe200078ec0ff */
        /* <DEDUP_REMOVED lines=15> */
[----:B------:R-:W2:Y:S02]  /*11c00*/  SYNCS.PHASECHK.TRANS64.TRYWAIT P0, [R10+URZ+0x28820], R7 ;  /* 0x028820070a0075a7 */ /* 0x000ea4000800017f */
[----:B-12---:R-:W-:Y:S05]  /*11c10*/  @!P0 BRA `(.L_x_1193) ;  /* 0x0000003000a48947 */ /* 0x006fea0003800000 */
.L_x_1261:
[----:B------:R-:W-:Y:S05]  /*11c20*/  BSYNC B0 ;  /* 0x0000000000007941 */ /* 0x000fea0003800000 */
.L_x_1192:
[----:B------:R-:W2:Y:S04]  /*11c30*/  LDL R9, [R1+0x14] ;  /* 0x0000140001097983 */ /* 0x000ea80000100800 */
[----:B-1----:R-:W3:Y:S01]  /*11c40*/  LDL R8, [R1+0x10] ;  /* 0x0000100001087983 */ /* 0x002ee20000100800 */
[----:B------:R-:W-:Y:S01]  /*11c50*/  BSSY B0, `(.L_x_1194) ;  /* 0x000018a000007945 */ /* 0x000fe20003800000 */
[----:B--2---:R-:W-:-:S05]  /*11c60*/  VIADD R7, R9, 0xfffffffe ;  /* 0xfffffffe09077836 */ /* 0x004fca0000000000 */
[----:B---3--:R-:W-:-:S13]  /*11c70*/  ISETP.GE.AND P0, PT, R7, R8, PT ;  /* 0x000000080700720c */ /* 0x008fda0003f06270 */
[----:B------:R-:W-:Y:S05]  /*11c80*/  @!P0 BRA `(.L_x_1195) ;  /* 0x0000001800188947 */ /* 0x000fea0003800000 */
[----:B0-----:R-:W-:Y:S01]  /*11c90*/  LOP3.LUT R13, RZ, R8, RZ, 0x33, !PT ;  /* 0x00000008ff0d7212 */ /* 0x001fe200078e33ff */
[----:B------:R-:W-:Y:S01]  /*11ca0*/  IMAD.MOV R8, RZ, RZ, -R9 ;  /* 0x000000ffff087224 */ /* 0x000fe200078e0a09 */
[----:B------:R-:W-:Y:S04]  /*11cb0*/  BSSY B1, `(.L_x_1196) ;  /* 0x0000088000017945 */ /* 0x000fe80003800000 */
[----:B------:R-:W-:-:S05]  /*11cc0*/  VIADDMNMX R13, R8, 0x1, R13, !PT ;  /* 0x00000001080d7846 */ /* 0x000fca000780010d */
[----:B------:R-:W-:-:S05]  /*11cd0*/  IMAD.IADD R8, R9, 0x1, R13 ;  /* 0x0000000109087824 */ /* 0x000fca00078e020d */
        /* <DEDUP_REMOVED lines=33> */
.L_x_1200:
[----:B0-----:R-:W0:Y:S01]  /*11ef0*/  S2R R3, SR_CgaCtaId ;  /* 0x0000000000037919 */ /* 0x001e220000008800 */
[----:B------:R-:W-:-:S04]  /*11f00*/  MOV R2, 0x400 ;  /* 0x0000040000027802 */ /* 0x000fc80000000f00 */
[----:B0-----:R-:W-:Y:S02]  /*11f10*/  LEA R2, R3, R2, 0x18 ;  /* 0x0000000203027211 */ /* 0x001fe400078ec0ff */
[----:B------:R-:W-:-:S03]  /*11f20*/  SHF.L.U32 R3, R14, 0x1f, RZ ;  /* 0x0000001f0e037819 */ /* 0x000fc600000006ff */
[----:B------:R-:W-:-:S04]  /*11f30*/  IMAD R2, R12, 0x8, R2 ;  /* 0x000000080c027824 */ /* 0x000fc800078e0202 */
[----:B------:R-:W0:Y:S02]  /*11f40*/  SYNCS.PHASECHK.TRANS64.TRYWAIT P0, [R2+URZ+0x28840], R3 ;  /* 0x02884003020075a7 */ /* 0x000e24000800017f */
[----:B0-----:R-:W-:Y:S05]  /*11f50*/  @!P0 BRA `(.L_x_1201) ;  /* 0x0000002c00f48947 */ /* 0x001fea0003800000 */
.L_x_1262:
        /* <DEDUP_REMOVED lines=11> */
.L_x_1202:
[----:B------:R-:W2:Y:S04]  /*12010*/  LDL R15, [R1+0x4] ;  /* 0x00000400010f7983 */ /* 0x000ea80000100800 */
[----:B------:R-:W3:Y:S01]  /*12020*/  LDL.LU R10, [R1+0x8] ;  /* 0x00000800010a7983 */ /* 0x000ee20000300800 */
[----:B0-----:R-:W-:-:S03]  /*12030*/  MOV R3, 0x400 ;  /* 0x0000040000037802 */ /* 0x001fc60000000f00 */
[----:B------:R-:W4:Y:S01]  /*12040*/  LDL R9, [R1] ;  /* 0x0000000001097983 */ /* 0x000f220000100800 */
[----:B------:R-:W0:Y:S01]  /*12050*/  S2R R11, SR_CgaCtaId ;  /* 0x00000000000b7919 */ /* 0x000e220000008800 */
[----:B------:R-:W-:Y:S02]  /*12060*/  R2UR UR14, R2 ;  /* 0x00000000020e72ca */ /* 0x000fe400000e0000 */
[----:B------:R-:W-:Y:S01]  /*12070*/  R2UR UR11, R7 ;  /* 0x00000000070b72ca */ /* 0x000fe200000e0000 */
[----:B------:R-:W-:Y:S01]  /*12080*/  UIADD3 UR4, UP0, UR38, 0x370, URZ ;  /* 0x0000037026047890 */ /* 0x000fe2000ff1e03f */
[----:B------:R-:W-:Y:S02]  /*12090*/  R2UR UR12, R4 ;  /* 0x00000000040c72ca */ /* 0x000fe400000e0000 */
        /* <DEDUP_REMOVED lines=12> */
[----:B------:R-:W-:Y:S02]  /*12160*/  ULEA UR11, UR11, UR9, 0x7 ;  /* 0x000000090b0b7291 */ /* 0x000fe4000f8e383f */
        /* <DEDUP_REMOVED lines=11> */
.L_x_1263:
        /* <DEDUP_REMOVED lines=13> */
.L_x_1204:
[----:B01----:R-:W2:Y:S01]  /*122f0*/  LDL.LU R2, [R1] ;  /* 0x0000000001027983 */ /* 0x003ea20000300800 */
[----:B------:R-:W-:-:S03]  /*12300*/  MOV R10, 0x400 ;  /* 0x00000400000a7802 */ /* 0x000fc60000000f00 */
[----:B------:R-:W3:Y:S01]  /*12310*/  LDL R3, [R1+0x4] ;  /* 0x0000040001037983 */ /* 0x000ee20000100800 */
[----:B------:R-:W0:Y:S01]  /*12320*/  S2R R11, SR_CgaCtaId ;  /* 0x00000000000b7919 */ /* 0x000e220000008800 */
[----:B------:R-:W-:Y:S01]  /*12330*/  R2UR UR11, R5 ;  /* 0x00000000050b72ca */ /* 0x000fe200000e0000 */
[----:B------:R-:W-:Y:S01]  /*12340*/  UIADD3 UR4, UP0, UR38, 0x470, URZ ;  /* 0x0000047026047890 */ /* 0x000fe2000ff1e03f */
[----:B------:R-:W-:Y:S02]  /*12350*/  R2UR UR13, R6 ;  /* 0x00000000060d72ca */ /* 0x000fe400000e0000 */
[----:B------:R-:W-:Y:S02]  /*12360*/  R2UR UR12, R4 ;  /* 0x00000000040c72ca */ /* 0x000fe400000e0000 */
[----:B0-----:R-:W-:Y:S01]  /*12370*/  LEA R10, R11, R10, 0x18 ;  /* 0x0000000a0b0a7211 */ /* 0x001fe200078ec0ff */
[----:B------:R-:W-:Y:S01]  /*12380*/  UMOV UR10, URZ ;  /* 0x0000003f000a7c82 */ /* 0x000fe20008000000 */
[----:B------:R-:W-:Y:S01]  /*12390*/  UMOV UR6, 0x0 ;  /* 0x0000000000067882 */ /* 0x000fe20000000000 */
[----:B------:R-:W-:Y:S01]  /*123a0*/  UMOV UR7, 0x14f00000 ;  /* 0x14f0000000077882 */ /* 0x000fe20000000000 */
[----:B------:R-:W-:Y:S01]  /*123b0*/  UMOV UR15, 0x40 ;  /* 0x00000040000f7882 */ /* 0x000fe20000000000 */
[----:B------:R-:W-:-:S02]  /*123c0*/  IMAD.MOV.U32 R6, RZ, RZ, R8 ;  /* 0x000000ffff067224 */ /* 0x000fc400078e0008 */
[----:B------:R-:W-:Y:S02]  /*123d0*/  IMAD.MOV.U32 R5, RZ, RZ, R7 ;  /* 0x000000ffff057224 */ /* 0x000fe400078e0007 */
[----:B--2---:R-:W-:-:S04]  /*123e0*/  IMAD.MOV.U32 R9, RZ, RZ, R2 ;  /* 0x000000ffff097224 */ /* 0x004fc800078e0002 */
[----:B------:R-:W-:-:S05]  /*123f0*/  IMAD R2, R9, 0x8, R10 ;  /* 0x0000000809027824 */ /* 0x000fca00078e020a */
[----:B------:R-:W-:Y:S01]  /*12400*/  R2UR UR9, R2 ;  /* 0x00000000020972ca */ /* 0x000fe200000e0000 */
[----:B------:R-:W-:Y:S01]  /*12410*/  IMAD R2, R9, 0x8000, R10 ;  /* 0x0000800009027824 */ /* 0x000fe200078e020a */
[----:B---3--:R-:W-:-:S04]  /*12420*/  R2UR UR5, R3 ;  /* 0x00000000030572ca */ /* 0x008fc800000e0000 */
[----:B------:R-:W-:-:S07]  /*12430*/  R2UR UR14, R2 ;  /* 0x00000000020e72ca */ /* 0x000fce00000e0000 */
[----:B------:R-:W-:Y:S02]  /*12440*/  UIADD3 UR9, UR9, 0x28850, URZ ;  /* 0x0002885009097890 */ /* 0x000fe4000fffe03f */
[----:B------:R-:W-:Y:S02]  /*12450*/  ULEA UR11, UR11, UR5, 0x7 ;  /* 0x000000050b0b7291 */ /* 0x000fe4000f8e383f */
[----:B------:R-:W-:Y:S02]  /*12460*/  UIADD3.X UR5, URZ, UR39, URZ, UP0, !UPT ;  /* 0x000000273f057290 */ /* 0x000fe400087fe43f */
[----:B------:R-:W-:Y:S02]  /*12470*/  UIADD3 UR8, UR14, 0x400, URZ ;  /* 0x000004000e087890 */ /* 0x000fe4000fffe03f */
[----:B------:R-:W-:-:S07]  /*12480*/  UIADD3 UR14, UR14, 0x4400, URZ ;  /* 0x000044000e0e7890 */ /* 0x000fce000fffe03f */
[----:B------:R0:W-:Y:S02]  /*12490*/  UTMALDG.4D [UR8], [UR4], desc[UR6] ;  /* 0x00000608040075b4 */ /* 0x0001e40008019000 */
[----:B0-----:R-:W-:Y:S01]  /*124a0*/  UMOV UR8, UR14 ;  /* 0x0000000e00087c82 */ /* 0x001fe20008000000 */
[----:B------:R-:W-:Y:S02]  /*124b0*/  UMOV UR10, UR15 ;  /* 0x0000000f000a7c82 */ /* 0x000fe40008000000 */
[----:B------:R0:W-:Y:S02]  /*124c0*/  UTMALDG.4D [UR8], [UR4], desc[UR6] ;  /* 0x00000608040075b4 */ /* 0x0001e40008019000 */
[----:B0-----:R-:W-:Y:S01]  /*124d0*/  NOP ;  /* 0x0000000000007918 */ /* 0x001fe20000000000 */
.L_x_1199:
[----:B------:R-:W-:Y:S05]  /*124e0*/  BSYNC B2 ;  /* 0x0000000000027941 */ /* 0x000fea0003800000 */
.L_x_1198:
[----:B------:R-:W2:Y:S04]  /*124f0*/  LDL R2, [R1+0x14] ;  /* 0x0000140001027983 */ /* 0x000ea80000100800 */
[----:B------:R0:W-:Y:S04]  /*12500*/  STL [R1], R12 ;  /* 0x0000000c01007387 */ /* 0x0001e80000100800 */
[----:B------:R0:W-:Y:S02]  /*12510*/  STL [R1+0x8], R14 ;  /* 0x0000080e01007387 */ /* 0x0001e40000100800 */
[----:B0-2---:R-:W-:-:S07]  /*12520*/  VIADD R7, R2, 0xfffffffd ;  /* 0xfffffffd02077836 */ /* 0x005fce0000000000 */
.L_x_1197:
[----:B------:R-:W-:Y:S05]  /*12530*/  BSYNC B1 ;  /* 0x0000000000017941 */ /* 0x000fea0003800000 */
.L_x_1196:
[----:B------:R-:W2:Y:S01]  /*12540*/  LDL.LU R2, [R1+0x14] ;  /* 0x0000140001027983 */ /* 0x000ea20000300800 */
[----:B------:R-:W-:Y:S01]  /*12550*/  VIADD R13, R13, 0xfffffffe ;  /* 0xfffffffe0d0d7836 */ /* 0x000fe20000000000 */
[----:B--2---:R-:W-:-:S04]  /*12560*/  LOP3.LUT R2, RZ, R2, RZ, 0x33, !PT ;  /* 0x00000002ff027212 */ /* 0x004fc800078e33ff */
[----:B------:R-:W-:-:S13]  /*12570*/  ISETP.NE.AND P0, PT, R13, R2, PT ;  /* 0x000000020d00720c */ /* 0x000fda0003f05270 */
[----:B------:R-:W-:Y:S05]  /*12580*/  @!P0 BRA `(.L_x_1195) ;  /* 0x0000000c00d88947 */ /* 0x000fea0003800000 */
[----:B------:R-:W-:-:S07]  /*12590*/  IMAD.MOV.U32 R10, RZ, RZ, R6 ;  /* 0x000000ffff0a7224 */ /* 0x000fce00078e0006 */
.L_x_1219:
        /* <DEDUP_REMOVED lines=32> */
.L_x_1207:
[----:B------:R-:W1:Y:S01]  /*127a0*/  S2R R3, SR_CgaCtaId ;  /* 0x0000000000037919 */ /* 0x000e620000008800 */
[----:B------:R-:W-:-:S04]  /*127b0*/  MOV R2, 0x400 ;  /* 0x0000040000027802 */ /* 0x000fc80000000f00 */
[----:B-1----:R-:W-:Y:S02]  /*127c0*/  LEA R2, R3, R2, 0x18 ;  /* 0x0000000203027211 */ /* 0x002fe400078ec0ff */
[----:B------:R-:W-:-:S03]  /*127d0*/  SHF.L.U32 R3, R9, 0x1f, RZ ;  /* 0x0000001f09037819 */ /* 0x000fc600000006ff */
[----:B------:R-:W-:-:S04]  /*127e0*/  IMAD R2, R8, 0x8, R2 ;  /* 0x0000000808027824 */ /* 0x000fc800078e0202 */
[----:B------:R-:W1:Y:S02]  /*127f0*/  SYNCS.PHASECHK.TRANS64.TRYWAIT P0, [R2+URZ+0x28840], R3 ;  /* 0x02884003020075a7 */ /* 0x000e64000800017f */
[----:B-1----:R-:W-:Y:S05]  /*12800*/  @!P0 BRA `(.L_x_1208) ;  /* 0x0000002400f08947 */ /* 0x002fea0003800000 */
.L_x_1264:
        /* <DEDUP_REMOVED lines=11> */
.L_x_1209:
[----:B------:R-:W2:Y:S04]  /*128c0*/  LDL R15, [R1+0x4] ;  /* 0x00000400010f7983 */ /* 0x000ea80000100800 */
[----:B-1----:R-:W3:Y:S01]  /*128d0*/  LDL.LU R3, [R1+0x8] ;  /* 0x0000080001037983 */ /* 0x002ee20000300800 */
[----:B------:R-:W-:-:S03]  /*128e0*/  MOV R13, 0x400 ;  /* 0x00000400000d7802 */ /* 0x000fc60000000f00 */
        /* <DEDUP_REMOVED lines=30> */
.L_x_1265:
        /* <DEDUP_REMOVED lines=8> */
.L_x_1211:
[----:B0-----:R-:W2:Y:S01]  /*12b50*/  LDL.LU R3, [R1] ;  /* 0x0000000001037983 */ /* 0x001ea20000300800 */
[----:B------:R-:W-:-:S03]  /*12b60*/  MOV R13, 0x400 ;  /* 0x00000400000d7802 */ /* 0x000fc60000000f00 */
[----:B------:R-:W3:Y:S01]  /*12b70*/  LDL R11, [R1+0x4] ;  /* 0x00000400010b7983 */ /* 0x000ee20000100800 */
[----:B------:R-:W0:Y:S01]  /*12b80*/  S2R R14, SR_CgaCtaId ;  /* 0x00000000000e7919 */ /* 0x000e220000008800 */
[----:B------:R-:W-:Y:S02]  /*12b90*/  R2UR UR11, R5 ;  /* 0x00000000050b72ca */ /* 0x000fe400000e0000 */
[----:B------:R-:W-:Y:S01]  /*12ba0*/  R2UR UR9, R2 ;  /* 0x00000000020972ca */ /* 0x000fe200000e0000 */
[----:B------:R-:W-:Y:S01]  /*12bb0*/  UIADD3 UR4, UP0, UR38, 0x470, URZ ;  /* 0x0000047026047890 */ /* 0x000fe2000ff1e03f */
[----:B------:R-:W-:Y:S02]  /*12bc0*/  R2UR UR13, R6 ;  /* 0x00000000060d72ca */ /* 0x000fe400000e0000 */
[----:B------:R-:W-:Y:S02]  /*12bd0*/  R2UR UR12, R4 ;  /* 0x00000000040c72ca */ /* 0x000fe400000e0000 */
[----:B0-----:R-:W-:-:S07]  /*12be0*/  LEA R13, R14, R13, 0x18 ;  /* 0x0000000d0e0d7211 */ /* 0x001fce00078ec0ff */
[----:B------:R-:W-:Y:S01]  /*12bf0*/  UIADD3 UR9, UR9, 0x50, URZ ;  /* 0x0000005009097890 */ /* 0x000fe2000fffe03f */
[----:B------:R-:W-:Y:S01]  /*12c00*/  UMOV UR10, URZ ;  /* 0x0000003f000a7c82 */ /* 0x000fe20008000000 */
[----:B------:R-:W-:Y:S01]  /*12c10*/  UMOV UR7, 0x14f00000 ;  /* 0x14f0000000077882 */ /* 0x000fe20000000000 */
[----:B------:R-:W-:Y:S01]  /*12c20*/  UMOV UR15, 0x40 ;  /* 0x00000040000f7882 */ /* 0x000fe20000000000 */
[----:B------:R-:W-:Y:S02]  /*12c30*/  IMAD.MOV.U32 R5, RZ, RZ, R12 ;  /* 0x000000ffff057224 */ /* 0x000fe400078e000c */
[----:B------:R-:W-:Y:S02]  /*12c40*/  IMAD.MOV.U32 R6, RZ, RZ, R10 ;  /* 0x000000ffff067224 */ /* 0x000fe400078e000a */
        /* <DEDUP_REMOVED lines=13> */
.L_x_1206:
[----:B------:R-:W-:Y:S05]  /*12d20*/  BSYNC B1 ;  /* 0x0000000000017941 */ /* 0x000fea0003800000 */
.L_x_1205:
[----:B------:R-:W-:Y:S01]  /*12d30*/  VIADD R2, R8, 0x1 ;  /* 0x0000000108027836 */ /* 0x000fe20000000000 */
[----:B------:R-:W-:Y:S01]  /*12d40*/  BSSY B1, `(.L_x_1212) ;  /* 0x0000076000017945 */ /* 0x000fe20003800000 */
[----:B------:R-:W-:-:S03]  /*12d50*/  VIADD R13, R7, 0xffffffff ;  /* 0xffffffff070d7836 */ /* 0x000fc60000000000 */
        /* <DEDUP_REMOVED lines=8> */
[----:B------:R-:W-:Y:S01]  /*12de0*/  IMAD.MOV.U32 R12, RZ, RZ, R13 ;  /* 0x000000ffff0c7224 */ /* 0x000fe200078e000d */
        /* <DEDUP_REMOVED lines=20> */
.L_x_1214:
[----:B------:R-:W2:Y:S01]  /*12f30*/  S2R R3, SR_CgaCtaId ;  /* 0x0000000000037919 */ /* 0x000ea20000008800 */
[----:B------:R-:W-:-:S04]  /*12f40*/  MOV R2, 0x400 ;  /* 0x0000040000027802 */ /* 0x000fc80000000f00 */
[----:B--2---:R-:W-:Y:S02]  /*12f50*/  LEA R2, R3, R2, 0x18 ;  /* 0x0000000203027211 */ /* 0x004fe400078ec0ff */
[----:B------:R-:W-:-:S03]  /*12f60*/  SHF.L.U32 R3, R14, 0x1f, RZ ;  /* 0x0000001f0e037819 */ /* 0x000fc600000006ff */
[----:B------:R-:W-:-:S04]  /*12f70*/  IMAD R2, R15, 0x8, R2 ;  /* 0x000000080f027824 */ /* 0x000fc800078e0202 */
[----:B------:R-:W2:Y:S02]  /*12f80*/  SYNCS.PHASECHK.TRANS64.TRYWAIT P0, [R2+URZ+0x28840], R3 ;  /* 0x02884003020075a7 */ /* 0x000ea4000800017f */
[----:B--2---:R-:W-:Y:S05]  /*12f90*/  @!P0 BRA `(.L_x_1215) ;  /* 0x0000002000348947 */ /* 0x004fea0003800000 */
.L_x_1266:
        /* <DEDUP_REMOVED lines=11> */
.L_x_1216:
        /* <DEDUP_REMOVED lines=21> */
[----:B------:R-:W-:Y:S02]  /*131a0*/  ULEA UR11, UR11, UR5, 0x7 ;  /* 0x000000050b0b7291 */ /* 0x000fe4000f8e383f */
        /* <DEDUP_REMOVED lines=11> */
.L_x_1267:
        /* <DEDUP_REMOVED lines=8> */
.L_x_1218:
[----:B-1----:R-:W2:Y:S01]  /*132e0*/  LDL R3, [R1+0x4] ;  /* 0x0000040001037983 */ /* 0x002ea20000100800 */
[----:B0-----:R-:W-:Y:S01]  /*132f0*/  MOV R9, 0x400 ;  /* 0x0000040000097802 */ /* 0x001fe20000000f00 */
[----:B------:R-:W0:Y:S01]  /*13300*/  S2R R11, SR_CgaCtaId ;  /* 0x00000000000b7919 */ /* 0x000e220000008800 */
[----:B------:R-:W-:Y:S02]  /*13310*/  R2UR UR11, R5 ;  /* 0x00000000050b72ca */ /* 0x000fe400000e0000 */
        /* <DEDUP_REMOVED lines=14> */
[----:B------:R-:W-:Y:S02]  /*13400*/  IMAD.MOV.U32 R5, RZ, RZ, R12 ;  /* 0x000000ffff057224 */ /* 0x000fe400078e000c */
[----:B------:R-:W-:Y:S01]  /*13410*/  IMAD.MOV.U32 R6, RZ, RZ, R10 ;  /* 0x000000ffff067224 */ /* 0x000fe200078e000a */
[----:B--2---:R-:W-:-:S13]  /*13420*/  R2UR UR5, R3 ;  /* 0x00000000030572ca */ /* 0x004fda00000e0000 */
[----:B------:R-:W-:Y:S02]  /*13430*/  ULEA UR11, UR11, UR5, 0x7 ;  /* 0x000000050b0b7291 */ /* 0x000fe4000f8e383f */
[----:B------:R-:W-:-:S09]  /*13440*/  UIADD3.X UR5, URZ, UR39, URZ, UP0, !UPT ;  /* 0x000000273f057290 */ /* 0x000fd200087fe43f */
[----:B------:R0:W-:Y:S02]  /*13450*/  UTMALDG.4D [UR8], [UR4], desc[UR6] ;  /* 0x00000608040075b4 */ /* 0x0001e40008019000 */
[----:B0-----:R-:W-:Y:S01]  /*13460*/  UMOV UR8, UR14 ;  /* 0x0000000e00087c82 */ /* 0x001fe20008000000 */
[----:B------:R-:W-:Y:S02]  /*13470*/  UMOV UR10, UR15 ;  /* 0x0000000f000a7c82 */ /* 0x000fe40008000000 */
[----:B------:R1:W-:Y:S02]  /*13480*/  UTMALDG.4D [UR8], [UR4], desc[UR6] ;  /* 0x00000608040075b4 */ /* 0x0003e40008019000 */
[----:B-1----:R-:W-:Y:S01]  /*13490*/  NOP ;  /* 0x0000000000007918 */ /* 0x002fe20000000000 */
.L_x_1213:
[----:B------:R-:W-:Y:S05]  /*134a0*/  BSYNC B1 ;  /* 0x0000000000017941 */ /* 0x000fea0003800000 */
.L_x_1212:
[----:B------:R-:W2:Y:S01]  /*134b0*/  LDL R2, [R1+0x10] ;  /* 0x0000100001027983 */ /* 0x000ea20000100800 */
[----:B------:R-:W-:Y:S01]  /*134c0*/  VIADD R7, R7, 0xfffffffe ;  /* 0xfffffffe07077836 */ /* 0x000fe20000000000 */
[----:B--2---:R-:W-:-:S13]  /*134d0*/  ISETP.GT.AND P0, PT, R13, R2, PT ;  /* 0x000000020d00720c */ /* 0x004fda0003f04270 */
[----:B------:R-:W-:Y:S05]  /*134e0*/  @P0 BRA `(.L_x_1219) ;  /* 0xfffffff0002c0947 */ /* 0x000fea000383ffff */
.L_x_1195:
[----:B------:R-:W-:Y:S05]  /*134f0*/  BSYNC B0 ;  /* 0x0000000000007941 */ /* 0x000fea0003800000 */
.L_x_1194:
        /* <DEDUP_REMOVED lines=17> */
.L_x_1221:
[----:B------:R-:W-:Y:S05]  /*13610*/  BSYNC B0 ;  /* 0x0000000000007941 */ /* 0x000fea0003800000 */
.L_x_1220:
        /* <DEDUP_REMOVED lines=11> */
.L_x_1268:
        /* <DEDUP_REMOVED lines=11> */
.L_x_1225:
[----:B------:R-:W2:Y:S01]  /*13780*/  LDL.LU R8, [R1+0x4] ;  /* 0x0000040001087983 */ /* 0x000ea20000300800 */
[----:B------:R-:W-:-:S03]  /*13790*/  MOV R2, 0x400 ;  /* 0x0000040000027802 */ /* 0x000fc60000000f00 */
[----:B-1----:R-:W3:Y:S01]  /*137a0*/  LDL R0, [R1] ;  /* 0x0000000001007983 */ /* 0x002ee20000100800 */
[----:B------:R-:W1:Y:S01]  /*137b0*/  S2R R7, SR_CgaCtaId ;  /* 0x0000000000077919 */ /* 0x000e620000008800 */
[----:B------:R-:W-:Y:S02]  /*137c0*/  R2UR UR11, R5 ;  /* 0x00000000050b72ca */ /* 0x000fe400000e0000 */
[----:B------:R-:W-:Y:S01]  /*137d0*/  R2UR UR9, R3 ;  /* 0x00000000030972ca */ /* 0x000fe200000e0000 */
[----:B------:R-:W-:Y:S01]  /*137e0*/  UIADD3 UR4, UP0, UR38, 0x470, URZ ;  /* 0x0000047026047890 */ /* 0x000fe2000ff1e03f */
[----:B------:R-:W-:Y:S02]  /*137f0*/  R2UR UR12, R4 ;  /* 0x00000000040c72ca */ /* 0x000fe400000e0000 */
[----:B------:R-:W-:Y:S02]  /*13800*/  R2UR UR13, R6 ;  /* 0x00000000060d72ca */ /* 0x000fe400000e0000 */
[----:B-1----:R-:W-:-:S07]  /*13810*/  LEA R2, R7, R2, 0x18 ;  /* 0x0000000207027211 */ /* 0x002fce00078ec0ff */
[----:B------:R-:W-:Y:S01]  /*13820*/  UIADD3 UR9, UR9, 0x28850, URZ ;  /* 0x0002885009097890 */ /* 0x000fe2000fffe03f */
[----:B------:R-:W-:Y:S01]  /*13830*/  UMOV UR10, URZ ;  /* 0x0000003f000a7c82 */ /* 0x000fe20008000000 */
[----:B------:R-:W-:Y:S01]  /*13840*/  UMOV UR7, 0x14f00000 ;  /* 0x14f0000000077882 */ /* 0x000fe20000000000 */
[----:B------:R-:W-:Y:S01]  /*13850*/  UMOV UR15, 0x40 ;  /* 0x00000040000f7882 */ /* 0x000fe20000000000 */
[----:B--2---:R-:W-:Y:S01]  /*13860*/  R2UR UR5, R8 ;  /* 0x00000000080572ca */ /* 0x004fe200000e0000 */
[----:B---3--:R-:W-:-:S05]  /*13870*/  IMAD R0, R0, 0x8000, R2 ;  /* 0x0000800000007824 */ /* 0x008fca00078e0202 */
[----:B------:R-:W-:-:S07]  /*13880*/  R2UR UR6, R0 ;  /* 0x00000000000672ca */ /* 0x000fce00000e0000 */
[----:B------:R-:W-:Y:S02]  /*13890*/  ULEA UR11, UR11, UR5, 0x7 ;  /* 0x000000050b0b7291 */ /* 0x000fe4000f8e383f */
[----:B------:R-:W-:-:S04]  /*138a0*/  UIADD3.X UR5, URZ, UR39, URZ, UP0, !UPT ;  /* 0x000000273f057290 */ /* 0x000fc800087fe43f */
[----:B------:R-:W-:Y:S02]  /*138b0*/  UIADD3 UR8, UR6, 0x400, URZ ;  /* 0x0000040006087890 */ /* 0x000fe4000fffe03f */
[----:B------:R-:W-:-:S03]  /*138c0*/  UIADD3 UR14, UR6, 0x4400, URZ ;  /* 0x00004400060e7890 */ /* 0x000fc6000fffe03f */
[----:B------:R-:W-:-:S04]  /*138d0*/  UMOV UR6, 0x0 ;  /* 0x0000000000067882 */ /* 0x000fc80000000000 */
[----:B------:R1:W-:Y:S02]  /*138e0*/  UTMALDG.4D [UR8], [UR4], desc[UR6] ;  /* 0x00000608040075b4 */ /* 0x0003e40008019000 */
[----:B-1----:R-:W-:Y:S01]  /*138f0*/  UMOV UR8, UR14 ;  /* 0x0000000e00087c82 */ /* 0x002fe20008000000 */
[----:B------:R-:W-:Y:S02]  /*13900*/  UMOV UR10, UR15 ;  /* 0x0000000f000a7c82 */ /* 0x000fe40008000000 */
[----:B------:R1:W-:Y:S02]  /*13910*/  UTMALDG.4D [UR8], [UR4], desc[UR6] ;  /* 0x00000608040075b4 */ /* 0x0003e40008019000 */
[----:B-1----:R-:W-:Y:S01]  /*13920*/  NOP ;  /* 0x0000000000007918 */ /* 0x002fe20000000000 */
.L_x_1223:
[----:B------:R-:W-:Y:S05]  /*13930*/  BSYNC B0 ;  /* 0x0000000000007941 */ /* 0x000fea0003800000 */
.L_x_1222:
        /* <DEDUP_REMOVED lines=9> */
.L_x_1180:
[----:B------:R-:W-:Y:S05]  /*139d0*/  BSYNC B6 ;  /* 0x0000000000067941 */ /* 0x000fea0003800000 */
.L_x_1178:
[----:B------:R-:W-:-:S03]  /*139e0*/  UMOV UR4, 0xffffffff ;  /* 0xffffffff00047882 */ /* 0x000fc60000000000 */
[----:B------:R-:W-:Y:S05]  /*139f0*/  BRA.DIV UR4, `(.L_x_1226) ;  /* 0x0000001604d87947 */ /* 0x000fea000b800000 */
[----:B------:R2:W3:Y:S04]  /*13a00*/  SHFL.IDX PT, R4, R16, RZ, 0x1f ;  /* 0x00001fff10047589 */ /* 0x0004e800000e0000 */
[----:B------:R2:W4:Y:S02]  /*13a10*/  SHFL.IDX PT, R7, R16, 0x1, 0x1f ;  /* 0x00201f0010077f89 */ /* 0x00052400000e0000 */
.L_x_1272:
[----:B-1----:R-:W1:Y:S01]  /*13a20*/  S2R R0, SR_TID.X ;  /* 0x0000000000007919 */ /* 0x002e620000002100 */
[----:B------:R-:W-:Y:S01]  /*13a30*/  ULDC UR4, c[0x0][0xc14] ;  /* 0x0003050000047ab9 */ /* 0x000fe20000000800 */
[----:B------:R-:W-:Y:S01]  /*13a40*/  BSSY B0, `(.L_x_1227) ;  /* 0x000000b000007945 */ /* 0x000fe20003800000 */
[----:B------:R-:W-:Y:S01]  /*13a50*/  IMAD.MOV.U32 R17, RZ, RZ, RZ ;  /* 0x000000ffff117224 */ /* 0x000fe200078e00ff */
[----:B-1----:R-:W-:Y:S01]  /*13a60*/  LOP3.LUT R6, R0, 0x1f, RZ, 0xc0, !PT ;  /* 0x0000001f00067812 */ /* 0x002fe200078ec0ff */
[----:B------:R-:W-:-:S03]  /*13a70*/  IMAD.U32 R0, RZ, RZ, UR4 ;  /* 0x00000004ff007e24 */ /* 0x000fc6000f8e00ff */
[C---:B------:R-:W-:Y:S01]  /*13a80*/  ISETP.NE.AND P0, PT, R6.reuse, 0x1f, PT ;  /* 0x0000001f0600780c */ /* 0x040fe20003f05270 */
[----:B------:R-:W-:-:S05]  /*13a90*/  IMAD.IADD R5, R6, 0x1, R19 ;  /* 0x0000000106057824 */ /* 0x000fca00078e0213 */
[----:B------:R-:W-:-:S13]  /*13aa0*/  ISETP.GE.OR P0, PT, R5, R0, !P0 ;  /* 0x000000000500720c */ /* 0x000fda0004706670 */
[----:B------:R-:W-:Y:S05]  /*13ab0*/  @P0 BRA `(.L_x_1228) ;  /* 0x00000000000c0947 */ /* 0x000fea0003800000 */
[----:B------:R-:W1:Y:S02]  /*13ac0*/  LDC.64 R2, c[0x0][0xc58] ;  /* 0x00031600ff027b82 */ /* 0x000e640000000a00 */
[----:B-1----:R-:W-:-:S05]  /*13ad0*/  IMAD.WIDE R2, R5, 0x4, R2 ;  /* 0x0000000405027825 */ /* 0x002fca00078e0202 */
[----:B------:R1:W5:Y:S02]  /*13ae0*/  LDG.E R17, desc[UR48][R2.64] ;  /* 0x0000003002117981 */ /* 0x000364000c1e1900 */
.L_x_1228:
[----:B------:R-:W-:Y:S05]  /*13af0*/  BSYNC B0 ;  /* 0x0000000000007941 */ /* 0x000fea0003800000 */
.L_x_1227:
[----:B------:R-:W-:-:S03]  /*13b00*/  UMOV UR4, 0xffffffff ;  /* 0xffffffff00047882 */ /* 0x000fc60000000000 */
[----:B------:R-:W-:Y:S05]  /*13b10*/  BRA.DIV UR4, `(.L_x_1229) ;  /* 0x0000001604dc7947 */ /* 0x000fea000b800000 */
[----:B0----5:R-:W0:Y:S01]  /*13b20*/  SHFL.UP PT, R14, R17, 0x1, RZ ;  /* 0x04200000110e7989 */ /* 0x021e2200000e00ff */
[C---:B------:R-:W-:Y:S02]  /*13b30*/  ISETP.NE.AND P0, PT, R6.reuse, RZ, PT ;  /* 0x000000ff0600720c */ /* 0x040fe40003f05270 */
[----:B------:R-:W-:Y:S02]  /*13b40*/  ISETP.GE.U32.AND P1, PT, R6, 0x2, PT ;  /* 0x000000020600780c */ /* 0x000fe40003f26070 */
[----:B0-----:R-:W-:Y:S02]  /*13b50*/  SEL R14, R14, RZ, P0 ;  /* 0x000000ff0e0e7207 */ /* 0x001fe40000000000 */
[----:B------:R-:W-:-:S03]  /*13b60*/  ISETP.GE.U32.AND P0, PT, R6, 0x4, PT ;  /* 0x000000040600780c */ /* 0x000fc60003f06070 */
[----:B------:R-:W-:-:S05]  /*13b70*/  IMAD.IADD R13, R17, 0x1, R14 ;  /* 0x00000001110d7824 */ /* 0x000fca00078e020e */
[----:B------:R-:W1:Y:S02]  /*13b80*/  SHFL.UP PT, R14, R13, 0x2, RZ ;  /* 0x044000000d0e7989 */ /* 0x000e6400000e00ff */
        /* <DEDUP_REMOVED lines=14> */
.L_x_1280:
[----:B------:R-:W-:Y:S02]  /*13c70*/  ULDC UR4, c[0x0][0xc10] ;  /* 0x0003040000047ab9 */ /* 0x000fe40000000800 */
[----:B------:R-:W-:-:S04]  /*13c80*/  IMAD.U32 R5, RZ, RZ, UR4 ;  /* 0x00000004ff057e24 */ /* 0x000fc8000f8e00ff */
[----:B-1----:R-:W-:-:S04]  /*13c90*/  IMAD R14, R14, R5, RZ ;  /* 0x000000050e0e7224 */ /* 0x002fc800078e02ff */
[----:B----4-:R-:W-:-:S05]  /*13ca0*/  IMAD.IADD R7, R7, 0x1, R14 ;  /* 0x0000000107077824 */ /* 0x010fca00078e020e */
[----:B---3--:R-:W-:-:S13]  /*13cb0*/  ISETP.GT.AND P0, PT, R7, R4, PT ;  /* 0x000000040700720c */ /* 0x008fda0003f04270 */
[----:B------:R-:W-:Y:S05]  /*13cc0*/  @P0 BRA `(.L_x_1230) ;  /* 0x0000000000b40947 */ /* 0x000fea0003800000 */
[----:B------:R-:W1:Y:S02]  /*13cd0*/  LDC R0, c[0x0][0xc14] ;  /* 0x00030500ff007b82 */ /* 0x000e640000000800 */
.L_x_1235:
        /* <DEDUP_REMOVED lines=12> */
[----:B0-----:R-:W-:-:S05]  /*13da0*/  IMAD.WIDE R2, R5, 0x4, R2 ;  /* 0x0000000405027825 */ /* 0x001fca00078e0202 */
[----:B------:R0:W5:Y:S02]  /*13db0*/  LDG.E R17, desc[UR48][R2.64] ;  /* 0x0000003002117981 */ /* 0x000164000c1e1900 */
.L_x_1233:
[----:B------:R-:W-:Y:S05]  /*13dc0*/  BSYNC B0 ;  /* 0x0000000000007941 */ /* 0x000fea0003800000 */
.L_x_1232:
        /* <DEDUP_REMOVED lines=23> */
.L_x_1288:
[----:B------:R-:W-:Y:S02]  /*13f40*/  ULDC UR4, c[0x0][0xc10] ;  /* 0x0003040000047ab9 */ /* 0x000fe40000000800 */
[----:B------:R-:W-:-:S04]  /*13f50*/  IMAD.U32 R5, RZ, RZ, UR4 ;  /* 0x00000004ff057e24 */ /* 0x000fc8000f8e00ff */
[----:B-1----:R-:W-:-:S04]  /*13f60*/  IMAD R14, R14, R5, RZ ;  /* 0x000000050e0e7224 */ /* 0x002fc800078e02ff */
[----:B------:R-:W-:-:S05]  /*13f70*/  IMAD.IADD R7, R14, 0x1, R7 ;  /* 0x000000010e077824 */ /* 0x000fca00078e0207 */
[----:B------:R-:W-:-:S13]  /*13f80*/  ISETP.GT.AND P0, PT, R7, R4, PT ;  /* 0x000000040700720c */ /* 0x000fda0003f04270 */
[----:B------:R-:W-:Y:S05]  /*13f90*/  @!P0 BRA `(.L_x_1235) ;  /* 0xfffffffc00508947 */ /* 0x000fea000383ffff */
.L_x_1230:
[----:B--2---:R-:W-:Y:S01]  /*13fa0*/  IMAD.IADD R16, R7, 0x1, -R14 ;  /* 0x0000000107107824 */ /* 0x004fe200078e0a0e */
[----:B------:R-:W-:-:S03]  /*13fb0*/  UMOV UR4, 0xffffffff ;  /* 0xffffffff00047882 */ /* 0x000fc60000000000 */
[----:B------:R-:W-:-:S05]  /*13fc0*/  IMAD R3, R2, R5, R16 ;  /* 0x0000000502037224 */ /* 0x000fca00078e0210 */
[----:B------:R-:W-:Y:S01]  /*13fd0*/  ISETP.GT.AND P6, PT, R3, R4, PT ;  /* 0x000000040300720c */ /* 0x000fe20003fc4270 */
[----:B------:R-:W-:-:S12]  /*13fe0*/  BRA.DIV UR4, `(.L_x_1236) ;  /* 0x0000001a04487947 */ /* 0x000fd8000b800000 */
[----:B------:R-:W-:-:S04]  /*13ff0*/  VOTE.ANY R3, PT, !P6 ;  /* 0x0000000000037806 */ /* 0x000fc800070e0100 */
[----:B------:R-:W1:Y:S02]  /*14000*/  POPC R6, R3 ;  /* 0x0000000300067309 */ /* 0x000e640000000000 */
[----:B-1----:R1:W2:Y:S02]  /*14010*/  SHFL.IDX PT, R17, R17, R6, 0x1f ;  /* 0x00001f0611117589 */ /* 0x0022a400000e0000 */
.L_x_1292:
[----:B------:R-:W-:Y:S01]  /*14020*/  ISETP.NE.AND P0, PT, R3, RZ, PT ;  /* 0x000000ff0300720c */ /* 0x000fe20003f05270 */
[----:B------:R-:W-:-:S12]  /*14030*/  IMAD.MOV.U32 R7, RZ, RZ, RZ ;  /* 0x000000ffff077224 */ /* 0x000fd800078e00ff */
[----:B------:R-:W-:Y:S05]  /*14040*/  @!P0 BRA `(.L_x_1237) ;  /* 0x0000000000108947 */ /* 0x000fea0003800000 */
[----:B------:R-:W-:Y:S01]  /*14050*/  UMOV UR4, 0xffffffff ;  /* 0xffffffff00047882 */ /* 0x000fe20000000000 */
[----:B------:R-:W-:Y:S02]  /*14060*/  VIADD R12, R6, 0xffffffff ;  /* 0xffffffff060c7836 */ /* 0x000fe40000000000 */
[----:B------:R-:W-:Y:S05]  /*14070*/  BRA.DIV UR4, `(.L_x_1238) ;  /* 0x0000001a046c7947 */ /* 0x000fea000b800000 */
[----:B------:R3:W4:Y:S02]  /*14080*/  SHFL.IDX PT, R7, R2, R12, 0x1f ;  /* 0x00001f0c02077589 */ /* 0x00072400000e0000 */
.L_x_1237:
[----:B0--3--:R-:W0:Y:S01]  /*14090*/  LDC.64 R2, c[0x0][0xc68] ;  /* 0x00031a00ff027b82 */ /* 0x009e220000000a00 */
[----:B------:R-:W-:-:S04]  /*140a0*/  IMAD.IADD R19, R6, 0x1, R19 ;  /* 0x0000000106137824 */ /* 0x000fc800078e0213 */
[----:B0-----:R-:W-:-:S05]  /*140b0*/  IMAD.WIDE R2, R19, 0x4, R2 ;  /* 0x0000000413027825 */ /* 0x001fca00078e0202 */
[----:B------:R0:W1:Y:S01]  /*140c0*/  LDG.E R8, desc[UR48][R2.64] ;  /* 0x0000003002087981 */ /* 0x000062000c1e1900 */
[----:B----4-:R-:W-:-:S04]  /*140d0*/  IMAD R16, R7, R5, R16 ;  /* 0x0000000507107224 */ /* 0x010fc800078e0210 */
[----:B------:R-:W-:Y:S02]  /*140e0*/  IMAD.IADD R7, R4, 0x1, -R16 ;  /* 0x0000000104077824 */ /* 0x000fe400078e0a10 */
[----:B0-----:R-:W-:Y:S02]  /*140f0*/  IMAD.MOV.U32 R2, RZ, RZ, RZ ;  /* 0x000000ffff027224 */ /* 0x001fe400078e00ff */
[----:B-12---:R-:W-:-:S05]  /*14100*/  IMAD R6, R17, R8, RZ ;  /* 0x0000000811067224 */ /* 0x006fca00078e02ff */
[-C--:B------:R-:W-:Y:S02]  /*14110*/  IABS R9, R6.reuse ;  /* 0x0000000600097213 */ /* 0x080fe40000000000 */
[----:B------:R-:W-:Y:S02]  /*14120*/  IABS R4, R6 ;  /* 0x0000000600047213 */ /* 0x000fe40000000000 */
[----:B------:R-:W0:Y:S03]  /*14130*/  I2F.RP R10, R9 ;  /* 0x00000009000a7306 */ /* 0x000e260000209400 */
[----:B------:R-:W-:-:S05]  /*14140*/  IMAD.MOV R4, RZ, RZ, -R4 ;  /* 0x000000ffff047224 */ /* 0x000fca00078e0a04 */
[----:B0-----:R-:W0:Y:S02]  /*14150*/  MUFU.RCP R10, R10 ;  /* 0x0000000a000a7308 */ /* 0x001e240000001000 */
[----:B0-----:R-:W-:-:S06]  /*14160*/  VIADD R11, R10, 0xffffffe ;  /* 0x0ffffffe0a0b7836 */ /* 0x001fcc0000000000 */
[----:B------:R-:W0:Y:S02]  /*14170*/  F2I.FTZ.U32.TRUNC.NTZ R3, R11 ;  /* 0x0000000b00037305 */ /* 0x000e24000021f000 */
[----:B0-----:R-:W-:-:S04]  /*14180*/  IMAD.MOV R12, RZ, RZ, -R3 ;  /* 0x000000ffff0c7224 */ /* 0x001fc800078e0a03 */
[----:B------:R-:W-:-:S04]  /*14190*/  IMAD R13, R12, R9, RZ ;  /* 0x000000090c0d7224 */ /* 0x000fc800078e02ff */
[----:B------:R-:W-:Y:S01]  /*141a0*/  IMAD.HI.U32 R2, R3, R13, R2 ;  /* 0x0000000d03027227 */ /* 0x000fe200078e0002 */
        /* <DEDUP_REMOVED lines=9> */
[----:B------:R-:W-:-:S03]  /*14240*/  ISETP.GE.AND P0, PT, R3, RZ, PT ;  /* 0x000000ff0300720c */ /* 0x000fc60003f06270 */
[----:B------:R-:W-:-:S10]  /*14250*/  IMAD.MOV.U32 R9, RZ, RZ, R2 ;  /* 0x000000ffff097224 */ /* 0x000fd400078e0002 */
[----:B------:R-:W-:Y:S01]  /*14260*/  @!P0 IMAD.MOV R9, RZ, RZ, -R9 ;  /* 0x000000ffff098224 */ /* 0x000fe200078e0a09 */
[----:B------:R-:W-:-:S13]  /*14270*/  ISETP.NE.AND P0, PT, R6, RZ, PT ;  /* 0x000000ff0600720c */ /* 0x000fda0003f05270 */
[----:B------:R-:W-:-:S05]  /*14280*/  @!P0 LOP3.LUT R9, RZ, R6, RZ, 0x33, !PT ;  /* 0x00000006ff098212 */ /* 0x000fca00078e33ff */
[----:B------:R-:W-:Y:S02]  /*14290*/  IMAD R4, R8, R9, RZ ;  /* 0x0000000908047224 */ /* 0x000fe400078e02ff */
[----:B------:R-:W-:Y:S02]  /*142a0*/  IMAD.MOV R9, RZ, RZ, -R9 ;  /* 0x000000ffff097224 */ /* 0x000fe400078e0a09 */
[----:B------:R-:W-:Y:S02]  /*142b0*/  IMAD.MOV R2, RZ, RZ, -R4 ;  /* 0x000000ffff027224 */ /* 0x000fe400078e0a04 */
[----:B------:R-:W-:-:S03]  /*142c0*/  IMAD R7, R6, R9, R7 ;  /* 0x0000000906077224 */ /* 0x000fc600078e0207 */
[----:B------:R-:W-:Y:S01]  /*142d0*/  VIADDMNMX R8, R2, R5, R8, PT ;  /* 0x0000000502087246 */ /* 0x000fe20003800108 */
[----:B------:R-:W-:-:S03]  /*142e0*/  IMAD.IADD R4, R7, 0x1, R4 ;  /* 0x0000000107047824 */ /* 0x000fc600078e0204 */
[----:B------:R-:W-:-:S04]  /*142f0*/  IABS R5, R8 ;  /* 0x0000000800057213 */ /* 0x000fc80000000000 */
[----:B------:R-:W0:Y:S08]  /*14300*/  I2F.RP R10, R5 ;  /* 0x00000005000a7306 */ /* 0x000e300000209400 */
[----:B0-----:R-:W0:Y:S02]  /*14310*/  MUFU.RCP R10, R10 ;  /* 0x0000000a000a7308 */ /* 0x001e240000001000 */
[----:B0-----:R-:W-:-:S06]  /*14320*/  VIADD R2, R10, 0xffffffe ;  /* 0x0ffffffe0a027836 */ /* 0x001fcc0000000000 */
[----:B------:R0:W1:Y:S02]  /*14330*/  F2I.FTZ.U32.TRUNC.NTZ R3, R2 ;  /* 0x0000000200037305 */ /* 0x000064000021f000 */
[----:B0-----:R-:W-:Y:S02]  /*14340*/  IMAD.MOV.U32 R2, RZ, RZ, RZ ;  /* 0x000000ffff027224 */ /* 0x001fe400078e00ff */
[----:B-1----:R-:W-:-:S04]  /*14350*/  IMAD.MOV R6, RZ, RZ, -R3 ;  /* 0x000000ffff067224 */ /* 0x002fc800078e0a03 */
[----:B------:R-:W-:Y:S01]  /*14360*/  IMAD R9, R6, R5, RZ ;  /* 0x0000000506097224 */ /* 0x000fe200078e02ff */
[----:B------:R-:W-:-:S03]  /*14370*/  IABS R6, R7 ;  /* 0x0000000700067213 */ /* 0x000fc60000000000 */
[----:B------:R-:W-:Y:S01]  /*14380*/  IMAD.HI.U32 R3, R3, R9, R2 ;  /* 0x0000000903037227 */ /* 0x000fe200078e0002 */
[----:B------:R-:W-:-:S05]  /*14390*/  IABS R9, R8 ;  /* 0x0000000800097213 */ /* 0x000fca0000000000 */
        /* <DEDUP_REMOVED lines=12> */
[----:B------:R-:W-:Y:S01]  /*14460*/  @!P0 LOP3.LUT R3, RZ, R8, RZ, 0x33, !PT ;  /* 0x00000008ff038212 */ /* 0x000fe200078e33ff */
[----:B------:R-:W-:-:S03]  /*14470*/  IMAD.MOV R8, RZ, RZ, -R8 ;  /* 0x000000ffff087224 */ /* 0x000fc600078e0a08 */
[----:B------:R-:W-:Y:S01]  /*14480*/  LOP3.LUT R2, RZ, R3, RZ, 0x33, !PT ;  /* 0x00000003ff027212 */ /* 0x000fe200078e33ff */
[----:B------:R-:W-:-:S04]  /*14490*/  IMAD R18, R3, R8, R4 ;  /* 0x0000000803127224 */ /* 0x000fc800078e0204 */
[----:B------:R-:W-:Y:S01]  /*144a0*/  IMAD.IADD R17, R17, 0x1, R2 ;  /* 0x0000000111117824 */ /* 0x000fe200078e0202 */
[----:B------:R-:W-:Y:S06]  /*144b0*/  BRA `(.L_x_1239) ;  /* 0x00000000001c7947 */ /* 0x000fec0003800000 */
.L_x_1231:
[----:B------:R-:W-:Y:S01]  /*144c0*/  UMOV UR4, URZ ;  /* 0x0000003f00047c82 */ /* 0x000fe20008000000 */
[----:B------:R-:W-:Y:S01]  /*144d0*/  UMOV UR5, URZ ;  /* 0x0000003f00057c82 */ /* 0x000fe20008000000 */
[----:B------:R-:W-:Y:S01]  /*144e0*/  ULDC UR6, c[0x0][0xc14] ;  /* 0x0003050000067ab9 */ /* 0x000fe20000000800 */
[----:B--2---:R-:W-:Y:S02]  /*144f0*/  IMAD.MOV.U32 R16, RZ, RZ, R4 ;  /* 0x000000ffff107224 */ /* 0x004fe400078e0004 */
[----:B------:R-:W-:Y:S02]  /*14500*/  IMAD.U32 R17, RZ, RZ, UR4 ;  /* 0x00000004ff117e24 */ /* 0x000fe4000f8e00ff */
[----:B------:R-:W-:Y:S02]  /*14510*/  IMAD.U32 R18, RZ, RZ, UR5 ;  /* 0x00000005ff127e24 */ /* 0x000fe4000f8e00ff */
[----:B------:R-:W-:-:S07]  /*14520*/  IMAD.U32 R19, RZ, RZ, UR6 ;  /* 0x00000006ff137e24 */ /* 0x000fce000f8e00ff */
.L_x_1239:
        /* <DEDUP_REMOVED lines=12> */
.L_x_1166:
[----:B-1----:R-:W3:Y:S01]  /*145f0*/  LDL.LU R0, [R1+0x18] ;  /* 0x0000180001007983 */ /* 0x002ee20000300800 */
[----:B------:R-:W-:Y:S01]  /*14600*/  BSSY B0, `(.L_x_1241) ;  /* 0x000000b000007945 */ /* 0x000fe20003800000 */
[----:B------:R-:W1:Y:S01]  /*14610*/  S2R R5, SR_CgaCtaId ;  /* 0x0000000000057919 */ /* 0x000e620000008800 */
[----:B---3--:R-:W-:-:S05]  /*14620*/  VIADD R0, R0, 0x1 ;  /* 0x0000000100007836 */ /* 0x008fca0000000000 */
[----:B--2---:R-:W-:-:S04]  /*14630*/  LEA.HI R2, R0, R0, RZ, 0x1 ;  /* 0x0000000000027211 */ /* 0x004fc800078f08ff */
[----:B------:R-:W-:-:S05]  /*14640*/  LOP3.LUT R3, R2, 0xfffffffe, RZ, 0xc0, !PT ;  /* 0xfffffffe02037812 */ /* 0x000fca00078ec0ff */
[----:B------:R-:W-:Y:S01]  /*14650*/  IMAD.IADD R3, R0, 0x1, -R3 ;  /* 0x0000000100037824 */ /* 0x000fe200078e0a03 */
[----:B------:R-:W-:-:S04]  /*14660*/  MOV R0, 0x400 ;  /* 0x0000040000007802 */ /* 0x000fc80000000f00 */
[----:B-1----:R-:W-:Y:S02]  /*14670*/  LEA R0, R5, R0, 0x18 ;  /* 0x0000000005007211 */ /* 0x002fe400078ec0ff */
[----:B------:R-:W-:-:S04]  /*14680*/  SHF.L.U32 R3, R3, 0x1f, RZ ;  /* 0x0000001f03037819 */ /* 0x000fc800000006ff */
[----:B------:R-:W1:Y:S02]  /*14690*/  SYNCS.PHASECHK.TRANS64.TRYWAIT P0, [R0+URZ+0x28820], R3 ;  /* 0x02882003000075a7 */ /* 0x000e64000800017f */
[----:B-1----:R-:W-:Y:S05]  /*146a0*/  @!P0 BRA `(.L_x_1242) ;  /* 0x0000001400088947 */ /* 0x002fea0003800000 */
.L_x_1295:
[----:B------:R-:W-:Y:S05]  /*146b0*/  BSYNC B0 ;  /* 0x0000000000007941 */ /* 0x000fea0003800000 */
.L_x_1241:
[----:B------:R-:W-:-:S03]  /*146c0*/  UMOV UR4, 0xffffffff ;  /* 0xffffffff00047882 */ /* 0x000fc60000000000 */
[----:B------:R-:W-:Y:S05]  /*146d0*/  BRA.DIV UR4, `(.L_x_1243) ;  /* 0x0000001604107947 */ /* 0x000fea000b800000 */
[----:B------:R-:W2:Y:S02]  /*146e0*/  S2R R2, SR_TID.X ;  /* 0x0000000000027919 */ /* 0x000ea40000002100 */
[----:B--2---:R-:W-:-:S04]  /*146f0*/  SHF.R.U32.HI R2, RZ, 0x5, R2 ;  /* 0x00000005ff027819 */ /* 0x004fc80000011602 */
[----:B------:R-:W-:-:S05]  /*14700*/  LOP3.LUT R2, R2, 0x3, RZ, 0xc0, !PT ;  /* 0x0000000302027812 */ /* 0x000fca00078ec0ff */
[----:B------:R2:W3:Y:S02]  /*14710*/  SHFL.IDX PT, R14, R2, RZ, 0x1f ;  /* 0x00001fff020e7589 */ /* 0x0004e400000e0000 */
.L_x_1298:
[----:B---3--:R-:W-:Y:S01]  /*14720*/  ISETP.NE.AND P0, PT, R14, RZ, PT ;  /* 0x000000ff0e00720c */ /* 0x008fe20003f05270 */
[----:B------:R-:W-:-:S12]  /*14730*/  BSSY B0, `(.L_x_1244) ;  /* 0x0000027000007945 */ /* 0x000fd80003800000 */
[----:B------:R-:W-:Y:S05]  /*14740*/  @P0 BRA `(.L_x_1245) ;  /* 0x0000000000940947 */ /* 0x000fea0003800000 */
[----:B------:R-:W-:-:S03]  /*14750*/  UMOV UR4, 0xffffffff ;  /* 0xffffffff00047882 */ /* 0x000fc60000000000 */
[----:B------:R-:W-:Y:S05]  /*14760*/  BRA.DIV UR4, `(.L_x_1246) ;  /* 0x0000001604207947 */ /* 0x000fea000b800000 */
[----:B------:R-:W-:-:S13]  /*14770*/  ELECT P6, URZ, PT ;  /* 0x00000000003f782f */ /* 0x000fda00038c0000 */
.L_x_1301:
[----:B------:R-:W-:Y:S05]  /*14780*/  @!P6 BRA `(.L_x_1245) ;  /* 0x000000000084e947 */ /* 0x000fea0003800000 */
[----:B------:R-:W-:-:S06]  /*14790*/  ULOP3.LUT UR4, UR36, 0x2, URZ, 0xfc, !UPT ;  /* 0x0000000224047892 */ /* 0x000fcc000f8efc3f */
[----:B--2---:R-:W-:-:S05]  /*147a0*/  IMAD.U32 R2, RZ, RZ, UR4 ;  /* 0x00000004ff027e24 */ /* 0x004fca000f8e00ff */
[----:B------:R-:W-:-:S13]  /*147b0*/  ISETP.NE.AND P2, PT, R2, 0x3, PT ;  /* 0x000000030200780c */ /* 0x000fda0003f45270 */
[----:B------:R-:W-:Y:S05]  /*147c0*/  @!P2 BRA `(.L_x_1247) ;  /* 0x000000000004a947 */ /* 0x000fea0003800000 */
[----:B------:R-:W-:Y:S01]  /*147d0*/  BPT.TRAP 0x1 ;  /* 0x000000040000795c */ /* 0x000fe20000300000 */
.L_x_1247:
[----:B-1----:R-:W2:Y:S04]  /*147e0*/  LDL R3, [R1] ;  /* 0x0000000001037983 */ /* 0x002ea80000100800 */
[----:B------:R-:W3:Y:S01]  /*147f0*/  LDL.LU R7, [R1+0x8] ;  /* 0x0000080001077983 */ /* 0x000ee20000300800 */
[----:B------:R-:W-:-:S04]  /*14800*/  VIADD R2, R0, 0x28840 ;  /* 0x0002884000027836 */ /* 0x000fc80000000000 */
[C---:B--2---:R-:W-:Y:S02]  /*14810*/  IMAD R6, R3.reuse, 0x8, R2 ;  /* 0x0000000803067824 */ /* 0x044fe400078e0202 */
[----:B------:R-:W-:Y:S01]  /*14820*/  VIADD R3, R3, 0x1 ;  /* 0x0000000103037836 */ /* 0x000fe20000000000 */
[----:B---3--:R-:W-:-:S04]  /*14830*/  SHF.L.U32 R5, R7, 0x1f, RZ ;  /* 0x0000001f07057819 */ /* 0x008fc800000006ff */
[C---:B------:R-:W-:Y:S01]  /*14840*/  ISETP.NE.AND P1, PT, R3.reuse, 0x2, PT ;  /* 0x000000020300780c */ /* 0x040fe20003f25270 */
[----:B------:R-:W1:Y:S03]  /*14850*/  SYNCS.PHASECHK.TRANS64.TRYWAIT P0, [R6+URZ], R5 ;  /* 0x00000005060075a7 */ /* 0x000e66000800017f */
[----:B------:R-:W-:Y:S02]  /*14860*/  SEL R4, RZ, 0x1, P1 ;  /* 0x00000001ff047807 */ /* 0x000fe40000800000 */
[----:B------:R-:W-:Y:S02]  /*14870*/  SEL R3, R3, RZ, P1 ;  /* 0x000000ff03037207 */ /* 0x000fe40000800000 */
[----:B------:R-:W-:-:S03]  /*14880*/  LOP3.LUT R4, R7, R4, RZ, 0x3c, !PT ;  /* 0x0000000407047212 */ /* 0x000fc600078e3cff */
[----:B------:R-:W-:Y:S01]  /*14890*/  IMAD R7, R3, 0x8, R2 ;  /* 0x0000000803077824 */ /* 0x000fe200078e0202 */
[----:B------:R-:W-:Y:S01]  /*148a0*/  SHF.L.U32 R2, R4, 0x1f, RZ ;  /* 0x0000001f04027819 */ /* 0x000fe200000006ff */
[----:B-1----:R-:W-:Y:S06]  /*148b0*/  @!P0 BRA `(.L_x_1248) ;  /* 0x0000001000ec8947 */ /* 0x002fec0003800000 */
.L_x_1302:
[----:B------:R-:W2:Y:S02]  /*148c0*/  SYNCS.PHASECHK.TRANS64.TRYWAIT P0, [R7+URZ], R2 ;  /* 0x00000002070075a7 */ /* 0x000ea4000800017f */
[----:B--2---:R-:W-:Y:S05]  /*148d0*/  @!P0 BRA `(.L_x_1249) ;  /* 0x0000001000f88947 */ /* 0x004fea0003800000 */
.L_x_1303:
[----:B------:R-:W-:Y:S05]  /*148e0*/  @!P2 BRA `(.L_x_1250) ;  /* 0x000000000004a947 */ /* 0x000fea0003800000 */
[----:B------:R-:W-:Y:S01]  /*148f0*/  BPT.TRAP 0x1 ;  /* 0x000000040000795c */ /* 0x000fe20000300000 */
.L_x_1250:
[----:B------:R-:W3:Y:S01]  /*14900*/  LDL.LU R4, [R1] ;  /* 0x0000000001047983 */ /* 0x000ee20000300800 */
[----:B------:R-:W-:-:S04]  /*14910*/  VIADD R0, R0, 0x28860 ;  /* 0x0002886000007836 */ /* 0x000fc80000000000 */
[----:B---3--:R-:W-:-:S04]  /*14920*/  IMAD R4, R4, 0x8, R0 ;  /* 0x0000000804047824 */ /* 0x008fc800078e0200 */
[----:B------:R-:W3:Y:S02]  /*14930*/  SYNCS.PHASECHK.TRANS64.TRYWAIT P0, [R4+URZ], R5 ;  /* 0x00000005040075a7 */ /* 0x000ee4000800017f */
[----:B---3--:R-:W-:Y:S05]  /*14940*/  @!P0 BRA `(.L_x_1251) ;  /* 0x0000001000f08947 */ /* 0x008fea0003800000 */
.L_x_1304:
[----:B------:R-:W-:-:S07]  /*14950*/  IMAD R3, R3, 0x8, R0 ;  /* 0x0000000803037824 */ /* 0x000fce00078e0200 */
.L_x_1252:
[----:B----4-:R4:W0:Y:S02]  /*14960*/  SYNCS.PHASECHK.TRANS64.TRYWAIT P0, [R3+URZ], R2 ;  /* 0x00000002030075a7 */ /* 0x010824000800017f */
[----:B0-----:R-:W-:Y:S05]  /*14970*/  @!P0 NANOSLEEP.SYNCS 0x989680 ;  /* 0x009896800000895d */ /* 0x001fea0003900000 */
[----:B------:R-:W0:Y:S02]  /*14980*/  @!P0 SYNCS.PHASECHK.TRANS64 P0, [R3+URZ], R2 ;  /* 0x00000002030085a7 */ /* 0x000e24000800007f */
[----:B0-----:R-:W-:Y:S05]  /*14990*/  @!P0 BRA `(.L_x_1252) ;  /* 0xfffffffc00f08947 */ /* 0x001fea000383ffff */
.L_x_1245:
[----:B------:R-:W-:Y:S05]  /*149a0*/  BSYNC B0 ;  /* 0x0000000000007941 */ /* 0x000fea0003800000 */
.L_x_1244:
[----:B------:R-:W-:Y:S05]  /*149b0*/  EXIT ;  /* 0x000000000000794d */ /* 0x000fea0003800000 */
.L_x_1070:
[----:B0-----:R-:W-:-:S04]  /*149c0*/  IMAD.U32 R3, RZ, RZ, UR41 ;  /* 0x00000029ff037e24 */ /* 0x001fc8000f8e00ff */
[----:B------:R0:W1:Y:S03]  /*149d0*/  SYNCS.PHASECHK.TRANS64.TRYWAIT P1, [R3+URZ+0x28800], R0 ;  /* 0x02880000030075a7 */ /* 0x000066000802017f */
[----:B-1----:R-:W-:Y:S05]  /*149e0*/  @!P1 NANOSLEEP.SYNCS 0x989680 ;  /* 0x009896800000995d */ /* 0x002fea0003900000 */
[----:B------:R-:W1:Y:S02]  /*149f0*/  @!P1 SYNCS.PHASECHK.TRANS64 P1, [R3+URZ+0x28800], R0 ;  /* 0x02880000030095a7 */ /* 0x000e64000802007f */
[----:B-1----:R-:W-:Y:S05]  /*14a00*/  @!P1 BRA `(.L_x_1070) ;  /* 0xfffffffc00ec9947 */ /* 0x002fea000383ffff */
[----:B------:R-:W-:Y:S05]  /*14a10*/  BRA `(.L_x_1253) ;  /* 0xfffffed000007947 */ /* 0x000fea000383ffff */
.L_x_1074:
[----:B-1----:R1:W2:Y:S02]  /*14a20*/  SYNCS.PHASECHK.TRANS64.TRYWAIT P2, [R5+URZ+0x28830], R0 ;  /* 0x02883000050075a7 */ /* 0x0022a4000804017f */
[----:B--2---:R-:W-:Y:S05]  /*14a30*/  @!P2 NANOSLEEP.SYNCS 0x989680 ;  /* 0x009896800000a95d */ /* 0x004fea0003900000 */
[----:B------:R-:W2:Y:S02]  /*14a40*/  @!P2 SYNCS.PHASECHK.TRANS64 P2, [R5+URZ+0x28830], R0 ;  /* 0x028830000500a5a7 */ /* 0x000ea4000804007f */
[----:B--2---:R-:W-:Y:S05]  /*14a50*/  @!P2 BRA `(.L_x_1074) ;  /* 0xfffffffc00f0a947 */ /* 0x004fea000383ffff */
[----:B------:R-:W-:Y:S05]  /*14a60*/  BRA `(.L_x_1073) ;  /* 0xfffffed000247947 */ /* 0x000fea000383ffff */
.L_x_1090:
[----:B-1----:R-:W-:-:S04]  /*14a70*/  IMAD.U32 R10, RZ, RZ, UR6 ;  /* 0x00000006ff0a7e24 */ /* 0x002fc8000f8e00ff */
[----:B------:R1:W2:Y:S03]  /*14a80*/  SYNCS.PHASECHK.TRANS64.TRYWAIT P2, [R10+URZ+0x28830], R5 ;  /* 0x028830050a0075a7 */ /* 0x0002a6000804017f */
[----:B--2---:R-:W-:Y:S05]  /*14a90*/  @!P2 NANOSLEEP.SYNCS 0x989680 ;  /* 0x009896800000a95d */ /* 0x004fea0003900000 */
[----:B------:R-:W2:Y:S02]  /*14aa0*/  @!P2 SYNCS.PHASECHK.TRANS64 P2, [R10+URZ+0x28830], R5 ;  /* 0x028830050a00a5a7 */ /* 0x000ea4000804007f */
[----:B--2---:R-:W-:Y:S05]  /*14ab0*/  @!P2 BRA `(.L_x_1090) ;  /* 0xfffffffc00eca947 */ /* 0x004fea000383ffff */
[----:B------:R-:W-:Y:S05]  /*14ac0*/  BRA `(.L_x_1087) ;  /* 0xffffff0000987947 */ /* 0x000fea000383ffff */
.L_x_1094:
[----:B-1----:R-:W-:-:S04]  /*14ad0*/  IMAD.U32 R10, RZ, RZ, UR6 ;  /* 0x00000006ff0a7e24 */ /* 0x002fc8000f8e00ff */
[----:B------:R1:W2:Y:S03]  /*14ae0*/  SYNCS.PHASECHK.TRANS64.TRYWAIT P2, [R10+URZ+0x28850], R5 ;  /* 0x028850050a0075a7 */ /* 0x0002a6000804017f */
[----:B--2---:R-:W-:Y:S05]  /*14af0*/  @!P2 NANOSLEEP.SYNCS 0x989680 ;  /* 0x009896800000a95d */ /* 0x004fea0003900000 */
[----:B------:R-:W2:Y:S02]  /*14b00*/  @!P2 SYNCS.PHASECHK.TRANS64 P2, [R10+URZ+0x28850], R5 ;  /* 0x028850050a00a5a7 */ /* 0x000ea4000804007f */
[----:B--2---:R-:W-:Y:S05]  /*14b10*/  @!P2 BRA `(.L_x_1094) ;  /* 0xfffffffc00eca947 */ /* 0x004fea000383ffff */
[----:B------:R-:W-:Y:S05]  /*14b20*/  BRA `(.L_x_1091) ;  /* 0xffffff0400607947 */ /* 0x000fea000383ffff */
.L_x_1111:
[----:B-1----:R-:W-:-:S04]  /*14b30*/  IMAD.U32 R5, RZ, RZ, UR6 ;  /* 0x00000006ff057e24 */ /* 0x002fc8000f8e00ff */
[----:B------:R1:W2:Y:S03]  /*14b40*/  SYNCS.PHASECHK.TRANS64.TRYWAIT P2, [R5+URZ+0x28830], R0 ;  /* 0x02883000050075a7 */ /* 0x0002a6000804017f */
[----:B--2---:R-:W-:Y:S05]  /*14b50*/  @!P2 NANOSLEEP.SYNCS 0x989680 ;  /* 0x009896800000a95d */ /* 0x004fea0003900000 */
[----:B------:R-:W2:Y:S02]  /*14b60*/  @!P2 SYNCS.PHASECHK.TRANS64 P2, [R5+URZ+0x28830], R0 ;  /* 0x028830000500a5a7 */ /* 0x000ea4000804007f */
[----:B--2---:R-:W-:Y:S05]  /*14b70*/  @!P2 BRA `(.L_x_1111) ;  /* 0xfffffffc00eca947 */ /* 0x004fea000383ffff */
[----:B------:R-:W-:Y:S05]  /*14b80*/  BRA `(.L_x_1108) ;  /* 0xffffff34000c7947 */ /* 0x000fea000383ffff */
.L_x_1115:
[----:B-1----:R-:W-:-:S04]  /*14b90*/  IMAD.U32 R5, RZ, RZ, UR6 ;  /* 0x00000006ff057e24 */ /* 0x002fc8000f8e00ff */
[----:B------:R1:W2:Y:S03]  /*14ba0*/  SYNCS.PHASECHK.TRANS64.TRYWAIT P2, [R5+URZ+0x28850], R0 ;  /* 0x02885000050075a7 */ /* 0x0002a6000804017f */
[----:B--2---:R-:W-:Y:S05]  /*14bb0*/  @!P2 NANOSLEEP.SYNCS 0x989680 ;  /* 0x009896800000a95d */ /* 0x004fea0003900000 */
[----:B------:R-:W2:Y:S02]  /*14bc0*/  @!P2 SYNCS.PHASECHK.TRANS64 P2, [R5+URZ+0x28850], R0 ;  /* 0x028850000500a5a7 */ /* 0x000ea4000804007f */
[----:B--2---:R-:W-:Y:S05]  /*14bd0*/  @!P2 BRA `(.L_x_1115) ;  /* 0xfffffffc00eca947 */ /* 0x004fea000383ffff */
[----:B------:R-:W-:Y:S05]  /*14be0*/  BRA `(.L_x_1112) ;  /* 0xffffff3400d47947 */ /* 0x000fea000383ffff */
.L_x_1121:
[----:B-1----:R-:W-:-:S04]  /*14bf0*/  IMAD.U32 R5, RZ, RZ, UR6 ;  /* 0x00000006ff057e24 */ /* 0x002fc8000f8e00ff */
[----:B------:R1:W2:Y:S03]  /*14c00*/  SYNCS.PHASECHK.TRANS64.TRYWAIT P2, [R5+URZ+0x28830], R0 ;  /* 0x02883000050075a7 */ /* 0x0002a6000804017f */
[----:B--2---:R-:W-:Y:S05]  /*14c10*/  @!P2 NANOSLEEP.SYNCS 0x989680 ;  /* 0x009896800000a95d */ /* 0x004fea0003900000 */
[----:B------:R-:W2:Y:S02]  /*14c20*/  @!P2 SYNCS.PHASECHK.TRANS64 P2, [R5+URZ+0x28830], R0 ;  /* 0x028830000500a5a7 */ /* 0x000ea4000804007f */
[----:B--2---:R-:W-:Y:S05]  /*14c30*/  @!P2 BRA `(.L_x_1121) ;  /* 0xfffffffc00eca947 */ /* 0x004fea000383ffff */
[----:B------:R-:W-:Y:S05]  /*14c40*/  BRA `(.L_x_1118) ;  /* 0xffffff5400047947 */ /* 0x000fea000383ffff */
.L_x_1125:
[----:B-1----:R-:W-:-:S04]  /*14c50*/  IMAD.U32 R5, RZ, RZ, UR6 ;  /* 0x00000006ff057e24 */ /* 0x002fc8000f8e00ff */
[----:B------:R1:W2:Y:S03]  /*14c60*/  SYNCS.PHASECHK.TRANS64.TRYWAIT P2, [R5+URZ+0x28850], R0 ;  /* 0x02885000050075a7 */ /* 0x0002a6000804017f */
[----:B--2---:R-:W-:Y:S05]  /*14c70*/  @!P2 NANOSLEEP.SYNCS 0x989680 ;  /* 0x009896800000a95d */ /* 0x004fea0003900000 */
[----:B------:R-:W2:Y:S02]  /*14c80*/  @!P2 SYNCS.PHASECHK.TRANS64 P2, [R5+URZ+0x28850], R0 ;  /* 0x028850000500a5a7 */ /* 0x000ea4000804007f */
[----:B--2---:R-:W-:Y:S05]  /*14c90*/  @!P2 BRA `(.L_x_1125) ;  /* 0xfffffffc00eca947 */ /* 0x004fea000383ffff */
[----:B------:R-:W-:Y:S05]  /*14ca0*/  BRA `(.L_x_1122) ;  /* 0xffffff5400cc7947 */ /* 0x000fea000383ffff */
.L_x_1138:
[----:B-1----:R-:W-:-:S04]  /*14cb0*/  IMAD.U32 R7, RZ, RZ, UR5 ;  /* 0x00000005ff077e24 */ /* 0x002fc8000f8e00ff */
[----:B------:R1:W2:Y:S03]  /*14cc0*/  SYNCS.PHASECHK.TRANS64.TRYWAIT P0, [R7+URZ+0x28850], R2 ;  /* 0x02885002070075a7 */ /* 0x0002a6000800017f */
[----:B--2---:R-:W-:Y:S05]  /*14cd0*/  @!P0 NANOSLEEP.SYNCS 0x989680 ;  /* 0x009896800000895d */ /* 0x004fea0003900000 */
[----:B------:R-:W2:Y:S02]  /*14ce0*/  @!P0 SYNCS.PHASECHK.TRANS64 P0, [R7+URZ+0x28850], R2 ;  /* 0x02885002070085a7 */ /* 0x000ea4000800007f */
[----:B--2---:R-:W-:Y:S05]  /*14cf0*/  @!P0 BRA `(.L_x_1138) ;  /* 0xfffffffc00ec8947 */ /* 0x004fea000383ffff */
[----:B------:R-:W-:Y:S05]  /*14d00*/  BRA `(.L_x_1137) ;  /* 0xffffff8000b47947 */ /* 0x000fea000383ffff */
.L_x_1186:
[----:B------:R-:W1:Y:S01]  /*14d10*/  S2R R9, SR_TID.X ;  /* 0x0000000000097919 */ /* 0x000e620000002100 */
[----:B------:R-:W-:Y:S01]  /*14d20*/  BSSY B0, `(.L_x_1254) ;  /* 0x000000a000007945 */ /* 0x000fe20003800000 */
[----:B------:R-:W-:Y:S02]  /*14d30*/  IMAD.MOV.U32 R12, RZ, RZ, RZ ;  /* 0x000000ffff0c7224 */ /* 0x000fe400078e00ff */
[----:B------:R-:W-:Y:S02]  /*14d40*/  IMAD.MOV.U32 R11, RZ, RZ, 0x1f ;  /* 0x0000001fff0b7424 */ /* 0x000fe400078e00ff */
[----:B------:R-:W-:Y:S01]  /*14d50*/  IMAD.MOV.U32 R15, RZ, RZ, -0x1 ;  /* 0xffffffffff0f7424 */ /* 0x000fe200078e00ff */
[----:B-1----:R-:W-:-:S04]  /*14d60*/  SHF.R.U32.HI R9, RZ, 0x5, R9 ;  /* 0x00000005ff097819 */ /* 0x002fc80000011609 */
[----:B------:R-:W-:-:S05]  /*14d70*/  LOP3.LUT R9, R9, 0x3, RZ, 0xc0, !PT ;  /* 0x0000000309097812 */ /* 0x000fca00078ec0ff */
[----:B0-----:R-:W-:-:S07]  /*14d80*/  IMAD.MOV.U32 R13, RZ, RZ, R9 ;  /* 0x000000ffff0d7224 */ /* 0x001fce00078e0009 */
[----:B------:R-:W-:Y:S05]  /*14d90*/  WARPSYNC.COLLECTIVE R15, `(.L_x_1255) ;  /* 0x000000000f087348 */ /* 0x000fea0003c00000 */
[----:B------:R0:W1:Y:S02]  /*14da0*/  SHFL.IDX P6, R14, R13, R12, R11 ;  /* 0x0000000c0d0e7389 */ /* 0x00006400000c000b */
[----:B01----:R-:W-:Y:S01]  /*14db0*/  ENDCOLLECTIVE ;  /* 0x000000000000791b */ /* 0x003fe20003800000 */
.L_x_1255:
[----:B------:R-:W-:Y:S05]  /*14dc0*/  BSYNC B0 ;  /* 0x0000000000007941 */ /* 0x000fea0003800000 */
.L_x_1254:
[----:B------:R-:W-:Y:S05]  /*14dd0*/  BRA `(.L_x_1256) ;  /* 0xffffffc400d07947 */ /* 0x000fea000383ffff */
.L_x_1187:
[----:B------:R-:W-:Y:S01]  /*14de0*/  BSSY B0, `(.L_x_1257) ;  /* 0x0000006000007945 */ /* 0x000fe20003800000 */
[----:B------:R-:W-:-:S07]  /*14df0*/  IMAD.MOV.U32 R15, RZ, RZ, -0x1 ;  /* 0xffffffffff0f7424 */ /* 0x000fce00078e00ff */
[----:B0-----:R-:W-:Y:S05]  /*14e00*/  WARPSYNC.COLLECTIVE R15, `(.L_x_1258) ;  /* 0x000000000f0c7348 */ /* 0x001fea0003c00000 */
[----:B------:R-:W-:Y:S02]  /*14e10*/  ELECT P6, UR62, PT ;  /* 0x00000000003e782f */ /* 0x000fe400038c0000 */
[----:B------:R-:W-:Y:S01]  /*14e20*/  MOV R14, UR62 ;  /* 0x0000003e000e7c02 */ /* 0x000fe20008000f00 */
[----:B0-----:R-:W-:Y:S10]  /*14e30*/  ENDCOLLECTIVE ;  /* 0x000000000000791b */ /* 0x001ff40003800000 */
.L_x_1258:
[----:B------:R-:W-:Y:S05]  /*14e40*/  BSYNC B0 ;  /* 0x0000000000007941 */ /* 0x000fea0003800000 */
.L_x_1257:
[----:B------:R-:W-:Y:S05]  /*14e50*/  BRA `(.L_x_1259) ;  /* 0xffffffc400c07947 */ /* 0x000fea000383ffff */
.L_x_1190:
[----:B-1----:R1:W2:Y:S02]  /*14e60*/  SYNCS.PHASECHK.TRANS64.TRYWAIT P0, [R9+URZ+0x28840], R10 ;  /* 0x0288400a090075a7 */ /* 0x0022a4000800017f */
[----:B--2---:R-:W-:Y:S05]  /*14e70*/  @!P0 NANOSLEEP.SYNCS 0x989680 ;  /* 0x009896800000895d */ /* 0x004fea0003900000 */
[----:B------:R-:W2:Y:S02]  /*14e80*/  @!P0 SYNCS.PHASECHK.TRANS64 P0, [R9+URZ+0x28840], R10 ;  /* 0x0288400a090085a7 */ /* 0x000ea4000800007f */
[----:B--2---:R-:W-:Y:S05]  /*14e90*/  @!P0 BRA `(.L_x_1190) ;  /* 0xfffffffc00f08947 */ /* 0x004fea000383ffff */
[----:B------:R-:W-:Y:S05]  /*14ea0*/  BRA `(.L_x_1260) ;  /* 0xffffffc800287947 */ /* 0x000fea000383ffff */
.L_x_1193:
        /* <DEDUP_REMOVED lines=8> */
.L_x_1201:
[----:B0-----:R0:W1:Y:S02]  /*14f30*/  SYNCS.PHASECHK.TRANS64.TRYWAIT P0, [R2+URZ+0x28840], R3 ;  /* 0x02884003020075a7 */ /* 0x001064000800017f */
[----:B-1----:R-:W-:Y:S05]  /*14f40*/  @!P0 NANOSLEEP.SYNCS 0x989680 ;  /* 0x009896800000895d */ /* 0x002fea0003900000 */
[----:B------:R-:W1:Y:S02]  /*14f50*/  @!P0 SYNCS.PHASECHK.TRANS64 P0, [R2+URZ+0x28840], R3 ;  /* 0x02884003020085a7 */ /* 0x000e64000800007f */
[----:B-1----:R-:W-:Y:S05]  /*14f60*/  @!P0 BRA `(.L_x_1201) ;  /* 0xfffffffc00f08947 */ /* 0x002fea000383ffff */
[----:B------:R-:W-:Y:S05]  /*14f70*/  BRA `(.L_x_1262) ;  /* 0xffffffcc00f87947 */ /* 0x000fea000383ffff */
.L_x_1203:
[----:B0-----:R0:W1:Y:S02]  /*14f80*/  SYNCS.PHASECHK.TRANS64.TRYWAIT P0, [R3+URZ+0x60], R2 ;  /* 0x00006002030075a7 */ /* 0x001064000800017f */
[----:B-1----:R-:W-:Y:S05]  /*14f90*/  @!P0 NANOSLEEP.SYNCS 0x989680 ;  /* 0x009896800000895d */ /* 0x002fea0003900000 */
[----:B------:R-:W1:Y:S02]  /*14fa0*/  @!P0 SYNCS.PHASECHK.TRANS64 P0, [R3+URZ+0x60], R2 ;  /* 0x00006002030085a7 */ /* 0x000e64000800007f */
[----:B-1----:R-:W-:Y:S05]  /*14fb0*/  @!P0 BRA `(.L_x_1203) ;  /* 0xfffffffc00f08947 */ /* 0x002fea000383ffff */
[----:B------:R-:W-:Y:S05]  /*14fc0*/  BRA `(.L_x_1263) ;  /* 0xffffffd000947947 */ /* 0x000fea000383ffff */
.L_x_1208:
[----:B-1----:R1:W2:Y:S02]  /*14fd0*/  SYNCS.PHASECHK.TRANS64.TRYWAIT P0, [R2+URZ+0x28840], R3 ;  /* 0x02884003020075a7 */ /* 0x0022a4000800017f */
[----:B--2---:R-:W-:Y:S05]  /*14fe0*/  @!P0 NANOSLEEP.SYNCS 0x989680 ;  /* 0x009896800000895d */ /* 0x004fea0003900000 */
[----:B------:R-:W2:Y:S02]  /*14ff0*/  @!P0 SYNCS.PHASECHK.TRANS64 P0, [R2+URZ+0x28840], R3 ;  /* 0x02884003020085a7 */ /* 0x000ea4000800007f */
[----:B--2---:R-:W-:Y:S05]  /*15000*/  @!P0 BRA `(.L_x_1208) ;  /* 0xfffffffc00f08947 */ /* 0x004fea000383ffff */
[----:B------:R-:W-:Y:S05]  /*15010*/  BRA `(.L_x_1264) ;  /* 0xffffffd400fc7947 */ /* 0x000fea000383ffff */
.L_x_1210:
[----:B0-----:R0:W1:Y:S02]  /*15020*/  SYNCS.PHASECHK.TRANS64.TRYWAIT P1, [R2+URZ+0x60], R3 ;  /* 0x00006003020075a7 */ /* 0x001064000802017f */
[----:B-1----:R-:W-:Y:S05]  /*15030*/  @!P1 NANOSLEEP.SYNCS 0x989680 ;  /* 0x009896800000995d */ /* 0x002fea0003900000 */
[----:B------:R-:W1:Y:S02]  /*15040*/  @!P1 SYNCS.PHASECHK.TRANS64 P1, [R2+URZ+0x60], R3 ;  /* 0x00006003020095a7 */ /* 0x000e64000802007f */
[----:B-1----:R-:W-:Y:S05]  /*15050*/  @!P1 BRA `(.L_x_1210) ;  /* 0xfffffffc00f09947 */ /* 0x002fea000383ffff */
[----:B------:R-:W-:Y:S05]  /*15060*/  BRA `(.L_x_1265) ;  /* 0xffffffd800987947 */ /* 0x000fea000383ffff */
.L_x_1215:
[----:B--2---:R2:W3:Y:S02]  /*15070*/  SYNCS.PHASECHK.TRANS64.TRYWAIT P0, [R2+URZ+0x28840], R3 ;  /* 0x02884003020075a7 */ /* 0x0044e4000800017f */
[----:B---3--:R-:W-:Y:S05]  /*15080*/  @!P0 NANOSLEEP.SYNCS 0x989680 ;  /* 0x009896800000895d */ /* 0x008fea0003900000 */
[----:B------:R-:W3:Y:S02]  /*15090*/  @!P0 SYNCS.PHASECHK.TRANS64 P0, [R2+URZ+0x28840], R3 ;  /* 0x02884003020085a7 */ /* 0x000ee4000800007f */
[----:B---3--:R-:W-:Y:S05]  /*150a0*/  @!P0 BRA `(.L_x_1215) ;  /* 0xfffffffc00f08947 */ /* 0x008fea000383ffff */
[----:B------:R-:W-:Y:S05]  /*150b0*/  BRA `(.L_x_1266) ;  /* 0xffffffdc00b87947 */ /* 0x000fea000383ffff */
.L_x_1217:
[----:B0-----:R0:W1:Y:S02]  /*150c0*/  SYNCS.PHASECHK.TRANS64.TRYWAIT P1, [R2+URZ+0x60], R9 ;  /* 0x00006009020075a7 */ /* 0x001064000802017f */
[----:B-1----:R-:W-:Y:S05]  /*150d0*/  @!P1 NANOSLEEP.SYNCS 0x989680 ;  /* 0x009896800000995d */ /* 0x002fea0003900000 */
[----:B------:R-:W1:Y:S02]  /*150e0*/  @!P1 SYNCS.PHASECHK.TRANS64 P1, [R2+URZ+0x60], R9 ;  /* 0x00006009020095a7 */ /* 0x000e64000802007f */
[----:B-1----:R-:W-:Y:S05]  /*150f0*/  @!P1 BRA `(.L_x_1217) ;  /* 0xfffffffc00f09947 */ /* 0x002fea000383ffff */
[----:B------:R-:W-:Y:S05]  /*15100*/  BRA `(.L_x_1267) ;  /* 0xffffffe000547947 */ /* 0x000fea000383ffff */
.L_x_1224:
[----:B-1----:R1:W2:Y:S02]  /*15110*/  SYNCS.PHASECHK.TRANS64.TRYWAIT P0, [R3+URZ+0x28860], R0 ;  /* 0x02886000030075a7 */ /* 0x0022a4000800017f */
[----:B--2---:R-:W-:Y:S05]  /*15120*/  @!P0 NANOSLEEP.SYNCS 0x989680 ;  /* 0x009896800000895d */ /* 0x004fea0003900000 */
[----:B------:R-:W2:Y:S02]  /*15130*/  @!P0 SYNCS.PHASECHK.TRANS64 P0, [R3+URZ+0x28860], R0 ;  /* 0x02886000030085a7 */ /* 0x000ea4000800007f */
[----:B--2---:R-:W-:Y:S05]  /*15140*/  @!P0 BRA `(.L_x_1224) ;  /* 0xfffffffc00f08947 */ /* 0x004fea000383ffff */
[----:B------:R-:W-:Y:S05]  /*15150*/  BRA `(.L_x_1268) ;  /* 0xffffffe4005c7947 */ /* 0x000fea000383ffff */
.L_x_1226:
        /* <DEDUP_REMOVED lines=8> */
.L_x_1270:
[----:B------:R-:W-:Y:S05]  /*151e0*/  BSYNC B0 ;  /* 0x0000000000007941 */ /* 0x000fea0003800000 */
.L_x_1269:
        /* <DEDUP_REMOVED lines=8> */
.L_x_1271:
[----:B------:R-:W-:Y:S01]  /*15270*/  IMAD.MOV.U32 R7, RZ, RZ, R14 ;  /* 0x000000ffff077224 */ /* 0x000fe200078e000e */
[----:B------:R-:W-:Y:S06]  /*15280*/  BRA `(.L_x_1272) ;  /* 0xffffffe400e47947 */ /* 0x000fec000383ffff */
.L_x_1229:
[----:B------:R-:W-:Y:S01]  /*15290*/  BSSY B0, `(.L_x_1273) ;  /* 0x0000008000007945 */ /* 0x000fe20003800000 */
[----:B0----5:R-:W-:Y:S02]  /*152a0*/  IMAD.MOV.U32 R13, RZ, RZ, R17 ;  /* 0x000000ffff0d7224 */ /* 0x021fe400078e0011 */
[----:B------:R-:W-:Y:S02]  /*152b0*/  IMAD.MOV.U32 R12, RZ, RZ, 0x1 ;  /* 0x00000001ff0c7424 */ /* 0x000fe400078e00ff */
[----:B------:R-:W-:Y:S02]  /*152c0*/  IMAD.MOV.U32 R11, RZ, RZ, RZ ;  /* 0x000000ffff0b7224 */ /* 0x000fe400078e00ff */
[----:B------:R-:W-:-:S07]  /*152d0*/  IMAD.MOV.U32 R15, RZ, RZ, -0x1 ;  /* 0xffffffffff0f7424 */ /* 0x000fce00078e00ff */
[----:B-1234-:R-:W-:Y:S05]  /*152e0*/  WARPSYNC.COLLECTIVE R15, `(.L_x_1274) ;  /* 0x000000000f087348 */ /* 0x01efea0003c00000 */
[----:B------:R0:W0:Y:S02]  /*152f0*/  SHFL.UP P6, R14, R13, R12, R11 ;  /* 0x0400000c0d0e7389 */ /* 0x00002400000c000b */
[----:B01234-:R-:W-:Y:S01]  /*15300*/  ENDCOLLECTIVE ;  /* 0x000000000000791b */ /* 0x01ffe20003800000 */
.L_x_1274:
[----:B------:R-:W-:Y:S05]  /*15310*/  BSYNC B0 ;  /* 0x0000000000007941 */ /* 0x000fea0003800000 */
.L_x_1273:
        /* <DEDUP_REMOVED lines=10> */
.L_x_1275:
        /* <DEDUP_REMOVED lines=8> */
.L_x_1276:
        /* <DEDUP_REMOVED lines=8> */
.L_x_1277:
        /* <DEDUP_REMOVED lines=8> */
.L_x_1278:
        /* <DEDUP_REMOVED lines=8> */
.L_x_1279:
[----:B------:R-:W-:Y:S05]  /*155c0*/  BRA `(.L_x_1280) ;  /* 0xffffffe400a87947 */ /* 0x000fea000383ffff */
.L_x_1234:
[----:B------:R-:W-:Y:S01]  /*155d0*/  BSSY B0, `(.L_x_1281) ;  /* 0x0000008000007945 */ /* 0x000fe20003800000 */
[----:B-----5:R-:W-:Y:S02]  /*155e0*/  IMAD.MOV.U32 R13, RZ, RZ, R17 ;  /* 0x000000ffff0d7224 */ /* 0x020fe400078e0011 */
[----:B------:R-:W-:Y:S02]  /*155f0*/  IMAD.MOV.U32 R12, RZ, RZ, 0x1 ;  /* 0x00000001ff0c7424 */ /* 0x000fe400078e00ff */
[----:B------:R-:W-:Y:S02]  /*15600*/  IMAD.MOV.U32 R11, RZ, RZ, RZ ;  /* 0x000000ffff0b7224 */ /* 0x000fe400078e00ff */
[----:B------:R-:W-:-:S07]  /*15610*/  IMAD.MOV.U32 R15, RZ, RZ, -0x1 ;  /* 0xffffffffff0f7424 */ /* 0x000fce00078e00ff */
[----:B0-2---:R-:W-:Y:S05]  /*15620*/  WARPSYNC.COLLECTIVE R15, `(.L_x_1282) ;  /* 0x000000000f087348 */ /* 0x005fea0003c00000 */
[----:B------:R1:W3:Y:S02]  /*15630*/  SHFL.UP P6, R14, R13, R12, R11 ;  /* 0x0400000c0d0e7389 */ /* 0x0002e400000c000b */
[----:B0123--:R-:W-:Y:S01]  /*15640*/  ENDCOLLECTIVE ;  /* 0x000000000000791b */ /* 0x00ffe20003800000 */
.L_x_1282:
[----:B------:R-:W-:Y:S05]  /*15650*/  BSYNC B0 ;  /* 0x0000000000007941 */ /* 0x000fea0003800000 */
.L_x_1281:
        /* <DEDUP_REMOVED lines=10> */
.L_x_1283:
        /* <DEDUP_REMOVED lines=8> */
.L_x_1284:
        /* <DEDUP_REMOVED lines=8> */
.L_x_1285:
        /* <DEDUP_REMOVED lines=8> */
.L_x_1286:
        /* <DEDUP_REMOVED lines=8> */
.L_x_1287:
[----:B------:R-:W-:Y:S05]  /*15900*/  BRA `(.L_x_1288) ;  /* 0xffffffe4008c7947 */ /* 0x000fea000383ffff */
.L_x_1236:
[----:B------:R-:W-:Y:S01]  /*15910*/  BSSY B0, `(.L_x_1289) ;  /* 0x0000006000007945 */ /* 0x000fe20003800000 */
[----:B------:R-:W-:Y:S01]  /*15920*/  PLOP3.LUT P6, PT, P6, PT, PT, 0x8, 0x0 ;  /* 0x000000000000781c */ /* 0x000fe200037ce170 */
[----:B------:R-:W-:-:S12]  /*15930*/  IMAD.MOV.U32 R15, RZ, RZ, -0x1 ;  /* 0xffffffffff0f7424 */ /* 0x000fd800078e00ff */
[----:B0-----:R-:W-:Y:S05]  /*15940*/  WARPSYNC.COLLECTIVE R15, `(.L_x_1290) ;  /* 0x000000000f087348 */ /* 0x001fea0003c00000 */
[----:B------:R-:W-:Y:S01]  /*15950*/  VOTE.ANY R14, PT, P6 ;  /* 0x00000000000e7806 */ /* 0x000fe200030e0100 */
[----:B0-----:R-:W-:Y:S06]  /*15960*/  ENDCOLLECTIVE ;  /* 0x000000000000791b */ /* 0x001fec0003800000 */
.L_x_1290:
[----:B------:R-:W-:Y:S05]  /*15970*/  BSYNC B0 ;  /* 0x0000000000007941 */ /* 0x000fea0003800000 */
.L_x_1289:
        /* <DEDUP_REMOVED lines=9> */
.L_x_1291:
[----:B------:R-:W-:Y:S01]  /*15a10*/  IMAD.MOV.U32 R17, RZ, RZ, R14 ;  /* 0x000000ffff117224 */ /* 0x000fe200078e000e */
[----:B------:R-:W-:Y:S06]  /*15a20*/  BRA `(.L_x_1292) ;  /* 0xffffffe4007c7947 */ /* 0x000fec000383ffff */
.L_x_1238:
[----:B------:R-:W-:Y:S01]  /*15a30*/  BSSY B0, `(.L_x_1293) ;  /* 0x0000007000007945 */ /* 0x000fe20003800000 */
[----:B------:R-:W-:Y:S02]  /*15a40*/  IMAD.MOV.U32 R13, RZ, RZ, R2 ;  /* 0x000000ffff0d7224 */ /* 0x000fe400078e0002 */
[----:B------:R-:W-:Y:S02]  /*15a50*/  IMAD.MOV.U32 R11, RZ, RZ, 0x1f ;  /* 0x0000001fff0b7424 */ /* 0x000fe400078e00ff */
[----:B------:R-:W-:-:S07]  /*15a60*/  IMAD.MOV.U32 R15, RZ, RZ, -0x1 ;  /* 0xffffffffff0f7424 */ /* 0x000fce00078e00ff */
[----:B012---:R-:W-:Y:S05]  /*15a70*/  WARPSYNC.COLLECTIVE R15, `(.L_x_1294) ;  /* 0x000000000f087348 */ /* 0x007fea0003c00000 */
[----:B------:R3:W4:Y:S02]  /*15a80*/  SHFL.IDX P6, R14, R13, R12, R11 ;  /* 0x0000000c0d0e7389 */ /* 0x00072400000c000b */
[----:B01234-:R-:W-:Y:S01]  /*15a90*/  ENDCOLLECTIVE ;  /* 0x000000000000791b */ /* 0x01ffe20003800000 */
.L_x_1294:
[----:B------:R-:W-:Y:S05]  /*15aa0*/  BSYNC B0 ;  /* 0x0000000000007941 */ /* 0x000fea0003800000 */
.L_x_1293:
[----:B------:R-:W-:Y:S01]  /*15ab0*/  IMAD.MOV.U32 R7, RZ, RZ, R14 ;  /* 0x000000ffff077224 */ /* 0x000fe200078e000e */
[----:B------:R-:W-:Y:S06]  /*15ac0*/  BRA `(.L_x_1237) ;  /* 0xffffffe400707947 */ /* 0x000fec000383ffff */
.L_x_1242:
[----:B-1----:R1:W2:Y:S02]  /*15ad0*/  SYNCS.PHASECHK.TRANS64.TRYWAIT P0, [R0+URZ+0x28820], R3 ;  /* 0x02882003000075a7 */ /* 0x0022a4000800017f */
[----:B--2---:R-:W-:Y:S05]  /*15ae0*/  @!P0 NANOSLEEP.SYNCS 0x989680 ;  /* 0x009896800000895d */ /* 0x004fea0003900000 */
[----:B------:R-:W2:Y:S02]  /*15af0*/  @!P0 SYNCS.PHASECHK.TRANS64 P0, [R0+URZ+0x28820], R3 ;  /* 0x02882003000085a7 */ /* 0x000ea4000800007f */
[----:B--2---:R-:W-:Y:S05]  /*15b00*/  @!P0 BRA `(.L_x_1242) ;  /* 0xfffffffc00f08947 */ /* 0x004fea000383ffff */
[----:B------:R-:W-:Y:S05]  /*15b10*/  BRA `(.L_x_1295) ;  /* 0xffffffe800e47947 */ /* 0x000fea000383ffff */
.L_x_1243:
[----:B------:R-:W2:Y:S01]  /*15b20*/  S2R R2, SR_TID.X ;  /* 0x0000000000027919 */ /* 0x000ea20000002100 */
[----:B------:R-:W-:Y:S01]  /*15b30*/  BSSY B0, `(.L_x_1296) ;  /* 0x000000a000007945 */ /* 0x000fe20003800000 */
[----:B------:R-:W-:Y:S02]  /*15b40*/  IMAD.MOV.U32 R12, RZ, RZ, RZ ;  /* 0x000000ffff0c7224 */ /* 0x000fe400078e00ff */
[----:B------:R-:W-:Y:S02]  /*15b50*/  IMAD.MOV.U32 R11, RZ, RZ, 0x1f ;  /* 0x0000001fff0b7424 */ /* 0x000fe400078e00ff */
[----:B------:R-:W-:Y:S01]  /*15b60*/  IMAD.MOV.U32 R15, RZ, RZ, -0x1 ;  /* 0xffffffffff0f7424 */ /* 0x000fe200078e00ff */
[----:B--2---:R-:W-:-:S04]  /*15b70*/  SHF.R.U32.HI R2, RZ, 0x5, R2 ;  /* 0x00000005ff027819 */ /* 0x004fc80000011602 */
[----:B------:R-:W-:-:S05]  /*15b80*/  LOP3.LUT R2, R2, 0x3, RZ, 0xc0, !PT ;  /* 0x0000000302027812 */ /* 0x000fca00078ec0ff */
[----:B0-----:R-:W-:-:S07]  /*15b90*/  IMAD.MOV.U32 R13, RZ, RZ, R2 ;  /* 0x000000ffff0d7224 */ /* 0x001fce00078e0002 */
[----:B-1----:R-:W-:Y:S05]  /*15ba0*/  WARPSYNC.COLLECTIVE R15, `(.L_x_1297) ;  /* 0x000000000f087348 */ /* 0x002fea0003c00000 */
[----:B------:R0:W2:Y:S02]  /*15bb0*/  SHFL.IDX P6, R14, R13, R12, R11 ;  /* 0x0000000c0d0e7389 */ /* 0x0000a400000c000b */
[----:B012---:R-:W-:Y:S01]  /*15bc0*/  ENDCOLLECTIVE ;  /* 0x000000000000791b */ /* 0x007fe20003800000 */
.L_x_1297:
[----:B------:R-:W-:Y:S05]  /*15bd0*/  BSYNC B0 ;  /* 0x0000000000007941 */ /* 0x000fea0003800000 */
.L_x_1296:
[----:B------:R-:W-:Y:S05]  /*15be0*/  BRA `(.L_x_1298) ;  /* 0xffffffe800cc7947 */ /* 0x000fea000383ffff */
.L_x_1246:
[----:B------:R-:W-:Y:S01]  /*15bf0*/  BSSY B1, `(.L_x_1299) ;  /* 0x0000006000017945 */ /* 0x000fe20003800000 */
[----:B------:R-:W-:-:S07]  /*15c00*/  IMAD.MOV.U32 R15, RZ, RZ, -0x1 ;  /* 0xffffffffff0f7424 */ /* 0x000fce00078e00ff */
[----:B012---:R-:W-:Y:S05]  /*15c10*/  WARPSYNC.COLLECTIVE R15, `(.L_x_1300) ;  /* 0x000000000f0c7348 */ /* 0x007fea0003c00000 */
[----:B------:R-:W-:Y:S02]  /*15c20*/  ELECT P6, UR62, PT ;  /* 0x00000000003e782f */ /* 0x000fe400038c0000 */
[----:B------:R-:W-:Y:S01]  /*15c30*/  MOV R14, UR62 ;  /* 0x0000003e000e7c02 */ /* 0x000fe20008000f00 */
[----:B012---:R-:W-:Y:S10]  /*15c40*/  ENDCOLLECTIVE ;  /* 0x000000000000791b */ /* 0x007ff40003800000 */
.L_x_1300:
[----:B------:R-:W-:Y:S05]  /*15c50*/  BSYNC B1 ;  /* 0x0000000000017941 */ /* 0x000fea0003800000 */
.L_x_1299:
[----:B------:R-:W-:Y:S05]  /*15c60*/  BRA `(.L_x_1301) ;  /* 0xffffffe800c47947 */ /* 0x000fea000383ffff */
.L_x_1248:
[----:B-1----:R1:W2:Y:S02]  /*15c70*/  SYNCS.PHASECHK.TRANS64.TRYWAIT P0, [R6+URZ], R5 ;  /* 0x00000005060075a7 */ /* 0x0022a4000800017f */
[----:B--2---:R-:W-:Y:S05]  /*15c80*/  @!P0 NANOSLEEP.SYNCS 0x989680 ;  /* 0x009896800000895d */ /* 0x004fea0003900000 */
[----:B------:R-:W2:Y:S02]  /*15c90*/  @!P0 SYNCS.PHASECHK.TRANS64 P0, [R6+URZ], R5 ;  /* 0x00000005060085a7 */ /* 0x000ea4000800007f */
[----:B--2---:R-:W-:Y:S05]  /*15ca0*/  @!P0 BRA `(.L_x_1248) ;  /* 0xfffffffc00f08947 */ /* 0x004fea000383ffff */
[----:B------:R-:W-:Y:S05]  /*15cb0*/  BRA `(.L_x_1302) ;  /* 0xffffffec00007947 */ /* 0x000fea000383ffff */
.L_x_1249:
[----:B--2---:R2:W3:Y:S02]  /*15cc0*/  SYNCS.PHASECHK.TRANS64.TRYWAIT P0, [R7+URZ], R2 ;  /* 0x00000002070075a7 */ /* 0x0044e4000800017f */
[----:B---3--:R-:W-:Y:S05]  /*15cd0*/  @!P0 NANOSLEEP.SYNCS 0x989680 ;  /* 0x009896800000895d */ /* 0x008fea0003900000 */
[----:B------:R-:W3:Y:S02]  /*15ce0*/  @!P0 SYNCS.PHASECHK.TRANS64 P0, [R7+URZ], R2 ;  /* 0x00000002070085a7 */ /* 0x000ee4000800007f */
[----:B---3--:R-:W-:Y:S05]  /*15cf0*/  @!P0 BRA `(.L_x_1249) ;  /* 0xfffffffc00f08947 */ /* 0x008fea000383ffff */
[----:B------:R-:W-:Y:S05]  /*15d00*/  BRA `(.L_x_1303) ;  /* 0xffffffe800f47947 */ /* 0x000fea000383ffff */
.L_x_1251:
[----:B---3--:R3:W4:Y:S02]  /*15d10*/  SYNCS.PHASECHK.TRANS64.TRYWAIT P0, [R4+URZ], R5 ;  /* 0x00000005040075a7 */ /* 0x008724000800017f */
[----:B----4-:R-:W-:Y:S05]  /*15d20*/  @!P0 NANOSLEEP.SYNCS 0x989680 ;  /* 0x009896800000895d */ /* 0x010fea0003900000 */
[----:B------:R-:W4:Y:S02]  /*15d30*/  @!P0 SYNCS.PHASECHK.TRANS64 P0, [R4+URZ], R5 ;  /* 0x00000005040085a7 */ /* 0x000f24000800007f */
[----:B----4-:R-:W-:Y:S05]  /*15d40*/  @!P0 BRA `(.L_x_1251) ;  /* 0xfffffffc00f08947 */ /* 0x010fea000383ffff */
[----:B------:R-:W-:Y:S05]  /*15d50*/  BRA `(.L_x_1304) ;  /* 0xffffffe800fc7947 */ /* 0x000fea000383ffff */
.L_x_1305:
        /* <DEDUP_REMOVED lines=10> */
.L_x_2731:


//--------------------- .text._ZN7cutlass13device_kernelIN5flash11enable_sm90INS1_16FlashAttnFwdSm90INS1_25CollectiveMainloopFwdSm90ILi2EN4cute5tupleIJNS5_1CILi1EEES8_S8_EEENS6_IJNS7_ILi128EEESA_SA_EEELi128ENS_10bfloat16_tEfNS_4arch4Sm90ELb0ELb1ELb0ELb1ELb0ELb1ELb0ELb1ELb1ELb0ELb0ELb0EEENS1_21CollectiveEpilogueFwdISB_S9_SC_SE_Li256ELb1ELb0ELb0ELb0EEENS1_36VarlenDynamicPersistentTileSchedulerILi128ELi128ELi256ELi32ELb0ELb0ELb1ELb1ELb0ELb1EEEEEEEEEvNT_6ParamsE --------------------------
	.section	.text._ZN7cutlass13device_kernelIN5flash11enable_sm90INS1_16FlashAttnFwdSm90INS1_25CollectiveMainloopFwdSm90ILi2EN4cute5tupleIJNS5_1CILi1EEES8_S8_EEENS6_IJNS7_ILi128EEESA_SA_EEELi128ENS_10bfloat16_tEfNS_4arch4Sm90ELb0ELb1ELb0ELb1ELb0ELb1ELb0ELb1ELb1ELb0ELb0ELb0EEENS1_21CollectiveEpilogueFwdISB_S9_SC_SE_Li256ELb1ELb0ELb0ELb0EEENS1_36VarlenDynamicPersistentTileSchedulerILi128ELi128ELi256ELi32ELb0ELb0ELb1ELb1ELb0ELb1EEEEEEEEEvNT_6ParamsE,"ax",@progbits
	.align	128
.text._ZN7cutlass13device_kernelIN5flash11enable_sm90INS1_16FlashAttnFwdSm90INS1_25CollectiveMainloopFwdSm90ILi2EN4cute5tupleIJNS5_1CILi1EEES8_S8_EEENS6_IJNS7_ILi128EEESA_SA_EEELi128ENS_10bfloat16_tEfNS_4arch4Sm90ELb0ELb1ELb0ELb1ELb0ELb1ELb0ELb1ELb1ELb0ELb0ELb0EEENS1_21CollectiveEpilogueFwdISB_S9_SC_SE_Li256ELb1ELb0ELb0ELb0EEENS1_36VarlenDynamicPersistentTileSchedulerILi128ELi128ELi256ELi32ELb0ELb0ELb1ELb1ELb0ELb1EEEEEEEEEvNT_6ParamsE:
        .type           _ZN7cutlass13device_kernelIN5flash11enable_sm90INS1_16FlashAttnFwdSm90INS1_25CollectiveMainloopFwdSm90ILi2EN4cute5tupleIJNS5_1CILi1EEES8_S8_EEENS6_IJNS7_ILi128EEESA_SA_EEELi128ENS_10bfloat16_tEfNS_4arch4Sm90ELb0ELb1ELb0ELb1ELb0ELb1ELb0ELb1ELb1ELb0ELb0ELb0EEENS1_21CollectiveEpilogueFwdISB_S9_SC_SE_Li256ELb1ELb0ELb0ELb0EEENS1_36VarlenDynamicPersistentTileSchedulerILi128ELi128ELi256ELi32ELb0ELb0ELb1ELb1ELb0ELb1EEEEEEEEEvNT_6ParamsE,@function
        .size           _ZN7cutlass13device_kernelIN5flash11enable_sm90INS1_16FlashAttnFwdSm90INS1_25CollectiveMainloopFwdSm90ILi2EN4cute5tupleIJNS5_1CILi1EEES8_S8_EEENS6_IJNS7_ILi128EEESA_SA_EEELi128ENS_10bfloat16_tEfNS_4arch4Sm90ELb0ELb1ELb0ELb1ELb0ELb1ELb0ELb1ELb1ELb0ELb0ELb0EEENS1_21CollectiveEpilogueFwdISB_S9_SC_SE_Li256ELb1ELb0ELb0ELb0EEENS1_36VarlenDynamicPersistentTileSchedulerILi128ELi128ELi256ELi32ELb0ELb0ELb1ELb1ELb0ELb1EEEEEEEEEvNT_6ParamsE,(.L_x_2732 - _ZN7cutlass13device_kernelIN5flash11enable_sm90INS1_16FlashAttnFwdSm90INS1_25CollectiveMainloopFwdSm90ILi2EN4cute5tupleIJNS5_1CILi1EEES8_S8_EEENS6_IJNS7_ILi128EEESA_SA_EEELi128ENS_10bfloat16_tEfNS_4arch4Sm90ELb0ELb1ELb0ELb1ELb0ELb1ELb0ELb1ELb1ELb0ELb0ELb0EEENS1_21CollectiveEpilogueFwdISB_S9_SC_SE_Li256ELb1ELb0ELb0ELb0EEENS1_36VarlenDynamicPersistentTileSchedulerILi128ELi128ELi256ELi32ELb0ELb0ELb1ELb1ELb0ELb1EEEEEEEEEvNT_6ParamsE)
        .other          _ZN7cutlass13device_kernelIN5flash11enable_sm90INS1_16FlashAttnFwdSm90INS1_25CollectiveMainloopFwdSm90ILi2EN4cute5tupleIJNS5_1CILi1EEES8_S8_EEENS6_IJNS7_ILi128EEESA_SA_EEELi128ENS_10bfloat16_tEfNS_4arch4Sm90ELb0ELb1ELb0ELb1ELb0ELb1ELb0ELb1ELb1ELb0ELb0ELb0EEENS1_21CollectiveEpilogueFwdISB_S9_SC_SE_Li256ELb1ELb0ELb0ELb0EEENS1_36VarlenDynamicPersistentTileSchedulerILi128ELi128ELi256ELi32ELb0ELb0ELb1ELb1ELb0ELb1EEEEEEEEEvNT_6ParamsE,@"STO_CUDA_ENTRY STV_DEFAULT"
_ZN7cutlass13device_kernelIN5flash11enable_sm90INS1_16FlashAttnFwdSm90INS1_25CollectiveMainloopFwdSm90ILi2EN4cute5tupleIJNS5_1CILi1EEES8_S8_EEENS6_IJNS7_ILi128EEESA_SA_EEELi128ENS_10bfloat16_tEfNS_4arch4Sm90ELb0ELb1ELb0ELb1ELb0ELb1ELb0ELb1ELb1ELb0ELb0ELb0EEENS1_21CollectiveEpilogueFwdISB_S9_SC_SE_Li256ELb1ELb0ELb0ELb0EEENS1_36VarlenDynamicPersistentTileSchedulerILi128ELi128ELi256ELi32ELb0ELb0ELb1ELb1ELb0ELb1EEEEEEEEEvNT_6ParamsE:
        /* <DEDUP_REMOVED lines=27> */
.L_x_1307:
[----:B------:R-:W-:Y:S05]  /*01b0*/  BSYNC B0 ;  /* 0x0000000000007941 */ /* 0x000fea0003800000 */
.L_x_1306:
        /* <DEDUP_REMOVED lines=41> */
.L_x_1308:
        /* <DEDUP_REMOVED lines=22> */
.L_x_1309:
        /* <DEDUP_REMOVED lines=18> */
.L_x_1310:
        /* <DEDUP_REMOVED lines=22> */
.L_x_1311:
        /* <DEDUP_REMOVED lines=22> */
.L_x_1312:
[----:B------:R-:W-:Y:S01]  /*0990*/  PLOP3.LUT P0, PT, PT, PT, UP0, 0x80, 0x0 ;  /* 0x000000000000781c */ /* 0x000fe20003f0f008 */
[----:B------:R-:W-:Y:S01]  /*09a0*/  UMOV UR36, 0x1 ;  /* 0x0000000100247882 */ /* 0x000fe20000000000 */
[----:B------:R-:W-:Y:S01]  /*09b0*/  NOP ;  /* 0x0000000000007918 */ /* 0x000fe20000000000 */
[----:B------:R-:W-:Y:S01]  /*09c0*/  USEL UR36, UR36, 0x2, !UP0 ;  /* 0x0000000224247887 */ /* 0x000fe2000c000000 */
[----:B------:R-:W-:Y:S01]  /*09d0*/  BSSY B7, `(.L_x_1313) ;  /* 0x0002283000077945 */ /* 0x000fe20003800000 */
[----:B------:R-:W-:Y:S01]  /*09e0*/  ULDC.64 UR54, c[0x0][0x208] ;  /* 0x0000820000367ab9 */ /* 0x000fe20000000a00 */
[----:B012-4-:R-:W-:Y:S07]  /*09f0*/  BAR.SYNC.DEFER_BLOCKING 0x0 ;  /* 0x0000000000007b1d */ /* 0x017fee0000010000 */
[----:B------:R-:W-:Y:S05]  /*0a00*/  @!P0 BRA `(.L_x_1314) ;  /* 0x000001c4004c8947 */ /* 0x000fea0003800000 */
.L_x_1315:
[----:B------:R-:W-:-:S08]  /*0a10*/  NOP ;  /* 0x0000000000007918 */ /* 0x000fd00000000000 */
[----:B------:R-:W0:Y:S02]  /*0a20*/  USETMAXREG.TRY_ALLOC.CTAPOOL UP0, 0xf0 ;  /* 0x000000f0000079c8 */ /* 0x000e240008000600 */
[----:B0-----:R-:W-:-:S13]  /*0a30*/  PLOP3.LUT P0, PT, PT, PT, UP0, 0x80, 0x0 ;  /* 0x000000000000781c */ /* 0x001fda0003f0f008 */
[----:B------:R-:W-:Y:S05]  /*0a40*/  @!P0 BRA `(.L_x_1315) ;  /* 0xfffffffc00f08947 */ /* 0x000fea000383ffff */
[----:B------:R-:W-:Y:S01]  /*0a50*/  SHF.R.U32.HI R0, RZ, 0x7, R3 ;  /* 0x00000007ff007819 */ /* 0x000fe20000011603 */
[----:B------:R-:W0:Y:S08]  /*0a60*/  S2UR UR5, SR_CgaCtaId ;  /* 0x00000000000579c3 */ /* 0x000e300000008800 */
[----:B------:R-:W-:Y:S06]  /*0a70*/  BAR.ARV 0x8, 0x120 ;  /* 0x0204800000007b1d */ /* 0x000fec0000002000 */
[----:B------:R-:W-:Y:S01]  /*0a80*/  ISETP.NE.AND P0, PT, R0, 0x1, PT ;  /* 0x000000010000780c */ /* 0x000fe20003f05270 */
[----:B------:R-:W-:-:S12]  /*0a90*/  UMOV UR4, 0x400 ;  /* 0x0000040000047882 */ /* 0x000fd80000000000 */
[----:B------:R-:W-:Y:S06]  /*0aa0*/  @!P0 BAR.ARV 0x9, 0x100 ;  /* 0x0244000000008b1d */ /* 0x000fec0000002000 */
[----:B0-----:R-:W-:Y:S02]  /*0ab0*/  ULEA UR4, UR5, UR4, 0x18 ;  /* 0x0000000405047291 */ /* 0x001fe4000f8ec03f */
[----:B------:R-:W-:Y:S04]  /*0ac0*/  BAR.SYNC.DEFER_BLOCKING 0x5, 0x120 ;  /* 0x0144800000007b1d */ /* 0x000fe80000010000 */
[----:B------:R-:W-:-:S02]  /*0ad0*/  IMAD.U32 R2, RZ, RZ, UR4 ;  /* 0x00000004ff027e24 */ /* 0x000fc4000f8e00ff */
[----:B------:R-:W-:-:S03]  /*0ae0*/  ULDC UR4, c[0x0][0xc14] ;  /* 0x0003050000047ab9 */ /* 0x000fc60000000800 */
[----:B------:R-:W0:Y:S01]  /*0af0*/  LDS.128 R196, [R2+0x288d0] ;  /* 0x0288d00002c47984 */ /* 0x000e220000000c00 */
[----:B------:R-:W-:Y:S06]  /*0b00*/  BAR.ARV 0x4, 0x120 ;  /* 0x0104800000007b1d */ /* 0x000fec0000002000 */
[----:B0-----:R-:W-:-:S13]  /*0b10*/  ISETP.GE.AND P0, PT, R199, UR4, PT ;  /* 0x00000004c7007c0c */ /* 0x001fda000bf06270 */
[----:B------:R-:W-:Y:S05]  /*0b20*/  @P0 BRA `(.L_x_1316) ;  /* 0x0000022400b40947 */ /* 0x000fea0003800000 */
[----:B------:R-:W-:Y:S01]  /*0b30*/  VIADD R230, R3, 0xffffff80 ;  /* 0xffffff8003e67836 */ /* 0x000fe20000000000 */
[----:B------:R-:W-:Y:S01]  /*0b40*/  R2UR UR38, R2 ;  /* 0x00000000022672ca */ /* 0x000fe200000e0000 */
[----:B------:R-:W-:Y:S01]  /*0b50*/  IMAD.MOV.U32 R222, RZ, RZ, RZ ;  /* 0x000000ffffde7224 */ /* 0x000fe200078e00ff */
[----:B------:R-:W-:Y:S01]  /*0b60*/  CS2R R184, SRZ ;  /* 0x0000000000b87805 */ /* 0x000fe2000001ff00 */
[----:B------:R-:W-:Y:S01]  /*0b70*/  IMAD.MOV.U32 R194, RZ, RZ, RZ ;  /* 0x000000ffffc27224 */ /* 0x000fe200078e00ff */
[----:B------:R-:W-:Y:S01]  /*0b80*/  SHF.R.S32.HI R3, RZ, 0x1f, R230 ;  /* 0x0000001fff037819 */ /* 0x000fe200000114e6 */
[----:B------:R-:W-:Y:S01]  /*0b90*/  IMAD.MOV.U32 R186, RZ, RZ, RZ ;  /* 0x000000ffffba7224 */ /* 0x000fe200078e00ff */
[----:B------:R-:W-:Y:S02]  /*0ba0*/  ULOP3.LUT UR39, UR36, 0x1, URZ, 0xfc, !UPT ;  /* 0x0000000124277892 */ /* 0x000fe4000f8efc3f */
[CC--:B------:R-:W-:Y:S02]  /*0bb0*/  LEA.HI R5, R3.reuse, R230.reuse, RZ, 0x7 ;  /* 0x000000e603057211 */ /* 0x0c0fe400078f38ff */
[----:B------:R-:W-:-:S02]  /*0bc0*/  LEA.HI R4, R3, R230, RZ, 0x5 ;  /* 0x000000e603047211 */ /* 0x000fc400078f28ff */
[C---:B------:R-:W-:Y:S01]  /*0bd0*/  LOP3.LUT R7, R5.reuse, 0xffffff80, RZ, 0xc0, !PT ;  /* 0xffffff8005077812 */ /* 0x040fe200078ec0ff */
[----:B------:R-:W-:Y:S01]  /*0be0*/  UIADD3 UR38, UR38, 0x10400, URZ ;  /* 0x0001040026267890 */ /* 0x000fe2000fffe03f */
[----:B------:R-:W-:Y:S01]  /*0bf0*/  SHF.R.S32.HI R228, RZ, 0x7, R5 ;  /* 0x00000007ffe47819 */ /* 0x000fe20000011405 */
[----:B------:R-:W-:Y:S02]  /*0c00*/  IMAD.SHL.U32 R4, R4, 0x20, RZ ;  /* 0x0000002004047824 */ /* 0x000fe400078e00ff */
[----:B------:R-:W-:Y:S01]  /*0c10*/  IMAD.IADD R224, R230, 0x1, -R7 ;  /* 0x00000001e6e07824 */ /* 0x000fe200078e0a07 */
[----:B------:R-:W-:Y:S02]  /*0c20*/  LEA.HI R5, R5, R228, RZ, 0x1 ;  /* 0x000000e405057211 */ /* 0x000fe400078f08ff */
[----:B------:R-:W-:Y:S02]  /*0c30*/  LOP3.LUT R4, R4, 0xfffffc00, RZ, 0xc0, !PT ;  /* 0xfffffc0004047812 */ /* 0x000fe400078ec0ff */
[----:B------:R-:W-:-:S02]  /*0c40*/  SHF.R.S32.HI R11, RZ, 0x1f, R224 ;  /* 0x0000001fff0b7819 */ /* 0x000fc400000114e0 */
[----:B------:R-:W-:Y:S02]  /*0c50*/  LOP3.LUT R5, R5, 0x3fffffe, RZ, 0xc0, !PT ;  /* 0x03fffffe05057812 */ /* 0x000fe400078ec0ff */
[CC--:B------:R-:W-:Y:S02]  /*0c60*/  LEA.HI R6, R11.reuse, R224.reuse, RZ, 0x2 ;  /* 0x000000e00b067211 */ /* 0x0c0fe400078f10ff */
[----:B------:R-:W-:Y:S01]  /*0c70*/  LEA.HI R11, R11, R224, RZ, 0x5 ;  /* 0x000000e00b0b7211 */ /* 0x000fe200078f28ff */
[----:B------:R-:W-:Y:S01]  /*0c80*/  IMAD.IADD R5, R228, 0x1, -R5 ;  /* 0x00000001e4057824 */ /* 0x000fe200078e0a05 */
[--C-:B------:R-:W-:Y:S02]  /*0c90*/  SHF.R.S32.HI R7, RZ, 0x2, R6.reuse ;  /* 0x00000002ff077819 */ /* 0x100fe40000011406 */
[----:B------:R-:W-:Y:S02]  /*0ca0*/  SHF.R.S32.HI R0, RZ, 0x1f, R6 ;  /* 0x0000001fff007819 */ /* 0x000fe40000011406 */
[----:B------:R-:W-:-:S02]  /*0cb0*/  SHF.R.S32.HI R11, RZ, 0x5, R11 ;  /* 0x00000005ff0b7819 */ /* 0x000fc4000001140b */
[----:B------:R-:W-:Y:S02]  /*0cc0*/  LEA.HI R8, R0, R7, RZ, 0x3 ;  /* 0x0000000700087211 */ /* 0x000fe400078f18ff */
[----:B------:R-:W-:Y:S02]  /*0cd0*/  LEA.HI R0, R3, R230, RZ, 0x4 ;  /* 0x000000e603007211 */ /* 0x000fe400078f20ff */
[----:B------:R-:W-:Y:S02]  /*0ce0*/  LOP3.LUT R8, R8, 0xfffffff8, RZ, 0xc0, !PT ;  /* 0xfffffff808087812 */ /* 0x000fe400078ec0ff */
[----:B------:R-:W-:Y:S02]  /*0cf0*/  SHF.R.S32.HI R9, RZ, 0x4, R0 ;  /* 0x00000004ff097819 */ /* 0x000fe40000011400 */
[----:B------:R-:W-:Y:S01]  /*0d00*/  LOP3.LUT R191, R6, 0x7ffffffc, RZ, 0xc0, !PT ;  /* 0x7ffffffc06bf7812 */ /* 0x000fe200078ec0ff */
[----:B------:R-:W-:Y:S01]  /*0d10*/  IMAD.IADD R8, R7, 0x1, -R8 ;  /* 0x0000000107087824 */ /* 0x000fe200078e0a08 */
[----:B------:R-:W-:-:S02]  /*0d20*/  LOP3.LUT R7, R0, 0x3fffff0, RZ, 0xc0, !PT ;  /* 0x03fffff000077812 */ /* 0x000fc400078ec0ff */
[----:B------:R-:W-:Y:S01]  /*0d30*/  LEA.HI R0, R0, R9, RZ, 0x1 ;  /* 0x0000000900007211 */ /* 0x000fe200078f08ff */
[----:B------:R-:W-:Y:S02]  /*0d40*/  IMAD R8, R11, 0x10, R8 ;  /* 0x000000100b087824 */ /* 0x000fe400078e0208 */
[----:B------:R-:W-:Y:S01]  /*0d50*/  IMAD.IADD R7, R230, 0x1, -R7 ;  /* 0x00000001e6077824 */ /* 0x000fe200078e0a07 */
[----:B------:R-:W-:Y:S01]  /*0d60*/  LOP3.LUT R0, R0, 0x1ffffffe, RZ, 0xc0, !PT ;  /* 0x1ffffffe00007812 */ /* 0x000fe200078ec0ff */
[----:B------:R-:W-:Y:S02]  /*0d70*/  IMAD R204, R5, 0x40, R8 ;  /* 0x0000004005cc7824 */ /* 0x000fe400078e0208 */
[----:B------:R-:W-:Y:S02]  /*0d80*/  IMAD R7, R7, 0x40, R4 ;  /* 0x0000004007077824 */ /* 0x000fe400078e0204 */
[----:B------:R-:W-:Y:S02]  /*0d90*/  IMAD.IADD R0, R9, 0x1, -R0 ;  /* 0x0000000109007824 */ /* 0x000fe400078e0a00 */
[----:B------:R-:W-:-:S02]  /*0da0*/  IMAD.IADD R191, R224, 0x1, -R191 ;  /* 0x00000001e0bf7824 */ /* 0x000fc400078e0abf */
[----:B------:R-:W-:Y:S01]  /*0db0*/  IMAD R229, R0, 0x8, R7 ;  /* 0x0000000800e57824 */ /* 0x000fe200078e0207 */
[CC--:B------:R-:W-:Y:S02]  /*0dc0*/  LEA.HI R0, R3.reuse, R230.reuse, RZ, 0x6 ;  /* 0x000000e603007211 */ /* 0x0c0fe400078f30ff */
[----:B------:R-:W-:-:S03]  /*0dd0*/  LEA.HI R3, R3, R230, RZ, 0x3 ;  /* 0x000000e603037211 */ /* 0x000fc600078f18ff */
[----:B------:R-:W-:Y:S01]  /*0de0*/  IMAD.SHL.U32 R0, R0, 0x8, RZ ;  /* 0x0000000800007824 */ /* 0x000fe200078e00ff */
[----:B------:R-:W-:Y:S02]  /*0df0*/  SHF.R.S32.HI R18, RZ, 0x3, R3 ;  /* 0x00000003ff127819 */ /* 0x000fe40000011403 */
[----:B------:R-:W-:Y:S02]  /*0e00*/  LOP3.LUT R5, R3, 0xfffffff8, RZ, 0xc0, !PT ;  /* 0xfffffff803057812 */ /* 0x000fe400078ec0ff */
[----:B------:R-:W-:Y:S01]  /*0e10*/  LOP3.LUT R212, R0, 0xfffffe00, RZ, 0xc0, !PT ;  /* 0xfffffe0000d47812 */ /* 0x000fe200078ec0ff */
[C---:B------:R-:W-:Y:S01]  /*0e20*/  VIADD R189, R18.reuse, 0x20 ;  /* 0x0000002012bd7836 */ /* 0x040fe20000000000 */
[----:B------:R-:W-:Y:S01]  /*0e30*/  SHF.R.S32.HI R19, RZ, 0x1f, R18 ;  /* 0x0000001fff137819 */ /* 0x000fe20000011412 */
[C---:B------:R-:W-:Y:S02]  /*0e40*/  VIADD R188, R18.reuse, 0x40 ;  /* 0x0000004012bc7836 */ /* 0x040fe40000000000 */
[----:B------:R-:W-:Y:S01]  /*0e50*/  VIADD R190, R18, 0x60 ;  /* 0x0000006012be7836 */ /* 0x000fe20000000000 */
[----:B------:R-:W-:Y:S01]  /*0e60*/  SHF.R.S32.HI R0, RZ, 0x1f, R189 ;  /* 0x0000001fff007819 */ /* 0x000fe200000114bd */
[----:B------:R-:W-:Y:S01]  /*0e70*/  IMAD.IADD R220, R230, 0x1, -R5 ;  /* 0x00000001e6dc7824 */ /* 0x000fe200078e0a05 */
[----:B------:R-:W-:Y:S01]  /*0e80*/  SHF.R.S32.HI R5, RZ, 0x1f, R188 ;  /* 0x0000001fff057819 */ /* 0x000fe200000114bc */
[----:B------:R-:W-:Y:S01]  /*0e90*/  IMAD.SHL.U32 R203, R18, 0x40, RZ ;  /* 0x0000004012cb7824 */ /* 0x000fe200078e00ff */
[----:B------:R-:W-:Y:S01]  /*0ea0*/  SHF.R.S32.HI R7, RZ, 0x1f, R190 ;  /* 0x0000001fff077819 */ /* 0x000fe200000114be */
[----:B------:R-:W-:Y:S01]  /*0eb0*/  IMAD.SHL.U32 R202, R189, 0x40, RZ ;  /* 0x00000040bdca7824 */ /* 0x000fe200078e00ff */
[----:B------:R-:W-:Y:S01]  /*0ec0*/  LEA.HI R0, R0, R189, RZ, 0x3 ;  /* 0x000000bd00007211 */ /* 0x000fe200078f18ff */
[----:B------:R-:W-:Y:S01]  /*0ed0*/  IMAD.SHL.U32 R201, R188, 0x40, RZ ;  /* 0x00000040bcc97824 */ /* 0x000fe200078e00ff */
[----:B------:R-:W-:Y:S01]  /*0ee0*/  LEA.HI R5, R5, R188, RZ, 0x3 ;  /* 0x000000bc05057211 */ /* 0x000fe200078f18ff */
[----:B------:R-:W-:Y:S01]  /*0ef0*/  IMAD.SHL.U32 R200, R190, 0x40, RZ ;  /* 0x00000040bec87824 */ /* 0x000fe200078e00ff */
[----:B------:R-:W-:Y:S01]  /*0f00*/  LEA.HI R7, R7, R190, RZ, 0x3 ;  /* 0x000000be07077211 */ /* 0x000fe200078f18ff */
[----:B------:R-:W-:Y:S01]  /*0f10*/  IMAD.SHL.U32 R16, R220, 0x8, RZ ;  /* 0x00000008dc107824 */ /* 0x000fe200078e00ff */
[----:B------:R-:W-:Y:S01]  /*0f20*/  LOP3.LUT R3, R203, 0x1c0, RZ, 0xc0, !PT ;  /* 0x000001c0cb037812 */ /* 0x000fe200078ec0ff */
[----:B------:R-:W-:Y:S01]  /*0f30*/  IMAD.SHL.U32 R0, R0, 0x40, RZ ;  /* 0x0000004000007824 */ /* 0x000fe200078e00ff */
[----:B------:R-:W-:Y:S01]  /*0f40*/  LOP3.LUT R202, R202, 0x1c0, RZ, 0xc0, !PT ;  /* 0x000001c0caca7812 */ /* 0x000fe200078ec0ff */
[----:B------:R-:W-:Y:S01]  /*0f50*/  IMAD.SHL.U32 R5, R5, 0x40, RZ ;  /* 0x0000004005057824 */ /* 0x000fe200078e00ff */
[----:B------:R-:W-:Y:S01]  /*0f60*/  LOP3.LUT R201, R201, 0x1c0, RZ, 0xc0, !PT ;  /* 0x000001c0c9c97812 */ /* 0x000fe200078ec0ff */
[----:B------:R-:W-:Y:S01]  /*0f70*/  IMAD.SHL.U32 R7, R7, 0x40, RZ ;  /* 0x0000004007077824 */ /* 0x000fe200078e00ff */
[----:B------:R-:W-:Y:S01]  /*0f80*/  LOP3.LUT R200, R200, 0x1c0, RZ, 0xc0, !PT ;  /* 0x000001c0c8c87812 */ /* 0x000fe200078ec0ff */
[----:B------:R-:W-:Y:S01]  /*0f90*/  IMAD.SHL.U32 R22, R220, 0x4, RZ ;  /* 0x00000004dc167824 */ /* 0x000fe200078e00ff */
[----:B------:R-:W-:Y:S01]  /*0fa0*/  SHF.R.U32.HI R211, RZ, 0x3, R3 ;  /* 0x00000003ffd37819 */ /* 0x000fe20000011603 */
[----:B------:R-:W-:Y:S01]  /*0fb0*/  VIADD R195, R16, 0x40 ;  /* 0x0000004010c37836 */ /* 0x000fe20000000000 */
[----:B------:R-:W-:Y:S01]  /*0fc0*/  LOP3.LUT R214, R3, 0x38, R16, 0xf8, !PT ;  /* 0x0000003803d67812 */ /* 0x000fe200078ef810 */
[----:B------:R-:W-:Y:S01]  /*0fd0*/  VIADD R187, R22, 0x20 ;  /* 0x0000002016bb7836 */ /* 0x000fe20000000000 */
[----:B------:R-:W-:-:S02]  /*0fe0*/  SHF.R.U32.HI R209, RZ, 0x3, R202 ;  /* 0x00000003ffd17819 */ /* 0x000fc400000116ca */
[--C-:B------:R-:W-:Y:S02]  /*0ff0*/  LOP3.LUT R3, R202, 0x38, R16.reuse, 0xf8, !PT ;  /* 0x00000038ca037812 */ /* 0x100fe400078ef810 */
[----:B------:R-:W-:Y:S02]  /*1000*/  SHF.R.U32.HI R207, RZ, 0x3, R201 ;  /* 0x00000003ffcf7819 */ /* 0x000fe400000116c9 */
[----:B------:R-:W-:Y:S02]  /*1010*/  LOP3.LUT R4, R201, 0x38, R16, 0xf8, !PT ;  /* 0x00000038c9047812 */ /* 0x000fe400078ef810 */
[----:B------:R-:W-:Y:S02]  /*1020*/  SHF.R.U32.HI R205, RZ, 0x3, R200 ;  /* 0x00000003ffcd7819 */ /* 0x000fe400000116c8 */
[----:B------:R-:W-:Y:S02]  /*1030*/  LOP3.LUT R6, R200, 0x38, R16, 0xf8, !PT ;  /* 0x00000038c8067812 */ /* 0x000fe400078ef810 */
[----:B------:R-:W-:-:S02]  /*1040*/  LOP3.LUT R210, R0, 0xfffffe00, RZ, 0xc0, !PT ;  /* 0xfffffe0000d27812 */ /* 0x000fc400078ec0ff */
[----:B------:R-:W-:Y:S02]  /*1050*/  LOP3.LUT R208, R5, 0xfffffe00, RZ, 0xc0, !PT ;  /* 0xfffffe0005d07812 */ /* 0x000fe400078ec0ff */
[----:B------:R-:W-:Y:S02]  /*1060*/  LOP3.LUT R206, R7, 0xfffffe00, RZ, 0xc0, !PT ;  /* 0xfffffe0007ce7812 */ /* 0x000fe400078ec0ff */
[----:B------:R-:W-:Y:S02]  /*1070*/  LOP3.LUT R214, R212, R214, R211, 0xf6, !PT ;  /* 0x000000d6d4d67212 */ /* 0x000fe400078ef6d3 */
[----:B------:R-:W-:Y:S02]  /*1080*/  LOP3.LUT R3, R210, R3, R209, 0xf6, !PT ;  /* 0x00000003d2037212 */ /* 0x000fe400078ef6d1 */
[----:B------:R-:W-:Y:S02]  /*1090*/  LOP3.LUT R4, R208, R4, R207, 0xf6, !PT ;  /* 0x00000004d0047212 */ /* 0x000fe400078ef6cf */
[----:B------:R-:W-:-:S02]  /*10a0*/  LOP3.LUT R6, R206, R6, R205, 0xf6, !PT ;  /* 0x00000006ce067212 */ /* 0x000fc400078ef6cd */
[----:B------:R-:W-:Y:S02]  /*10b0*/  SHF.R.S32.HI R218, RZ, 0x1f, R189 ;  /* 0x0000001fffda7819 */ /* 0x000fe400000114bd */
[----:B------:R-:W-:Y:S02]  /*10c0*/  SHF.R.S32.HI R217, RZ, 0x1f, R188 ;  /* 0x0000001fffd97819 */ /* 0x000fe400000114bc */
[----:B------:R-:W-:Y:S02]  /*10d0*/  SHF.R.S32.HI R216, RZ, 0x1f, R190 ;  /* 0x0000001fffd87819 */ /* 0x000fe400000114be */
[----:B------:R-:W-:Y:S02]  /*10e0*/  SHF.R.S32.HI R17, RZ, 0x1f, R16 ;  /* 0x0000001fff117819 */ /* 0x000fe40000011410 */
[----:B------:R-:W-:Y:S02]  /*10f0*/  LEA R213, R214, UR38, 0x1 ;  /* 0x00000026d6d57c11 */ /* 0x000fe4000f8e08ff */
[----:B------:R-:W-:-:S02]  /*1100*/  LEA R227, R3, UR38, 0x1 ;  /* 0x0000002603e37c11 */ /* 0x000fc4000f8e08ff */
[----:B------:R-:W-:Y:S02]  /*1110*/  LEA R226, R4, UR38, 0x1 ;  /* 0x0000002604e27c11 */ /* 0x000fe4000f8e08ff */
[----:B------:R-:W-:-:S07]  /*1120*/  LEA R225, R6, UR38, 0x1 ;  /* 0x0000002606e17c11 */ /* 0x000fce000f8e08ff */
.L_x_1596:
[----:B------:R-:W-:Y:S05]  /*1130*/  YIELD ;  /* 0x0000000000007946 */ /* 0x000fea0003800000 */
[----:B------:R-:W-:Y:S01]  /*1140*/  ULDC.64 UR4, c[0x0][0xa28] ;  /* 0x00028a0000047ab9 */ /* 0x000fe20000000a00 */
[----:B0-2345:R-:W0:Y:S01]  /*1150*/  LDC.64 R6, c[0x0][0xa08] ;  /* 0x00028200ff067b82 */ /* 0x03de220000000a00 */
[----:B------:R-:W-:Y:S01]  /*1160*/  ISETP.NE.U32.AND P1, PT, RZ, UR4, PT ;  /* 0x00000004ff007c0c */ /* 0x000fe2000bf25070 */
[----:B------:R-:W-:Y:S02]  /*1170*/  IMAD.MOV.U32 R0, RZ, RZ, RZ ;  /* 0x000000ffff007224 */ /* 0x000fe400078e00ff */
[----:B------:R-:W-:Y:S01]  /*1180*/  IMAD.MOV.U32 R28, RZ, RZ, RZ ;  /* 0x000000ffff1c7224 */ /* 0x000fe200078e00ff */
[----:B------:R-:W-:Y:S01]  /*1190*/  ISETP.NE.AND.EX P1, PT, RZ, UR5, PT, P1 ;  /* 0x00000005ff007c0c */ /* 0x000fe2000bf25310 */
[----:B------:R-:W-:-:S02]  /*11a0*/  ULDC.64 UR4, c[0x0][0xa18] ;  /* 0x0002860000047ab9 */ /* 0x000fc40000000a00 */
[----:B------:R-:W-:-:S04]  /*11b0*/  ISETP.NE.U32.AND P2, PT, RZ, UR4, PT ;  /* 0x00000004ff007c0c */ /* 0x000fc8000bf45070 */
[----:B------:R-:W-:Y:S01]  /*11c0*/  ISETP.NE.AND.EX P2, PT, RZ, UR5, PT, P2 ;  /* 0x00000005ff007c0c */ /* 0x000fe2000bf45320 */
[----:B------:R-:W-:Y:S02]  /*11d0*/  ULDC.64 UR4, c[0x0][0xa08] ;  /* 0x0002820000047ab9 */ /* 0x000fe40000000a00 */
[----:B------:R-:W-:-:S03]  /*11e0*/  ISETP.NE.U32.AND P0, PT, RZ, UR4, PT ;  /* 0x00000004ff007c0c */ /* 0x000fc6000bf05070 */
[----:B------:R-:W1:Y:S01]  /*11f0*/  @P1 LDC.64 R4, c[0x0][0xa28] ;  /* 0x00028a00ff041b82 */ /* 0x000e620000000a00 */
[----:B------:R-:W-:Y:S01]  /*1200*/  ISETP.NE.AND.EX P0, PT, RZ, UR5, PT, P0 ;  /* 0x00000005ff007c0c */ /* 0x000fe2000bf05300 */
[----:B0-----:R-:W-:-:S06]  /*1210*/  IMAD.WIDE R10, R199, 0x4, R6 ;  /* 0x00000004c70a7825 */ /* 0x001fcc00078e0206 */
[----:B------:R-:W0:Y:S01]  /*1220*/  @P2 LDC.64 R8, c[0x0][0xa18] ;  /* 0x00028600ff082b82 */ /* 0x000e220000000a00 */
[----:B------:R-:W-:Y:S02]  /*1230*/  ULDC UR4, c[0x0][0x288] ;  /* 0x0000a20000047ab9 */ /* 0x000fe40000000800 */
[----:B------:R-:W-:Y:S01]  /*1240*/  IMAD.U32 R193, RZ, RZ, UR4 ;  /* 0x00000004ffc17e24 */ /* 0x000fe2000f8e00ff */
[----:B------:R-:W-:Y:S02]  /*1250*/  ULDC.64 UR4, c[0x0][0x3f8] ;  /* 0x0000fe0000047ab9 */ /* 0x000fe40000000a00 */
[----:B------:R2:W5:Y:S01]  /*1260*/  @P0 LDG.E R28, desc[UR54][R10.64] ;  /* 0x000000360a1c0981 */ /* 0x000562000c1e1900 */
[----:B-1----:R-:W-:-:S05]  /*1270*/  @P1 IMAD.WIDE R4, R199, 0x4, R4 ;  /* 0x00000004c7041825 */ /* 0x002fca00078e0204 */
[----:B------:R2:W5:Y:S01]  /*1280*/  @P1 LDG.E R0, desc[UR54][R4.64] ;  /* 0x0000003604001981 */ /* 0x000562000c1e1900 */
[----:B0-----:R-:W-:-:S05]  /*1290*/  @P2 IMAD.WIDE R6, R199, 0x4, R8 ;  /* 0x00000004c7062825 */ /* 0x001fca00078e0208 */
[----:B------:R2:W5:Y:S01]  /*12a0*/  @P2 LDG.E R193, desc[UR54][R6.64] ;  /* 0x0000003606c12981 */ /* 0x000562000c1e1900 */
[----:B------:R-:W-:-:S03]  /*12b0*/  UISETP.NE.U32.AND UP0, UPT, UR4, URZ, UPT ;  /* 0x0000003f0400728c */ /* 0x000fc6000bf05070 */
[----:B------:R-:W-:Y:S01]  /*12c0*/  ULDC UR4, c[0x0][0x404] ;  /* 0x0001010000047ab9 */ /* 0x000fe20000000800 */
[----:B------:R-:W-:-:S03]  /*12d0*/  UISETP.NE.AND.EX UP0, UPT, UR5, URZ, UPT, UP0 ;  /* 0x0000003f0500728c */ /* 0x000fc6000bf05300 */
[----:B------:R-:W-:Y:S01]  /*12e0*/  ULDC UR5, c[0x0][0x2e0] ;  /* 0x0000b80000057ab9 */ /* 0x000fe20000000800 */
[----:B------:R-:W-:-:S04]  /*12f0*/  USEL UR4, UR4, 0x1, UP0 ;  /* 0x0000000104047887 */ /* 0x000fc80008000000 */
[----:B------:R-:W-:-:S03]  /*1300*/  UIMAD UR4, UR4, UR5, URZ ;  /* 0x00000005040472a4 */ /* 0x000fc6000f8e023f */
[----:B------:R-:W-:Y:S02]  /*1310*/  ULDC UR5, c[0x0][0x338] ;  /* 0x0000ce0000057ab9 */ /* 0x000fe40000000800 */
[----:B------:R-:W-:Y:S02]  /*1320*/  IMAD.U32 R24, RZ, RZ, UR5 ;  /* 0x00000005ff187e24 */ /* 0x000fe4000f8e00ff */
[----:B------:R-:W-:Y:S01]  /*1330*/  IMAD.U32 R27, RZ, RZ, UR4 ;  /* 0x00000004ff1b7e24 */ /* 0x000fe2000f8e00ff */
[----:B--2---:R-:W-:Y:S06]  /*1340*/  @P2 BRA `(.L_x_1317) ;  /* 0x0000000000242947 */ /* 0x004fec0003800000 */
[----:B------:R-:W-:Y:S02]  /*1350*/  ULDC.64 UR4, c[0x0][0xa00] ;  /* 0x0002800000047ab9 */ /* 0x000fe40000000a00 */
[----:B------:R-:W-:-:S04]  /*1360*/  ISETP.NE.U32.AND P1, PT, RZ, UR4, PT ;  /* 0x00000004ff007c0c */ /* 0x000fc8000bf25070 */
[----:B------:R-:W-:-:S13]  /*1370*/  ISETP.NE.AND.EX P1, PT, RZ, UR5, PT, P1 ;  /* 0x00000005ff007c0c */ /* 0x000fda000bf25310 */
[----:B------:R-:W-:Y:S05]  /*1380*/  @!P1 BRA `(.L_x_1317) ;  /* 0x0000000000149947 */ /* 0x000fea0003800000 */
[----:B------:R-:W0:Y:S02]  /*1390*/  LDC.64 R4, c[0x0][0xa00] ;  /* 0x00028000ff047b82 */ /* 0x000e240000000a00 */
[----:B0-----:R-:W-:-:S05]  /*13a0*/  IMAD.WIDE R4, R199, 0x4, R4 ;  /* 0x00000004c7047825 */ /* 0x001fca00078e0204 */
[----:B-----5:R-:W2:Y:S04]  /*13b0*/  LDG.E R193, desc[UR54][R4.64] ;  /* 0x0000003604c17981 */ /* 0x020ea8000c1e1900 */
[----:B------:R-:W2:Y:S02]  /*13c0*/  LDG.E R6, desc[UR54][R4.64+0x4] ;  /* 0x0000043604067981 */ /* 0x000ea4000c1e1900 */
[----:B--2---:R-:W-:-:S07]  /*13d0*/  IMAD.IADD R193, R6, 0x1, -R193 ;  /* 0x0000000106c17824 */ /* 0x004fce00078e0ac1 */
.L_x_1317:
[----:B------:R-:W-:Y:S01]  /*13e0*/  ULDC.64 UR4, c[0x0][0xa20] ;  /* 0x0002880000047ab9 */ /* 0x000fe20000000a00 */
[----:B------:R-:W-:Y:S01]  /*13f0*/  IMAD.MOV.U32 R223, RZ, RZ, R197 ;  /* 0x000000ffffdf7224 */ /* 0x000fe200078e00c5 */
[----:B------:R-:W-:Y:S01]  /*1400*/  ISETP.NE.U32.AND P1, PT, RZ, UR4, PT ;  /* 0x00000004ff007c0c */ /* 0x000fe2000bf25070 */
[----:B------:R-:W-:Y:S02]  /*1410*/  IMAD.MOV.U32 R219, RZ, RZ, R198 ;  /* 0x000000ffffdb7224 */ /* 0x000fe400078e00c6 */
[----:B------:R-:W-:Y:S01]  /*1420*/  IMAD.MOV.U32 R221, RZ, RZ, R199 ;  /* 0x000000ffffdd7224 */ /* 0x000fe200078e00c7 */
[----:B------:R-:W-:-:S13]  /*1430*/  ISETP.NE.AND.EX P1, PT, RZ, UR5, PT, P1 ;  /* 0x00000005ff007c0c */ /* 0x000fda000bf25310 */
[----:B------:R-:W-:Y:S05]  /*1440*/  @!P1 BRA `(.L_x_1318) ;  /* 0x0000000000109947 */ /* 0x000fea0003800000 */
[----:B------:R-:W0:Y:S02]  /*1450*/  LDC.64 R4, c[0x0][0xa20] ;  /* 0x00028800ff047b82 */ /* 0x000e240000000a00 */
[----:B0-----:R-:W-:-:S05]  /*1460*/  IMAD.WIDE R4, R199, 0x4, R4 ;  /* 0x00000004c7047825 */ /* 0x001fca00078e0204 */
[----:B------:R0:W5:Y:S01]  /*1470*/  LDG.E R27, desc[UR54][R4.64] ;  /* 0x00000036041b7981 */ /* 0x000162000c1e1900 */
[----:B------:R-:W-:Y:S05]  /*1480*/  BRA `(.L_x_1319) ;  /* 0x0000000000107947 */ /* 0x000fea0003800000 */
.L_x_1318:
[----:B------:R-:W-:Y:S05]  /*1490*/  @!P0 BRA `(.L_x_1319) ;  /* 0x00000000000c8947 */ /* 0x000fea0003800000 */
[----:B------:R-:W2:Y:S04]  /*14a0*/  LDG.E R4, desc[UR54][R10.64] ;  /* 0x000000360a047981 */ /* 0x000ea8000c1e1900 */
[----:B------:R-:W2:Y:S02]  /*14b0*/  LDG.E R27, desc[UR54][R10.64+0x4] ;  /* 0x000004360a1b7981 */ /* 0x000ea4000c1e1900 */
[----:B--2---:R-:W-:-:S07]  /*14c0*/  IMAD.IADD R27, R27, 0x1, -R4 ;  /* 0x000000011b1b7824 */ /* 0x004fce00078e0a04 */
.L_x_1319:
[----:B------:R-:W-:Y:S01]  /*14d0*/  ULDC.64 UR4, c[0x0][0xa10] ;  /* 0x0002840000047ab9 */ /* 0x000fe20000000a00 */
[----:B------:R-:W1:Y:S01]  /*14e0*/  LDC.64 R10, c[0x0][0x9e0] ;  /* 0x00027800ff0a7b82 */ /* 0x000e620000000a00 */
[----:B------:R-:W-:-:S04]  /*14f0*/  ISETP.NE.U32.AND P0, PT, RZ, UR4, PT ;  /* 0x00000004ff007c0c */ /* 0x000fc8000bf05070 */
[----:B------:R-:W-:Y:S01]  /*1500*/  ISETP.NE.AND.EX P0, PT, RZ, UR5, PT, P0 ;  /* 0x00000005ff007c0c */ /* 0x000fe2000bf05300 */
[----:B------:R-:W-:Y:S02]  /*1510*/  ULDC.64 UR4, c[0x0][0xa30] ;  /* 0x00028c0000047ab9 */ /* 0x000fe40000000a00 */
[----:B------:R-:W-:-:S04]  /*1520*/  ISETP.NE.U32.AND P1, PT, RZ, UR4, PT ;  /* 0x00000004ff007c0c */ /* 0x000fc8000bf25070 */
[----:B------:R-:W-:-:S06]  /*1530*/  ISETP.NE.AND.EX P1, PT, RZ, UR5, PT, P1 ;  /* 0x00000005ff007c0c */ /* 0x000fcc000bf25310 */
[----:B0-----:R-:W0:Y:S08]  /*1540*/  @P0 LDC.64 R4, c[0x0][0xa10] ;  /* 0x00028400ff040b82 */ /* 0x001e300000000a00 */
[----:B------:R-:W2:Y:S01]  /*1550*/  @P1 LDC.64 R6, c[0x0][0xa30] ;  /* 0x00028c00ff061b82 */ /* 0x000ea20000000a00 */
[----:B0-----:R-:W-:-:S05]  /*1560*/  @P0 IMAD.WIDE R4, R199, 0x4, R4 ;  /* 0x00000004c7040825 */ /* 0x001fca00078e0204 */
[----:B------:R-:W3:Y:S04]  /*1570*/  @P0 LDG.E R3, desc[UR54][R4.64] ;  /* 0x0000003604030981 */ /* 0x000ee8000c1e1900 */
[----:B------:R-:W3:Y:S01]  /*1580*/  @P0 LDG.E R8, desc[UR54][R4.64+0x4] ;  /* 0x0000043604080981 */ /* 0x000ee2000c1e1900 */
[----:B-----5:R-:W-:Y:S02]  /*1590*/  IMAD.MOV.U32 R117, RZ, RZ, R27 ;  /* 0x000000ffff757224 */ /* 0x020fe400078e001b */
[----:B--2---:R-:W-:-:S04]  /*15a0*/  @P1 IMAD.WIDE R6, R199, 0x4, R6 ;  /* 0x00000004c7061825 */ /* 0x004fc800078e0206 */
[----:B------:R-:W-:Y:S01]  /*15b0*/  IMAD.IADD R9, R27, 0x1, -R0 ;  /* 0x000000011b097824 */ /* 0x000fe200078e0a00 */
[----:B------:R0:W5:Y:S01]  /*15c0*/  @P1 LDG.E R117, desc[UR54][R6.64] ;  /* 0x0000003606751981 */ /* 0x000162000c1e1900 */
[----:B-1----:R-:W-:Y:S02]  /*15d0*/  ISETP.GE.AND P1, PT, R11, 0x1, PT ;  /* 0x000000010b00780c */ /* 0x002fe40003f26270 */
[----:B------:R-:W-:Y:S01]  /*15e0*/  LEA R119, R197, 0x80, 0x7 ;  /* 0x00000080c5777811 */ /* 0x000fe200078e38ff */
[----:B---3--:R-:W-:-:S04]  /*15f0*/  @P0 IMAD.IADD R24, R8, 0x1, -R3 ;  /* 0x0000000108180824 */ /* 0x008fc800078e0a03 */
[----:B------:R-:W-:-:S04]  /*1600*/  IMAD.IADD R192, R9, 0x1, R24 ;  /* 0x0000000109c07824 */ /* 0x000fc800078e0218 */
[C---:B------:R-:W-:Y:S01]  /*1610*/  VIADD R0, R192.reuse, 0x7f ;  /* 0x0000007fc0007836 */ /* 0x040fe20000000000 */
[----:B------:R-:W-:-:S04]  /*1620*/  IADD3 R119, R192, R119, -R193 ;  /* 0x00000077c0777210 */ /* 0x000fc80007ffe8c1 */
[----:B------:R-:W-:-:S04]  /*1630*/  SHF.R.S32.HI R3, RZ, 0x1f, R0 ;  /* 0x0000001fff037819 */ /* 0x000fc80000011400 */
[----:B------:R-:W-:Y:S01]  /*1640*/  LEA.HI R3, R3, R0, RZ, 0x7 ;  /* 0x0000000003037211 */ /* 0x000fe200078f38ff */
[----:B------:R-:W-:-:S03]  /*1650*/  IMAD.IADD R0, R119, 0x1, R10 ;  /* 0x0000000177007824 */ /* 0x000fc600078e020a */
[----:B------:R-:W-:Y:S01]  /*1660*/  SHF.R.S32.HI R129, RZ, 0x7, R3 ;  /* 0x00000007ff817819 */ /* 0x000fe20000011403 */
[----:B0-----:R-:W-:Y:S06]  /*1670*/  @!P1 BRA `(.L_x_1320) ;  /* 0x0000000000489947 */ /* 0x001fec0003800000 */
[C---:B------:R-:W-:Y:S01]  /*1680*/  ISETP.GT.AND P0, PT, R119.reuse, RZ, PT ;  /* 0x000000ff7700720c */ /* 0x040fe20003f04270 */
[----:B------:R-:W-:Y:S01]  /*1690*/  BSSY B0, `(.L_x_1321) ;  /* 0x000000e000007945 */ /* 0x000fe20003800000 */
[----:B------:R-:W-:-:S11]  /*16a0*/  VIADD R3, R119, 0xffffffff ;  /* 0xffffffff77037836 */ /* 0x000fd60000000000 */
        /* <DEDUP_REMOVED lines=8> */
.L_x_1322:
[----:B------:R-:W-:-:S13]  /*1730*/  ISETP.NE.AND P0, PT, R11, 0x1, PT ;  /* 0x000000010b00780c */ /* 0x000fda0003f05270 */
[----:B------:R-:W0:Y:S02]  /*1740*/  @P0 LDC.64 R4, c[0x0][0x9e8] ;  /* 0x00027a00ff040b82 */ /* 0x000e240000000a00 */
[----:B0-----:R-:W-:-:S05]  /*1750*/  @P0 IMAD.HI.U32 R4, R3, R4, RZ ;  /* 0x0000000403040227 */ /* 0x001fca00078e00ff */
[----:B------:R-:W-:-:S07]  /*1760*/  @P0 SHF.R.U32.HI R3, RZ, R5, R4 ;  /* 0x00000005ff030219 */ /* 0x000fce0000011604 */
.L_x_1323:
[----:B------:R-:W-:Y:S05]  /*1770*/  BSYNC B0 ;  /* 0x0000000000007941 */ /* 0x000fea0003800000 */
.L_x_1321:
[----:B------:R-:W-:-:S05]  /*1780*/  IMAD R3, R3, R11, R11 ;  /* 0x0000000b03037224 */ /* 0x000fca00078e020b */
[----:B------:R-:W-:-:S07]  /*1790*/  VIMNMX R0, R0, R3, PT ;  /* 0x0000000300007248 */ /* 0x000fce0003fe0100 */
.L_x_1320:
[----:B------:R-:W-:Y:S01]  /*17a0*/  IMAD R3, R197, 0x80, -R193 ;  /* 0x00000080c5037824 */ /* 0x000fe200078e0ac1 */
[----:B------:R-:W-:-:S03]  /*17b0*/  ULDC UR4, c[0x0][0x9dc] ;  /* 0x0002770000047ab9 */ /* 0x000fc60000000800 */
[----:B------:R-:W-:-:S04]  /*17c0*/  IMAD.IADD R118, R192, 0x1, R3 ;  /* 0x00000001c0767824 */ /* 0x000fc800078e0203 */
[----:B------:R-:W-:Y:S01]  /*17d0*/  VIADD R3, R118, -UR4 ;  /* 0x8000000476037c36 */ /* 0x000fe20008000000 */
[----:B------:R-:W-:Y:S06]  /*17e0*/  @!P1 BRA `(.L_x_1324) ;  /* 0x0000000000489947 */ /* 0x000fec0003800000 */
[----:B------:R-:W-:Y:S01]  /*17f0*/  ISETP.GT.AND P0, PT, R118, -0x1, PT ;  /* 0xffffffff7600780c */ /* 0x000fe20003f04270 */
[----:B------:R-:W-:-:S12]  /*1800*/  BSSY B0, `(.L_x_1325) ;  /* 0x000000e000007945 */ /* 0x000fd80003800000 */
        /* <DEDUP_REMOVED lines=8> */
.L_x_1326:
[----:B------:R-:W-:Y:S01]  /*1890*/  ISETP.NE.AND P0, PT, R11, 0x1, PT ;  /* 0x000000010b00780c */ /* 0x000fe20003f05270 */
[----:B------:R-:W-:-:S12]  /*18a0*/  IMAD.MOV.U32 R4, RZ, RZ, R118 ;  /* 0x000000ffff047224 */ /* 0x000fd800078e0076 */
[----:B------:R-:W0:Y:S02]  /*18b0*/  @P0 LDC.64 R6, c[0x0][0x9e8] ;  /* 0x00027a00ff060b82 */ /* 0x000e240000000a00 */
[----:B0-----:R-:W-:-:S05]  /*18c0*/  @P0 IMAD.HI.U32 R6, R118, R6, RZ ;  /* 0x0000000676060227 */ /* 0x001fca00078e00ff */
[----:B------:R-:W-:-:S07]  /*18d0*/  @P0 SHF.R.U32.HI R4, RZ, R7, R6 ;  /* 0x00000007ff040219 */ /* 0x000fce0000011606 */
.L_x_1327:
[----:B------:R-:W-:Y:S05]  /*18e0*/  BSYNC B0 ;  /* 0x0000000000007941 */ /* 0x000fea0003800000 */
.L_x_1325:
[----:B------:R-:W-:-:S05]  /*18f0*/  IMAD R4, R4, R11, RZ ;  /* 0x0000000b04047224 */ /* 0x000fca00078e02ff */
[----:B------:R-:W-:-:S07]  /*1900*/  VIMNMX R3, R3, R4, !PT ;  /* 0x0000000403037248 */ /* 0x000fce0007fe0100 */
.L_x_1324:
[----:B------:R-:W-:Y:S01]  /*1910*/  VIADD R0, R0, 0x7f ;  /* 0x0000007f00007836 */ /* 0x000fe20000000000 */
[----:B------:R-:W-:-:S04]  /*1920*/  SHF.R.S32.HI R4, RZ, 0x1f, R3 ;  /* 0x0000001fff047819 */ /* 0x000fc80000011403 */
[----:B------:R-:W-:Y:S02]  /*1930*/  SHF.R.S32.HI R5, RZ, 0x1f, R0 ;  /* 0x0000001fff057819 */ /* 0x000fe40000011400 */
[----:B------:R-:W-:Y:S02]  /*1940*/  LEA.HI R4, R4, R3, RZ, 0x7 ;  /* 0x0000000304047211 */ /* 0x000fe400078f38ff */
[----:B------:R-:W-:Y:S02]  /*1950*/  LEA.HI R5, R5, R0, RZ, 0x7 ;  /* 0x0000000005057211 */ /* 0x000fe400078f38ff */
[----:B------:R-:W-:Y:S02]  /*1960*/  SHF.R.S32.HI R4, RZ, 0x7, R4 ;  /* 0x00000007ff047819 */ /* 0x000fe40000011404 */
[----:B------:R-:W-:Y:S02]  /*1970*/  SHF.R.S32.HI R0, RZ, 0x7, R5 ;  /* 0x00000007ff007819 */ /* 0x000fe40000011405 */
[----:B------:R-:W-:-:S02]  /*1980*/  VIMNMX R4, RZ, R4, !PT ;  /* 0x00000004ff047248 */ /* 0x000fc40007fe0100 */
[----:B------:R-:W-:-:S03]  /*1990*/  VIMNMX R0, R129, R0, PT ;  /* 0x0000000081007248 */ /* 0x000fc60003fe0100 */
[--C-:B------:R-:W-:Y:S02]  /*19a0*/  IMAD R4, R4, 0x80, -R9.reuse ;  /* 0x0000008004047824 */ /* 0x100fe400078e0a09 */
[----:B------:R-:W-:-:S03]  /*19b0*/  IMAD R3, R0, 0x80, -R9 ;  /* 0x0000008000037824 */ /* 0x000fc600078e0a09 */
[----:B------:R-:W-:Y:S02]  /*19c0*/  VIMNMX R4, RZ, R4, !PT ;  /* 0x00000004ff047248 */ /* 0x000fe40007fe0100 */
[----:B------:R-:W-:Y:S02]  /*19d0*/  VIMNMX R3, R3, R24, PT ;  /* 0x0000001803037248 */ /* 0x000fe40003fe0100 */
[----:B------:R-:W-:Y:S02]  /*19e0*/  SHF.R.U32.HI R25, RZ, 0x7, R4 ;  /* 0x00000007ff197819 */ /* 0x000fe40000011604 */
[----:B------:R-:W-:-:S03]  /*19f0*/  ISETP.GT.AND P0, PT, R3, R4, PT ;  /* 0x000000040300720c */ /* 0x000fc60003f04270 */
[----:B------:R-:W-:-:S10]  /*1a00*/  IMAD.MOV.U32 R26, RZ, RZ, R25 ;  /* 0x000000ffff1a7224 */ /* 0x000fd400078e0019 */
[----:B------:R-:W-:-:S05]  /*1a10*/  @P0 VIADD R0, R3, 0x7f ;  /* 0x0000007f03000836 */ /* 0x000fca0000000000 */
[----:B------:R-:W-:-:S04]  /*1a20*/  @P0 SHF.R.S32.HI R3, RZ, 0x1f, R0 ;  /* 0x0000001fff030819 */ /* 0x000fc80000011400 */
[----:B------:R-:W-:-:S04]  /*1a30*/  @P0 LEA.HI R3, R3, R0, RZ, 0x7 ;  /* 0x0000000003030211 */ /* 0x000fc800078f38ff */
[----:B------:R-:W-:Y:S02]  /*1a40*/  @P0 SHF.R.S32.HI R26, RZ, 0x7, R3 ;  /* 0x00000007ff1a0819 */ /* 0x000fe40000011403 */
[----:B------:R-:W-:Y:S02]  /*1a50*/  PLOP3.LUT P0, PT, PT, PT, PT, 0x80, 0x0 ;  /* 0x000000000000781c */ /* 0x000fe40003f0f070 */
[----:B------:R-:W-:-:S13]  /*1a60*/  ISETP.GT.AND P1, PT, R26, R25, PT ;  /* 0x000000191a00720c */ /* 0x000fda0003f24270 */
[----:B------:R-:W-:Y:S05]  /*1a70*/  @!P1 BRA `(.L_x_1328) ;  /* 0x0000007000989947 */ /* 0x000fea0003800000 */
        /* <DEDUP_REMOVED lines=20> */
.L_x_1330:
[----:B------:R-:W-:Y:S05]  /*1bc0*/  BSYNC B6 ;  /* 0x0000000000067941 */ /* 0x000fea0003800000 */
.L_x_1329:
        /* <DEDUP_REMOVED lines=20> */
.L_x_1332:
[----:B------:R-:W-:Y:S05]  /*1d10*/  BSYNC B6 ;  /* 0x0000000000067941 */ /* 0x000fea0003800000 */
.L_x_1331:
[----:B------:R-:W-:Y:S01]  /*1d20*/  ULDC.64 UR4, c[0x0][0x9f8] ;  /* 0x00027e0000047ab9 */ /* 0x000fe20000000a00 */
[----:B------:R-:W0:Y:S01]  /*1d30*/  LDC R0, c[0x0][0x428] ;  /* 0x00010a00ff007b82 */ /* 0x000e220000000800 */
[----:B------:R-:W-:-:S07]  /*1d40*/  ISETP.NE.U32.AND P0, PT, RZ, UR4, PT ;  /* 0x00000004ff007c0c */ /* 0x000fce000bf05070 */
[----:B------:R-:W1:Y:S01]  /*1d50*/  LDC.64 R38, c[0x0][0x2f0] ;  /* 0x0000bc00ff267b82 */ /* 0x000e620000000a00 */
[----:B------:R-:W-:Y:S01]  /*1d60*/  ISETP.NE.AND.EX P0, PT, RZ, UR5, PT, P0 ;  /* 0x00000005ff007c0c */ /* 0x000fe2000bf05300 */
[----:B------:R-:W2:Y:S01]  /*1d70*/  S2R R30, SR_TID.X ;  /* 0x00000000001e7919 */ /* 0x000ea20000002100 */
[----:B------:R-:W-:Y:S01]  /*1d80*/  IMAD.IADD R43, R28, 0x1, R27 ;  /* 0x000000011c2b7824 */ /* 0x000fe200078e021b */
[----:B------:R-:W-:Y:S01]  /*1d90*/  ULDC.64 UR6, c[0x0][0xa08] ;  /* 0x0002820000067ab9 */ /* 0x000fe20000000a00 */
[----:B------:R-:W-:-:S03]  /*1da0*/  ULDC.64 UR4, c[0x0][0x2f8] ;  /* 0x0000be0000047ab9 */ /* 0x000fc60000000a00 */
[----:B------:R-:W3:Y:S08]  /*1db0*/  LDC.64 R32, c[0x0][0x3d8] ;  /* 0x0000f600ff207b82 */ /* 0x000ef00000000a00 */
[----:B------:R-:W4:Y:S08]  /*1dc0*/  @P0 LDC.64 R4, c[0x0][0x9f8] ;  /* 0x00027e00ff040b82 */ /* 0x000f300000000a00 */
[----:B------:R-:W1:Y:S01]  /*1dd0*/  LDC R27, c[0x0][0x3d4] ;  /* 0x0000f500ff1b7b82 */ /* 0x000e620000000800 */
[----:B----4-:R-:W-:-:S05]  /*1de0*/  @P0 IMAD.WIDE R4, R199, 0x4, R4 ;  /* 0x00000004c7040825 */ /* 0x010fca00078e0204 */
[----:B------:R4:W4:Y:S01]  /*1df0*/  @P0 LDG.E R199, desc[UR54][R4.64] ;  /* 0x0000003604c70981 */ /* 0x000922000c1e1900 */
[----:B0-----:R-:W-:Y:S01]  /*1e00*/  ISETP.NE.AND P0, PT, R0, 0x1, PT ;  /* 0x000000010000780c */ /* 0x001fe20003f05270 */
[----:B---3--:R-:W-:Y:S01]  /*1e10*/  IMAD.WIDE.U32 R10, R18, R32, R16 ;  /* 0x00000020120a7225 */ /* 0x008fe200078e0010 */
[----:B------:R-:W-:Y:S02]  /*1e20*/  SHF.R.S32.HI R35, RZ, 0x1f, R43 ;  /* 0x0000001fff237819 */ /* 0x000fe4000001142b */
[----:B--2---:R-:W-:Y:S01]  /*1e30*/  SHF.R.U32.HI R30, RZ, 0x7, R30 ;  /* 0x00000007ff1e7819 */ /* 0x004fe2000001161e */
[----:B-1----:R-:W-:Y:S01]  /*1e40*/  IMAD.SHL.U32 R90, R38, 0x20, RZ ;  /* 0x00000020265a7824 */ /* 0x002fe200078e00ff */
[----:B------:R-:W-:Y:S01]  /*1e50*/  ISETP.GE.AND P1, PT, R16, R27, PT ;  /* 0x0000001b1000720c */ /* 0x000fe20003f26270 */
[-C--:B------:R-:W-:Y:S01]  /*1e60*/  IMAD R6, R35, R38.reuse, RZ ;  /* 0x0000002623067224 */ /* 0x080fe200078e02ff */
[----:B------:R-:W-:Y:S01]  /*1e70*/  ISETP.NE.AND P6, PT, R30, 0x1, PT ;  /* 0x000000011e00780c */ /* 0x000fe20003fc5270 */
[----:B----4-:R-:W-:Y:S01]  /*1e80*/  IMAD.WIDE.U32 R4, R43, R38, RZ ;  /* 0x000000262b047225 */ /* 0x010fe200078e00ff */
[----:B------:R-:W-:-:S02]  /*1e90*/  SHF.R.S32.HI R23, RZ, 0x1f, R22 ;  /* 0x0000001fff177819 */ /* 0x000fc40000011416 */
[----:B------:R-:W-:Y:S01]  /*1ea0*/  SHF.L.U64.HI R91, R38, 0x5, R39 ;  /* 0x00000005265b7819 */ /* 0x000fe20000010227 */
[----:B------:R-:W0:Y:S01]  /*1eb0*/  @P0 LDC R3, c[0x0][0x42c] ;  /* 0x00010b00ff030b82 */ /* 0x000e220000000800 */
[-C--:B------:R-:W-:Y:S01]  /*1ec0*/  IMAD.WIDE.U32 R40, R18, R38.reuse, R16 ;  /* 0x0000002612287225 */ /* 0x080fe200078e0010 */
[C-C-:B------:R-:W-:Y:S02]  /*1ed0*/  SHF.L.U64.HI R15, R32.reuse, 0x5, R33.reuse ;  /* 0x00000005200f7819 */ /* 0x140fe40000010221 */
[----:B------:R-:W-:Y:S01]  /*1ee0*/  SHF.L.U64.HI R110, R32, 0x7, R33 ;  /* 0x00000007206e7819 */ /* 0x000fe20000010221 */
[----:B------:R-:W-:Y:S01]  /*1ef0*/  IMAD.WIDE.U32 R88, R18, R38, R90 ;  /* 0x0000002612587225 */ /* 0x000fe200078e005a */
[----:B------:R-:W-:Y:S02]  /*1f00*/  SHF.L.U64.HI R105, R38, 0x6, R39 ;  /* 0x0000000626697819 */ /* 0x000fe40000010227 */
[----:B------:R-:W1:Y:S01]  /*1f10*/  @P0 LDC R7, c[0x0][0x430] ;  /* 0x00010c00ff070b82 */ /* 0x000e620000000800 */
[----:B------:R-:W-:-:S02]  /*1f20*/  VIADD R125, R30, 0x8 ;  /* 0x000000081e7d7836 */ /* 0x000fc40000000000 */
[----:B------:R-:W-:Y:S02]  /*1f30*/  IMAD.SHL.U32 R116, R27, 0x2, RZ ;  /* 0x000000021b747824 */ /* 0x000fe400078e00ff */
[----:B------:R-:W-:Y:S02]  /*1f40*/  IMAD.SHL.U32 R128, R38, 0x80, RZ ;  /* 0x0000008026807824 */ /* 0x000fe400078e00ff */
[----:B0-----:R-:W-:-:S04]  /*1f50*/  @P0 IMAD.HI.U32 R0, R198, R3, RZ ;  /* 0x00000003c6000227 */ /* 0x001fc800078e00ff */
[----:B------:R-:W-:Y:S01]  /*1f60*/  IMAD R3, R43, R39, R6 ;  /* 0x000000272b037224 */ /* 0x000fe200078e0206 */
[----:B-1----:R-:W-:-:S03]  /*1f70*/  @P0 SHF.R.U32.HI R198, RZ, R7, R0 ;  /* 0x00000007ffc60219 */ /* 0x002fc60000011600 */
[----:B------:R-:W-:Y:S01]  /*1f80*/  IMAD.IADD R5, R5, 0x1, R3 ;  /* 0x0000000105057824 */ /* 0x000fe200078e0203 */
[----:B------:R-:W-:Y:S01]  /*1f90*/  ISETP.NE.U32.AND P0, PT, RZ, UR6, PT ;  /* 0x00000006ff007c0c */ /* 0x000fe2000bf05070 */
[----:B------:R-:W0:Y:S01]  /*1fa0*/  LDC.64 R6, c[0x0][0x3e8] ;  /* 0x0000fa00ff067b82 */ /* 0x000e220000000a00 */
[----:B------:R-:W-:Y:S01]  /*1fb0*/  SHF.R.S32.HI R8, RZ, 0x1f, R198 ;  /* 0x0000001fff087819 */ /* 0x000fe200000114c6 */
[----:B------:R-:W-:Y:S01]  /*1fc0*/  IMAD.WIDE.U32 R4, R198, UR4, R4 ;  /* 0x00000004c6047c25 */ /* 0x000fe2000f8e0004 */
[----:B------:R-:W-:-:S03]  /*1fd0*/  ISETP.NE.AND.EX P0, PT, RZ, UR7, PT, P0 ;  /* 0x00000007ff007c0c */ /* 0x000fc6000bf05300 */
[----:B------:R-:W-:-:S04]  /*1fe0*/  IMAD R3, R8, UR4, RZ ;  /* 0x0000000408037c24 */ /* 0x000fc8000f8e02ff */
[----:B------:R-:W-:Y:S01]  /*1ff0*/  IMAD R3, R198, UR5, R3 ;  /* 0x00000005c6037c24 */ /* 0x000fe2000f8e0203 */
[----:B------:R-:W-:-:S03]  /*2000*/  ULDC.64 UR4, c[0x0][0x300] ;  /* 0x0000c00000047ab9 */ /* 0x000fc60000000a00 */
[----:B------:R-:W-:Y:S02]  /*2010*/  IMAD.IADD R5, R5, 0x1, R3 ;  /* 0x0000000105057824 */ /* 0x000fe400078e0203 */
[----:B0-----:R-:W-:Y:S01]  /*2020*/  IMAD R12, R19, R6, RZ ;  /* 0x00000006130c7224 */ /* 0x001fe200078e02ff */
[----:B------:R-:W-:-:S03]  /*2030*/  SHF.L.U64.HI R109, R6, 0x7, R7 ;  /* 0x00000007066d7819 */ /* 0x000fc60000010207 */
[----:B------:R-:W-:Y:S01]  /*2040*/  IMAD R85, R18, R7, R12 ;  /* 0x0000000712557224 */ /* 0x000fe200078e020c */
[----:B------:R-:W-:Y:S02]  /*2050*/  SHF.R.S32.HI R0, RZ, 0x1f, R199 ;  /* 0x0000001fff007819 */ /* 0x000fe400000114c7 */
[----:B------:R-:W-:Y:S02]  /*2060*/  SEL R97, R199, RZ, !P0 ;  /* 0x000000ffc7617207 */ /* 0x000fe40004000000 */
[----:B------:R-:W-:Y:S02]  /*2070*/  SEL R9, R0, RZ, !P0 ;  /* 0x000000ff00097207 */ /* 0x000fe40004000000 */
[----:B------:R-:W-:Y:S01]  /*2080*/  IADD3 R42, P0, R18, R43, RZ ;  /* 0x0000002b122a7210 */ /* 0x000fe20007f1e0ff */
[----:B------:R-:W-:-:S04]  /*2090*/  IMAD.WIDE.U32 R98, R97, UR4, R4 ;  /* 0x0000000461627c25 */ /* 0x000fc8000f8e0004 */
[----:B------:R-:W-:Y:S02]  /*20a0*/  IMAD R0, R9, UR4, RZ ;  /* 0x0000000409007c24 */ /* 0x000fe4000f8e02ff */
[----:B------:R-:W-:Y:S02]  /*20b0*/  IMAD.X R43, R19, 0x1, R35, P0 ;  /* 0x00000001132b7824 */ /* 0x000fe400000e0623 */
[----:B------:R-:W-:Y:S01]  /*20c0*/  IMAD R31, R97, UR5, R0 ;  /* 0x00000005611f7c24 */ /* 0x000fe2000f8e0200 */
[----:B------:R-:W-:Y:S05]  /*20d0*/  @!P6 WARPSYNC.ALL ;  /* 0x000000000000e948 */ /* 0x000fea0003800000 */
[----:B------:R-:W-:Y:S01]  /*20e0*/  ULDC.64 UR4, c[0x0][0x320] ;  /* 0x0000c80000047ab9 */ /* 0x000fe20000000a00 */
[----:B------:R-:W-:-:S02]  /*20f0*/  IMAD R0, R19, R32, RZ ;  /* 0x0000002013007224 */ /* 0x000fc400078e02ff */
[----:B------:R-:W-:Y:S02]  /*2100*/  IMAD R3, R8, UR4, RZ ;  /* 0x0000000408037c24 */ /* 0x000fe4000f8e02ff */
[----:B------:R-:W-:-:S04]  /*2110*/  IMAD.WIDE.U32 R4, R198, UR4, R16 ;  /* 0x00000004c6047c25 */ /* 0x000fc8000f8e0010 */
[----:B------:R-:W-:Y:S01]  /*2120*/  IMAD R3, R198, UR5, R3 ;  /* 0x00000005c6037c24 */ /* 0x000fe2000f8e0203 */
[----:B------:R-:W-:Y:S01]  /*2130*/  ULDC.64 UR4, c[0x0][0x328] ;  /* 0x0000ca0000047ab9 */ /* 0x000fe20000000a00 */
[C---:B------:R-:W-:Y:S01]  /*2140*/  IMAD R13, R18.reuse, R33, R0 ;  /* 0x00000021120d7224 */ /* 0x040fe200078e0200 */
[----:B------:R-:W-:Y:S01]  /*2150*/  P2R R0, PR, RZ, 0x2 ;  /* 0x00000002ff007803 */ /* 0x000fe20000000000 */
[----:B------:R-:W-:Y:S02]  /*2160*/  IMAD.IADD R5, R5, 0x1, R3 ;  /* 0x0000000105057824 */ /* 0x000fe400078e0203 */
[----:B------:R-:W-:Y:S02]  /*2170*/  IMAD R3, R9, UR4, RZ ;  /* 0x0000000409037c24 */ /* 0x000fe4000f8e02ff */
[----:B------:R-:W-:-:S04]  /*2180*/  IMAD.WIDE.U32 R8, R18, R6, R22 ;  /* 0x0000000612087225 */ /* 0x000fc800078e0016 */
[----:B------:R-:W-:Y:S01]  /*2190*/  IMAD R47, R97, UR5, R3 ;  /* 0x00000005612f7c24 */ /* 0x000fe2000f8e0203 */
[----:B------:R-:W-:Y:S01]  /*21a0*/  SEL R3, R27, RZ, P1 ;  /* 0x000000ff1b037207 */ /* 0x000fe20000800000 */
[----:B------:R-:W-:Y:S01]  /*21b0*/  IMAD.WIDE.U32 R96, R97, UR4, R4 ;  /* 0x0000000461607c25 */ /* 0x000fe2000f8e0004 */
[----:B------:R-:W-:Y:S02]  /*21c0*/  ULDC UR4, c[0x0][0x2e4] ;  /* 0x0000b90000047ab9 */ /* 0x000fe40000000800 */
[C---:B------:R-:W-:Y:S01]  /*21d0*/  ISETP.GE.AND P2, PT, R16.reuse, UR4, PT ;  /* 0x0000000410007c0c */ /* 0x040fe2000bf46270 */
[----:B------:R-:W-:Y:S02]  /*21e0*/  IMAD.IADD R3, R16, 0x1, R3 ;  /* 0x0000000110037824 */ /* 0x000fe400078e0203 */
[----:B------:R-:W-:Y:S02]  /*21f0*/  IMAD.MOV.U32 R86, RZ, RZ, R8 ;  /* 0x000000ffff567224 */ /* 0x000fe400078e0008 */
[----:B------:R-:W-:Y:S01]  /*2200*/  IMAD.WIDE.U32 R4, R18, R32, R22 ;  /* 0x0000002012047225 */ /* 0x000fe200078e0016 */
[----:B------:R-:W-:-:S03]  /*2210*/  SHF.R.S32.HI R14, RZ, 0x1f, R3 ;  /* 0x0000001fff0e7819 */ /* 0x000fc60000011403 */
[----:B------:R-:W-:Y:S01]  /*2220*/  IMAD.IADD R5, R5, 0x1, R13 ;  /* 0x0000000105057824 */ /* 0x000fe200078e020d */
[CC--:B------:R-:W-:Y:S01]  /*2230*/  LEA.HI R8, R14.reuse, R3.reuse, RZ, 0x6 ;  /* 0x000000030e087211 */ /* 0x0c0fe200078f30ff */
[----:B------:R-:W-:Y:S01]  /*2240*/  IMAD.IADD R11, R13, 0x1, R11 ;  /* 0x000000010d0b7824 */ /* 0x000fe200078e020b */
[----:B------:R-:W-:Y:S01]  /*2250*/  LEA.HI R37, R14, R3, RZ, 0x3 ;  /* 0x000000030e257211 */ /* 0x000fe200078f18ff */
[----:B------:R-:W-:-:S03]  /*2260*/  IMAD.WIDE.U32 R12, R18, R6, R16 ;  /* 0x00000006120c7225 */ /* 0x000fc600078e0010 */
[--C-:B------:R-:W-:Y:S01]  /*2270*/  LOP3.LUT R14, R201, 0x38, R37.reuse, 0xf8, !PT ;  /* 0x00000038c90e7812 */ /* 0x100fe200078ef825 */
[----:B------:R-:W-:Y:S01]  /*2280*/  IMAD.SHL.U32 R3, R8, 0x80, RZ ;  /* 0x0000008008037824 */ /* 0x000fe200078e00ff */
[----:B------:R-:W-:Y:S01]  /*2290*/  LOP3.LUT R8, R37, 0x38, RZ, 0xc0, !PT ;  /* 0x0000003825087812 */ /* 0x000fe200078ec0ff */
[----:B------:R-:W-:Y:S01]  /*22a0*/  IMAD.MOV.U32 R84, RZ, RZ, R12 ;  /* 0x000000ffff547224 */ /* 0x000fe200078e000c */
[----:B------:R-:W-:Y:S01]  /*22b0*/  LOP3.LUT R12, R202, 0x38, R37, 0xf8, !PT ;  /* 0x00000038ca0c7812 */ /* 0x000fe200078ef825 */
[----:B------:R-:W-:Y:S01]  /*22c0*/  IMAD.IADD R87, R9, 0x1, R85 ;  /* 0x0000000109577824 */ /* 0x000fe200078e0255 */
[----:B------:R-:W-:Y:S01]  /*22d0*/  LOP3.LUT R20, R200, 0x38, R37, 0xf8, !PT ;  /* 0x00000038c8147812 */ /* 0x000fe200078ef825 */
[-C--:B-----5:R-:W-:Y:S01]  /*22e0*/  IMAD.WIDE.U32 R94, R117, R32.reuse, R4 ;  /* 0x00000020755e7225 */ /* 0x0a0fe200078e0004 */
[----:B------:R-:W-:Y:S02]  /*22f0*/  LOP3.LUT R8, R8, 0x1c0, R203, 0xf8, !PT ;  /* 0x000001c008087812 */ /* 0x000fe400078ef8cb */
[----:B------:R-:W-:Y:S01]  /*2300*/  LOP3.LUT R3, R3, 0xffffe000, RZ, 0xc0, !PT ;  /* 0xffffe00003037812 */ /* 0x000fe200078ec0ff */
[----:B------:R-:W-:Y:S01]  /*2310*/  IMAD.IADD R30, R99, 0x1, R31 ;  /* 0x00000001631e7824 */ /* 0x000fe200078e021f */
[----:B------:R-:W-:Y:S01]  /*2320*/  LOP3.LUT R12, R12, R209, RZ, 0x3c, !PT ;  /* 0x000000d10c0c7212 */ /* 0x000fe200078e3cff */
[----:B------:R-:W-:Y:S01]  /*2330*/  IMAD.IADD R85, R85, 0x1, R13 ;  /* 0x0000000155557824 */ /* 0x000fe200078e020d */
[----:B------:R-:W-:Y:S01]  /*2340*/  LOP3.LUT R14, R14, R207, RZ, 0x3c, !PT ;  /* 0x000000cf0e0e7212 */ /* 0x000fe200078e3cff */
[----:B------:R-:W-:Y:S01]  /*2350*/  IMAD.WIDE.U32 R92, R117, R32, R10 ;  /* 0x00000020755c7225 */ /* 0x000fe200078e000a */
[----:B------:R-:W-:-:S02]  /*2360*/  LOP3.LUT R20, R20, R205, RZ, 0x3c, !PT ;  /* 0x000000cd14147212 */ /* 0x000fc400078e3cff */
[----:B------:R-:W-:Y:S01]  /*2370*/  LOP3.LUT R8, R8, R211, RZ, 0x3c, !PT ;  /* 0x000000d308087212 */ /* 0x000fe200078e3cff */
[C---:B------:R-:W-:Y:S01]  /*2380*/  IMAD.SHL.U32 R13, R32.reuse, 0x20, RZ ;  /* 0x00000020200d7824 */ /* 0x040fe200078e00ff */
[----:B------:R-:W-:Y:S01]  /*2390*/  SHF.R.S32.HI R9, RZ, 0x1f, R117 ;  /* 0x0000001fff097819 */ /* 0x000fe20000011475 */
[----:B------:R-:W-:Y:S01]  /*23a0*/  IMAD.SHL.U32 R11, R32, 0x80, RZ ;  /* 0x00000080200b7824 */ /* 0x000fe200078e00ff */
[-C--:B------:R-:W-:Y:S01]  /*23b0*/  IADD3 R114, R12, R3.reuse, R210 ;  /* 0x000000030c727210 */ /* 0x080fe20007ffe0d2 */
[----:B------:R-:W-:Y:S01]  /*23c0*/  IMAD.SHL.U32 R12, R32, 0x40, RZ ;  /* 0x00000040200c7824 */ /* 0x000fe200078e00ff */
[-C--:B------:R-:W-:Y:S01]  /*23d0*/  IADD3 R113, R14, R3.reuse, R208 ;  /* 0x000000030e717210 */ /* 0x080fe20007ffe0d0 */
[C---:B------:R-:W-:Y:S01]  /*23e0*/  IMAD R4, R9.reuse, R6, RZ ;  /* 0x0000000609047224 */ /* 0x040fe200078e02ff */
[-C--:B------:R-:W-:Y:S01]  /*23f0*/  IADD3 R111, R20, R3.reuse, R206 ;  /* 0x00000003146f7210 */ /* 0x080fe20007ffe0ce */
[----:B------:R-:W-:Y:S01]  /*2400*/  IMAD R28, R9, R32, RZ ;  /* 0x00000020091c7224 */ /* 0x000fe200078e02ff */
[----:B------:R-:W-:Y:S01]  /*2410*/  IADD3 R115, R8, R3, R212 ;  /* 0x0000000308737210 */ /* 0x000fe20007ffe0d4 */
[----:B------:R-:W-:Y:S01]  /*2420*/  IMAD R3, R19, R38, RZ ;  /* 0x0000002613037224 */ /* 0x000fe200078e02ff */
[----:B------:R-:W-:Y:S01]  /*2430*/  IADD3 R31, P0, R98, R40, RZ ;  /* 0x00000028621f7210 */ /* 0x000fe20007f1e0ff */
[C---:B------:R-:W-:Y:S01]  /*2440*/  IMAD R45, R117.reuse, R7, R4 ;  /* 0x00000007752d7224 */ /* 0x040fe200078e0204 */
[----:B------:R-:W-:Y:S01]  /*2450*/  IADD3 R4, P1, R90, R88, RZ ;  /* 0x000000585a047210 */ /* 0x000fe20007f3e0ff */
[----:B------:R-:W-:Y:S01]  /*2460*/  IMAD R21, R18, R39, R3 ;  /* 0x0000002712157224 */ /* 0x000fe200078e0203 */
[----:B------:R-:W-:Y:S01]  /*2470*/  SHF.L.U64.HI R14, R32, 0x6, R33 ;  /* 0x00000006200e7819 */ /* 0x000fe20000010221 */
[----:B------:R-:W-:Y:S01]  /*2480*/  IMAD R29, R117, R33, R28 ;  /* 0x00000021751d7224 */ /* 0x000fe200078e021c */
[----:B------:R-:W-:Y:S01]  /*2490*/  IADD3 R33, P3, R98, 0x40, RZ ;  /* 0x0000004062217810 */ /* 0x000fe20007f7e0ff */
[----:B------:R-:W-:Y:S01]  /*24a0*/  IMAD.IADD R5, R21, 0x1, R89 ;  /* 0x0000000115057824 */ /* 0x000fe200078e0259 */
[----:B------:R-:W-:Y:S01]  /*24b0*/  LOP3.LUT R32, R37, 0xfffffff8, RZ, 0xc0, !PT ;  /* 0xfffffff825207812 */ /* 0x000fe200078ec0ff */
[----:B------:R-:W-:Y:S01]  /*24c0*/  IMAD.IADD R21, R41, 0x1, R21 ;  /* 0x0000000129157824 */ /* 0x000fe200078e0215 */
[----:B------:R-:W-:Y:S01]  /*24d0*/  SHF.L.U64.HI R10, R6, 0x5, R7 ;  /* 0x00000005060a7819 */ /* 0x000fe20000010207 */
[----:B------:R-:W-:Y:S01]  /*24e0*/  IMAD.X R20, R5, 0x1, R91, P1 ;  /* 0x0000000105147824 */ /* 0x000fe200008e065b */
[----:B------:R-:W-:Y:S01]  /*24f0*/  IADD3 R107, P1, R4, R90, RZ ;  /* 0x0000005a046b7210 */ /* 0x000fe20007f3e0ff */
[----:B------:R-:W-:Y:S01]  /*2500*/  IMAD.X R34, R21, 0x1, R30, P0 ;  /* 0x0000000115227824 */ /* 0x000fe200000e061e */
[----:B------:R-:W-:Y:S01]  /*2510*/  IADD3 R35, P0, R31, 0x40, RZ ;  /* 0x000000401f237810 */ /* 0x000fe20007f1e0ff */
[----:B------:R-:W-:Y:S01]  /*2520*/  IMAD.WIDE.U32 R86, R117, R6, R86 ;  /* 0x0000000675567225 */ /* 0x000fe200078e0056 */
[----:B------:R-:W-:-:S02]  /*2530*/  SHF.L.U64.HI R9, R6, 0x6, R7 ;  /* 0x0000000606097819 */ /* 0x000fc40000010207 */
[----:B------:R-:W-:Y:S01]  /*2540*/  SHF.L.U64.HI R3, R38, 0x7, R39 ;  /* 0x0000000726037819 */ /* 0x000fe20000010227 */
[----:B------:R-:W-:Y:S01]  /*2550*/  IMAD.WIDE.U32 R84, R117, R6, R84 ;  /* 0x0000000675547225 */ /* 0x000fe200078e0054 */
[----:B------:R-:W-:Y:S02]  /*2560*/  SHF.R.S32.HI R37, RZ, 0x3, R37 ;  /* 0x00000003ff257819 */ /* 0x000fe40000011425 */
[----:B------:R-:W-:Y:S01]  /*2570*/  SHF.R.S32.HI R39, RZ, 0x1f, R32 ;  /* 0x0000001fff277819 */ /* 0x000fe20000011420 */
[C---:B------:R-:W-:Y:S02]  /*2580*/  IMAD.SHL.U32 R8, R6.reuse, 0x20, RZ ;  /* 0x0000002006087824 */ /* 0x040fe400078e00ff */
[----:B------:R-:W-:Y:S02]  /*2590*/  IMAD.SHL.U32 R7, R6, 0x40, RZ ;  /* 0x0000004006077824 */ /* 0x000fe400078e00ff */
[----:B------:R-:W-:Y:S01]  /*25a0*/  IMAD.X R106, R20, 0x1, R91, P1 ;  /* 0x00000001146a7824 */ /* 0x000fe200008e065b */
[----:B------:R-:W-:Y:S01]  /*25b0*/  ISETP.GE.AND P1, PT, R195, UR4, PT ;  /* 0x00000004c3007c0c */ /* 0x000fe2000bf26270 */
[----:B------:R-:W-:-:S02]  /*25c0*/  IMAD.IADD R27, R95, 0x1, R29 ;  /* 0x000000015f1b7824 */ /* 0x000fc400078e021d */
[----:B------:R-:W-:Y:S02]  /*25d0*/  IMAD.IADD R28, R29, 0x1, R93 ;  /* 0x000000011d1c7824 */ /* 0x000fe400078e025d */
[----:B------:R-:W-:Y:S02]  /*25e0*/  IMAD.SHL.U32 R6, R6, 0x80, RZ ;  /* 0x0000008006067824 */ /* 0x000fe400078e00ff */
[----:B------:R-:W-:Y:S02]  /*25f0*/  IMAD.IADD R29, R87, 0x1, R45 ;  /* 0x00000001571d7824 */ /* 0x000fe400078e022d */
[----:B------:R-:W-:Y:S02]  /*2600*/  IMAD.IADD R36, R45, 0x1, R85 ;  /* 0x000000012d247824 */ /* 0x000fe400078e0255 */
[----:B------:R-:W-:Y:S02]  /*2610*/  IMAD.X R100, RZ, RZ, R30, P3 ;  /* 0x000000ffff647224 */ /* 0x000fe400018e061e */
[----:B------:R-:W-:-:S02]  /*2620*/  IMAD.X R101, RZ, RZ, R34, P0 ;  /* 0x000000ffff657224 */ /* 0x000fc400000e0622 */
[----:B------:R-:W-:Y:S01]  /*2630*/  IMAD.IADD R102, R97, 0x1, R47 ;  /* 0x0000000161667824 */ /* 0x000fe200078e022f */
[----:B------:R-:W-:Y:S06]  /*2640*/  @!P6 BAR.SYNC.DEFER_BLOCKING 0x9, 0x100 ;  /* 0x024400000000eb1d */ /* 0x000fec0000010000 */
.L_x_1418:
[----:B0-----:R-:W0:Y:S01]  /*2650*/  LDC R123, c[0x0][0x3d4] ;  /* 0x0000f500ff7b7b82 */ /* 0x001e220000000800 */
[----:B------:R-:W-:Y:S01]  /*2660*/  VIADD R26, R26, 0xffffffff ;  /* 0xffffffff1a1a7836 */ /* 0x000fe20000000000 */
[----:B------:R-:W-:Y:S05]  /*2670*/  YIELD ;  /* 0x0000000000007946 */ /* 0x000fea0003800000 */
[----:B------:R-:W-:Y:S01]  /*2680*/  IMAD R45, R185, 0x4000, R214 ;  /* 0x00004000b92d7824 */ /* 0x000fe200078e02d6 */
[----:B------:R-:W-:Y:S01]  /*2690*/  ISETP.GT.AND P3, PT, R26, R25, PT ;  /* 0x000000191a00720c */ /* 0x000fe20003f64270 */
[----:B------:R-:W-:Y:S02]  /*26a0*/  BSSY B0, `(.L_x_1333) ;  /* 0x00005e5000007945 */ /* 0x000fe40003800000 */
[----:B------:R-:W-:Y:S01]  /*26b0*/  IMAD R108, R45, 0x2, R2 ;  /* 0x000000022d6c7824 */ /* 0x000fe200078e0202 */
[----:B------:R-:W-:-:S02]  /*26c0*/  P2R R104, PR, RZ, 0x8 ;  /* 0x00000008ff687803 */ /* 0x000fc40000000000 */
[----:B0-----:R-:W-:-:S13]  /*26d0*/  ISETP.GE.AND P0, PT, R123, 0x1, PT ;  /* 0x000000017b00780c */ /* 0x001fda0003f06270 */
[----:B------:R-:W-:Y:S05]  /*26e0*/  @!P0 BRA `(.L_x_1334) ;  /* 0x0000005800008947 */ /* 0x000fea0003800000 */
[----:B------:R-:W-:Y:S01]  /*26f0*/  ULDC.U8 UR4, c[0x0][0x3f0] ;  /* 0x0000fc0000047ab9 */ /* 0x000fe20000000000 */
[----:B------:R-:W-:Y:S01]  /*2700*/  SHF.R.S32.HI R45, RZ, 0x1f, R26 ;  /* 0x0000001fff2d7819 */ /* 0x000fe2000001141a */
[-C--:B------:R-:W-:Y:S01]  /*2710*/  IMAD R44, R3, R26.reuse, RZ ;  /* 0x0000001a032c7224 */ /* 0x080fe200078e02ff */
[----:B------:R-:W-:Y:S01]  /*2720*/  ISETP.NE.AND P0, PT, RZ, UR4, PT ;  /* 0x00000004ff007c0c */ /* 0x000fe2000bf05270 */
[-C--:B------:R-:W-:Y:S02]  /*2730*/  IMAD R46, R110, R26.reuse, RZ ;  /* 0x0000001a6e2e7224 */ /* 0x080fe400078e02ff */
[----:B------:R-:W-:Y:S02]  /*2740*/  IMAD R48, R109, R26, RZ ;  /* 0x0000001a6d307224 */ /* 0x000fe400078e02ff */
[----:B------:R-:W-:Y:S02]  /*2750*/  IMAD R112, R26, -0x80, R24 ;  /* 0xffffff801a707824 */ /* 0x000fe400078e0218 */
[----:B------:R-:W-:-:S02]  /*2760*/  IMAD R47, R45, R128, R44 ;  /* 0x000000802d2f7224 */ /* 0x000fc400078e022c */
[C---:B------:R-:W-:Y:S01]  /*2770*/  IMAD R49, R45.reuse, R11, R46 ;  /* 0x0000000b2d317224 */ /* 0x040fe200078e022e */
[----:B------:R-:W-:Y:S01]  /*2780*/  VIMNMX R112, R112, 0x80, PT ;  /* 0x0000008070707848 */ /* 0x000fe20003fe0100 */
[----:B------:R-:W-:Y:S02]  /*2790*/  IMAD R103, R45, R6, R48 ;  /* 0x000000062d677224 */ /* 0x000fe400078e0230 */
        /* <DEDUP_REMOVED lines=35> */
.L_x_1337:
[----:B------:R-:W-:Y:S05]  /*29d0*/  BSYNC B1 ;  /* 0x0000000000017941 */ /* 0x000fea0003800000 */
.L_x_1336:
        /* <DEDUP_REMOVED lines=26> */
[----:B------:R-:W-:Y:S02]  /*2b80*/  IADD3.X R46, R27, R124, R15, P0, P5 ;  /* 0x0000007c1b2e7210 */ /* 0x000fe400007ea40f */
        /* <DEDUP_REMOVED lines=15> */
.L_x_1339:
[----:B------:R-:W-:Y:S05]  /*2c80*/  BSYNC B1 ;  /* 0x0000000000017941 */ /* 0x000fea0003800000 */
.L_x_1338:
        /* <DEDUP_REMOVED lines=48> */
.L_x_1341:
[----:B------:R-:W-:Y:S05]  /*2f90*/  BSYNC B1 ;  /* 0x0000000000017941 */ /* 0x000fea0003800000 */
.L_x_1340:
        /* <DEDUP_REMOVED lines=31> */
.L_x_1343:
[----:B------:R-:W-:Y:S05]  /*3190*/  BSYNC B1 ;  /* 0x0000000000017941 */ /* 0x000fea0003800000 */
.L_x_1342:
[----:B01---5:R-:W-:Y:S01]  /*31a0*/  IMAD.MOV.U32 R44, RZ, RZ, R56 ;  /* 0x000000ffff2c7224 */ /* 0x023fe200078e0038 */
[----:B------:R-:W-:Y:S01]  /*31b0*/  UISETP.NE.AND UP0, UPT, UR39, 0x3, UPT ;  /* 0x000000032700788c */ /* 0x000fe2000bf05270 */
        /* <DEDUP_REMOVED lines=34> */
.L_x_1344:
[----:B------:R-:W-:Y:S01]  /*33e0*/  IMAD R103, R185, 0x8, R2 ;  /* 0x00000008b9677824 */ /* 0x000fe200078e0202 */
[----:B------:R-:W-:Y:S01]  /*33f0*/  SHF.L.U32 R124, R194, 0x1f, RZ ;  /* 0x0000001fc27c7819 */ /* 0x000fe200000006ff */
[----:B------:R-:W-:Y:S03]  /*3400*/  BSSY B1, `(.L_x_1345) ;  /* 0x0000003000017945 */ /* 0x000fe60003800000 */
[----:B------:R-:W0:Y:S02]  /*3410*/  SYNCS.PHASECHK.TRANS64.TRYWAIT P6, [R103+URZ+0x28890], R124 ;  /* 0x0288907c670075a7 */ /* 0x000e2400080c017f */
[----:B0-----:R-:W-:Y:S05]  /*3420*/  @!P6 BRA `(.L_x_1346) ;  /* 0x000001fc007ce947 */ /* 0x001fea0003800000 */
.L_x_1716:
[----:B------:R-:W-:Y:S05]  /*3430*/  BSYNC B1 ;  /* 0x0000000000017941 */ /* 0x000fea0003800000 */
.L_x_1345:
        /* <DEDUP_REMOVED lines=15> */
[----:B------:R-:W-:Y:S01]  /*3530*/  SHF.R.U32.HI R163, RZ, 0x10, R81 ;  /* 0x00000010ffa37819 */ /* 0x000fe20000011651 */
[----:B------:R-:W-:Y:S01]  /*3540*/  IMAD.U32 R81, R47, 0x10000, RZ ;  /* 0x000100002f517824 */ /* 0x000fe200078e00ff */
        /* <DEDUP_REMOVED lines=13> */
[----:B------:R-:W-:Y:S01]  /*3620*/  FMUL.FTZ R167, R47, R162 ;  /* 0x000000a22fa77220 */ /* 0x000fe20000410000 */
[----:B------:R-:W-:-:S02]  /*3630*/  IMAD.U32 R46, R45, 0x10000, RZ ;  /* 0x000100002d2e7824 */ /* 0x000fc400078e00ff */
[----:B------:R-:W-:Y:S01]  /*3640*/  FMUL.FTZ R47, R47, R83 ;  /* 0x000000532f2f7220 */ /* 0x000fe20000410000 */
[C---:B------:R-:W-:Y:S01]  /*3650*/  IMAD.U32 R45, R44.reuse, 0x10000, RZ ;  /* 0x000100002c2d7824 */ /* 0x040fe200078e00ff */
[----:B------:R-:W-:Y:S01]  /*3660*/  LOP3.LUT R44, R44, 0xffff0000, RZ, 0xc0, !PT ;  /* 0xffff00002c2c7812 */ /* 0x000fe200078ec0ff */
[----:B------:R-:W-:Y:S01]  /*3670*/  FMUL.FTZ R169, R80, R165 ;  /* 0x000000a550a97220 */ /* 0x000fe20000410000 */
[----:B------:R-:W-:Y:S01]  /*3680*/  FFMA.FTZ R162, R46, R162, R47 ;  /* 0x000000a22ea27223 */ /* 0x000fe2000001002f */
[----:B------:R-:W-:Y:S01]  /*3690*/  LOP3.LUT R163, R163, 0xffff0000, RZ, 0xc0, !PT ;  /* 0xffff0000a3a37812 */ /* 0x000fe200078ec0ff */
[----:B------:R-:W-:Y:S01]  /*36a0*/  FMUL.FTZ R47, R80, R157 ;  /* 0x0000009d502f7220 */ /* 0x000fe20000410000 */
[----:B------:R-:W-:Y:S01]  /*36b0*/  LOP3.LUT R160, R160, 0xffff0000, RZ, 0xc0, !PT ;  /* 0xffff0000a0a07812 */ /* 0x000fe200078ec0ff */
[----:B------:R-:W-:Y:S02]  /*36c0*/  IMAD.U32 R161, R161, 0x10000, RZ ;  /* 0x00010000a1a17824 */ /* 0x000fe400078e00ff */
[----:B------:R-:W-:Y:S01]  /*36d0*/  FFMA.FTZ R167, R46, R83, -R167 ;  /* 0x000000532ea77223 */ /* 0x000fe200000108a7 */
[----:B------:R-:W-:Y:S01]  /*36e0*/  FFMA.FTZ R169, R76, R157, -R169 ;  /* 0x0000009d4ca97223 */ /* 0x000fe200000108a9 */
[----:B------:R-:W-:Y:S01]  /*36f0*/  FMUL.FTZ R46, R44, R159 ;  /* 0x0000009f2c2e7220 */ /* 0x000fe20000410000 */
[----:B------:R-:W-:Y:S01]  /*3700*/  FFMA.FTZ R76, R76, R165, R47 ;  /* 0x000000a54c4c7223 */ /* 0x000fe2000001002f */
[----:B------:R-:W-:Y:S01]  /*3710*/  FMUL.FTZ R80, R82, R163 ;  /* 0x000000a352507220 */ /* 0x000fe20000410000 */
[-C--:B------:R-:W-:Y:S01]  /*3720*/  FMUL.FTZ R44, R44, R161.reuse ;  /* 0x000000a12c2c7220 */ /* 0x080fe20000410000 */
[-C--:B------:R-:W-:Y:S01]  /*3730*/  FMUL.FTZ R82, R82, R160.reuse ;  /* 0x000000a052527220 */ /* 0x080fe20000410000 */
[----:B------:R-:W-:Y:S01]  /*3740*/  FFMA.FTZ R46, R45, R161, -R46 ;  /* 0x000000a12d2e7223 */ /* 0x000fe2000001082e */
[----:B------:R-:W-:Y:S01]  /*3750*/  FFMA.FTZ R80, R81, R160, -R80 ;  /* 0x000000a051507223 */ /* 0x000fe20000010850 */
        /* <DEDUP_REMOVED lines=8> */
.L_x_1352:
[----:B------:R-:W-:Y:S05]  /*37e0*/  BSYNC B3 ;  /* 0x0000000000037941 */ /* 0x000fea0003800000 */
.L_x_1351:
[----:B------:R-:W-:Y:S02]  /*37f0*/  ULDC.64 UR4, c[0x0][0x2d8] ;  /* 0x0000b60000047ab9 */ /* 0x000fe40000000a00 */
[----:B------:R-:W-:-:S04]  /*3800*/  LEA R76, P3, R77, UR4, 0x1 ;  /* 0x000000044d4c7c11 */ /* 0x000fc8000f8608ff */
[----:B------:R-:W-:-:S05]  /*3810*/  LEA.HI.X R77, R77, UR5, R158, 0x1, P3 ;  /* 0x000000054d4d7c11 */ /* 0x000fca00098f0c9e */
[----:B--2---:R1:W-:Y:S04]  /*3820*/  STG.E.128 desc[UR54][R76.64], R44 ;  /* 0x0000002c4c007986 */ /* 0x0043e8000c101d36 */
.L_x_1350:
[----:B------:R-:W-:Y:S05]  /*3830*/  BSYNC B2 ;  /* 0x0000000000027941 */ /* 0x000fea0003800000 */
.L_x_1349:
[----:B------:R-:W-:Y:S05]  /*3840*/  @P1 BRA `(.L_x_1348) ;  /* 0x0000000000e41947 */ /* 0x000fea0003800000 */
[----:B-1----:R1:W2:Y:S01]  /*3850*/  LDS.128 R44, [R108+0x1c400] ;  /* 0x01c400006c2c7984 */ /* 0x0022a20000000c00 */
        /* <DEDUP_REMOVED lines=51> */
.L_x_1354:
[----:B------:R-:W-:Y:S05]  /*3b90*/  BSYNC B2 ;  /* 0x0000000000027941 */ /* 0x000fea0003800000 */
.L_x_1353:
[----:B------:R-:W-:Y:S02]  /*3ba0*/  ULDC.64 UR4, c[0x0][0x2d8] ;  /* 0x0000b60000047ab9 */ /* 0x000fe40000000a00 */
[----:B------:R-:W-:-:S04]  /*3bb0*/  LEA R72, P3, R156, UR4, 0x1 ;  /* 0x000000049c487c11 */ /* 0x000fc8000f8608ff */
[----:B------:R-:W-:-:S05]  /*3bc0*/  LEA.HI.X R73, R156, UR5, R155, 0x1, P3 ;  /* 0x000000059c497c11 */ /* 0x000fca00098f0c9b */
[----:B--2---:R2:W-:Y:S04]  /*3bd0*/  STG.E.128 desc[UR54][R72.64], R44 ;  /* 0x0000002c48007986 */ /* 0x0045e8000c101d36 */
.L_x_1348:
[----:B------:R-:W-:Y:S05]  /*3be0*/  BSYNC B1 ;  /* 0x0000000000017941 */ /* 0x000fea0003800000 */
.L_x_1347:
[----:B------:R-:W-:Y:S04]  /*3bf0*/  BSSY B1, `(.L_x_1355) ;  /* 0x000007a000017945 */ /* 0x000fe80003800000 */
[----:B------:R-:W-:Y:S05]  /*3c00*/  @P4 BRA `(.L_x_1356) ;  /* 0x0000000400e04947 */ /* 0x000fea0003800000 */
[----:B------:R-:W-:Y:S01]  /*3c10*/  IADD3 R80, P3, P4, R88, R120, R16 ;  /* 0x0000007858507210 */ /* 0x000fe20007c7e010 */
        /* <DEDUP_REMOVED lines=55> */
.L_x_1360:
[----:B------:R-:W-:Y:S05]  /*3f90*/  BSYNC B3 ;  /* 0x0000000000037941 */ /* 0x000fea0003800000 */
.L_x_1359:
[----:B------:R-:W-:Y:S02]  /*3fa0*/  ULDC.64 UR4, c[0x0][0x2d8] ;  /* 0x0000b60000047ab9 */ /* 0x000fe40000000a00 */
[----:B------:R-:W-:-:S04]  /*3fb0*/  LEA R68, P3, R76, UR4, 0x1 ;  /* 0x000000044c447c11 */ /* 0x000fc8000f8608ff */
[----:B------:R-:W-:-:S05]  /*3fc0*/  LEA.HI.X R69, R76, UR5, R83, 0x1, P3 ;  /* 0x000000054c457c11 */ /* 0x000fca00098f0c53 */
[----:B--2---:R3:W-:Y:S04]  /*3fd0*/  STG.E.128 desc[UR54][R68.64], R44 ;  /* 0x0000002c44007986 */ /* 0x0047e8000c101d36 */
.L_x_1358:
[----:B------:R-:W-:Y:S05]  /*3fe0*/  BSYNC B2 ;  /* 0x0000000000027941 */ /* 0x000fea0003800000 */
.L_x_1357:
[----:B------:R-:W-:Y:S05]  /*3ff0*/  @P1 BRA `(.L_x_1356) ;  /* 0x0000000000e41947 */ /* 0x000fea0003800000 */
        /* <DEDUP_REMOVED lines=52> */
.L_x_1362:
[----:B------:R-:W-:Y:S05]  /*4340*/  BSYNC B2 ;  /* 0x0000000000027941 */ /* 0x000fea0003800000 */
.L_x_1361:
[----:B------:R-:W-:Y:S02]  /*4350*/  ULDC.64 UR4, c[0x0][0x2d8] ;  /* 0x0000b60000047ab9 */ /* 0x000fe40000000a00 */
[----:B------:R-:W-:-:S04]  /*4360*/  LEA R64, P3, R72, UR4, 0x1 ;  /* 0x0000000448407c11 */ /* 0x000fc8000f8608ff */
[----:B------:R-:W-:-:S05]  /*4370*/  LEA.HI.X R65, R72, UR5, R77, 0x1, P3 ;  /* 0x0000000548417c11 */ /* 0x000fca00098f0c4d */
[----:B--2---:R4:W-:Y:S04]  /*4380*/  STG.E.128 desc[UR54][R64.64], R44 ;  /* 0x0000002c40007986 */ /* 0x0049e8000c101d36 */
.L_x_1356:
[----:B------:R-:W-:Y:S05]  /*4390*/  BSYNC B1 ;  /* 0x0000000000017941 */ /* 0x000fea0003800000 */
.L_x_1355:
[----:B------:R-:W-:Y:S01]  /*43a0*/  ISETP.NE.AND P3, PT, R148, RZ, PT ;  /* 0x000000ff9400720c */ /* 0x000fe20003f65270 */
[----:B------:R-:W-:-:S12]  /*43b0*/  BSSY B1, `(.L_x_1363) ;  /* 0x000007a000017945 */ /* 0x000fd80003800000 */
[----:B------:R-:W-:Y:S05]  /*43c0*/  @P3 BRA `(.L_x_1364) ;  /* 0x0000000400e03947 */ /* 0x000fea0003800000 */
[----:B------:R-:W-:Y:S01]  /*43d0*/  IADD3 R70, P3, P4, R4, R120, R16 ;  /* 0x0000007804467210 */ /* 0x000fe20007c7e010 */
[----:B------:R-:W-:Y:S03]  /*43e0*/  BSSY B2, `(.L_x_1365) ;  /* 0x000003c000027945 */ /* 0x000fe60003800000 */
[----:B------:R-:W-:Y:S01]  /*43f0*/  IADD3.X R75, R20, R122, R17, P3, P4 ;  /* 0x0000007a144b7210 */ /* 0x000fe20001fe8411 */
[----:B------:R-:W-:Y:S08]  /*4400*/  @P2 BRA `(.L_x_1366) ;  /* 0x0000000000e42947 */ /* 0x000ff00003800000 */
        /* <DEDUP_REMOVED lines=52> */
.L_x_1368:
[----:B------:R-:W-:Y:S05]  /*4750*/  BSYNC B3 ;  /* 0x0000000000037941 */ /* 0x000fea0003800000 */
.L_x_1367:
[----:B------:R-:W-:Y:S02]  /*4760*/  ULDC.64 UR4, c[0x0][0x2d8] ;  /* 0x0000b60000047ab9 */ /* 0x000fe40000000a00 */
[----:B------:R-:W-:-:S04]  /*4770*/  LEA R60, P3, R68, UR4, 0x1 ;  /* 0x00000004443c7c11 */ /* 0x000fc8000f8608ff */
[----:B------:R-:W-:-:S05]  /*4780*/  LEA.HI.X R61, R68, UR5, R73, 0x1, P3 ;  /* 0x00000005443d7c11 */ /* 0x000fca00098f0c49 */
[----:B--2---:R1:W-:Y:S04]  /*4790*/  STG.E.128 desc[UR54][R60.64], R44 ;  /* 0x0000002c3c007986 */ /* 0x0043e8000c101d36 */
.L_x_1366:
[----:B------:R-:W-:Y:S05]  /*47a0*/  BSYNC B2 ;  /* 0x0000000000027941 */ /* 0x000fea0003800000 */
.L_x_1365:
        /* <DEDUP_REMOVED lines=53> */
.L_x_1370:
[----:B------:R-:W-:Y:S05]  /*4b00*/  BSYNC B2 ;  /* 0x0000000000027941 */ /* 0x000fea0003800000 */
.L_x_1369:
[----:B------:R-:W-:Y:S02]  /*4b10*/  ULDC.64 UR4, c[0x0][0x2d8] ;  /* 0x0000b60000047ab9 */ /* 0x000fe40000000a00 */
[----:B------:R-:W-:-:S04]  /*4b20*/  LEA R56, P3, R64, UR4, 0x1 ;  /* 0x0000000440387c11 */ /* 0x000fc8000f8608ff */
[----:B------:R-:W-:-:S05]  /*4b30*/  LEA.HI.X R57, R64, UR5, R69, 0x1, P3 ;  /* 0x0000000540397c11 */ /* 0x000fca00098f0c45 */
[----:B--2---:R1:W-:Y:S04]  /*4b40*/  STG.E.128 desc[UR54][R56.64], R44 ;  /* 0x0000002c38007986 */ /* 0x0043e8000c101d36 */
.L_x_1364:
[----:B------:R-:W-:Y:S05]  /*4b50*/  BSYNC B1 ;  /* 0x0000000000017941 */ /* 0x000fea0003800000 */
.L_x_1363:
[----:B------:R-:W-:Y:S05]  /*4b60*/  @P5 BRA `(.L_x_1371) ;  /* 0x0000003800605947 */ /* 0x000fea0003800000 */
[----:B------:R-:W-:Y:S01]  /*4b70*/  IADD3 R120, P3, P4, R107, R120, R16 ;  /* 0x000000786b787210 */ /* 0x000fe20007c7e010 */
[----:B------:R-:W-:Y:S03]  /*4b80*/  BSSY B1, `(.L_x_1372) ;  /* 0x000003c000017945 */ /* 0x000fe60003800000 */
[----:B-1----:R-:W-:Y:S01]  /*4b90*/  IADD3.X R57, R106, R122, R17, P3, P4 ;  /* 0x0000007a6a397210 */ /* 0x002fe20001fe8411 */
[----:B------:R-:W-:Y:S08]  /*4ba0*/  @P2 BRA `(.L_x_1373) ;  /* 0x0000000000e42947 */ /* 0x000ff00003800000 */
[----:B--234-:R1:W2:Y:S01]  /*4bb0*/  LDS.128 R44, [R108+0x1b400] ;  /* 0x01b400006c2c7984 */ /* 0x01c2a20000000c00 */
[----:B------:R-:W-:Y:S01]  /*4bc0*/  ISETP.GE.AND P4, PT, R22, R123, PT ;  /* 0x0000007b1600720c */ /* 0x000fe20003f86270 */
[----:B------:R-:W-:Y:S01]  /*4bd0*/  BSSY B2, `(.L_x_1374) ;  /* 0x0000031000027945 */ /* 0x000fe20003800000 */
[----:B------:R-:W-:-:S11]  /*4be0*/  IADD3 R63, P3, R120, R98, RZ ;  /* 0x00000062783f7210 */ /* 0x000fd60007f7e0ff */
[----:B-1----:R-:W-:Y:S05]  /*4bf0*/  @P4 BRA `(.L_x_1375) ;  /* 0x0000000000b84947 */ /* 0x002fea0003800000 */
[----:B------:R-:W-:Y:S01]  /*4c00*/  SHF.R.U64 R61, R52, 0x10, R53 ;  /* 0x00000010343d7819 */ /* 0x000fe20000001235 */
[----:B--2---:R-:W-:Y:S01]  /*4c10*/  IMAD.U32 R52, R46, 0x10000, RZ ;  /* 0x000100002e347824 */ /* 0x004fe200078e00ff */
[--C-:B------:R-:W-:Y:S01]  /*4c20*/  SHF.R.U64 R59, R54, 0x10, R55.reuse ;  /* 0x00000010363b7819 */ /* 0x100fe20000001237 */
[----:B------:R-:W-:Y:S01]  /*4c30*/  IMAD.U32 R54, R47, 0x10000, RZ ;  /* 0x000100002f367824 */ /* 0x000fe200078e00ff */
[----:B------:R-:W-:Y:S02]  /*4c40*/  SHF.R.U32.HI R56, RZ, 0x10, R55 ;  /* 0x00000010ff387819 */ /* 0x000fe40000011637 */
[----:B------:R-:W-:Y:S02]  /*4c50*/  SHF.R.U32.HI R58, RZ, 0x10, R53 ;  /* 0x00000010ff3a7819 */ /* 0x000fe40000011635 */
[----:B------:R-:W-:Y:S02]  /*4c60*/  PRMT R138, R138, 0x5410, R61 ;  /* 0x000054108a8a7816 */ /* 0x000fe4000000003d */
[----:B------:R-:W-:-:S02]  /*4c70*/  PRMT R140, R140, 0x5410, R59 ;  /* 0x000054108c8c7816 */ /* 0x000fc4000000003b */
[----:B------:R-:W-:Y:S02]  /*4c80*/  PRMT R141, R141, 0x5410, R56 ;  /* 0x000054108d8d7816 */ /* 0x000fe40000000038 */
[----:B------:R-:W-:Y:S02]  /*4c90*/  PRMT R139, R139, 0x5410, R58 ;  /* 0x000054108b8b7816 */ /* 0x000fe4000000003a */
[----:B------:R-:W-:Y:S01]  /*4ca0*/  LOP3.LUT R55, R47, 0xffff0000, RZ, 0xc0, !PT ;  /* 0xffff00002f377812 */ /* 0x000fe200078ec0ff */
[----:B------:R-:W-:Y:S01]  /*4cb0*/  IMAD.U32 R60, R141, 0x10000, RZ ;  /* 0x000100008d3c7824 */ /* 0x000fe200078e00ff */
[----:B------:R-:W-:Y:S01]  /*4cc0*/  LOP3.LUT R47, R45, 0xffff0000, RZ, 0xc0, !PT ;  /* 0xffff00002d2f7812 */ /* 0x000fe200078ec0ff */
[----:B------:R-:W-:Y:S01]  /*4cd0*/  IMAD.U32 R58, R139, 0x10000, RZ ;  /* 0x000100008b3a7824 */ /* 0x000fe200078e00ff */
[C---:B------:R-:W-:Y:S01]  /*4ce0*/  LOP3.LUT R59, R140.reuse, 0xffff0000, RZ, 0xc0, !PT ;  /* 0xffff00008c3b7812 */ /* 0x040fe200078ec0ff */
[----:B------:R-:W-:Y:S01]  /*4cf0*/  IMAD.U32 R140, R140, 0x10000, RZ ;  /* 0x000100008c8c7824 */ /* 0x000fe200078e00ff */
[C---:B------:R-:W-:Y:S01]  /*4d00*/  LOP3.LUT R56, R138.reuse, 0xffff0000, RZ, 0xc0, !PT ;  /* 0xffff00008a387812 */ /* 0x040fe200078ec0ff */
[----:B------:R-:W-:Y:S01]  /*4d10*/  IMAD.U32 R138, R138, 0x10000, RZ ;  /* 0x000100008a8a7824 */ /* 0x000fe200078e00ff */
[----:B------:R-:W-:Y:S01]  /*4d20*/  LOP3.LUT R53, R46, 0xffff0000, RZ, 0xc0, !PT ;  /* 0xffff00002e357812 */ /* 0x000fe200078ec0ff */
[----:B------:R-:W-:Y:S01]  /*4d30*/  FMUL.FTZ R61, R47, R59 ;  /* 0x0000003b2f3d7220 */ /* 0x000fe20000410000 */
[----:B------:R-:W-:-:S02]  /*4d40*/  IMAD.U32 R46, R45, 0x10000, RZ ;  /* 0x000100002d2e7824 */ /* 0x000fc400078e00ff */
[----:B------:R-:W-:Y:S01]  /*4d50*/  FMUL.FTZ R62, R47, R56 ;  /* 0x000000382f3e7220 */ /* 0x000fe20000410000 */
[----:B------:R-:W-:Y:S01]  /*4d60*/  LOP3.LUT R141, R141, 0xffff0000, RZ, 0xc0, !PT ;  /* 0xffff00008d8d7812 */ /* 0x000fe200078ec0ff */
[C---:B------:R-:W-:Y:S01]  /*4d70*/  FMUL.FTZ R47, R53.reuse, R60 ;  /* 0x0000003c352f7220 */ /* 0x040fe20000410000 */
[-C--:B------:R-:W-:Y:S01]  /*4d80*/  FMUL.FTZ R53, R53, R58.reuse ;  /* 0x0000003a35357220 */ /* 0x080fe20000410000 */
[----:B------:R-:W-:Y:S01]  /*4d90*/  LOP3.LUT R139, R139, 0xffff0000, RZ, 0xc0, !PT ;  /* 0xffff00008b8b7812 */ /* 0x000fe200078ec0ff */
[C---:B------:R-:W-:Y:S01]  /*4da0*/  IMAD.U32 R45, R44.reuse, 0x10000, RZ ;  /* 0x000100002c2d7824 */ /* 0x040fe200078e00ff */
[----:B------:R-:W-:Y:S01]  /*4db0*/  LOP3.LUT R44, R44, 0xffff0000, RZ, 0xc0, !PT ;  /* 0xffff00002c2c7812 */ /* 0x000fe200078ec0ff */
[----:B------:R-:W-:Y:S01]  /*4dc0*/  FFMA.FTZ R62, R46, R59, R62 ;  /* 0x0000003b2e3e7223 */ /* 0x000fe2000001003e */
[C---:B------:R-:W-:Y:S01]  /*4dd0*/  FFMA.FTZ R58, R52.reuse, R58, -R47 ;  /* 0x0000003a343a7223 */ /* 0x040fe2000001082f */
[----:B------:R-:W-:Y:S01]  /*4de0*/  FFMA.FTZ R53, R52, R60, R53 ;  /* 0x0000003c34357223 */ /* 0x000fe20000010035 */
[C---:B------:R-:W-:Y:S01]  /*4df0*/  FMUL.FTZ R59, R55.reuse, R141 ;  /* 0x0000008d373b7220 */ /* 0x040fe20000410000 */
[-C--:B------:R-:W-:Y:S01]  /*4e00*/  FMUL.FTZ R52, R55, R139.reuse ;  /* 0x0000008b37347220 */ /* 0x080fe20000410000 */
[----:B------:R-:W-:Y:S01]  /*4e10*/  FFMA.FTZ R61, R46, R56, -R61 ;  /* 0x000000382e3d7223 */ /* 0x000fe2000001083d */
        /* <DEDUP_REMOVED lines=12> */
.L_x_1375:
[----:B------:R-:W-:Y:S05]  /*4ee0*/  BSYNC B2 ;  /* 0x0000000000027941 */ /* 0x000fea0003800000 */
.L_x_1374:
[----:B------:R-:W-:Y:S01]  /*4ef0*/  ULDC.64 UR4, c[0x0][0x2d8] ;  /* 0x0000b60000047ab9 */ /* 0x000fe20000000a00 */
[----:B------:R-:W-:Y:S01]  /*4f00*/  IMAD.X R54, R57, 0x1, R30, P3 ;  /* 0x0000000139367824 */ /* 0x000fe200018e061e */
[----:B------:R-:W-:-:S04]  /*4f10*/  LEA R52, P3, R63, UR4, 0x1 ;  /* 0x000000043f347c11 */ /* 0x000fc8000f8608ff */
[----:B------:R-:W-:-:S05]  /*4f20*/  LEA.HI.X R53, R63, UR5, R54, 0x1, P3 ;  /* 0x000000053f357c11 */ /* 0x000fca00098f0c36 */
[----:B--2---:R1:W-:Y:S04]  /*4f30*/  STG.E.128 desc[UR54][R52.64], R44 ;  /* 0x0000002c34007986 */ /* 0x0043e8000c101d36 */
.L_x_1373:
[----:B------:R-:W-:Y:S05]  /*4f40*/  BSYNC B1 ;  /* 0x0000000000017941 */ /* 0x000fea0003800000 */
.L_x_1372:
        /* <DEDUP_REMOVED lines=52> */
.L_x_1377:
[----:B------:R-:W-:Y:S05]  /*5290*/  BSYNC B1 ;  /* 0x0000000000017941 */ /* 0x000fea0003800000 */
.L_x_1376:
[----:B------:R-:W-:Y:S01]  /*52a0*/  ULDC.64 UR4, c[0x0][0x2d8] ;  /* 0x0000b60000047ab9 */ /* 0x000fe20000000a00 */
[----:B------:R-:W-:Y:S01]  /*52b0*/  IMAD.X R57, R57, 0x1, R100, P3 ;  /* 0x0000000139397824 */ /* 0x000fe200018e0664 */
[----:B------:R-:W-:-:S04]  /*52c0*/  LEA R48, P3, R56, UR4, 0x1 ;  /* 0x0000000438307c11 */ /* 0x000fc8000f8608ff */
[----:B------:R-:W-:-:S05]  /*52d0*/  LEA.HI.X R49, R56, UR5, R57, 0x1, P3 ;  /* 0x0000000538317c11 */ /* 0x000fca00098f0c39 */
[----:B--2---:R1:W-:Y:S01]  /*52e0*/  STG.E.128 desc[UR54][R48.64], R44 ;  /* 0x0000002c30007986 */ /* 0x0043e2000c101d36 */
[----:B------:R-:W-:Y:S05]  /*52f0*/  BRA `(.L_x_1371) ;  /* 0x00000030007c7947 */ /* 0x000fea0003800000 */
.L_x_1335:
[----:B------:R-:W-:Y:S02]  /*5300*/  ISETP.GE.AND P3, PT, R189, R112, PT ;  /* 0x00000070bd00720c */ /* 0x000fe40003f66270 */
[----:B------:R-:W-:Y:S02]  /*5310*/  CS2R R50, SRZ ;  /* 0x0000000000327805 */ /* 0x000fe4000001ff00 */
        /* <DEDUP_REMOVED lines=17> */
[----:B------:R-:W4:Y:S01]  /*5430*/  @!P4 LDC.64 R52, c[0x0][0x3c8] ;  /* 0x0000f200ff34cb82 */ /* 0x000f220000000a00 */
[----:B------:R-:W-:-:S05]  /*5440*/  @!P4 IADD3 R48, P5, R92, R78, RZ ;  /* 0x0000004e5c30c210 */ /* 0x000fca0007fbe0ff */
[----:B------:R-:W-:Y:S02]  /*5450*/  @!P4 IMAD.X R49, R124, 0x1, R28, P5 ;  /* 0x000000017c31c824 */ /* 0x000fe400028e061c */
[----:B------:R-:W0:Y:S01]  /*5460*/  @!P4 LDC.64 R54, c[0x0][0x3e0] ;  /* 0x0000f800ff36cb82 */ /* 0x000e220000000a00 */
[----:B----4-:R-:W-:-:S04]  /*5470*/  @!P4 LEA R52, P5, R48, R52, 0x1 ;  /* 0x000000343034c211 */ /* 0x010fc800078a08ff */
[----:B------:R-:W-:Y:S02]  /*5480*/  @!P4 LEA.HI.X R53, R48, R53, R49, 0x1, P5 ;  /* 0x000000353035c211 */ /* 0x000fe400028f0c31 */
[----:B------:R-:W-:-:S05]  /*5490*/  @!P4 IADD3 R48, P5, R84, R76, RZ ;  /* 0x0000004c5430c210 */ /* 0x000fca0007fbe0ff */
[----:B------:R-:W-:Y:S01]  /*54a0*/  @!P4 IMAD.X R49, R103, 0x1, R36, P5 ;  /* 0x000000016731c824 */ /* 0x000fe200028e0624 */
[----:B0-----:R-:W-:-:S04]  /*54b0*/  @!P4 LEA R54, P5, R48, R54, 0x1 ;  /* 0x000000363036c211 */ /* 0x001fc800078a08ff */
[----:B------:R-:W-:Y:S02]  /*54c0*/  @!P4 LEA.HI.X R55, R48, R55, R49, 0x1, P5 ;  /* 0x000000373037c211 */ /* 0x000fe400028f0c31 */
[----:B------:R-:W-:Y:S02]  /*54d0*/  CS2R R48, SRZ ;  /* 0x0000000000307805 */ /* 0x000fe4000001ff00 */
[----:B------:R-:W-:-:S04]  /*54e0*/  @!P3 LEA R60, P5, R46, R60, 0x1 ;  /* 0x0000003c2e3cb211 */ /* 0x000fc800078a08ff */
[----:B------:R-:W-:Y:S02]  /*54f0*/  @!P3 LEA.HI.X R61, R46, R61, R47, 0x1, P5 ;  /* 0x0000003d2e3db211 */ /* 0x000fe400028f0c2f */
[----:B------:R-:W-:Y:S02]  /*5500*/  CS2R R46, SRZ ;  /* 0x00000000002e7805 */ /* 0x000fe4000001ff00 */
[C---:B-1----:R-:W-:Y:S01]  /*5510*/  @!P3 LEA R62, P5, R44.reuse, R62, 0x1 ;  /* 0x0000003e2c3eb211 */ /* 0x042fe200078a08ff */
[----:B------:R0:W5:Y:S03]  /*5520*/  @!P4 LDG.E.128 R48, desc[UR54][R54.64] ;  /* 0x000000363630c981 */ /* 0x000166000c1e1d00 */
[----:B------:R-:W-:Y:S02]  /*5530*/  @!P3 LEA.HI.X R63, R44, R63, R45, 0x1, P5 ;  /* 0x0000003f2c3fb211 */ /* 0x000fe400028f0c2d */
[----:B------:R-:W-:-:S02]  /*5540*/  CS2R R44, SRZ ;  /* 0x00000000002c7805 */ /* 0x000fc4000001ff00 */
[----:B------:R-:W-:Y:S02]  /*5550*/  CS2R R58, SRZ ;  /* 0x00000000003a7805 */ /* 0x000fe4000001ff00 */
[----:B------:R-:W-:Y:S02]  /*5560*/  CS2R R56, SRZ ;  /* 0x0000000000387805 */ /* 0x000fe4000001ff00 */
[----:B------:R1:W5:Y:S01]  /*5570*/  @!P4 LDG.E.128 R44, desc[UR54][R52.64] ;  /* 0x00000036342cc981 */ /* 0x000362000c1e1d00 */
[----:B0-----:R-:W-:-:S03]  /*5580*/  CS2R R54, SRZ ;  /* 0x0000000000367805 */ /* 0x001fc6000001ff00 */
[----:B------:R0:W5:Y:S01]  /*5590*/  @!P3 LDG.E.128 R56, desc[UR54][R62.64] ;  /* 0x000000363e38b981 */ /* 0x000162000c1e1d00 */
[----:B-1----:R-:W-:-:S06]  /*55a0*/  CS2R R52, SRZ ;  /* 0x0000000000347805 */ /* 0x002fcc000001ff00 */
[----:B------:R1:W5:Y:S01]  /*55b0*/  @!P3 LDG.E.128 R52, desc[UR54][R60.64] ;  /* 0x000000363c34b981 */ /* 0x000362000c1e1d00 */
[----:B--2---:R-:W-:-:S04]  /*55c0*/  @!P0 LEA R68, P3, R66, R68, 0x1 ;  /* 0x0000004442448211 */ /* 0x004fc800078608ff */
[----:B------:R-:W-:Y:S02]  /*55d0*/  @!P0 LEA.HI.X R69, R66, R69, R67, 0x1, P3 ;  /* 0x0000004542458211 */ /* 0x000fe400018f0c43 */
[C---:B---3--:R-:W-:Y:S02]  /*55e0*/  @!P0 LEA R70, P3, R64.reuse, R70, 0x1 ;  /* 0x0000004640468211 */ /* 0x048fe400078608ff */
[----:B0-----:R-:W-:Y:S02]  /*55f0*/  CS2R R62, SRZ ;  /* 0x00000000003e7805 */ /* 0x001fe4000001ff00 */
[----:B------:R-:W-:Y:S02]  /*5600*/  CS2R R66, SRZ ;  /* 0x0000000000427805 */ /* 0x000fe4000001ff00 */
[----:B-1----:R-:W-:Y:S02]  /*5610*/  CS2R R60, SRZ ;  /* 0x00000000003c7805 */ /* 0x002fe4000001ff00 */
[----:B------:R-:W-:-:S02]  /*5620*/  @!P0 LEA.HI.X R71, R64, R71, R65, 0x1, P3 ;  /* 0x0000004740478211 */ /* 0x000fc400018f0c41 */
[----:B------:R-:W-:Y:S02]  /*5630*/  CS2R R64, SRZ ;  /* 0x0000000000407805 */ /* 0x000fe4000001ff00 */
[----:B------:R0:W5:Y:S04]  /*5640*/  @!P0 LDG.E.128 R60, desc[UR54][R68.64] ;  /* 0x00000036443c8981 */ /* 0x000168000c1e1d00 */
[----:B------:R1:W5:Y:S01]  /*5650*/  @!P0 LDG.E.128 R64, desc[UR54][R70.64] ;  /* 0x0000003646408981 */ /* 0x000362000c1e1d00 */
[----:B------:R-:W-:-:S04]  /*5660*/  ISETP.GE.AND P0, PT, R190, R112, PT ;  /* 0x00000070be00720c */ /* 0x000fc80003f06270 */
[CC--:B------:R-:W-:Y:S01]  /*5670*/  ISETP.GE.OR P0, PT, R16.reuse, R123.reuse, P0 ;  /* 0x0000007b1000720c */ /* 0x0c0fe20000706670 */
[----:B------:R-:W-:Y:S01]  /*5680*/  BSSY B1, `(.L_x_1378) ;  /* 0x000001c000017945 */ /* 0x000fe20003800000 */
[----:B------:R-:W-:Y:S02]  /*5690*/  ISETP.GE.AND P3, PT, R16, R123, PT ;  /* 0x0000007b1000720c */ /* 0x000fe40003f66270 */
[----:B0-----:R-:W-:Y:S02]  /*56a0*/  CS2R R68, SRZ ;  /* 0x0000000000447805 */ /* 0x001fe4000001ff00 */
[----:B------:R-:W-:Y:S02]  /*56b0*/  CS2R R74, SRZ ;  /* 0x00000000004a7805 */ /* 0x000fe4000001ff00 */
[----:B-1----:R-:W-:Y:S02]  /*56c0*/  CS2R R70, SRZ ;  /* 0x0000000000467805 */ /* 0x002fe4000001ff00 */
[----:B------:R-:W-:-:S03]  /*56d0*/  CS2R R72, SRZ ;  /* 0x0000000000487805 */ /* 0x000fc6000001ff00 */
[----:B------:R-:W-:Y:S05]  /*56e0*/  @P0 BRA `(.L_x_1379) ;  /* 0x0000000000540947 */ /* 0x000fea0003800000 */
[----:B------:R-:W0:Y:S01]  /*56f0*/  LDC.64 R68, c[0x0][0x3d8] ;  /* 0x0000f600ff447b82 */ /* 0x000e220000000a00 */
[----:B------:R-:W-:Y:S01]  /*5700*/  IMAD.MOV.U32 R72, RZ, RZ, R78 ;  /* 0x000000ffff487224 */ /* 0x000fe200078e004e */
[----:B------:R-:W-:Y:S01]  /*5710*/  ULDC.64 UR4, c[0x0][0x3c8] ;  /* 0x0000f20000047ab9 */ /* 0x000fe20000000a00 */
[----:B------:R-:W-:Y:S01]  /*5720*/  IMAD.MOV.U32 R73, RZ, RZ, R124 ;  /* 0x000000ffff497224 */ /* 0x000fe200078e007c */
[----:B------:R-:W-:Y:S01]  /*5730*/  ULDC.64 UR6, c[0x0][0x3e0] ;  /* 0x0000f80000067ab9 */ /* 0x000fe20000000a00 */
[----:B------:R-:W-:-:S03]  /*5740*/  IMAD.MOV.U32 R77, RZ, RZ, R103 ;  /* 0x000000ffff4d7224 */ /* 0x000fc600078e0067 */
        /* <DEDUP_REMOVED lines=15> */
.L_x_1379:
[----:B------:R-:W-:Y:S05]  /*5840*/  BSYNC B1 ;  /* 0x0000000000017941 */ /* 0x000fea0003800000 */
.L_x_1378:
[----:B-----5:R-:W-:Y:S01]  /*5850*/  IMAD.MOV.U32 R76, RZ, RZ, R70 ;  /* 0x000000ffff4c7224 */ /* 0x020fe200078e0046 */
        /* <DEDUP_REMOVED lines=67> */
.L_x_1380:
[----:B------:R-:W-:Y:S01]  /*5c90*/  IMAD R103, R185, 0x8, R2 ;  /* 0x00000008b9677824 */ /* 0x000fe200078e0202 */
[----:B------:R-:W-:Y:S01]  /*5ca0*/  SHF.L.U32 R124, R194, 0x1f, RZ ;  /* 0x0000001fc27c7819 */ /* 0x000fe200000006ff */
[----:B------:R-:W0:Y:S01]  /*5cb0*/  LDC R131, c[0x0][0x2e4] ;  /* 0x0000b900ff837b82 */ /* 0x000e220000000800 */
[----:B------:R-:W-:Y:S01]  /*5cc0*/  IMAD.MOV.U32 R121, RZ, RZ, R122 ;  /* 0x000000ffff797224 */ /* 0x000fe200078e007a */
[----:B------:R-:W-:Y:S01]  /*5cd0*/  BSSY B1, `(.L_x_1381) ;  /* 0x0000005000017945 */ /* 0x000fe20003800000 */
[----:B------:R-:W1:Y:S05]  /*5ce0*/  SYNCS.PHASECHK.TRANS64.TRYWAIT P4, [R103+URZ+0x28890], R124 ;  /* 0x0288907c670075a7 */ /* 0x000e6a000808017f */
[----:B------:R-:W2:Y:S01]  /*5cf0*/  LDC.64 R122, c[0x0][0x2f0] ;  /* 0x0000bc00ff7a7b82 */ /* 0x000ea20000000a00 */
[----:B0-----:R-:W-:Y:S01]  /*5d00*/  IMAD.IADD R139, R131, 0x1, -R116 ;  /* 0x00000001838b7824 */ /* 0x001fe200078e0a74 */
[----:B-1----:R-:W-:Y:S06]  /*5d10*/  @!P4 BRA `(.L_x_1382) ;  /* 0x000001d40054c947 */ /* 0x002fec0003800000 */
.L_x_1717:
[----:B------:R-:W-:Y:S05]  /*5d20*/  BSYNC B1 ;  /* 0x0000000000017941 */ /* 0x000fea0003800000 */
.L_x_1381:
[----:B------:R-:W-:Y:S01]  /*5d30*/  ISETP.GE.OR P4, PT, R18, R112, P2 ;  /* 0x000000701200720c */ /* 0x000fe20001786670 */
[----:B------:R-:W-:-:S12]  /*5d40*/  BSSY B1, `(.L_x_1383) ;  /* 0x0000087000017945 */ /* 0x000fd80003800000 */
[----:B------:R-:W-:Y:S05]  /*5d50*/  @P4 BRA `(.L_x_1384) ;  /* 0x0000000800144947 */ /* 0x000fea0003800000 */
[-C--:B--2---:R-:W-:Y:S01]  /*5d60*/  IMAD R76, R19, R122.reuse, RZ ;  /* 0x0000007a134c7224 */ /* 0x084fe200078e02ff */
[----:B------:R-:W-:Y:S01]  /*5d70*/  ISETP.NE.AND P6, PT, R0, RZ, PT ;  /* 0x000000ff0000720c */ /* 0x000fe20003fc5270 */
[C---:B------:R-:W-:Y:S01]  /*5d80*/  IMAD.WIDE.U32 R126, R18.reuse, R122, R120 ;  /* 0x0000007a127e7225 */ /* 0x040fe200078e0078 */
[----:B------:R-:W-:Y:S03]  /*5d90*/  BSSY B2, `(.L_x_1385) ;  /* 0x0000076000027945 */ /* 0x000fe60003800000 */
[----:B------:R-:W-:Y:S01]  /*5da0*/  IMAD R159, R18, R123, R76 ;  /* 0x0000007b129f7224 */ /* 0x000fe200078e024c */
[----:B------:R-:W-:Y:S02]  /*5db0*/  SEL R76, R116, R139, !P6 ;  /* 0x0000008b744c7207 */ /* 0x000fe40007000000 */
[----:B------:R-:W-:Y:S01]  /*5dc0*/  IADD3 R156, P4, P5, R98, R126, R32 ;  /* 0x0000007e629c7210 */ /* 0x000fe20007d9e020 */
        /* <DEDUP_REMOVED lines=8> */
[----:B------:R-:W-:-:S03]  /*5e50*/  LOP3.LUT R76, R161, 0x38, RZ, 0xc0, !PT ;  /* 0x00000038a14c7812 */ /* 0x000fc600078ec0ff */
[----:B------:R-:W-:Y:S01]  /*5e60*/  IMAD.SHL.U32 R77, R77, 0x400, RZ ;  /* 0x000004004d4d7824 */ /* 0x000fe200078e00ff */
[----:B------:R-:W-:-:S04]  /*5e70*/  LOP3.LUT R76, R76, 0x1c0, R203, 0xf8, !PT ;  /* 0x000001c04c4c7812 */ /* 0x000fc800078ef8cb */
[----:B------:R-:W-:Y:S02]  /*5e80*/  LOP3.LUT R77, R77, 0x7fffe000, RZ, 0xc0, !PT ;  /* 0x7fffe0004d4d7812 */ /* 0x000fe400078ec0ff */
[----:B------:R-:W-:-:S04]  /*5e90*/  LOP3.LUT R76, R76, R211, RZ, 0x3c, !PT ;  /* 0x000000d34c4c7212 */ /* 0x000fc800078e3cff */
[----:B------:R-:W-:Y:S01]  /*5ea0*/  IADD3 R76, R76, R77, R212 ;  /* 0x0000004d4c4c7210 */ /* 0x000fe20007ffe0d4 */
[----:B------:R-:W-:-:S04]  /*5eb0*/  IMAD R77, R185, 0x4000, R115 ;  /* 0x00004000b94d7824 */ /* 0x000fc800078e0273 */
[----:B------:R-:W-:Y:S02]  /*5ec0*/  IMAD R79, R185, 0x4000, R76 ;  /* 0x00004000b94f7824 */ /* 0x000fe400078e024c */
[--C-:B------:R-:W-:Y:S02]  /*5ed0*/  IMAD R77, R77, 0x2, R2.reuse ;  /* 0x000000024d4d7824 */ /* 0x100fe400078e0202 */
[----:B------:R-:W-:-:S04]  /*5ee0*/  IMAD R80, R79, 0x2, R2 ;  /* 0x000000024f507824 */ /* 0x000fc800078e0202 */
[----:B------:R-:W1:Y:S04]  /*5ef0*/  LDS.128 R76, [R77+0x18400] ;  /* 0x018400004d4c7984 */ /* 0x000e680000000c00 */
[----:B------:R-:W2:Y:S01]  /*5f00*/  LDS.128 R80, [R80+0x18400] ;  /* 0x0184000050507984 */ /* 0x000ea20000000c00 */
[----:B------:R-:W-:Y:S05]  /*5f10*/  @P3 BRA `(.L_x_1386) ;  /* 0x0000000400743947 */ /* 0x000fea0003800000 */
[----:B------:R-:W-:Y:S01]  /*5f20*/  SHF.R.U32.HI R173, RZ, 0x10, R49 ;  /* 0x00000010ffad7819 */ /* 0x000fe20000011631 */
[----:B--2---:R-:W-:Y:S01]  /*5f30*/  IMAD.U32 R168, R83, 0x10000, RZ ;  /* 0x0001000053a87824 */ /* 0x004fe200078e00ff */
[----:B------:R-:W-:Y:S01]  /*5f40*/  SHF.R.U32.HI R177, RZ, 0x10, R45 ;  /* 0x00000010ffb17819 */ /* 0x000fe2000001162d */
[----:B------:R-:W-:Y:S01]  /*5f50*/  IMAD.U32 R172, R81, 0x10000, RZ ;  /* 0x0001000051ac7824 */ /* 0x000fe200078e00ff */
[----:B------:R-:W-:Y:S01]  /*5f60*/  PRMT R164, R164, 0x5410, R173 ;  /* 0x00005410a4a47816 */ /* 0x000fe200000000ad */
[----:B-1----:R-:W-:Y:S01]  /*5f70*/  IMAD.U32 R167, R77, 0x10000, RZ ;  /* 0x000100004da77824 */ /* 0x002fe200078e00ff */
[----:B------:R-:W-:Y:S02]  /*5f80*/  PRMT R166, R166, 0x5410, R177 ;  /* 0x00005410a6a67816 */ /* 0x000fe400000000b1 */
[----:B------:R-:W-:Y:S02]  /*5f90*/  SHF.R.U64 R170, R48, 0x10, R49 ;  /* 0x0000001030aa7819 */ /* 0x000fe40000001231 */
[----:B------:R-:W-:-:S02]  /*5fa0*/  SHF.R.U64 R169, R50, 0x10, R51 ;  /* 0x0000001032a97819 */ /* 0x000fc40000001233 */
[----:B------:R-:W-:Y:S01]  /*5fb0*/  SHF.R.U32.HI R171, RZ, 0x10, R51 ;  /* 0x00000010ffab7819 */ /* 0x000fe20000011633 */
[----:B------:R-:W-:Y:S01]  /*5fc0*/  IMAD.U32 R51, R79, 0x10000, RZ ;  /* 0x000100004f337824 */ /* 0x000fe200078e00ff */
[----:B------:R-:W-:Y:S01]  /*5fd0*/  LOP3.LUT R49, R83, 0xffff0000, RZ, 0xc0, !PT ;  /* 0xffff000053317812 */ /* 0x000fe200078ec0ff */
[----:B------:R-:W-:Y:S01]  /*5fe0*/  IMAD.U32 R83, R164, 0x10000, RZ ;  /* 0x00010000a4537824 */ /* 0x000fe200078e00ff */
[----:B------:R-:W-:Y:S01]  /*5ff0*/  LOP3.LUT R48, R79, 0xffff0000, RZ, 0xc0, !PT ;  /* 0xffff00004f307812 */ /* 0x000fe200078ec0ff */
[----:B------:R-:W-:Y:S01]  /*6000*/  IMAD.U32 R79, R166, 0x10000, RZ ;  /* 0x00010000a64f7824 */ /* 0x000fe200078e00ff */
[----:B------:R-:W-:Y:S02]  /*6010*/  SHF.R.U32.HI R175, RZ, 0x10, R47 ;  /* 0x00000010ffaf7819 */ /* 0x000fe4000001162f */
[----:B------:R-:W-:Y:S01]  /*6020*/  PRMT R163, R163, 0x5410, R170 ;  /* 0x00005410a3a37816 */ /* 0x000fe200000000aa */
[----:B------:R-:W-:Y:S01]  /*6030*/  FMUL.FTZ R170, R172, R83 ;  /* 0x00000053acaa7220 */ /* 0x000fe20000410000 */
[----:B------:R-:W-:Y:S01]  /*6040*/  PRMT R171, R158, 0x5410, R171 ;  /* 0x000054109eab7816 */ /* 0x000fe200000000ab */
[-C--:B------:R-:W-:Y:S01]  /*6050*/  FMUL.FTZ R172, R172, R79.reuse ;  /* 0x0000004facac7220 */ /* 0x080fe20000410000 */
[----:B------:R-:W-:Y:S01]  /*6060*/  LOP3.LUT R81, R81, 0xffff0000, RZ, 0xc0, !PT ;  /* 0xffff000051517812 */ /* 0x000fe200078ec0ff */
[C---:B------:R-:W-:Y:S01]  /*6070*/  FFMA.FTZ R79, R167.reuse, R79, -R170 ;  /* 0x0000004fa74f7223 */ /* 0x040fe200000108aa */
[----:B------:R-:W-:Y:S01]  /*6080*/  LOP3.LUT R164, R164, 0xffff0000, RZ, 0xc0, !PT ;  /* 0xffff0000a4a47812 */ /* 0x000fe200078ec0ff */
[----:B------:R-:W-:Y:S01]  /*6090*/  FFMA.FTZ R167, R167, R83, R172 ;  /* 0x00000053a7a77223 */ /* 0x000fe200000100ac */
[----:B------:R-:W-:-:S02]  /*60a0*/  PRMT R162, R162, 0x5410, R175 ;  /* 0x00005410a2a27816 */ /* 0x000fc400000000af */
[----:B------:R-:W-:Y:S01]  /*60b0*/  LOP3.LUT R158, R166, 0xffff0000, RZ, 0xc0, !PT ;  /* 0xffff0000a69e7812 */ /* 0x000fe200078ec0ff */
[----:B------:R-:W-:Y:S01]  /*60c0*/  IMAD.U32 R166, R171, 0x10000, RZ ;  /* 0x00010000aba67824 */ /* 0x000fe200078e00ff */
[----:B------:R-:W-:Y:S01]  /*60d0*/  SHF.R.U64 R179, R44, 0x10, R45 ;  /* 0x000000102cb37819 */ /* 0x000fe2000000122d */
[----:B------:R-:W-:Y:S01]  /*60e0*/  IMAD.U32 R83, R162, 0x10000, RZ ;  /* 0x00010000a2537824 */ /* 0x000fe200078e00ff */
[----:B------:R-:W-:Y:S01]  /*60f0*/  LOP3.LUT R50, R77, 0xffff0000, RZ, 0xc0, !PT ;  /* 0xffff00004d327812 */ /* 0x000fe200078ec0ff */
[----:B------:R-:W-:Y:S01]  /*6100*/  FMUL.FTZ R170, R168, R166 ;  /* 0x000000a6a8aa7220 */ /* 0x000fe20000410000 */
[----:B------:R-:W-:Y:S01]  /*6110*/  PRMT R160, R160, 0x5410, R169 ;  /* 0x00005410a0a07816 */ /* 0x000fe200000000a9 */
[C---:B------:R-:W-:Y:S01]  /*6120*/  FMUL.FTZ R169, R81.reuse, R164 ;  /* 0x000000a451a97220 */ /* 0x040fe20000410000 */
[----:B------:R-:W-:Y:S01]  /*6130*/  FMUL.FTZ R81, R81, R158 ;  /* 0x0000009e51517220 */ /* 0x000fe20000410000 */
[----:B------:R-:W-:Y:S01]  /*6140*/  PRMT R77, R130, 0x5432, R179 ;  /* 0x00005432824d7816 */ /* 0x000fe200000000b3 */
[----:B------:R-:W-:-:S02]  /*6150*/  IMAD.U32 R45, R80, 0x10000, RZ ;  /* 0x00010000502d7824 */ /* 0x000fc400078e00ff */
[----:B------:R-:W-:Y:S01]  /*6160*/  FFMA.FTZ R158, R50, R158, -R169 ;  /* 0x0000009e329e7223 */ /* 0x000fe200000108a9 */
[----:B------:R-:W-:Y:S01]  /*6170*/  LOP3.LUT R171, R171, 0xffff0000, RZ, 0xc0, !PT ;  /* 0xffff0000abab7812 */ /* 0x000fe200078ec0ff */
[-C--:B------:R-:W-:Y:S01]  /*6180*/  FMUL.FTZ R169, R168, R83.reuse ;  /* 0x00000053a8a97220 */ /* 0x080fe20000410000 */
[----:B------:R-:W-:Y:S01]  /*6190*/  LOP3.LUT R162, R162, 0xffff0000, RZ, 0xc0, !PT ;  /* 0xffff0000a2a27812 */ /* 0x000fe200078ec0ff */
[----:B------:R-:W-:Y:S01]  /*61a0*/  FFMA.FTZ R50, R50, R164, R81 ;  /* 0x000000a432327223 */ /* 0x000fe20000010051 */
[----:B------:R-:W-:Y:S01]  /*61b0*/  FFMA.FTZ R81, R51, R83, -R170 ;  /* 0x0000005333517223 */ /* 0x000fe200000108aa */
[----:B------:R-:W-:Y:S01]  /*61c0*/  IMAD.U32 R164, R163, 0x10000, RZ ;  /* 0x00010000a3a47824 */ /* 0x000fe200078e00ff */
[----:B------:R-:W-:Y:S01]  /*61d0*/  SHF.R.U64 R174, R46, 0x10, R47 ;  /* 0x000000102eae7819 */ /* 0x000fe2000000122f */
[----:B------:R-:W-:Y:S02]  /*61e0*/  IMAD.U32 R83, R77, 0x10000, RZ ;  /* 0x000100004d537824 */ /* 0x000fe400078e00ff */
[----:B------:R-:W-:Y:S01]  /*61f0*/  FFMA.FTZ R51, R51, R166, R169 ;  /* 0x000000a633337223 */ /* 0x000fe200000100a9 */
[C---:B------:R-:W-:Y:S01]  /*6200*/  FMUL.FTZ R169, R49.reuse, R171 ;  /* 0x000000ab31a97220 */ /* 0x040fe20000410000 */
[----:B------:R-:W-:Y:S01]  /*6210*/  FMUL.FTZ R173, R49, R162 ;  /* 0x000000a231ad7220 */ /* 0x000fe20000410000 */
[----:B------:R-:W-:Y:S01]  /*6220*/  LOP3.LUT R80, R80, 0xffff0000, RZ, 0xc0, !PT ;  /* 0xffff000050507812 */ /* 0x000fe200078ec0ff */
[----:B------:R-:W-:Y:S01]  /*6230*/  FMUL.FTZ R49, R45, R164 ;  /* 0x000000a42d317220 */ /* 0x000fe20000410000 */
[----:B------:R-:W-:Y:S01]  /*6240*/  LOP3.LUT R163, R163, 0xffff0000, RZ, 0xc0, !PT ;  /* 0xffff0000a3a37812 */ /* 0x000fe200078ec0ff */
[----:B------:R-:W-:Y:S01]  /*6250*/  IMAD.U32 R44, R76, 0x10000, RZ ;  /* 0x000100004c2c7824 */ /* 0x000fe200078e00ff */
[----:B------:R-:W-:Y:S01]  /*6260*/  LOP3.LUT R77, R77, 0xffff0000, RZ, 0xc0, !PT ;  /* 0xffff00004d4d7812 */ /* 0x000fe200078ec0ff */
[----:B------:R-:W-:Y:S01]  /*6270*/  FMUL.FTZ R45, R45, R83 ;  /* 0x000000532d2d7220 */ /* 0x000fe20000410000 */
[----:B------:R-:W-:Y:S01]  /*6280*/  PRMT R165, R165, 0x5410, R174 ;  /* 0x00005410a5a57816 */ /* 0x000fe200000000ae */
[----:B------:R-:W-:Y:S01]  /*6290*/  FFMA.FTZ R162, R48, R162, -R169 ;  /* 0x000000a230a27223 */ /* 0x000fe200000108a9 */
[----:B------:R-:W-:Y:S01]  /*62a0*/  LOP3.LUT R76, R76, 0xffff0000, RZ, 0xc0, !PT ;  /* 0xffff00004c4c7812 */ /* 0x000fe200078ec0ff */
[----:B------:R-:W-:Y:S01]  /*62b0*/  FFMA.FTZ R166, R48, R171, R173 ;  /* 0x000000ab30a67223 */ /* 0x000fe200000100ad */
[----:B------:R-:W-:-:S02]  /*62c0*/  IMAD.U32 R47, R82, 0x10000, RZ ;  /* 0x00010000522f7824 */ /* 0x000fc400078e00ff */
[----:B------:R-:W-:Y:S01]  /*62d0*/  FMUL.FTZ R169, R80, R163 ;  /* 0x000000a350a97220 */ /* 0x000fe20000410000 */
[C---:B------:R-:W-:Y:S01]  /*62e0*/  FFMA.FTZ R83, R44.reuse, R83, -R49 ;  /* 0x000000532c537223 */ /* 0x040fe20000010831 */
[----:B------:R-:W-:Y:S01]  /*62f0*/  FFMA.FTZ R164, R44, R164, R45 ;  /* 0x000000a42ca47223 */ /* 0x000fe2000001002d */
[-C--:B------:R-:W-:Y:S01]  /*6300*/  FMUL.FTZ R171, R80, R77.reuse ;  /* 0x0000004d50ab7220 */ /* 0x080fe20000410000 */
[----:B------:R-:W-:Y:S01]  /*6310*/  LOP3.LUT R82, R82, 0xffff0000, RZ, 0xc0, !PT ;  /* 0xffff000052527812 */ /* 0x000fe200078ec0ff */
[C---:B------:R-:W-:Y:S01]  /*6320*/  IMAD.U32 R45, R160.reuse, 0x10000, RZ ;  /* 0x00010000a02d7824 */ /* 0x040fe200078e00ff */
[----:B------:R-:W-:Y:S01]  /*6330*/  LOP3.LUT R49, R160, 0xffff0000, RZ, 0xc0, !PT ;  /* 0xffff0000a0317812 */ /* 0x000fe200078ec0ff */
[C---:B------:R-:W-:Y:S02]  /*6340*/  IMAD.U32 R44, R165.reuse, 0x10000, RZ ;  /* 0x00010000a52c7824 */ /* 0x040fe400078e00ff */
[----:B------:R-:W-:Y:S01]  /*6350*/  FFMA.FTZ R48, R76, R77, -R169 ;  /* 0x0000004d4c307223 */ /* 0x000fe200000108a9 */
[----:B------:R-:W-:Y:S01]  /*6360*/  IMAD.U32 R46, R78, 0x10000, RZ ;  /* 0x000100004e2e7824 */ /* 0x000fe200078e00ff */
[----:B------:R-:W-:Y:S01]  /*6370*/  LOP3.LUT R165, R165, 0xffff0000, RZ, 0xc0, !PT ;  /* 0xffff0000a5a57812 */ /* 0x000fe200078ec0ff */
[----:B------:R-:W-:Y:S01]  /*6380*/  FFMA.FTZ R171, R76, R163, R171 ;  /* 0x000000a34cab7223 */ /* 0x000fe200000100ab */
[----:B------:R-:W-:Y:S01]  /*6390*/  LOP3.LUT R78, R78, 0xffff0000, RZ, 0xc0, !PT ;  /* 0xffff00004e4e7812 */ /* 0x000fe200078ec0ff */
[C---:B------:R-:W-:Y:S01]  /*63a0*/  FMUL.FTZ R77, R47.reuse, R45 ;  /* 0x0000002d2f4d7220 */ /* 0x040fe20000410000 */
[-C--:B------:R-:W-:Y:S01]  /*63b0*/  FMUL.FTZ R76, R47, R44.reuse ;  /* 0x0000002c2f4c7220 */ /* 0x080fe20000410000 */
        /* <DEDUP_REMOVED lines=17> */
[----:B------:R-:W-:-:S02]  /*64d0*/  IMAD.MOV.U32 R79, RZ, RZ, R162 ;  /* 0x000000ffff4f7224 */ /* 0x000fc400078e00a2 */
[----:B------:R-:W-:-:S07]  /*64e0*/  IMAD.MOV.U32 R83, RZ, RZ, R51 ;  /* 0x000000ffff537224 */ /* 0x000fce00078e0033 */
.L_x_1386:
[----:B------:R-:W-:Y:S05]  /*64f0*/  BSYNC B2 ;  /* 0x0000000000027941 */ /* 0x000fea0003800000 */
.L_x_1385:
[----:B------:R-:W-:Y:S01]  /*6500*/  ISETP.GE.AND P4, PT, R161, R131, PT ;  /* 0x00000083a100720c */ /* 0x000fe20003f86270 */
[----:B------:R-:W-:-:S12]  /*6510*/  ULDC.64 UR4, c[0x0][0x2d8] ;  /* 0x0000b60000047ab9 */ /* 0x000fd80000000a00 */
        /* <DEDUP_REMOVED lines=9> */
.L_x_1384:
[----:B------:R-:W-:Y:S05]  /*65b0*/  BSYNC B1 ;  /* 0x0000000000017941 */ /* 0x000fea0003800000 */
.L_x_1383:
[----:B------:R-:W-:Y:S01]  /*65c0*/  ISETP.GE.OR P4, PT, R189, R112, P2 ;  /* 0x00000070bd00720c */ /* 0x000fe20001786670 */
[----:B------:R-:W-:-:S12]  /*65d0*/  BSSY B1, `(.L_x_1387) ;  /* 0x0000087000017945 */ /* 0x000fd80003800000 */
[----:B------:R-:W-:Y:S05]  /*65e0*/  @P4 BRA `(.L_x_1388) ;  /* 0x0000000800144947 */ /* 0x000fea0003800000 */
[-C--:B-12---:R-:W-:Y:S01]  /*65f0*/  IMAD R44, R218, R122.reuse, RZ ;  /* 0x0000007ada2c7224 */ /* 0x086fe200078e02ff */
        /* <DEDUP_REMOVED lines=14> */
[----:B------:R-:W-:-:S03]  /*66e0*/  LOP3.LUT R44, R202, 0x38, R83, 0xf8, !PT ;  /* 0x00000038ca2c7812 */ /* 0x000fc600078ef853 */
[----:B------:R-:W-:Y:S01]  /*66f0*/  IMAD.SHL.U32 R46, R45, 0x400, RZ ;  /* 0x000004002d2e7824 */ /* 0x000fe200078e00ff */
[----:B------:R-:W-:-:S04]  /*6700*/  LOP3.LUT R45, R44, R209, RZ, 0x3c, !PT ;  /* 0x000000d12c2d7212 */ /* 0x000fc800078e3cff */
[----:B------:R-:W-:-:S04]  /*6710*/  LOP3.LUT R44, R46, 0x7fffe000, RZ, 0xc0, !PT ;  /* 0x7fffe0002e2c7812 */ /* 0x000fc800078ec0ff */
        /* <DEDUP_REMOVED lines=10> */
[----:B------:R-:W-:Y:S02]  /*67c0*/  SHF.R.U32.HI R126, RZ, 0x10, R57 ;  /* 0x00000010ff7e7819 */ /* 0x000fe40000011639 */
[----:B------:R-:W-:Y:S02]  /*67d0*/  PRMT R151, R151, 0x5410, R160 ;  /* 0x0000541097977816 */ /* 0x000fe400000000a0 */
[----:B------:R-:W-:Y:S02]  /*67e0*/  PRMT R155, R155, 0x5410, R126 ;  /* 0x000054109b9b7816 */ /* 0x000fe4000000007e */
[--C-:B------:R-:W-:Y:S01]  /*67f0*/  SHF.R.U64 R127, R58, 0x10, R59.reuse ;  /* 0x000000103a7f7819 */ /* 0x100fe2000000123b */
[----:B------:R-:W-:Y:S01]  /*6800*/  IMAD.U32 R58, R49, 0x10000, RZ ;  /* 0x00010000313a7824 */ /* 0x000fe200078e00ff */
[----:B------:R-:W-:-:S02]  /*6810*/  SHF.R.U32.HI R156, RZ, 0x10, R59 ;  /* 0x00000010ff9c7819 */ /* 0x000fc4000001163b */
[----:B------:R-:W-:Y:S01]  /*6820*/  LOP3.LUT R59, R49, 0xffff0000, RZ, 0xc0, !PT ;  /* 0xffff0000313b7812 */ /* 0x000fe200078ec0ff */
[----:B------:R-:W-:Y:S01]  /*6830*/  IMAD.U32 R49, R151, 0x10000, RZ ;  /* 0x0001000097317824 */ /* 0x000fe200078e00ff */
[----:B------:R-:W-:Y:S01]  /*6840*/  LOP3.LUT R82, R51, 0xffff0000, RZ, 0xc0, !PT ;  /* 0xffff000033527812 */ /* 0x000fe200078ec0ff */
[----:B------:R-:W-:Y:S01]  /*6850*/  IMAD.U32 R51, R155, 0x10000, RZ ;  /* 0x000100009b337824 */ /* 0x000fe200078e00ff */
[--C-:B------:R-:W-:Y:S02]  /*6860*/  SHF.R.U32.HI R158, RZ, 0x10, R55.reuse ;  /* 0x00000010ff9e7819 */ /* 0x100fe40000011637 */
[----:B------:R-:W-:Y:S01]  /*6870*/  SHF.R.U64 R159, R54, 0x10, R55 ;  /* 0x00000010369f7819 */ /* 0x000fe20000001237 */
[----:B-1----:R-:W-:Y:S01]  /*6880*/  IMAD.U32 R55, R45, 0x10000, RZ ;  /* 0x000100002d377824 */ /* 0x002fe200078e00ff */
[----:B------:R-:W-:Y:S01]  /*6890*/  PRMT R153, R153, 0x5410, R156 ;  /* 0x0000541099997816 */ /* 0x000fe2000000009c */
[C---:B------:R-:W-:Y:S01]  /*68a0*/  FMUL.FTZ R126, R58.reuse, R51 ;  /* 0x000000333a7e7220 */ /* 0x040fe20000410000 */
[----:B------:R-:W-:Y:S01]  /*68b0*/  LOP3.LUT R155, R155, 0xffff0000, RZ, 0xc0, !PT ;  /* 0xffff00009b9b7812 */ /* 0x000fe200078ec0ff */
[-C--:B------:R-:W-:Y:S01]  /*68c0*/  FMUL.FTZ R156, R58, R49.reuse ;  /* 0x000000313a9c7220 */ /* 0x080fe20000410000 */
[----:B------:R-:W-:Y:S01]  /*68d0*/  PRMT R149, R149, 0x5410, R158 ;  /* 0x0000541095957816 */ /* 0x000fe2000000009e */
[C---:B------:R-:W-:Y:S01]  /*68e0*/  FFMA.FTZ R49, R55.reuse, R49, -R126 ;  /* 0x0000003137317223 */ /* 0x040fe2000001087e */
[----:B------:R-:W-:Y:S01]  /*68f0*/  SHF.R.U64 R157, R56, 0x10, R57 ;  /* 0x00000010389d7819 */ /* 0x000fe20000001239 */
[----:B------:R-:W-:Y:S01]  /*6900*/  FFMA.FTZ R51, R55, R51, R156 ;  /* 0x0000003337337223 */ /* 0x000fe2000001009c */
[----:B------:R-:W-:Y:S01]  /*6910*/  LOP3.LUT R56, R45, 0xffff0000, RZ, 0xc0, !PT ;  /* 0xffff00002d387812 */ /* 0x000fe200078ec0ff */
[----:B------:R-:W-:Y:S01]  /*6920*/  IMAD.U32 R58, R153, 0x10000, RZ ;  /* 0x00010000993a7824 */ /* 0x000fe200078e00ff */
[----:B------:R-:W-:Y:S01]  /*6930*/  PRMT R152, R152, 0x5410, R127 ;  /* 0x0000541098987816 */ /* 0x000fe2000000007f */
[----:B------:R-:W-:Y:S01]  /*6940*/  FMUL.FTZ R127, R59, R155 ;  /* 0x0000009b3b7f7220 */ /* 0x000fe20000410000 */
[----:B------:R-:W-:Y:S01]  /*6950*/  LOP3.LUT R151, R151, 0xffff0000, RZ, 0xc0, !PT ;  /* 0xffff000097977812 */ /* 0x000fe200078ec0ff */
[----:B------:R-:W-:Y:S01]  /*6960*/  IMAD.U32 R55, R149, 0x10000, RZ ;  /* 0x0001000095377824 */ /* 0x000fe200078e00ff */
[----:B------:R-:W-:Y:S01]  /*6970*/  SHF.R.U64 R161, R52, 0x10, R53 ;  /* 0x0000001034a17819 */ /* 0x000fe20000001235 */
[----:B------:R-:W-:-:S02]  /*6980*/  IMAD.U32 R57, R47, 0x10000, RZ ;  /* 0x000100002f397824 */ /* 0x000fc400078e00ff */
[-C--:B------:R-:W-:Y:S01]  /*6990*/  FMUL.FTZ R156, R80, R58.reuse ;  /* 0x0000003a509c7220 */ /* 0x080fe20000410000 */
[----:B------:R-:W-:Y:S01]  /*69a0*/  FFMA.FTZ R126, R56, R151, -R127 ;  /* 0x00000097387e7223 */ /* 0x000fe2000001087f */
[----:B------:R-:W-:Y:S01]  /*69b0*/  LOP3.LUT R153, R153, 0xffff0000, RZ, 0xc0, !PT ;  /* 0xffff000099997812 */ /* 0x000fe200078ec0ff */
[----:B------:R-:W-:Y:S01]  /*69c0*/  FMUL.FTZ R127, R80, R55 ;  /* 0x00000037507f7220 */ /* 0x000fe20000410000 */
[----:B------:R-:W-:Y:S01]  /*69d0*/  PRMT R154, R154, 0x5410, R157 ;  /* 0x000054109a9a7816 */ /* 0x000fe2000000009d */
[----:B------:R-:W-:Y:S01]  /*69e0*/  FMUL.FTZ R59, R59, R151 ;  /* 0x000000973b3b7220 */ /* 0x000fe20000410000 */
[----:B------:R-:W-:Y:S01]  /*69f0*/  LOP3.LUT R54, R47, 0xffff0000, RZ, 0xc0, !PT ;  /* 0xffff00002f367812 */ /* 0x000fe200078ec0ff */
[C---:B------:R-:W-:Y:S01]  /*6a00*/  FFMA.FTZ R156, R57.reuse, R55, -R156 ;  /* 0x00000037399c7223 */ /* 0x040fe2000001089c */
[----:B------:R-:W-:Y:S01]  /*6a10*/  PRMT R150, R150, 0x5410, R161 ;  /* 0x0000541096967816 */ /* 0x000fe200000000a1 */
[----:B------:R-:W-:Y:S01]  /*6a20*/  FFMA.FTZ R58, R57, R58, R127 ;  /* 0x0000003a393a7223 */ /* 0x000fe2000001007f */
[----:B------:R-:W-:Y:S01]  /*6a30*/  LOP3.LUT R149, R149, 0xffff0000, RZ, 0xc0, !PT ;  /* 0xffff000095957812 */ /* 0x000fe200078ec0ff */
[----:B------:R-:W-:Y:S01]  /*6a40*/  FFMA.FTZ R80, R56, R155, R59 ;  /* 0x0000009b38507223 */ /* 0x000fe2000001003b */
[----:B------:R-:W-:Y:S01]  /*6a50*/  FMUL.FTZ R57, R82, R153 ;  /* 0x0000009952397220 */ /* 0x000fe20000410000 */
[C---:B------:R-:W-:Y:S01]  /*6a60*/  IMAD.U32 R53, R48.reuse, 0x10000, RZ ;  /* 0x0001000030357824 */ /* 0x040fe200078e00ff */
[----:B------:R-:W-:Y:S01]  /*6a70*/  LOP3.LUT R48, R48, 0xffff0000, RZ, 0xc0, !PT ;  /* 0xffff000030307812 */ /* 0x000fe200078ec0ff */
[----:B------:R-:W-:-:S02]  /*6a80*/  IMAD.U32 R56, R154, 0x10000, RZ ;  /* 0x000100009a387824 */ /* 0x000fc400078e00ff */
[----:B------:R-:W-:Y:S01]  /*6a90*/  FFMA.FTZ R151, R54, R149, -R57 ;  /* 0x0000009536977223 */ /* 0x000fe20000010839 */
[----:B------:R-:W-:Y:S01]  /*6aa0*/  IMAD.U32 R55, R150, 0x10000, RZ ;  /* 0x0001000096377824 */ /* 0x000fe200078e00ff */
[----:B------:R-:W-:Y:S01]  /*6ab0*/  LOP3.LUT R59, R154, 0xffff0000, RZ, 0xc0, !PT ;  /* 0xffff00009a3b7812 */ /* 0x000fe200078ec0ff */
[----:B------:R-:W-:Y:S01]  /*6ac0*/  IMAD.U32 R52, R44, 0x10000, RZ ;  /* 0x000100002c347824 */ /* 0x000fe200078e00ff */
[----:B------:R-:W-:Y:S01]  /*6ad0*/  LOP3.LUT R57, R150, 0xffff0000, RZ, 0xc0, !PT ;  /* 0xffff000096397812 */ /* 0x000fe200078ec0ff */
[C---:B------:R-:W-:Y:S01]  /*6ae0*/  FMUL.FTZ R127, R53.reuse, R56 ;  /* 0x00000038357f7220 */ /* 0x040fe20000410000 */
[----:B------:R-:W-:Y:S01]  /*6af0*/  PRMT R148, R148, 0x5410, R159 ;  /* 0x0000541094947816 */ /* 0x000fe2000000009f */
[----:B------:R-:W-:Y:S01]  /*6b00*/  FMUL.FTZ R53, R53, R55 ;  /* 0x0000003735357220 */ /* 0x000fe20000410000 */
[----:B------:R-:W-:Y:S01]  /*6b10*/  FMUL.FTZ R155, R82, R149 ;  /* 0x00000095529b7220 */ /* 0x000fe20000410000 */
[----:B------:R-:W-:Y:S01]  /*6b20*/  FFMA.FTZ R127, R52, R55, -R127 ;  /* 0x00000037347f7223 */ /* 0x000fe2000001087f */
[----:B------:R-:W-:Y:S01]  /*6b30*/  LOP3.LUT R44, R44, 0xffff0000, RZ, 0xc0, !PT ;  /* 0xffff00002c2c7812 */ /* 0x000fe200078ec0ff */
[C---:B------:R-:W-:Y:S01]  /*6b40*/  IMAD.U32 R45, R46.reuse, 0x10000, RZ ;  /* 0x000100002e2d7824 */ /* 0x040fe200078e00ff */
[----:B------:R-:W-:Y:S01]  /*6b50*/  LOP3.LUT R47, R46, 0xffff0000, RZ, 0xc0, !PT ;  /* 0xffff00002e2f7812 */ /* 0x000fe200078ec0ff */
[C---:B------:R-:W-:Y:S01]  /*6b60*/  FMUL.FTZ R149, R48.reuse, R59 ;  /* 0x0000003b30957220 */ /* 0x040fe20000410000 */
[----:B------:R-:W-:Y:S01]  /*6b70*/  FMUL.FTZ R55, R48, R57 ;  /* 0x0000003930377220 */ /* 0x000fe20000410000 */
[C---:B------:R-:W-:Y:S01]  /*6b80*/  IMAD.U32 R46, R50.reuse, 0x10000, RZ ;  /* 0x00010000322e7824 */ /* 0x040fe200078e00ff */
[----:B------:R-:W-:Y:S01]  /*6b90*/  LOP3.LUT R50, R50, 0xffff0000, RZ, 0xc0, !PT ;  /* 0xffff000032327812 */ /* 0x000fe200078ec0ff */
[----:B------:R-:W-:-:S02]  /*6ba0*/  IMAD.U32 R48, R148, 0x10000, RZ ;  /* 0x0001000094307824 */ /* 0x000fc400078e00ff */
[----:B------:R-:W-:Y:S01]  /*6bb0*/  FFMA.FTZ R53, R52, R56, R53 ;  /* 0x0000003834357223 */ /* 0x000fe20000010035 */
[----:B------:R-:W-:Y:S01]  /*6bc0*/  LOP3.LUT R148, R148, 0xffff0000, RZ, 0xc0, !PT ;  /* 0xffff000094947812 */ /* 0x000fe200078ec0ff */
[----:B------:R-:W-:Y:S02]  /*6bd0*/  IMAD.U32 R52, R152, 0x10000, RZ ;  /* 0x0001000098347824 */ /* 0x000fe400078e00ff */
[----:B------:R-:W-:Y:S01]  /*6be0*/  FFMA.FTZ R155, R54, R153, R155 ;  /* 0x00000099369b7223 */ /* 0x000fe2000001009b */
[----:B------:R-:W-:Y:S01]  /*6bf0*/  LOP3.LUT R152, R152, 0xffff0000, RZ, 0xc0, !PT ;  /* 0xffff000098987812 */ /* 0x000fe200078ec0ff */
[C---:B------:R-:W-:Y:S01]  /*6c00*/  FFMA.FTZ R54, R44.reuse, R57, -R149 ;  /* 0x000000392c367223 */ /* 0x040fe20000010895 */
[----:B------:R-:W-:Y:S01]  /*6c10*/  FFMA.FTZ R44, R44, R59, R55 ;  /* 0x0000003b2c2c7223 */ /* 0x000fe20000010037 */
[----:B------:R-:W-:Y:S01]  /*6c20*/  FMUL.FTZ R55, R46, R48 ;  /* 0x000000302e377220 */ /* 0x000fe20000410000 */
[----:B------:R-:W-:Y:S01]  /*6c30*/  FMUL.FTZ R57, R50, R148 ;  /* 0x0000009432397220 */ /* 0x000fe20000410000 */
[----:B------:R-:W-:Y:S01]  /*6c40*/  FMUL.FTZ R56, R46, R52 ;  /* 0x000000342e387220 */ /* 0x000fe20000410000 */
[----:B------:R-:W-:Y:S01]  /*6c50*/  FMUL.FTZ R46, R50, R152 ;  /* 0x00000098322e7220 */ /* 0x000fe20000410000 */
[----:B------:R-:W-:Y:S01]  /*6c60*/  FFMA.FTZ R55, R45, R52, R55 ;  /* 0x000000342d377223 */ /* 0x000fe20000010037 */
[----:B------:R-:W-:Y:S01]  /*6c70*/  FFMA.FTZ R152, R47, R152, R57 ;  /* 0x000000982f987223 */ /* 0x000fe20000010039 */
[----:B------:R-:W-:Y:S01]  /*6c80*/  FFMA.FTZ R56, R45, R48, -R56 ;  /* 0x000000302d387223 */ /* 0x000fe20000010838 */
[----:B------:R-:W-:Y:S01]  /*6c90*/  FFMA.FTZ R45, R47, R148, -R46 ;  /* 0x000000942f2d7223 */ /* 0x000fe2000001082e */
[----:B------:R-:W-:-:S02]  /*6ca0*/  F2FP.BF16.F32.PACK_AB R49, R126, R49 ;  /* 0x000000317e31723e */ /* 0x000fc400000010ff */
[----:B------:R-:W-:Y:S02]  /*6cb0*/  F2FP.BF16.F32.PACK_AB R48, R54, R127 ;  /* 0x0000007f3630723e */ /* 0x000fe400000010ff */
[----:B------:R-:W-:Y:S02]  /*6cc0*/  F2FP.BF16.F32.PACK_AB R51, R80, R51 ;  /* 0x000000335033723e */ /* 0x000fe400000010ff */
[----:B------:R-:W-:Y:S01]  /*6cd0*/  F2FP.BF16.F32.PACK_AB R50, R44, R53 ;  /* 0x000000352c32723e */ /* 0x000fe200000010ff */
[----:B------:R-:W-:Y:S01]  /*6ce0*/  IMAD.MOV.U32 R44, RZ, RZ, R48 ;  /* 0x000000ffff2c7224 */ /* 0x000fe200078e0030 */
        /* <DEDUP_REMOVED lines=8> */
[----:B------:R-:W-:-:S07]  /*6d70*/  IMAD.MOV.U32 R51, RZ, RZ, R58 ;  /* 0x000000ffff337224 */ /* 0x000fce00078e003a */
.L_x_1390:
[----:B------:R-:W-:Y:S05]  /*6d80*/  BSYNC B2 ;  /* 0x0000000000027941 */ /* 0x000fea0003800000 */
.L_x_1389:
        /* <DEDUP_REMOVED lines=11> */
.L_x_1388:
[----:B------:R-:W-:Y:S05]  /*6e40*/  BSYNC B1 ;  /* 0x0000000000017941 */ /* 0x000fea0003800000 */
.L_x_1387:
[----:B------:R-:W-:Y:S01]  /*6e50*/  ISETP.GE.OR P4, PT, R188, R112, P2 ;  /* 0x00000070bc00720c */ /* 0x000fe20001786670 */
[----:B------:R-:W-:-:S12]  /*6e60*/  BSSY B1, `(.L_x_1391) ;  /* 0x0000083000017945 */ /* 0x000fd80003800000 */
[----:B------:R-:W-:Y:S05]  /*6e70*/  @P4 BRA `(.L_x_1392) ;  /* 0x0000000800044947 */ /* 0x000fea0003800000 */
[-C--:B-123--:R-:W-:Y:S01]  /*6e80*/  IMAD R44, R217, R122.reuse, RZ ;  /* 0x0000007ad92c7224 */ /* 0x08efe200078e02ff */
        /* <DEDUP_REMOVED lines=27> */
[----:B-1----:R-:W-:Y:S01]  /*7040*/  IMAD.U32 R59, R45, 0x10000, RZ ;  /* 0x000100002d3b7824 */ /* 0x002fe200078e00ff */
[----:B------:R-:W-:Y:S01]  /*7050*/  SHF.R.U32.HI R76, RZ, 0x10, R65 ;  /* 0x00000010ff4c7819 */ /* 0x000fe20000011641 */
[----:B------:R-:W-:Y:S01]  /*7060*/  IMAD.U32 R58, R44, 0x10000, RZ ;  /* 0x000100002c3a7824 */ /* 0x000fe200078e00ff */
[----:B------:R-:W-:Y:S02]  /*7070*/  PRMT R143, R143, 0x5410, R82 ;  /* 0x000054108f8f7816 */ /* 0x000fe40000000052 */
[----:B------:R-:W-:Y:S02]  /*7080*/  PRMT R147, R147, 0x5410, R76 ;  /* 0x0000541093937816 */ /* 0x000fe4000000004c */
[--C-:B------:R-:W-:Y:S02]  /*7090*/  SHF.R.U64 R81, R62, 0x10, R63.reuse ;  /* 0x000000103e517819 */ /* 0x100fe4000000123f */
[----:B------:R-:W-:Y:S01]  /*70a0*/  SHF.R.U32.HI R78, RZ, 0x10, R63 ;  /* 0x00000010ff4e7819 */ /* 0x000fe2000001163f */
[----:B--2---:R-:W-:Y:S01]  /*70b0*/  IMAD.U32 R63, R49, 0x10000, RZ ;  /* 0x00010000313f7824 */ /* 0x004fe200078e00ff */
[--C-:B------:R-:W-:Y:S01]  /*70c0*/  SHF.R.U64 R77, R66, 0x10, R67.reuse ;  /* 0x00000010424d7819 */ /* 0x100fe20000001243 */
[----:B------:R-:W-:Y:S01]  /*70d0*/  IMAD.U32 R76, R147, 0x10000, RZ ;  /* 0x00010000934c7824 */ /* 0x000fe200078e00ff */
[----:B------:R-:W-:Y:S01]  /*70e0*/  SHF.R.U32.HI R80, RZ, 0x10, R67 ;  /* 0x00000010ff507819 */ /* 0x000fe20000011643 */
[----:B------:R-:W-:Y:S01]  /*70f0*/  IMAD.U32 R66, R143, 0x10000, RZ ;  /* 0x000100008f427824 */ /* 0x000fe200078e00ff */
[----:B------:R-:W-:Y:S01]  /*7100*/  PRMT R141, R141, 0x5410, R78 ;  /* 0x000054108d8d7816 */ /* 0x000fe2000000004e */
[----:B------:R-:W-:Y:S01]  /*7110*/  FMUL.FTZ R78, R63, R76 ;  /* 0x0000004c3f4e7220 */ /* 0x000fe20000410000 */
[----:B------:R-:W-:Y:S01]  /*7120*/  PRMT R145, R145, 0x5410, R80 ;  /* 0x0000541091917816 */ /* 0x000fe20000000050 */
[-C--:B------:R-:W-:Y:S01]  /*7130*/  FMUL.FTZ R80, R63, R66.reuse ;  /* 0x000000423f507220 */ /* 0x080fe20000410000 */
[----:B------:R-:W-:Y:S01]  /*7140*/  SHF.R.U64 R79, R64, 0x10, R65 ;  /* 0x00000010404f7819 */ /* 0x000fe20000001241 */
[----:B------:R-:W-:Y:S01]  /*7150*/  FFMA.FTZ R78, R59, R66, -R78 ;  /* 0x000000423b4e7223 */ /* 0x000fe2000001084e */
[----:B------:R-:W-:Y:S01]  /*7160*/  LOP3.LUT R64, R49, 0xffff0000, RZ, 0xc0, !PT ;  /* 0xffff000031407812 */ /* 0x000fe200078ec0ff */
[----:B------:R-:W-:Y:S01]  /*7170*/  FFMA.FTZ R80, R59, R76, R80 ;  /* 0x0000004c3b507223 */ /* 0x000fe20000010050 */
[----:B------:R-:W-:Y:S01]  /*7180*/  LOP3.LUT R147, R147, 0xffff0000, RZ, 0xc0, !PT ;  /* 0xffff000093937812 */ /* 0x000fe200078ec0ff */
[----:B------:R-:W-:Y:S01]  /*7190*/  IMAD.U32 R65, R51, 0x10000, RZ ;  /* 0x0001000033417824 */ /* 0x000fe200078e00ff */
[----:B------:R-:W-:Y:S01]  /*71a0*/  LOP3.LUT R143, R143, 0xffff0000, RZ, 0xc0, !PT ;  /* 0xffff00008f8f7812 */ /* 0x000fe200078ec0ff */
[----:B------:R-:W-:Y:S01]  /*71b0*/  IMAD.U32 R59, R141, 0x10000, RZ ;  /* 0x000100008d3b7824 */ /* 0x000fe200078e00ff */
[----:B------:R-:W-:Y:S01]  /*71c0*/  SHF.R.U64 R83, R60, 0x10, R61 ;  /* 0x000000103c537819 */ /* 0x000fe2000000123d */
[----:B------:R-:W-:Y:S01]  /*71d0*/  IMAD.U32 R63, R145, 0x10000, RZ ;  /* 0x00010000913f7824 */ /* 0x000fe200078e00ff */
[----:B------:R-:W-:Y:S01]  /*71e0*/  LOP3.LUT R60, R45, 0xffff0000, RZ, 0xc0, !PT ;  /* 0xffff00002d3c7812 */ /* 0x000fe200078ec0ff */
[----:B------:R-:W-:Y:S01]  /*71f0*/  IMAD.U32 R61, R48, 0x10000, RZ ;  /* 0x00010000303d7824 */ /* 0x000fe200078e00ff */
[----:B------:R-:W-:Y:S01]  /*7200*/  PRMT R144, R144, 0x5410, R77 ;  /* 0x0000541090907816 */ /* 0x000fe2000000004d */
[----:B------:R-:W-:Y:S01]  /*7210*/  FMUL.FTZ R67, R64, R147 ;  /* 0x0000009340437220 */ /* 0x000fe20000410000 */
[----:B------:R-:W-:Y:S01]  /*7220*/  LOP3.LUT R62, R48, 0xffff0000, RZ, 0xc0, !PT ;  /* 0xffff0000303e7812 */ /* 0x000fe200078ec0ff */
[----:B------:R-:W-:Y:S01]  /*7230*/  FMUL.FTZ R77, R64, R143 ;  /* 0x0000008f404d7220 */ /* 0x000fe20000410000 */
[----:B------:R-:W-:Y:S01]  /*7240*/  IMAD.U32 R48, R47, 0x10000, RZ ;  /* 0x000100002f307824 */ /* 0x000fe200078e00ff */
[----:B------:R-:W-:Y:S01]  /*7250*/  LOP3.LUT R51, R51, 0xffff0000, RZ, 0xc0, !PT ;  /* 0xffff000033337812 */ /* 0x000fe200078ec0ff */
[C---:B------:R-:W-:Y:S01]  /*7260*/  FMUL.FTZ R66, R65.reuse, R59 ;  /* 0x0000003b41427220 */ /* 0x040fe20000410000 */
[----:B------:R-:W-:Y:S01]  /*7270*/  PRMT R146, R146, 0x5410, R79 ;  /* 0x0000541092927816 */ /* 0x000fe2000000004f */
[----:B------:R-:W-:Y:S01]  /*7280*/  FMUL.FTZ R79, R65, R63 ;  /* 0x0000003f414f7220 */ /* 0x000fe20000410000 */
[----:B------:R-:W-:Y:S01]  /*7290*/  LOP3.LUT R64, R145, 0xffff0000, RZ, 0xc0, !PT ;  /* 0xffff000091407812 */ /* 0x000fe200078ec0ff */
[----:B------:R-:W-:Y:S01]  /*72a0*/  FFMA.FTZ R67, R60, R143, -R67 ;  /* 0x0000008f3c437223 */ /* 0x000fe20000010843 */
[----:B------:R-:W-:Y:S01]  /*72b0*/  PRMT R142, R142, 0x5410, R83 ;  /* 0x000054108e8e7816 */ /* 0x000fe20000000053 */
[----:B------:R-:W-:Y:S01]  /*72c0*/  FFMA.FTZ R77, R60, R147, R77 ;  /* 0x000000933c4d7223 */ /* 0x000fe2000001004d */
[----:B------:R-:W-:Y:S01]  /*72d0*/  LOP3.LUT R49, R47, 0xffff0000, RZ, 0xc0, !PT ;  /* 0xffff00002f317812 */ /* 0x000fe200078ec0ff */
[C---:B------:R-:W-:Y:S01]  /*72e0*/  FFMA.FTZ R65, R48.reuse, R63, R66 ;  /* 0x0000003f30417223 */ /* 0x040fe20000010042 */
[----:B------:R-:W-:Y:S01]  /*72f0*/  LOP3.LUT R60, R141, 0xffff0000, RZ, 0xc0, !PT ;  /* 0xffff00008d3c7812 */ /* 0x000fe200078ec0ff */
[----:B------:R-:W-:Y:S01]  /*7300*/  FFMA.FTZ R79, R48, R59, -R79 ;  /* 0x0000003b304f7223 */ /* 0x000fe2000001084f */
[----:B------:R-:W-:Y:S01]  /*7310*/  FMUL.FTZ R66, R51, R64 ;  /* 0x0000004033427220 */ /* 0x000fe20000410000 */
[----:B------:R-:W-:Y:S01]  /*7320*/  IMAD.U32 R48, R142, 0x10000, RZ ;  /* 0x000100008e307824 */ /* 0x000fe200078e00ff */
[----:B------:R-:W-:Y:S01]  /*7330*/  PRMT R140, R140, 0x5410, R81 ;  /* 0x000054108c8c7816 */ /* 0x000fe20000000051 */
[----:B------:R-:W-:-:S02]  /*7340*/  IMAD.U32 R59, R146, 0x10000, RZ ;  /* 0x00010000923b7824 */ /* 0x000fc400078e00ff */
[-C--:B------:R-:W-:Y:S01]  /*7350*/  FMUL.FTZ R82, R51, R60.reuse ;  /* 0x0000003c33527220 */ /* 0x080fe20000410000 */
[----:B------:R-:W-:Y:S01]  /*7360*/  FFMA.FTZ R76, R49, R60, -R66 ;  /* 0x0000003c314c7223 */ /* 0x000fe20000010842 */
[CC--:B------:R-:W-:Y:S01]  /*7370*/  FMUL.FTZ R66, R61.reuse, R48.reuse ;  /* 0x000000303d427220 */ /* 0x0c0fe20000410000 */
[-C--:B------:R-:W-:Y:S01]  /*7380*/  FMUL.FTZ R51, R61, R59.reuse ;  /* 0x0000003b3d337220 */ /* 0x080fe20000410000 */
[----:B------:R-:W-:Y:S01]  /*7390*/  LOP3.LUT R146, R146, 0xffff0000, RZ, 0xc0, !PT ;  /* 0xffff000092927812 */ /* 0x000fe200078ec0ff */
[----:B------:R-:W-:Y:S02]  /*73a0*/  IMAD.U32 R47, R50, 0x10000, RZ ;  /* 0x00010000322f7824 */ /* 0x000fe400078e00ff */
[C---:B------:R-:W-:Y:S01]  /*73b0*/  FFMA.FTZ R66, R58.reuse, R59, R66 ;  /* 0x0000003b3a427223 */ /* 0x040fe20000010042 */
[----:B------:R-:W-:Y:S01]  /*73c0*/  FFMA.FTZ R60, R58, R48, -R51 ;  /* 0x000000303a3c7223 */ /* 0x000fe20000010833 */
[----:B------:R-:W-:Y:S01]  /*73d0*/  LOP3.LUT R45, R44, 0xffff0000, RZ, 0xc0, !PT ;  /* 0xffff00002c2d7812 */ /* 0x000fe200078ec0ff */
        /* <DEDUP_REMOVED lines=8> */
[C---:B------:R-:W-:Y:S01]  /*7460*/  IMAD.U32 R44, R46.reuse, 0x10000, RZ ;  /* 0x000100002e2c7824 */ /* 0x040fe200078e00ff */
[----:B------:R-:W-:Y:S01]  /*7470*/  LOP3.LUT R46, R46, 0xffff0000, RZ, 0xc0, !PT ;  /* 0xffff00002e2e7812 */ /* 0x000fe200078ec0ff */
[C---:B------:R-:W-:Y:S01]  /*7480*/  FMUL.FTZ R63, R47.reuse, R51 ;  /* 0x000000332f3f7220 */ /* 0x040fe20000410000 */
[----:B------:R-:W-:Y:S01]  /*7490*/  FMUL.FTZ R58, R47, R48 ;  /* 0x000000302f3a7220 */ /* 0x000fe20000410000 */
[-C--:B------:R-:W-:Y:S01]  /*74a0*/  FMUL.FTZ R62, R62, R142.reuse ;  /* 0x0000008e3e3e7220 */ /* 0x080fe20000410000 */
[C---:B------:R-:W-:Y:S01]  /*74b0*/  FFMA.FTZ R61, R45.reuse, R142, -R64 ;  /* 0x0000008e2d3d7223 */ /* 0x040fe20000010840 */
[C---:B------:R-:W-:Y:S01]  /*74c0*/  FMUL.FTZ R47, R50.reuse, R59 ;  /* 0x0000003b322f7220 */ /* 0x040fe20000410000 */
[----:B------:R-:W-:Y:S01]  /*74d0*/  FMUL.FTZ R50, R50, R49 ;  /* 0x0000003132327220 */ /* 0x000fe20000410000 */
[C---:B------:R-:W-:Y:S01]  /*74e0*/  FFMA.FTZ R63, R44.reuse, R48, -R63 ;  /* 0x000000302c3f7223 */ /* 0x040fe2000001083f */
[----:B------:R-:W-:Y:S01]  /*74f0*/  FFMA.FTZ R58, R44, R51, R58 ;  /* 0x000000332c3a7223 */ /* 0x000fe2000001003a */
        /* <DEDUP_REMOVED lines=9> */
[----:B------:R-:W-:Y:S02]  /*7590*/  F2FP.BF16.F32.PACK_AB R47, R76, R79 ;  /* 0x0000004f4c2f723e */ /* 0x000fe400000010ff */
[----:B------:R-:W-:Y:S02]  /*75a0*/  F2FP.BF16.F32.PACK_AB R49, R77, R80 ;  /* 0x000000504d31723e */ /* 0x000fe400000010ff */
[----:B------:R-:W-:-:S02]  /*75b0*/  F2FP.BF16.F32.PACK_AB R51, R82, R65 ;  /* 0x000000415233723e */ /* 0x000fc400000010ff */
[----:B------:R-:W-:-:S07]  /*75c0*/  F2FP.BF16.F32.PACK_AB R50, R59, R58 ;  /* 0x0000003a3b32723e */ /* 0x000fce00000010ff */
.L_x_1394:
[----:B------:R-:W-:Y:S05]  /*75d0*/  BSYNC B2 ;  /* 0x0000000000027941 */ /* 0x000fea0003800000 */
.L_x_1393:
        /* <DEDUP_REMOVED lines=11> */
.L_x_1392:
[----:B------:R-:W-:Y:S05]  /*7690*/  BSYNC B1 ;  /* 0x0000000000017941 */ /* 0x000fea0003800000 */
.L_x_1391:
[----:B------:R-:W-:Y:S01]  /*76a0*/  ISETP.GE.OR P4, PT, R190, R112, P2 ;  /* 0x00000070be00720c */ /* 0x000fe20001786670 */
[-C--:B-1234-:R-:W-:Y:S02]  /*76b0*/  IMAD R44, R216, R122.reuse, RZ ;  /* 0x0000007ad82c7224 */ /* 0x09efe400078e02ff */
[----:B------:R-:W-:-:S04]  /*76c0*/  IMAD.WIDE.U32 R120, R190, R122, R120 ;  /* 0x0000007abe787225 */ /* 0x000fc800078e0078 */
[----:B------:R-:W-:-:S06]  /*76d0*/  IMAD R57, R190, R123, R44 ;  /* 0x0000007bbe397224 */ /* 0x000fcc00078e022c */
[----:B------:R-:W-:Y:S05]  /*76e0*/  @P4 BRA `(.L_x_1371) ;  /* 0x0000000c00804947 */ /* 0x000fea0003800000 */
[----:B------:R-:W1:Y:S01]  /*76f0*/  LDC.64 R52, c[0x0][0x2d8] ;  /* 0x0000b600ff347b82 */ /* 0x000e620000000a00 */
[----:B------:R-:W-:Y:S01]  /*7700*/  IMAD.IADD R57, R121, 0x1, R57 ;  /* 0x0000000179397824 */ /* 0x000fe200078e0239 */
[----:B------:R-:W-:Y:S01]  /*7710*/  IADD3 R44, P4, P5, R98, R120, R32 ;  /* 0x00000078622c7210 */ /* 0x000fe20007d9e020 */
[----:B------:R-:W-:Y:S01]  /*7720*/  BSSY B1, `(.L_x_1395) ;  /* 0x0000072000017945 */ /* 0x000fe20003800000 */
[----:B------:R-:W-:Y:S02]  /*7730*/  ISETP.NE.AND P6, PT, R0, RZ, PT ;  /* 0x000000ff0000720c */ /* 0x000fe40003fc5270 */
[----:B------:R-:W-:Y:S02]  /*7740*/  IADD3.X R45, R30, R57, R39, P4, P5 ;  /* 0x000000391e2d7210 */ /* 0x000fe400027ea427 */
[----:B------:R-:W-:Y:S02]  /*7750*/  SEL R139, R116, R139, !P6 ;  /* 0x0000008b748b7207 */ /* 0x000fe40007000000 */
[----:B-1----:R-:W-:-:S04]  /*7760*/  LEA R54, P4, R44, R52, 0x1 ;  /* 0x000000342c367211 */ /* 0x002fc800078808ff */
[----:B------:R-:W-:Y:S02]  /*7770*/  LEA.HI.X R55, R44, R53, R45, 0x1, P4 ;  /* 0x000000352c377211 */ /* 0x000fe400020f0c2d */
[----:B------:R-:W-:-:S04]  /*7780*/  SHF.R.S32.HI R44, RZ, 0x1f, R139 ;  /* 0x0000001fff2c7819 */ /* 0x000fc8000001148b */
[----:B------:R-:W-:-:S04]  /*7790*/  LEA.HI R44, R44, R139, RZ, 0x4 ;  /* 0x0000008b2c2c7211 */ /* 0x000fc800078f20ff */
        /* <DEDUP_REMOVED lines=16> */
[--C-:B------:R-:W-:Y:S01]  /*78a0*/  SHF.R.U64 R67, R72, 0x10, R73.reuse ;  /* 0x0000001048437819 */ /* 0x100fe20000001249 */
[----:B--2---:R-:W-:Y:S01]  /*78b0*/  IMAD.U32 R62, R49, 0x10000, RZ ;  /* 0x00010000313e7824 */ /* 0x004fe200078e00ff */
[----:B------:R-:W-:Y:S01]  /*78c0*/  SHF.R.U32.HI R73, RZ, 0x10, R73 ;  /* 0x00000010ff497819 */ /* 0x000fe20000011649 */
[----:B-1----:R-:W-:Y:S01]  /*78d0*/  IMAD.U32 R56, R45, 0x10000, RZ ;  /* 0x000100002d387824 */ /* 0x002fe200078e00ff */
[--C-:B------:R-:W-:Y:S01]  /*78e0*/  SHF.R.U64 R77, R68, 0x10, R69.reuse ;  /* 0x00000010444d7819 */ /* 0x100fe20000001245 */
[----:B------:R-:W-:Y:S01]  /*78f0*/  IMAD.U32 R64, R51, 0x10000, RZ ;  /* 0x0001000033407824 */ /* 0x000fe200078e00ff */
[----:B------:R-:W-:Y:S01]  /*7900*/  SHF.R.U32.HI R68, RZ, 0x10, R69 ;  /* 0x00000010ff447819 */ /* 0x000fe20000011645 */
[----:B------:R-:W-:Y:S01]  /*7910*/  IMAD.U32 R60, R48, 0x10000, RZ ;  /* 0x00010000303c7824 */ /* 0x000fe200078e00ff */
[----:B------:R-:W-:Y:S02]  /*7920*/  SHF.R.U64 R69, R70, 0x10, R71 ;  /* 0x0000001046457819 */ /* 0x000fe40000001247 */
[----:B------:R-:W-:-:S02]  /*7930*/  PRMT R130, R130, 0x5410, R73 ;  /* 0x0000541082827816 */ /* 0x000fc40000000049 */
[----:B------:R-:W-:Y:S02]  /*7940*/  SHF.R.U32.HI R70, RZ, 0x10, R71 ;  /* 0x00000010ff467819 */ /* 0x000fe40000011647 */
[----:B------:R-:W-:Y:S02]  /*7950*/  PRMT R135, R135, 0x5410, R68 ;  /* 0x0000541087877816 */ /* 0x000fe40000000044 */
[----:B------:R-:W-:Y:S02]  /*7960*/  SHF.R.U64 R71, R74, 0x10, R75 ;  /* 0x000000104a477819 */ /* 0x000fe4000000124b */
[----:B------:R-:W-:Y:S01]  /*7970*/  PRMT R138, R138, 0x5410, R69 ;  /* 0x000054108a8a7816 */ /* 0x000fe20000000045 */
[----:B------:R-:W-:Y:S01]  /*7980*/  IMAD.U32 R69, R130, 0x10000, RZ ;  /* 0x0001000082457824 */ /* 0x000fe200078e00ff */
[----:B------:R-:W-:Y:S02]  /*7990*/  SHF.R.U32.HI R74, RZ, 0x10, R75 ;  /* 0x00000010ff4a7819 */ /* 0x000fe4000001164b */
[----:B------:R-:W-:Y:S01]  /*79a0*/  PRMT R132, R132, 0x5410, R67 ;  /* 0x0000541084847816 */ /* 0x000fe20000000043 */
[----:B------:R-:W-:Y:S01]  /*79b0*/  IMAD.U32 R67, R135, 0x10000, RZ ;  /* 0x0001000087437824 */ /* 0x000fe200078e00ff */
[----:B------:R-:W-:Y:S01]  /*79c0*/  PRMT R134, R134, 0x5410, R71 ;  /* 0x0000541086867816 */ /* 0x000fe20000000047 */
[C---:B------:R-:W-:Y:S01]  /*79d0*/  FMUL.FTZ R71, R62.reuse, R69 ;  /* 0x000000453e477220 */ /* 0x040fe20000410000 */
[----:B------:R-:W-:Y:S01]  /*79e0*/  PRMT R133, R133, 0x5410, R74 ;  /* 0x0000541085857816 */ /* 0x000fe2000000004a */
[-C--:B------:R-:W-:Y:S01]  /*79f0*/  FMUL.FTZ R73, R62, R67.reuse ;  /* 0x000000433e497220 */ /* 0x080fe20000410000 */
[----:B------:R-:W-:Y:S01]  /*7a00*/  LOP3.LUT R63, R49, 0xffff0000, RZ, 0xc0, !PT ;  /* 0xffff0000313f7812 */ /* 0x000fe200078ec0ff */
[----:B------:R-:W-:Y:S01]  /*7a10*/  FFMA.FTZ R66, R56, R67, -R71 ;  /* 0x0000004338427223 */ /* 0x000fe20000010847 */
[----:B------:R-:W-:Y:S01]  /*7a20*/  PRMT R137, R137, 0x5410, R70 ;  /* 0x0000541089897816 */ /* 0x000fe20000000046 */
[----:B------:R-:W-:Y:S01]  /*7a30*/  IMAD.U32 R71, R133, 0x10000, RZ ;  /* 0x0001000085477824 */ /* 0x000fe200078e00ff */
[----:B------:R-:W-:Y:S01]  /*7a40*/  LOP3.LUT R130, R130, 0xffff0000, RZ, 0xc0, !PT ;  /* 0xffff000082827812 */ /* 0x000fe200078ec0ff */
[----:B------:R-:W-:Y:S01]  /*7a50*/  FFMA.FTZ R73, R56, R69, R73 ;  /* 0x0000004538497223 */ /* 0x000fe20000010049 */
[----:B------:R-:W-:Y:S01]  /*7a60*/  LOP3.LUT R135, R135, 0xffff0000, RZ, 0xc0, !PT ;  /* 0xffff000087877812 */ /* 0x000fe200078ec0ff */
[----:B------:R-:W-:Y:S01]  /*7a70*/  IMAD.U32 R67, R137, 0x10000, RZ ;  /* 0x0001000089437824 */ /* 0x000fe200078e00ff */
[----:B------:R-:W-:Y:S01]  /*7a80*/  LOP3.LUT R58, R45, 0xffff0000, RZ, 0xc0, !PT ;  /* 0xffff00002d3a7812 */ /* 0x000fe200078ec0ff */
[-C--:B------:R-:W-:Y:S01]  /*7a90*/  FMUL.FTZ R75, R63, R130.reuse ;  /* 0x000000823f4b7220 */ /* 0x080fe20000410000 */
[----:B------:R-:W-:Y:S01]  /*7aa0*/  LOP3.LUT R65, R51, 0xffff0000, RZ, 0xc0, !PT ;  /* 0xffff000033417812 */ /* 0x000fe200078ec0ff */
[----:B------:R-:W-:Y:S01]  /*7ab0*/  FMUL.FTZ R63, R63, R135 ;  /* 0x000000873f3f7220 */ /* 0x000fe20000410000 */
[----:B------:R-:W-:Y:S01]  /*7ac0*/  LOP3.LUT R62, R133, 0xffff0000, RZ, 0xc0, !PT ;  /* 0xffff0000853e7812 */ /* 0x000fe200078ec0ff */
[C---:B------:R-:W-:Y:S01]  /*7ad0*/  FMUL.FTZ R69, R64.reuse, R71 ;  /* 0x0000004740457220 */ /* 0x040fe20000410000 */
[----:B------:R-:W-:Y:S01]  /*7ae0*/  LOP3.LUT R56, R137, 0xffff0000, RZ, 0xc0, !PT ;  /* 0xffff000089387812 */ /* 0x000fe200078ec0ff */
[----:B------:R-:W-:Y:S01]  /*7af0*/  FMUL.FTZ R64, R64, R67 ;  /* 0x0000004340407220 */ /* 0x000fe20000410000 */
[----:B------:R-:W-:Y:S01]  /*7b00*/  LOP3.LUT R61, R48, 0xffff0000, RZ, 0xc0, !PT ;  /* 0xffff0000303d7812 */ /* 0x000fe200078ec0ff */
[C---:B------:R-:W-:Y:S01]  /*7b10*/  IMAD.U32 R48, R47.reuse, 0x10000, RZ ;  /* 0x000100002f307824 */ /* 0x040fe200078e00ff */
[----:B------:R-:W-:Y:S01]  /*7b20*/  PRMT R136, R136, 0x5410, R77 ;  /* 0x0000541088887816 */ /* 0x000fe2000000004d */
        /* <DEDUP_REMOVED lines=11> */
[C---:B------:R-:W-:Y:S01]  /*7be0*/  IMAD.U32 R45, R44.reuse, 0x10000, RZ ;  /* 0x000100002c2d7824 */ /* 0x040fe200078e00ff */
[----:B------:R-:W-:Y:S01]  /*7bf0*/  LOP3.LUT R44, R44, 0xffff0000, RZ, 0xc0, !PT ;  /* 0xffff00002c2c7812 */ /* 0x000fe200078ec0ff */
[C---:B------:R-:W-:Y:S01]  /*7c00*/  FFMA.FTZ R68, R49.reuse, R56, -R68 ;  /* 0x0000003831447223 */ /* 0x040fe20000010844 */
[----:B------:R-:W-:Y:S01]  /*7c10*/  FFMA.FTZ R67, R49, R62, R70 ;  /* 0x0000003e31437223 */ /* 0x000fe20000010046 */
[C---:B------:R-:W-:Y:S01]  /*7c20*/  FMUL.FTZ R49, R61.reuse, R132 ;  /* 0x000000843d317220 */ /* 0x040fe20000410000 */
[C---:B------:R-:W-:Y:S01]  /*7c30*/  FMUL.FTZ R56, R60.reuse, R58 ;  /* 0x0000003a3c387220 */ /* 0x040fe20000410000 */
[----:B------:R-:W-:Y:S01]  /*7c40*/  FMUL.FTZ R63, R60, R48 ;  /* 0x000000303c3f7220 */ /* 0x000fe20000410000 */
[----:B------:R-:W-:Y:S01]  /*7c50*/  FMUL.FTZ R65, R61, R136 ;  /* 0x000000883d417220 */ /* 0x000fe20000410000 */
[----:B------:R-:W-:-:S02]  /*7c60*/  IMAD.U32 R51, R50, 0x10000, RZ ;  /* 0x0001000032337824 */ /* 0x000fc400078e00ff */
[----:B------:R-:W-:Y:S01]  /*7c70*/  FFMA.FTZ R61, R44, R136, -R49 ;  /* 0x000000882c3d7223 */ /* 0x000fe20000010831 */
[----:B------:R-:W-:Y:S01]  /*7c80*/  LOP3.LUT R50, R50, 0xffff0000, RZ, 0xc0, !PT ;  /* 0xffff000032327812 */ /* 0x000fe200078ec0ff */
[C---:B------:R-:W-:Y:S01]  /*7c90*/  FFMA.FTZ R60, R45.reuse, R48, -R56 ;  /* 0x000000302d3c7223 */ /* 0x040fe20000010838 */
[----:B------:R-:W-:Y:S01]  /*7ca0*/  FFMA.FTZ R63, R45, R58, R63 ;  /* 0x0000003a2d3f7223 */ /* 0x000fe2000001003f */
[C---:B------:R-:W-:Y:S01]  /*7cb0*/  LOP3.LUT R49, R134.reuse, 0xffff0000, RZ, 0xc0, !PT ;  /* 0xffff000086317812 */ /* 0x040fe200078ec0ff */
[----:B------:R-:W-:Y:S01]  /*7cc0*/  IMAD.U32 R56, R134, 0x10000, RZ ;  /* 0x0001000086387824 */ /* 0x000fe200078e00ff */
[C---:B------:R-:W-:Y:S01]  /*7cd0*/  LOP3.LUT R45, R138.reuse, 0xffff0000, RZ, 0xc0, !PT ;  /* 0xffff00008a2d7812 */ /* 0x040fe200078ec0ff */
[----:B------:R-:W-:Y:S02]  /*7ce0*/  IMAD.U32 R48, R138, 0x10000, RZ ;  /* 0x000100008a307824 */ /* 0x000fe400078e00ff */
[----:B------:R-:W-:Y:S01]  /*7cf0*/  FFMA.FTZ R44, R44, R132, R65 ;  /* 0x000000842c2c7223 */ /* 0x000fe20000010041 */
[C---:B------:R-:W-:Y:S01]  /*7d00*/  IMAD.U32 R47, R46.reuse, 0x10000, RZ ;  /* 0x000100002e2f7824 */ /* 0x040fe200078e00ff */
        /* <DEDUP_REMOVED lines=12> */
[----:B------:R-:W-:Y:S01]  /*7dd0*/  F2FP.BF16.F32.PACK_AB R50, R50, R51 ;  /* 0x000000333232723e */ /* 0x000fe200000010ff */
[----:B------:R-:W-:Y:S01]  /*7de0*/  IMAD.MOV.U32 R44, RZ, RZ, R60 ;  /* 0x000000ffff2c7224 */ /* 0x000fe200078e003c */
[----:B------:R-:W-:Y:S01]  /*7df0*/  F2FP.BF16.F32.PACK_AB R45, R75, R66 ;  /* 0x000000424b2d723e */ /* 0x000fe200000010ff */
[----:B------:R-:W-:Y:S01]  /*7e00*/  IMAD.MOV.U32 R51, RZ, RZ, R64 ;  /* 0x000000ffff337224 */ /* 0x000fe200078e0040 */
[----:B------:R-:W-:Y:S02]  /*7e10*/  F2FP.BF16.F32.PACK_AB R47, R68, R69 ;  /* 0x00000045442f723e */ /* 0x000fe400000010ff */
[----:B------:R-:W-:-:S02]  /*7e20*/  F2FP.BF16.F32.PACK_AB R49, R130, R73 ;  /* 0x000000498231723e */ /* 0x000fc400000010ff */
[----:B------:R-:W-:-:S07]  /*7e30*/  F2FP.BF16.F32.PACK_AB R46, R65, R58 ;  /* 0x0000003a412e723e */ /* 0x000fce00000010ff */
.L_x_1396:
[----:B------:R-:W-:Y:S05]  /*7e40*/  BSYNC B1 ;  /* 0x0000000000017941 */ /* 0x000fea0003800000 */
.L_x_1395:
[----:B-1----:R1:W-:Y:S01]  /*7e50*/  STG.E.128 desc[UR54][R54.64], R44 ;  /* 0x0000002c36007986 */ /* 0x0023e2000c101d36 */
[----:B------:R-:W-:-:S13]  /*7e60*/  ISETP.GE.AND P3, PT, R59, R131, PT ;  /* 0x000000833b00720c */ /* 0x000fda0003f66270 */
[----:B------:R-:W-:Y:S05]  /*7e70*/  @P3 BRA `(.L_x_1371) ;  /* 0x00000004009c3947 */ /* 0x000fea0003800000 */
[--C-:B-1----:R-:W-:Y:S02]  /*7e80*/  SHF.R.S32.HI R44, RZ, 0x1f, R59.reuse ;  /* 0x0000001fff2c7819 */ /* 0x102fe4000001143b */
[----:B------:R-:W-:-:S04]  /*7e90*/  IADD3 R59, P3, P4, R98, R120, R59 ;  /* 0x00000078623b7210 */ /* 0x000fc80007c7e03b */
[----:B------:R-:W-:Y:S02]  /*7ea0*/  IADD3.X R44, R30, R57, R44, P3, P4 ;  /* 0x000000391e2c7210 */ /* 0x000fe40001fe842c */
[----:B------:R-:W-:-:S04]  /*7eb0*/  LEA R52, P3, R59, R52, 0x1 ;  /* 0x000000343b347211 */ /* 0x000fc800078608ff */
[----:B------:R-:W-:-:S05]  /*7ec0*/  LEA.HI.X R53, R59, R53, R44, 0x1, P3 ;  /* 0x000000353b357211 */ /* 0x000fca00018f0c2c */
[----:B--2---:R1:W-:Y:S01]  /*7ed0*/  STG.E.128 desc[UR54][R52.64], R48 ;  /* 0x0000003034007986 */ /* 0x0043e2000c101d36 */
[----:B------:R-:W-:Y:S05]  /*7ee0*/  BRA `(.L_x_1371) ;  /* 0x0000000400807947 */ /* 0x000fea0003800000 */
.L_x_1334:
[----:B------:R-:W-:-:S06]  /*7ef0*/  UISETP.NE.AND UP0, UPT, UR39, 0x3, UPT ;  /* 0x000000032700788c */ /* 0x000fcc000bf05270 */
[----:B------:R-:W-:-:S13]  /*7f00*/  PLOP3.LUT P0, PT, PT, PT, UP0, 0x80, 0x0 ;  /* 0x000000000000781c */ /* 0x000fda0003f0f008 */
[----:B------:R-:W-:Y:S05]  /*7f10*/  @!P0 BRA `(.L_x_1397) ;  /* 0x0000000000048947 */ /* 0x000fea0003800000 */
[----:B------:R-:W-:Y:S01]  /*7f20*/  BPT.TRAP 0x1 ;  /* 0x000000040000795c */ /* 0x000fe20000300000 */
.L_x_1397:
[----:B------:R-:W-:Y:S01]  /*7f30*/  IMAD R103, R185, 0x8, R2 ;  /* 0x00000008b9677824 */ /* 0x000fe200078e0202 */
[----:B------:R-:W-:Y:S01]  /*7f40*/  SHF.L.U32 R124, R194, 0x1f, RZ ;  /* 0x0000001fc27c7819 */ /* 0x000fe200000006ff */
[----:B------:R-:W-:Y:S01]  /*7f50*/  IMAD R112, R26, -0x80, R24 ;  /* 0xffffff801a707824 */ /* 0x000fe200078e0218 */
[----:B------:R-:W-:Y:S01]  /*7f60*/  BSSY B1, `(.L_x_1398) ;  /* 0x0000006000017945 */ /* 0x000fe20003800000 */
[----:B------:R-:W-:Y:S01]  /*7f70*/  SHF.R.S32.HI R45, RZ, 0x1f, R26 ;  /* 0x0000001fff2d7819 */ /* 0x000fe2000001141a */
[----:B------:R-:W0:Y:S01]  /*7f80*/  SYNCS.PHASECHK.TRANS64.TRYWAIT P3, [R103+URZ+0x28890], R124 ;  /* 0x0288907c670075a7 */ /* 0x000e22000806017f */
[----:B------:R-:W-:Y:S01]  /*7f90*/  IMAD R44, R3, R26, RZ ;  /* 0x0000001a032c7224 */ /* 0x000fe200078e02ff */
[----:B------:R-:W-:Y:S01]  /*7fa0*/  VIMNMX R112, R112, 0x80, PT ;  /* 0x0000008070707848 */ /* 0x000fe20003fe0100 */
[----:B0-----:R-:W-:Y:S06]  /*7fb0*/  @!P3 BRA `(.L_x_1399) ;  /* 0x000001b000c0b947 */ /* 0x001fec0003800000 */
.L_x_1718:
[----:B------:R-:W-:Y:S05]  /*7fc0*/  BSYNC B1 ;  /* 0x0000000000017941 */ /* 0x000fea0003800000 */
.L_x_1398:
        /* <DEDUP_REMOVED lines=8> */
[----:B------:R-:W-:-:S03]  /*8050*/  @!P2 IADD3 R58, P3, R31, R52, RZ ;  /* 0x000000341f3aa210 */ /* 0x000fc60007f7e0ff */
        /* <DEDUP_REMOVED lines=11> */
.L_x_1401:
[----:B------:R-:W-:Y:S05]  /*8110*/  BSYNC B1 ;  /* 0x0000000000017941 */ /* 0x000fea0003800000 */
.L_x_1400:
[----:B------:R-:W-:Y:S01]  /*8120*/  ISETP.GE.AND P3, PT, R189, R112, PT ;  /* 0x00000070bd00720c */ /* 0x000fe20003f66270 */
[----:B------:R-:W-:-:S12]  /*8130*/  BSSY B1, `(.L_x_1402) ;  /* 0x0000012000017945 */ /* 0x000fd80003800000 */
[----:B------:R-:W-:Y:S05]  /*8140*/  @P3 BRA `(.L_x_1403) ;  /* 0x0000000000403947 */ /* 0x000fea0003800000 */
[----:B-1----:R-:W1:Y:S01]  /*8150*/  @!P2 LDC.64 R54, c[0x0][0x2d8] ;  /* 0x0000b600ff36ab82 */ /* 0x002e620000000a00 */
[----:B------:R-:W2:Y:S01]  /*8160*/  @!P2 LDS.128 R44, [R108+0x19400] ;  /* 0x019400006c2ca984 */ /* 0x000ea20000000c00 */
[----:B------:R-:W-:-:S03]  /*8170*/  IADD3 R60, P3, R90, R52, RZ ;  /* 0x000000345a3c7210 */ /* 0x000fc60007f7e0ff */
        /* <DEDUP_REMOVED lines=13> */
.L_x_1403:
[----:B------:R-:W-:Y:S05]  /*8250*/  BSYNC B1 ;  /* 0x0000000000017941 */ /* 0x000fea0003800000 */
.L_x_1402:
[----:B------:R-:W-:Y:S01]  /*8260*/  ISETP.GE.AND P3, PT, R188, R112, PT ;  /* 0x00000070bc00720c */ /* 0x000fe20003f66270 */
[----:B------:R-:W-:-:S12]  /*8270*/  BSSY B1, `(.L_x_1404) ;  /* 0x0000012000017945 */ /* 0x000fd80003800000 */
[----:B------:R-:W-:Y:S05]  /*8280*/  @P3 BRA `(.L_x_1405) ;  /* 0x0000000000403947 */ /* 0x000fea0003800000 */
[----:B-12---:R-:W1:Y:S01]  /*8290*/  @!P2 LDC.64 R54, c[0x0][0x2d8] ;  /* 0x0000b600ff36ab82 */ /* 0x006e620000000a00 */
[----:B------:R-:W2:Y:S01]  /*82a0*/  @!P2 LDS.128 R44, [R108+0x1a400] ;  /* 0x01a400006c2ca984 */ /* 0x000ea20000000c00 */
[----:B------:R-:W-:-:S03]  /*82b0*/  LEA R60, P3, R38, R52, 0x6 ;  /* 0x00000034263c7211 */ /* 0x000fc600078630ff */
        /* <DEDUP_REMOVED lines=13> */
.L_x_1405:
[----:B------:R-:W-:Y:S05]  /*8390*/  BSYNC B1 ;  /* 0x0000000000017941 */ /* 0x000fea0003800000 */
.L_x_1404:
[----:B------:R-:W-:-:S13]  /*83a0*/  ISETP.GE.AND P3, PT, R190, R112, PT ;  /* 0x00000070be00720c */ /* 0x000fda0003f66270 */
[----:B------:R-:W-:Y:S05]  /*83b0*/  @P3 BRA `(.L_x_1371) ;  /* 0x00000000004c3947 */ /* 0x000fea0003800000 */
[----:B------:R-:W3:Y:S01]  /*83c0*/  LDC.64 R58, c[0x0][0x2f0] ;  /* 0x0000bc00ff3a7b82 */ /* 0x000ee20000000a00 */
[----:B-12-4-:R-:W1:Y:S01]  /*83d0*/  @!P2 LDS.128 R44, [R108+0x1b400] ;  /* 0x01b400006c2ca984 */ /* 0x016e620000000c00 */
[----:B------:R-:W-:-:S03]  /*83e0*/  IMAD.MOV.U32 R53, RZ, RZ, R61 ;  /* 0x000000ffff357224 */ /* 0x000fc600078e003d */
[----:B------:R-:W2:Y:S03]  /*83f0*/  @!P1 LDS.128 R48, [R108+0x1f400] ;  /* 0x01f400006c309984 */ /* 0x000ea60000000c00 */
[----:B------:R-:W4:Y:S08]  /*8400*/  @!P2 LDC.64 R54, c[0x0][0x2d8] ;  /* 0x0000b600ff36ab82 */ /* 0x000f300000000a00 */
[----:B------:R-:W5:Y:S01]  /*8410*/  @!P1 LDC.64 R56, c[0x0][0x2d8] ;  /* 0x0000b600ff389b82 */ /* 0x000f620000000a00 */
[----:B---3--:R-:W-:-:S04]  /*8420*/  IMAD.WIDE.U32 R52, R58, 0x60, R52 ;  /* 0x000000603a347825 */ /* 0x008fc800078e0034 */
[----:B------:R-:W-:-:S04]  /*8430*/  IMAD R59, R59, 0x60, RZ ;  /* 0x000000603b3b7824 */ /* 0x000fc800078e02ff */
[----:B------:R-:W-:Y:S01]  /*8440*/  IMAD.IADD R59, R53, 0x1, R59 ;  /* 0x00000001353b7824 */ /* 0x000fe200078e023b */
[----:B------:R-:W-:-:S05]  /*8450*/  @!P2 IADD3 R53, P3, R31, R52, RZ ;  /* 0x000000341f35a210 */ /* 0x000fca0007f7e0ff */
        /* <DEDUP_REMOVED lines=9> */
.L_x_1371:
[----:B------:R-:W-:Y:S05]  /*84f0*/  BSYNC B0 ;  /* 0x0000000000007941 */ /* 0x000fea0003800000 */
.L_x_1333:
        /* <DEDUP_REMOVED lines=17> */
.L_x_1407:
[----:B------:R-:W-:Y:S05]  /*8610*/  BSYNC B0 ;  /* 0x0000000000007941 */ /* 0x000fea0003800000 */
.L_x_1406:
[----:B------:R-:W2:Y:S01]  /*8620*/  SYNCS.PHASECHK.TRANS64.TRYWAIT P0, [R103+URZ+0x288b0], R124 ;  /* 0x0288b07c670075a7 */ /* 0x000ea2000800017f */
[----:B------:R-:W-:Y:S01]  /*8630*/  ULDC UR37, c[0x0][0x2e4] ;  /* 0x0000b90000257ab9 */ /* 0x000fe20000000800 */
[----:B------:R-:W-:Y:S01]  /*8640*/  ULDC.64 UR40, c[0x0][0x318] ;  /* 0x0000c60000287ab9 */ /* 0x000fe20000000a00 */
[----:B------:R-:W-:Y:S01]  /*8650*/  ULDC.64 UR42, c[0x0][0x308] ;  /* 0x0000c200002a7ab9 */ /* 0x000fe20000000a00 */
[----:B------:R-:W-:Y:S04]  /*8660*/  BSSY B0, `(.L_x_1408) ;  /* 0x0000002000007945 */ /* 0x000fe80003800000 */
[----:B--2---:R-:W-:Y:S05]  /*8670*/  @!P0 BRA `(.L_x_1409) ;  /* 0x000001ac00248947 */ /* 0x004fea0003800000 */
.L_x_1719:
[----:B------:R-:W-:Y:S05]  /*8680*/  BSYNC B0 ;  /* 0x0000000000007941 */ /* 0x000fea0003800000 */
.L_x_1408:
[----:B------:R-:W-:Y:S01]  /*8690*/  ISETP.GE.AND P0, PT, R18, R112, PT ;  /* 0x000000701200720c */ /* 0x000fe20003f06270 */
[----:B------:R-:W-:Y:S01]  /*86a0*/  BSSY B0, `(.L_x_1410) ;  /* 0x0000011000007945 */ /* 0x000fe20003800000 */
[----:B------:R-:W-:-:S11]  /*86b0*/  IMAD.WIDE R48, R26, 0x80, R42 ;  /* 0x000000801a307825 */ /* 0x000fd600078e022a */
[----:B------:R-:W-:Y:S05]  /*86c0*/  @P0 BRA `(.L_x_1411) ;  /* 0x0000000000380947 */ /* 0x000fea0003800000 */
[----:B------:R-:W-:Y:S02]  /*86d0*/  IMAD R47, R49, UR40, RZ ;  /* 0x00000028312f7c24 */ /* 0x000fe4000f8e02ff */
        /* <DEDUP_REMOVED lines=13> */
.L_x_1411:
[----:B------:R-:W-:Y:S05]  /*87b0*/  BSYNC B0 ;  /* 0x0000000000007941 */ /* 0x000fea0003800000 */
.L_x_1410:
[----:B------:R-:W-:Y:S01]  /*87c0*/  ISETP.GE.AND P0, PT, R189, R112, PT ;  /* 0x00000070bd00720c */ /* 0x000fe20003f06270 */
[----:B------:R-:W-:-:S12]  /*87d0*/  BSSY B0, `(.L_x_1412) ;  /* 0x0000012000007945 */ /* 0x000fd80003800000 */
[----:B------:R-:W-:Y:S05]  /*87e0*/  @P0 BRA `(.L_x_1413) ;  /* 0x0000000000400947 */ /* 0x000fea0003800000 */
[----:B---3--:R-:W-:Y:S01]  /*87f0*/  IADD3 R47, P0, R48, 0x20, RZ ;  /* 0x00000020302f7810 */ /* 0x008fe20007f1e0ff */
[----:B------:R-:W-:-:S04]  /*8800*/  IMAD.MOV.U32 R45, RZ, RZ, R102 ;  /* 0x000000ffff2d7224 */ /* 0x000fc800078e0066 */
[----:B-1----:R-:W-:-:S04]  /*8810*/  IMAD.X R44, RZ, RZ, R49, P0 ;  /* 0x000000ffff2c7224 */ /* 0x002fc800000e0631 */
[----:B------:R-:W-:Y:S02]  /*8820*/  IMAD R46, R44, UR40, RZ ;  /* 0x000000282c2e7c24 */ /* 0x000fe4000f8e02ff */
[----:B------:R-:W-:-:S04]  /*8830*/  IMAD.MOV.U32 R44, RZ, RZ, R96 ;  /* 0x000000ffff2c7224 */ /* 0x000fc800078e0060 */
[----:B------:R-:W-:-:S04]  /*8840*/  IMAD.WIDE.U32 R44, R47, UR40, R44 ;  /* 0x000000282f2c7c25 */ /* 0x000fc8000f8e002c */
[----:B------:R-:W-:Y:S01]  /*8850*/  IMAD R47, R47, UR41, R46 ;  /* 0x000000292f2f7c24 */ /* 0x000fe2000f8e022e */
[----:B------:R-:W-:-:S03]  /*8860*/  LEA R50, P0, R44, UR42, 0x1 ;  /* 0x0000002a2c327c11 */ /* 0x000fc6000f8008ff */
[----:B------:R-:W-:-:S05]  /*8870*/  IMAD.IADD R45, R45, 0x1, R47 ;  /* 0x000000012d2d7824 */ /* 0x000fca00078e022f */
[----:B------:R-:W-:Y:S02]  /*8880*/  LEA.HI.X R51, R44, UR43, R45, 0x1, P0 ;  /* 0x0000002b2c337c11 */ /* 0x000fe400080f0c2d */
[----:B------:R-:W-:-:S13]  /*8890*/  ISETP.GE.AND P0, PT, R16, UR37, PT ;  /* 0x0000002510007c0c */ /* 0x000fda000bf06270 */
[----:B------:R-:W1:Y:S04]  /*88a0*/  @!P0 LDS.128 R44, [R108+0x1400] ;  /* 0x001400006c2c8984 */ /* 0x000e680000000c00 */
[----:B-1----:R-:W-:Y:S01]  /*88b0*/  @!P0 STG.E.128 desc[UR54][R50.64], R44 ;  /* 0x0000002c32008986 */ /* 0x002fe2000c101d36 */
[----:B------:R-:W-:-:S13]  /*88c0*/  ISETP.GE.AND P0, PT, R195, UR37, PT ;  /* 0x00000025c3007c0c */ /* 0x000fda000bf06270 */
[----:B------:R-:W1:Y:S04]  /*88d0*/  @!P0 LDS.128 R44, [R108+0x5400] ;  /* 0x005400006c2c8984 */ /* 0x000e680000000c00 */
[----:B-1----:R4:W-:Y:S02]  /*88e0*/  @!P0 STG.E.128 desc[UR54][R50.64+0x80], R44 ;  /* 0x0000802c32008986 */ /* 0x0029e4000c101d36 */
.L_x_1413:
[----:B------:R-:W-:Y:S05]  /*88f0*/  BSYNC B0 ;  /* 0x0000000000007941 */ /* 0x000fea0003800000 */
.L_x_1412:
[----:B------:R-:W-:Y:S01]  /*8900*/  ISETP.GE.AND P0, PT, R188, R112, PT ;  /* 0x00000070bc00720c */ /* 0x000fe20003f06270 */
[----:B------:R-:W-:-:S12]  /*8910*/  BSSY B0, `(.L_x_1414) ;  /* 0x0000012000007945 */ /* 0x000fd80003800000 */
[----:B------:R-:W-:Y:S05]  /*8920*/  @P0 BRA `(.L_x_1415) ;  /* 0x0000000000400947 */ /* 0x000fea0003800000 */
[----:B---34-:R-:W-:Y:S01]  /*8930*/  IADD3 R47, P0, R48, 0x40, RZ ;  /* 0x00000040302f7810 */ /* 0x018fe20007f1e0ff */
        /* <DEDUP_REMOVED lines=15> */
.L_x_1415:
[----:B------:R-:W-:Y:S05]  /*8a30*/  BSYNC B0 ;  /* 0x0000000000007941 */ /* 0x000fea0003800000 */
.L_x_1414:
[----:B------:R-:W-:Y:S01]  /*8a40*/  ISETP.GE.AND P0, PT, R190, R112, PT ;  /* 0x00000070be00720c */ /* 0x000fe20003f06270 */
[----:B------:R-:W-:-:S12]  /*8a50*/  BSSY B0, `(.L_x_1416) ;  /* 0x0000012000007945 */ /* 0x000fd80003800000 */
[----:B------:R-:W-:Y:S05]  /*8a60*/  @P0 BRA `(.L_x_1417) ;  /* 0x0000000000400947 */ /* 0x000fea0003800000 */
[----:B-1-34-:R-:W-:Y:S01]  /*8a70*/  IADD3 R47, P0, R48, 0x60, RZ ;  /* 0x00000060302f7810 */ /* 0x01afe20007f1e0ff */
[----:B------:R-:W-:Y:S02]  /*8a80*/  IMAD.MOV.U32 R44, RZ, RZ, R96 ;  /* 0x000000ffff2c7224 */ /* 0x000fe400078e0060 */
        /* <DEDUP_REMOVED lines=14> */
.L_x_1417:
[----:B------:R-:W-:Y:S05]  /*8b70*/  BSYNC B0 ;  /* 0x0000000000007941 */ /* 0x000fea0003800000 */
.L_x_1416:
[----:B------:R-:W-:Y:S01]  /*8b80*/  @!PT LDS RZ, [RZ] ;  /* 0x00000000fffff984 */ /* 0x000fe20000000800 */
[----:B------:R-:W-:Y:S01]  /*8b90*/  @!PT LDS RZ, [RZ] ;  /* 0x00000000fffff984 */ /* 0x000fe20000000800 */
[----:B------:R-:W-:Y:S01]  /*8ba0*/  @!PT LDS RZ, [RZ] ;  /* 0x00000000fffff984 */ /* 0x000fe20000000800 */
[----:B------:R-:W-:Y:S01]  /*8bb0*/  @!PT LDS RZ, [RZ] ;  /* 0x00000000fffff984 */ /* 0x000fe20000000800 */
[----:B------:R5:W-:Y:S06]  /*8bc0*/  MEMBAR.ALL.CTA ;  /* 0x0000000000007992 */ /* 0x000bec0000008000 */
[----:B-----5:R-:W5:Y:S02]  /*8bd0*/  FENCE.VIEW.ASYNC.S ;  /* 0x00000000000073c6 */ /* 0x020f640000000000 */
[----:B-----5:R1:W-:Y:S01]  /*8be0*/  BAR.SYNC.DEFER_BLOCKING R125, 0x80 ;  /* 0x0002007d0000751d */ /* 0x0203e20000010000 */
[----:B------:R-:W-:Y:S01]  /*8bf0*/  ISETP.NE.AND P4, PT, R104, RZ, PT ;  /* 0x000000ff6800720c */ /* 0x000fe20003f85270 */
[----:B------:R-:W-:-:S02]  /*8c00*/  VIADD R185, R185, 0x1 ;  /* 0x00000001b9b97836 */ /* 0x000fc40000000000 */
[----:B0-2---:R-:W-:-:S03]  /*8c10*/  @!P3 VIADD R103, R103, 0x288c0 ;  /* 0x000288c06767b836 */ /* 0x005fc60000000000 */
[C---:B------:R-:W-:Y:S02]  /*8c20*/  ISETP.NE.AND P0, PT, R185.reuse, 0x2, PT ;  /* 0x00000002b900780c */ /* 0x040fe40003f05270 */
[----:B------:R-:W-:Y:S02]  /*8c30*/  @!P3 PRMT R103, RZ, 0x654, R103 ;  /* 0x00000654ff67b816 */ /* 0x000fe40000000067 */
[----:B-1-34-:R-:W-:Y:S02]  /*8c40*/  SEL R45, RZ, 0x1, P0 ;  /* 0x00000001ff2d7807 */ /* 0x01afe40000000000 */
[----:B------:R-:W-:Y:S02]  /*8c50*/  SEL R185, R185, RZ, P0 ;  /* 0x000000ffb9b97207 */ /* 0x000fe40000000000 */
[----:B------:R-:W-:Y:S01]  /*8c60*/  LOP3.LUT R194, R194, R45, RZ, 0x3c, !PT ;  /* 0x0000002dc2c27212 */ /* 0x000fe200078e3cff */
[----:B------:R0:W-:Y:S01]  /*8c70*/  @!P3 SYNCS.ARRIVE.TRANS64.RED.A1T0 RZ, [R103+URZ], RZ ;  /* 0x000000ff67ffb9a7 */ /* 0x0001e2000810043f */
[----:B------:R-:W-:Y:S05]  /*8c80*/  @P4 BRA `(.L_x_1418) ;  /* 0xffffff9800704947 */ /* 0x000fea000383ffff */
[----:B------:R-:W1:Y:S01]  /*8c90*/  S2R R44, SR_TID.X ;  /* 0x00000000002c7919 */ /* 0x000e620000002100 */
[----:B------:R-:W-:Y:S02]  /*8ca0*/  PLOP3.LUT P0, PT, PT, PT, PT, 0x8, 0x0 ;  /* 0x000000000000781c */ /* 0x000fe40003f0e170 */
[----:B-1----:R-:W-:-:S04]  /*8cb0*/  SHF.R.U32.HI R44, RZ, 0x7, R44 ;  /* 0x00000007ff2c7819 */ /* 0x002fc8000001162c */
[----:B------:R-:W-:-:S13]  /*8cc0*/  ISETP.NE.AND P4, PT, R44, 0x1, PT ;  /* 0x000000012c00780c */ /* 0x000fda0003f85270 */
[----:B------:R-:W-:Y:S06]  /*8cd0*/  @!P4 BAR.ARV 0x9, 0x100 ;  /* 0x024400000000cb1d */ /* 0x000fec0000002000 */
.L_x_1328:
[----:B------:R-:W1:Y:S02]  /*8ce0*/  LDC.64 R4, c[0x0][0x9e0] ;  /* 0x00027800ff047b82 */ /* 0x000e640000000a00 */
[----:B-1----:R-:W-:Y:S01]  /*8cf0*/  ISETP.GE.AND P1, PT, R5, 0x1, PT ;  /* 0x000000010500780c */ /* 0x002fe20003f26270 */
[----:B------:R-:W-:-:S12]  /*8d00*/  @P0 BRA `(.L_x_1419) ;  /* 0x00000000000c0947 */ /* 0x000fd80003800000 */
[----:B------:R-:W1:Y:S01]  /*8d10*/  FENCE.VIEW.ASYNC.G ;  /* 0x00000000000073c6 */ /* 0x000e620000000100 */
[----:B------:R-:W-:Y:S05]  /*8d20*/  WARPSYNC.ALL ;  /* 0x0000000000007948 */ /* 0x000fea0003800000 */
[----:B-1----:R-:W-:Y:S06]  /*8d30*/  BAR.ARV 0xc, 0x120 ;  /* 0x0304800000007b1d */ /* 0x002fec0000002000 */
.L_x_1419:
[----:B------:R-:W-:Y:S01]  /*8d40*/  IMAD.IADD R0, R119, 0x1, R4 ;  /* 0x0000000177007824 */ /* 0x000fe200078e0204 */
[----:B------:R-:W-:Y:S06]  /*8d50*/  @!P1 BRA `(.L_x_1420) ;  /* 0x0000000000489947 */ /* 0x000fec0003800000 */
[C---:B------:R-:W-:Y:S01]  /*8d60*/  ISETP.GT.AND P0, PT, R119.reuse, RZ, PT ;  /* 0x000000ff7700720c */ /* 0x040fe20003f04270 */
[----:B------:R-:W-:Y:S01]  /*8d70*/  BSSY B0, `(.L_x_1421) ;  /* 0x000000e000007945 */ /* 0x000fe20003800000 */
[----:B------:R-:W-:-:S11]  /*8d80*/  VIADD R3, R119, 0xffffffff ;  /* 0xffffffff77037836 */ /* 0x000fd60000000000 */
        /* <DEDUP_REMOVED lines=8> */
.L_x_1422:
[----:B------:R-:W-:-:S13]  /*8e10*/  ISETP.NE.AND P0, PT, R5, 0x1, PT ;  /* 0x000000010500780c */ /* 0x000fda0003f05270 */
[----:B------:R-:W1:Y:S02]  /*8e20*/  @P0 LDC.64 R6, c[0x0][0x9e8] ;  /* 0x00027a00ff060b82 */ /* 0x000e640000000a00 */
[----:B-1----:R-:W-:-:S05]  /*8e30*/  @P0 IMAD.HI.U32 R4, R3, R6, RZ ;  /* 0x0000000603040227 */ /* 0x002fca00078e00ff */
[----:B------:R-:W-:-:S07]  /*8e40*/  @P0 SHF.R.U32.HI R3, RZ, R7, R4 ;  /* 0x00000007ff030219 */ /* 0x000fce0000011604 */
.L_x_1423:
[----:B------:R-:W-:Y:S05]  /*8e50*/  BSYNC B0 ;  /* 0x0000000000007941 */ /* 0x000fea0003800000 */
.L_x_1421:
[----:B------:R-:W-:-:S05]  /*8e60*/  IMAD R3, R3, R5, R5 ;  /* 0x0000000503037224 */ /* 0x000fca00078e0205 */
[----:B------:R-:W-:-:S07]  /*8e70*/  VIMNMX R0, R0, R3, PT ;  /* 0x0000000300007248 */ /* 0x000fce0003fe0100 */
.L_x_1420:
[----:B------:R-:W-:Y:S01]  /*8e80*/  VIADD R0, R0, 0x7f ;  /* 0x0000007f00007836 */ /* 0x000fe20000000000 */
[----:B------:R-:W-:Y:S02]  /*8e90*/  ULDC UR4, c[0x0][0x9dc] ;  /* 0x0002770000047ab9 */ /* 0x000fe40000000800 */
[----:B------:R-:W-:Y:S02]  /*8ea0*/  VIADD R4, R118, -UR4 ;  /* 0x8000000476047c36 */ /* 0x000fe40008000000 */
[----:B------:R-:W-:-:S04]  /*8eb0*/  SHF.R.S32.HI R3, RZ, 0x1f, R0 ;  /* 0x0000001fff037819 */ /* 0x000fc80000011400 */
[----:B------:R-:W-:-:S04]  /*8ec0*/  LEA.HI R3, R3, R0, RZ, 0x7 ;  /* 0x0000000003037211 */ /* 0x000fc800078f38ff */
[----:B------:R-:W-:-:S04]  /*8ed0*/  SHF.R.S32.HI R0, RZ, 0x7, R3 ;  /* 0x00000007ff007819 */ /* 0x000fc80000011403 */
[----:B------:R-:W-:Y:S01]  /*8ee0*/  VIMNMX R129, R129, R0, PT ;  /* 0x0000000081817248 */ /* 0x000fe20003fe0100 */
[----:B------:R-:W-:Y:S06]  /*8ef0*/  @!P1 BRA `(.L_x_1424) ;  /* 0x0000000000449947 */ /* 0x000fec0003800000 */
[----:B------:R-:W-:Y:S01]  /*8f00*/  ISETP.GT.AND P0, PT, R118, -0x1, PT ;  /* 0xffffffff7600780c */ /* 0x000fe20003f04270 */
[----:B------:R-:W-:-:S12]  /*8f10*/  BSSY B0, `(.L_x_1425) ;  /* 0x000000d000007945 */ /* 0x000fd80003800000 */
        /* <DEDUP_REMOVED lines=8> */
.L_x_1426:
[----:B------:R-:W-:-:S13]  /*8fa0*/  ISETP.NE.AND P0, PT, R5, 0x1, PT ;  /* 0x000000010500780c */ /* 0x000fda0003f05270 */
[----:B------:R-:W1:Y:S02]  /*8fb0*/  @P0 LDC.64 R6, c[0x0][0x9e8] ;  /* 0x00027a00ff060b82 */ /* 0x000e640000000a00 */
[----:B-1----:R-:W-:-:S05]  /*8fc0*/  @P0 IMAD.HI.U32 R6, R118, R6, RZ ;  /* 0x0000000676060227 */ /* 0x002fca00078e00ff */
[----:B------:R-:W-:-:S07]  /*8fd0*/  @P0 SHF.R.U32.HI R118, RZ, R7, R6 ;  /* 0x00000007ff760219 */ /* 0x000fce0000011606 */
.L_x_1427:
[----:B------:R-:W-:Y:S05]  /*8fe0*/  BSYNC B0 ;  /* 0x0000000000007941 */ /* 0x000fea0003800000 */
.L_x_1425:
[----:B------:R-:W-:-:S05]  /*8ff0*/  IMAD R3, R118, R5, RZ ;  /* 0x0000000576037224 */ /* 0x000fca00078e02ff */
[----:B------:R-:W-:-:S07]  /*9000*/  VIMNMX R4, R4, R3, !PT ;  /* 0x0000000304047248 */ /* 0x000fce0007fe0100 */
.L_x_1424:
[----:B------:R-:W-:Y:S01]  /*9010*/  SHF.R.S32.HI R5, RZ, 0x1f, R4 ;  /* 0x0000001fff057819 */ /* 0x000fe20000011404 */
[----:B------:R-:W-:Y:S01]  /*9020*/  IMAD.MOV.U32 R3, RZ, RZ, RZ ;  /* 0x000000ffff037224 */ /* 0x000fe200078e00ff */
[----:B------:R-:W-:Y:S02]  /*9030*/  PLOP3.LUT P0, PT, PT, PT, PT, 0x80, 0x0 ;  /* 0x000000000000781c */ /* 0x000fe40003f0f070 */
[----:B------:R-:W-:Y:S02]  /*9040*/  CS2R R20, SRZ ;  /* 0x0000000000147805 */ /* 0x000fe4000001ff00 */
[----:B------:R-:W-:Y:S02]  /*9050*/  LEA.HI R5, R5, R4, RZ, 0x7 ;  /* 0x0000000405057211 */ /* 0x000fe400078f38ff */
[----:B------:R-:W-:Y:S02]  /*9060*/  CS2R R150, SRZ ;  /* 0x0000000000967805 */ /* 0x000fe4000001ff00 */
[----:B------:R-:W-:-:S02]  /*9070*/  CS2R R148, SRZ ;  /* 0x0000000000947805 */ /* 0x000fc4000001ff00 */
[----:B------:R-:W-:Y:S02]  /*9080*/  CS2R R146, SRZ ;  /* 0x0000000000927805 */ /* 0x000fe4000001ff00 */
[----:B------:R-:W-:Y:S02]  /*9090*/  SHF.R.S32.HI R5, RZ, 0x7, R5 ;  /* 0x00000007ff057819 */ /* 0x000fe40000011405 */
[----:B------:R-:W-:Y:S02]  /*90a0*/  CS2R R144, SRZ ;  /* 0x0000000000907805 */ /* 0x000fe4000001ff00 */
[----:B------:R-:W-:Y:S01]  /*90b0*/  CS2R R34, SRZ ;  /* 0x0000000000227805 */ /* 0x000fe2000001ff00 */
[----:B------:R-:W-:Y:S01]  /*90c0*/  IMAD.MOV.U32 R142, RZ, RZ, RZ ;  /* 0x000000ffff8e7224 */ /* 0x000fe200078e00ff */
[----:B------:R-:W-:Y:S01]  /*90d0*/  VIMNMX R198, RZ, R5, !PT ;  /* 0x00000005ffc67248 */ /* 0x000fe20007fe0100 */
[----:B------:R-:W-:Y:S01]  /*90e0*/  IMAD.MOV.U32 R141, RZ, RZ, RZ ;  /* 0x000000ffff8d7224 */ /* 0x000fe200078e00ff */
[----:B------:R-:W-:Y:S01]  /*90f0*/  CS2R R32, SRZ ;  /* 0x0000000000207805 */ /* 0x000fe2000001ff00 */
[----:B------:R-:W-:Y:S01]  /*9100*/  IMAD.MOV.U32 R138, RZ, RZ, RZ ;  /* 0x000000ffff8a7224 */ /* 0x000fe200078e00ff */
[----:B------:R-:W-:Y:S01]  /*9110*/  ISETP.GT.AND P1, PT, R129, R198, PT ;  /* 0x000000c68100720c */ /* 0x000fe20003f24270 */
[----:B------:R-:W-:Y:S01]  /*9120*/  IMAD.MOV.U32 R137, RZ, RZ, RZ ;  /* 0x000000ffff897224 */ /* 0x000fe200078e00ff */
[----:B------:R-:W-:Y:S01]  /*9130*/  CS2R R134, SRZ ;  /* 0x0000000000867805 */ /* 0x000fe2000001ff00 */
[----:B------:R-:W-:Y:S01]  /*9140*/  IMAD.MOV.U32 R133, RZ, RZ, RZ ;  /* 0x000000ffff857224 */ /* 0x000fe200078e00ff */
[----:B------:R-:W-:-:S02]  /*9150*/  CS2R R30, SRZ ;  /* 0x00000000001e7805 */ /* 0x000fc4000001ff00 */
[----:B------:R-:W-:Y:S01]  /*9160*/  CS2R R130, SRZ ;  /* 0x0000000000827805 */ /* 0x000fe2000001ff00 */
[----:B------:R-:W-:Y:S01]  /*9170*/  IMAD.MOV.U32 R128, RZ, RZ, RZ ;  /* 0x000000ffff807224 */ /* 0x000fe200078e00ff */
[----:B------:R-:W-:Y:S02]  /*9180*/  CS2R R126, SRZ ;  /* 0x00000000007e7805 */ /* 0x000fe4000001ff00 */
[----:B------:R-:W-:Y:S02]  /*9190*/  CS2R R124, SRZ ;  /* 0x00000000007c7805 */ /* 0x000fe4000001ff00 */
[----:B------:R-:W-:Y:S02]  /*91a0*/  CS2R R122, SRZ ;  /* 0x00000000007a7805 */ /* 0x000fe4000001ff00 */
[----:B------:R-:W-:Y:S02]  /*91b0*/  CS2R R120, SRZ ;  /* 0x0000000000787805 */ /* 0x000fe4000001ff00 */
        /* <DEDUP_REMOVED lines=8> */
[----:B0-----:R-:W-:-:S02]  /*9240*/  CS2R R102, SRZ ;  /* 0x0000000000667805 */ /* 0x001fc4000001ff00 */
[----:B------:R-:W-:Y:S02]  /*9250*/  CS2R R100, SRZ ;  /* 0x0000000000647805 */ /* 0x000fe4000001ff00 */
[----:B------:R-:W-:Y:S02]  /*9260*/  CS2R R98, SRZ ;  /* 0x0000000000627805 */ /* 0x000fe4000001ff00 */
[----:B------:R-:W-:Y:S02]  /*9270*/  CS2R R96, SRZ ;  /* 0x0000000000607805 */ /* 0x000fe4000001ff00 */
[----:B------:R-:W-:Y:S01]  /*9280*/  CS2R R6, SRZ ;  /* 0x0000000000067805 */ /* 0x000fe2000001ff00 */
[----:B------:R-:W-:Y:S01]  /*9290*/  IMAD.MOV.U32 R94, RZ, RZ, RZ ;  /* 0x000000ffff5e7224 */ /* 0x000fe200078e00ff */
[----:B------:R-:W-:Y:S01]  /*92a0*/  CS2R R90, SRZ ;  /* 0x00000000005a7805 */ /* 0x000fe2000001ff00 */
[----:B------:R-:W-:Y:S01]  /*92b0*/  IMAD.MOV.U32 R39, RZ, RZ, RZ ;  /* 0x000000ffff277224 */ /* 0x000fe200078e00ff */
[----:B------:R-:W-:Y:S01]  /*92c0*/  CS2R R88, SRZ ;  /* 0x0000000000587805 */ /* 0x000fe2000001ff00 */
[----:B------:R-:W-:Y:S06]  /*92d0*/  @!P1 BRA `(.L_x_1428) ;  /* 0x0000011c00d09947 */ /* 0x000fec0003800000 */
[----:B------:R-:W-:-:S03]  /*92e0*/  UMOV UR4, 0xffffffff ;  /* 0xffffffff00047882 */ /* 0x000fc60000000000 */
[----:B------:R-:W-:Y:S05]  /*92f0*/  BRA.DIV UR4, `(.L_x_1429) ;  /* 0x000001a204187947 */ /* 0x000fea000b800000 */
[----:B------:R0:W1:Y:S02]  /*9300*/  SHFL.IDX PT, R196, R228, RZ, 0x1f ;  /* 0x00001fffe4c47589 */ /* 0x00006400000e0000 */
.L_x_1722:
[----:B-1----:R-:W-:-:S04]  /*9310*/  LEA.HI R0, R196, R196, RZ, 0x1 ;  /* 0x000000c4c4007211 */ /* 0x002fc800078f08ff */
[----:B------:R-:W-:Y:S01]  /*9320*/  LOP3.LUT R3, R0, 0x1e, RZ, 0xc0, !PT ;  /* 0x0000001e00037812 */ /* 0x000fe200078ec0ff */
[----:B------:R-:W-:-:S04]  /*9330*/  IMAD.U32 R0, RZ, RZ, UR38 ;  /* 0x00000026ff007e24 */ /* 0x000fc8000f8e00ff */
[----:B------:R-:W-:Y:S01]  /*9340*/  IMAD.IADD R3, R196, 0x1, -R3 ;  /* 0x00000001c4037824 */ /* 0x000fe200078e0a03 */
[----:B------:R-:W-:-:S04]  /*9350*/  LOP3.LUT P0, RZ, R0, 0x3ff, RZ, 0xc0, !PT ;  /* 0x000003ff00ff7812 */ /* 0x000fc8000780c0ff */
[----:B------:R-:W-:Y:S02]  /*9360*/  LEA R3, R3, UR38, 0xd ;  /* 0x0000002603037c11 */ /* 0x000fe4000f8e68ff */
[----:B------:R-:W-:Y:S02]  /*9370*/  P2R R24, PR, RZ, 0x1 ;  /* 0x00000001ff187803 */ /* 0x000fe40000000000 */
[----:B------:R-:W-:-:S04]  /*9380*/  SHF.R.U32.HI R3, RZ, 0x4, R3 ;  /* 0x00000004ff037819 */ /* 0x000fc80000011603 */
[----:B------:R-:W-:Y:S01]  /*9390*/  LOP3.LUT R52, R3, 0x3fff, RZ, 0xc0, !PT ;  /* 0x00003fff03347812 */ /* 0x000fe200078ec0ff */
[----:B------:R-:W-:Y:S06]  /*93a0*/  @!P0 BRA `(.L_x_1430) ;  /* 0x0000000000408947 */ /* 0x000fec0003800000 */
        /* <DEDUP_REMOVED lines=15> */
[----:B0-2--5:R-:W-:Y:S05]  /*94a0*/  CALL.ABS.NOINC R14 ;  /* 0x000000000e007343 */ /* 0x025fea0003c00000 */
.L_x_1430:
[----:B------:R-:W-:Y:S02]  /*94b0*/  ULDC UR4, c[0x0][0x3d4] ;  /* 0x0000f50000047ab9 */ /* 0x000fe40000000800 */
[----:B------:R-:W-:-:S13]  /*94c0*/  ISETP.LT.AND P0, PT, RZ, UR4, PT ;  /* 0x00000004ff007c0c */ /* 0x000fda000bf01270 */
[----:B------:R-:W-:Y:S05]  /*94d0*/  @P0 BRA `(.L_x_1431) ;  /* 0x00000000003c0947 */ /* 0x000fea0003800000 */
[----:B------:R-:W-:-:S04]  /*94e0*/  LEA.HI R0, R222, R222, RZ, 0x1 ;  /* 0x000000dede007211 */ /* 0x000fc800078f08ff */
        /* <DEDUP_REMOVED lines=8> */
.L_x_1434:
[----:B--2---:R2:W3:Y:S02]  /*9570*/  SYNCS.PHASECHK.TRANS64.TRYWAIT P0, [R2+URZ+0x28800], R3 ;  /* 0x02880003020075a7 */ /* 0x0044e4000800017f */
[----:B---3--:R-:W-:Y:S05]  /*9580*/  @!P0 NANOSLEEP.SYNCS 0x989680 ;  /* 0x009896800000895d */ /* 0x008fea0003900000 */
[----:B------:R-:W3:Y:S02]  /*9590*/  @!P0 SYNCS.PHASECHK.TRANS64 P0, [R2+URZ+0x28800], R3 ;  /* 0x02880003020085a7 */ /* 0x000ee4000800007f */
[----:B---3--:R-:W-:Y:S05]  /*95a0*/  @!P0 BRA `(.L_x_1434) ;  /* 0xfffffffc00f08947 */ /* 0x008fea000383ffff */
.L_x_1433:
[----:B------:R-:W-:Y:S05]  /*95b0*/  BSYNC B0 ;  /* 0x0000000000007941 */ /* 0x000fea0003800000 */
.L_x_1432:
[----:B------:R-:W-:Y:S05]  /*95c0*/  BRA `(.L_x_1435) ;  /* 0x0000005400787947 */ /* 0x000fea0003800000 */
.L_x_1431:
[----:B------:R-:W1:Y:S01]  /*95d0*/  LDC.64 R12, c[0x0][0x3d8] ;  /* 0x0000f600ff0c7b82 */ /* 0x000e620000000a00 */
[----:B-----5:R-:W-:Y:S01]  /*95e0*/  SHF.R.S32.HI R3, RZ, 0x1f, R117 ;  /* 0x0000001fff037819 */ /* 0x020fe20000011475 */
[----:B------:R-:W-:Y:S01]  /*95f0*/  IMAD.MOV.U32 R6, RZ, RZ, R16 ;  /* 0x000000ffff067224 */ /* 0x000fe200078e0010 */
[----:B------:R-:W-:Y:S01]  /*9600*/  ISETP.NE.AND P4, PT, R24, RZ, PT ;  /* 0x000000ff1800720c */ /* 0x000fe20003f85270 */
[----:B------:R-:W-:Y:S01]  /*9610*/  IMAD.MOV.U32 R7, RZ, RZ, R17 ;  /* 0x000000ffff077224 */ /* 0x000fe200078e0011 */
[--C-:B------:R-:W-:Y:S01]  /*9620*/  SHF.R.S32.HI R5, RZ, 0x1f, R22.reuse ;  /* 0x0000001fff057819 */ /* 0x100fe20000011416 */
[----:B------:R-:W-:Y:S02]  /*9630*/  IMAD.MOV.U32 R4, RZ, RZ, R22 ;  /* 0x000000ffff047224 */ /* 0x000fe400078e0016 */
[----:B------:R-:W2:Y:S01]  /*9640*/  LDC.64 R14, c[0x0][0x3e8] ;  /* 0x0000fa00ff0e7b82 */ /* 0x000ea20000000a00 */
[-C--:B-1----:R-:W-:Y:S01]  /*9650*/  IMAD R0, R3, R12.reuse, RZ ;  /* 0x0000000c03007224 */ /* 0x082fe200078e02ff */
[----:B------:R-:W-:Y:S01]  /*9660*/  SHF.L.U64.HI R30, R12, 0x5, R13 ;  /* 0x000000050c1e7819 */ /* 0x000fe2000001020d */
[----:B------:R-:W-:-:S04]  /*9670*/  IMAD.WIDE.U32 R8, R18, R12, R6 ;  /* 0x0000000c12087225 */ /* 0x000fc800078e0006 */
[----:B------:R-:W-:Y:S02]  /*9680*/  IMAD R21, R19, R12, RZ ;  /* 0x0000000c13157224 */ /* 0x000fe400078e02ff */
[-C--:B--2---:R-:W-:Y:S01]  /*9690*/  IMAD R20, R3, R14.reuse, RZ ;  /* 0x0000000e03147224 */ /* 0x084fe200078e02ff */
[----:B------:R-:W-:Y:S01]  /*96a0*/  SHF.L.U64.HI R28, R14, 0x5, R15 ;  /* 0x000000050e1c7819 */ /* 0x000fe2000001020f */
[----:B------:R-:W-:-:S04]  /*96b0*/  IMAD.WIDE.U32 R10, R18, R14, R6 ;  /* 0x0000000e120a7225 */ /* 0x000fc800078e0006 */
[----:B------:R-:W-:-:S04]  /*96c0*/  IMAD.WIDE.U32 R6, R18, R12, R4 ;  /* 0x0000000c12067225 */ /* 0x000fc800078e0004 */
[----:B------:R-:W-:-:S04]  /*96d0*/  IMAD.WIDE.U32 R54, R117, R12, RZ ;  /* 0x0000000c75367225 */ /* 0x000fc800078e00ff */
[----:B------:R-:W-:Y:S01]  /*96e0*/  IMAD R3, R19, R14, RZ ;  /* 0x0000000e13037224 */ /* 0x000fe200078e02ff */
[-C--:B------:R-:W-:Y:S01]  /*96f0*/  IADD3 R27, P2, R8, R54.reuse, RZ ;  /* 0x00000036081b7210 */ /* 0x080fe20007f5e0ff */
[C---:B------:R-:W-:Y:S01]  /*9700*/  IMAD R59, R117.reuse, R13, R0 ;  /* 0x0000000d753b7224 */ /* 0x040fe200078e0200 */
[----:B------:R-:W-:Y:S01]  /*9710*/  IADD3 R63, P0, R6, R54, RZ ;  /* 0x00000036063f7210 */ /* 0x000fe20007f1e0ff */
[C---:B------:R-:W-:Y:S02]  /*9720*/  IMAD R53, R117.reuse, R15, R20 ;  /* 0x0000000f75357224 */ /* 0x040fe400078e0214 */
[----:B------:R-:W-:-:S04]  /*9730*/  IMAD.WIDE.U32 R56, R117, R14, RZ ;  /* 0x0000000e75387225 */ /* 0x000fc800078e00ff */
[----:B------:R-:W-:Y:S01]  /*9740*/  IMAD.WIDE.U32 R4, R18, R14, R4 ;  /* 0x0000000e12047225 */ /* 0x000fe200078e0004 */
[----:B------:R-:W-:-:S03]  /*9750*/  IADD3 R33, P3, R10, R56, RZ ;  /* 0x000000380a217210 */ /* 0x000fc60007f7e0ff */
[----:B------:R-:W-:Y:S01]  /*9760*/  IMAD R21, R18, R13, R21 ;  /* 0x0000000d12157224 */ /* 0x000fe200078e0215 */
[----:B------:R-:W-:Y:S01]  /*9770*/  IADD3 R61, P1, R4, R56, RZ ;  /* 0x00000038043d7210 */ /* 0x000fe20007f3e0ff */
[----:B------:R-:W-:Y:S02]  /*9780*/  IMAD R3, R18, R15, R3 ;  /* 0x0000000f12037224 */ /* 0x000fe400078e0203 */
[----:B------:R-:W-:Y:S02]  /*9790*/  IMAD.IADD R59, R59, 0x1, R55 ;  /* 0x000000013b3b7824 */ /* 0x000fe400078e0237 */
[----:B------:R-:W-:Y:S02]  /*97a0*/  IMAD.IADD R53, R53, 0x1, R57 ;  /* 0x0000000135357824 */ /* 0x000fe400078e0239 */
[----:B------:R-:W-:Y:S01]  /*97b0*/  IMAD.SHL.U32 R29, R12, 0x20, RZ ;  /* 0x000000200c1d7824 */ /* 0x000fe200078e00ff */
[C---:B------:R-:W-:Y:S01]  /*97c0*/  IADD3.X R65, R59.reuse, R7, R21, P0, !PT ;  /* 0x000000073b417210 */ /* 0x040fe200007fe415 */
[----:B------:R-:W-:Y:S01]  /*97d0*/  IMAD.SHL.U32 R24, R14, 0x20, RZ ;  /* 0x000000200e187824 */ /* 0x000fe200078e00ff */
[----:B------:R-:W-:-:S02]  /*97e0*/  IADD3.X R31, R59, R21, R9, P2, !PT ;  /* 0x000000153b1f7210 */ /* 0x000fc400017fe409 */
[C---:B------:R-:W-:Y:S02]  /*97f0*/  IADD3.X R77, R53.reuse, R5, R3, P1, !PT ;  /* 0x00000005354d7210 */ /* 0x040fe40000ffe403 */
[----:B------:R-:W-:Y:S01]  /*9800*/  IADD3.X R35, R53, R3, R11, P3, !PT ;  /* 0x0000000335237210 */ /* 0x000fe20001ffe40b */
        /* <DEDUP_REMOVED lines=16> */
[----:B0-2---:R-:W-:Y:S05]  /*9910*/  CALL.ABS.NOINC R14 ;  /* 0x000000000e007343 */ /* 0x005fea0003c00000 */
.L_x_1436:
[----:B------:R-:W1:Y:S01]  /*9920*/  LDC.64 R12, c[0x0][0x3d8] ;  /* 0x0000f600ff0c7b82 */ /* 0x000e620000000a00 */
[----:B------:R-:W-:Y:S01]  /*9930*/  SHF.R.S32.HI R3, RZ, 0x1f, R197 ;  /* 0x0000001fff037819 */ /* 0x000fe200000114c5 */
[----:B------:R-:W-:Y:S01]  /*9940*/  ULDC.U8 UR4, c[0x0][0x3f0] ;  /* 0x0000fc0000047ab9 */ /* 0x000fe20000000000 */
[----:B------:R-:W-:Y:S01]  /*9950*/  BSSY B0, `(.L_x_1437) ;  /* 0x000051d000007945 */ /* 0x000fe20003800000 */
[----:B------:R-:W-:-:S04]  /*9960*/  ISETP.NE.AND P0, PT, RZ, UR4, PT ;  /* 0x00000004ff007c0c */ /* 0x000fc8000bf05270 */
[----:B------:R-:W2:Y:S01]  /*9970*/  LDC.64 R10, c[0x0][0x3e8] ;  /* 0x0000fa00ff0a7b82 */ /* 0x000ea20000000a00 */
[-C--:B-1----:R-:W-:Y:S02]  /*9980*/  IMAD R0, R3, R12.reuse, RZ ;  /* 0x0000000c03007224 */ /* 0x082fe400078e02ff */
[----:B------:R-:W-:-:S04]  /*9990*/  IMAD.WIDE.U32 R4, R197, R12, RZ ;  /* 0x0000000cc5047225 */ /* 0x000fc800078e00ff */
[-C--:B--2---:R-:W-:Y:S02]  /*99a0*/  IMAD R6, R3, R10.reuse, RZ ;  /* 0x0000000a03067224 */ /* 0x084fe400078e02ff */
[C---:B------:R-:W-:Y:S02]  /*99b0*/  IMAD R3, R197.reuse, R13, R0 ;  /* 0x0000000dc5037224 */ /* 0x040fe400078e0200 */
[----:B------:R-:W-:-:S04]  /*99c0*/  IMAD.WIDE.U32 R8, R197, R10, RZ ;  /* 0x0000000ac5087225 */ /* 0x000fc800078e00ff */
[----:B------:R-:W-:Y:S02]  /*99d0*/  IMAD R7, R197, R11, R6 ;  /* 0x0000000bc5077224 */ /* 0x000fe400078e0206 */
[----:B------:R-:W-:Y:S02]  /*99e0*/  IMAD.IADD R5, R5, 0x1, R3 ;  /* 0x0000000105057824 */ /* 0x000fe400078e0203 */
[----:B------:R-:W-:Y:S02]  /*99f0*/  IMAD R0, R197, -0x80, R193 ;  /* 0xffffff80c5007824 */ /* 0x000fe400078e02c1 */
[----:B------:R-:W-:Y:S01]  /*9a00*/  IMAD.IADD R3, R9, 0x1, R7 ;  /* 0x0000000109037824 */ /* 0x000fe200078e0207 */
[C---:B------:R-:W-:Y:S01]  /*9a10*/  SHF.L.U64.HI R7, R4.reuse, 0x7, R5 ;  /* 0x0000000704077819 */ /* 0x040fe20000010205 */
[----:B------:R-:W-:Y:S01]  /*9a20*/  IMAD.SHL.U32 R6, R4, 0x80, RZ ;  /* 0x0000008004067824 */ /* 0x000fe200078e00ff */
[----:B------:R-:W-:Y:S01]  /*9a30*/  VIMNMX R73, R0, 0x80, PT ;  /* 0x0000008000497848 */ /* 0x000fe20003fe0100 */
[C---:B------:R-:W-:Y:S01]  /*9a40*/  IMAD.SHL.U32 R4, R8.reuse, 0x80, RZ ;  /* 0x0000008008047824 */ /* 0x040fe200078e00ff */
[----:B------:R-:W-:Y:S01]  /*9a50*/  SHF.L.U64.HI R5, R8, 0x7, R3 ;  /* 0x0000000708057819 */ /* 0x000fe20000010203 */
[----:B------:R-:W-:Y:S06]  /*9a60*/  @!P0 BRA `(.L_x_1438) ;  /* 0x00000028004c8947 */ /* 0x000fec0003800000 */
[----:B------:R-:W1:Y:S01]  /*9a70*/  LDC R0, c[0x0][0x428] ;  /* 0x00010a00ff007b82 */ /* 0x000e620000000800 */
[-C--:B------:R-:W-:Y:S01]  /*9a80*/  ISETP.GE.AND P0, PT, R18, R73.reuse, PT ;  /* 0x000000491200720c */ /* 0x080fe20003f06270 */
[----:B------:R-:W-:Y:S01]  /*9a90*/  BSSY B1, `(.L_x_1439) ;  /* 0x0000023000017945 */ /* 0x000fe20003800000 */
[----:B------:R-:W-:Y:S02]  /*9aa0*/  ISETP.GE.AND P1, PT, R189, R73, PT ;  /* 0x00000049bd00720c */ /* 0x000fe40003f26270 */
        /* <DEDUP_REMOVED lines=8> */
[----:B-1----:R-:W-:-:S13]  /*9b30*/  ISETP.NE.AND P4, PT, R0, 0x1, PT ;  /* 0x000000010000780c */ /* 0x002fda0003f85270 */
[----:B------:R-:W1:Y:S08]  /*9b40*/  @P4 LDC R20, c[0x0][0x42c] ;  /* 0x00010b00ff144b82 */ /* 0x000e700000000800 */
[----:B------:R-:W2:Y:S01]  /*9b50*/  @P4 LDC R21, c[0x0][0x430] ;  /* 0x00010c00ff154b82 */ /* 0x000ea20000000800 */
[----:B------:R-:W-:Y:S05]  /*9b60*/  @P0 BRA `(.L_x_1440) ;  /* 0x0000000000540947 */ /* 0x000fea0003800000 */
[----:B------:R-:W-:Y:S01]  /*9b70*/  IADD3 R3, P2, R6, R63, RZ ;  /* 0x0000003f06037210 */ /* 0x000fe20007f5e0ff */
[----:B------:R-:W-:Y:S01]  /*9b80*/  ULDC.64 UR4, c[0x0][0x3c8] ;  /* 0x0000f20000047ab9 */ /* 0x000fe20000000a00 */
[----:B------:R-:W-:Y:S01]  /*9b90*/  ULDC.64 UR6, c[0x0][0x3e0] ;  /* 0x0000f80000067ab9 */ /* 0x000fe20000000a00 */
[----:B------:R-:W-:Y:S02]  /*9ba0*/  CS2R R48, SRZ ;  /* 0x0000000000307805 */ /* 0x000fe4000001ff00 */
[----:B------:R-:W-:Y:S01]  /*9bb0*/  LEA R8, P3, R3, UR4, 0x1 ;  /* 0x0000000403087c11 */ /* 0x000fe2000f8608ff */
[----:B------:R-:W-:Y:S01]  /*9bc0*/  IMAD.X R14, R7, 0x1, R65, P2 ;  /* 0x00000001070e7824 */ /* 0x000fe200010e0641 */
[----:B------:R-:W-:Y:S01]  /*9bd0*/  ULDC UR4, c[0x0][0x3d4] ;  /* 0x0000f50000047ab9 */ /* 0x000fe20000000800 */
[----:B------:R-:W-:Y:S02]  /*9be0*/  IADD3 R0, P2, R4, R61, RZ ;  /* 0x0000003d04007210 */ /* 0x000fe40007f5e0ff */
[----:B------:R-:W-:-:S02]  /*9bf0*/  CS2R R46, SRZ ;  /* 0x00000000002e7805 */ /* 0x000fc4000001ff00 */
[----:B------:R-:W-:Y:S02]  /*9c00*/  ISETP.GE.AND P5, PT, R22, UR4, PT ;  /* 0x0000000416007c0c */ /* 0x000fe4000bfa6270 */
[----:B------:R-:W-:Y:S02]  /*9c10*/  CS2R R50, SRZ ;  /* 0x0000000000327805 */ /* 0x000fe4000001ff00 */
[----:B------:R-:W-:Y:S01]  /*9c20*/  LEA.HI.X R9, R3, UR5, R14, 0x1, P3 ;  /* 0x0000000503097c11 */ /* 0x000fe200098f0c0e */
[----:B------:R-:W-:Y:S01]  /*9c30*/  IMAD.X R3, R5, 0x1, R77, P2 ;  /* 0x0000000105037824 */ /* 0x000fe200010e064d */
[----:B------:R-:W-:Y:S02]  /*9c40*/  ISETP.GE.AND P3, PT, R187, UR4, PT ;  /* 0x00000004bb007c0c */ /* 0x000fe4000bf66270 */
[----:B------:R-:W-:Y:S02]  /*9c50*/  CS2R R44, SRZ ;  /* 0x00000000002c7805 */ /* 0x000fe4000001ff00 */
[----:B------:R-:W-:-:S04]  /*9c60*/  LEA R14, P2, R0, UR6, 0x1 ;  /* 0x00000006000e7c11 */ /* 0x000fc8000f8408ff */
[----:B------:R-:W-:Y:S01]  /*9c70*/  LEA.HI.X R15, R0, UR7, R3, 0x1, P2 ;  /* 0x00000007000f7c11 */ /* 0x000fe200090f0c03 */
[----:B------:R3:W5:Y:S04]  /*9c80*/  @!P5 LDG.E.64 R48, desc[UR54][R8.64] ;  /* 0x000000360830d981 */ /* 0x000768000c1e1b00 */
[----:B------:R3:W5:Y:S04]  /*9c90*/  @!P3 LDG.E.64 R46, desc[UR54][R8.64+0x40] ;  /* 0x00004036082eb981 */ /* 0x000768000c1e1b00 */
[----:B------:R3:W5:Y:S04]  /*9ca0*/  @!P5 LDG.E.64 R50, desc[UR54][R14.64] ;  /* 0x000000360e32d981 */ /* 0x000768000c1e1b00 */
[----:B------:R3:W5:Y:S02]  /*9cb0*/  @!P3 LDG.E.64 R44, desc[UR54][R14.64+0x40] ;  /* 0x000040360e2cb981 */ /* 0x000764000c1e1b00 */
.L_x_1440:
[----:B------:R-:W-:Y:S05]  /*9cc0*/  BSYNC B1 ;  /* 0x0000000000017941 */ /* 0x000fea0003800000 */
.L_x_1439:
[----:B------:R-:W-:Y:S04]  /*9cd0*/  BSSY B1, `(.L_x_1441) ;  /* 0x0000017000017945 */ /* 0x000fe80003800000 */
[----:B------:R-:W-:Y:S05]  /*9ce0*/  @P1 BRA `(.L_x_1442) ;  /* 0x0000000000541947 */ /* 0x000fea0003800000 */
[----:B---3--:R-:W-:Y:S01]  /*9cf0*/  IADD3 R9, P2, P3, R63, R29, R6 ;  /* 0x0000001d3f097210 */ /* 0x008fe20007b5e006 */
[----:B------:R-:W-:Y:S01]  /*9d00*/  ULDC.64 UR6, c[0x0][0x3c8] ;  /* 0x0000f20000067ab9 */ /* 0x000fe20000000a00 */
[----:B------:R-:W-:Y:S01]  /*9d10*/  ULDC UR4, c[0x0][0x3d4] ;  /* 0x0000f50000047ab9 */ /* 0x000fe20000000800 */
[----:B------:R-:W-:Y:S01]  /*9d20*/  ULDC.64 UR8, c[0x0][0x3e0] ;  /* 0x0000f80000087ab9 */ /* 0x000fe20000000a00 */
[----:B------:R-:W-:Y:S02]  /*9d30*/  IADD3.X R14, R65, R30, R7, P2, P3 ;  /* 0x0000001e410e7210 */ /* 0x000fe400017e6407 */
[----:B------:R-:W-:Y:S02]  /*9d40*/  CS2R R40, SRZ ;  /* 0x0000000000287805 */ /* 0x000fe4000001ff00 */
[----:B------:R-:W-:Y:S02]  /*9d50*/  IADD3 R0, P3, P5, R61, R24, R4 ;  /* 0x000000183d007210 */ /* 0x000fe40007d7e004 */
[----:B------:R-:W-:-:S02]  /*9d60*/  CS2R R38, SRZ ;  /* 0x0000000000267805 */ /* 0x000fc4000001ff00 */
[----:B------:R-:W-:Y:S02]  /*9d70*/  LEA R8, P2, R9, UR6, 0x1 ;  /* 0x0000000609087c11 */ /* 0x000fe4000f8408ff */
[----:B------:R-:W-:Y:S02]  /*9d80*/  CS2R R42, SRZ ;  /* 0x00000000002a7805 */ /* 0x000fe4000001ff00 */
[----:B------:R-:W-:Y:S02]  /*9d90*/  IADD3.X R3, R77, R28, R5, P3, P5 ;  /* 0x0000001c4d037210 */ /* 0x000fe40001fea405 */
[----:B------:R-:W-:Y:S02]  /*9da0*/  CS2R R36, SRZ ;  /* 0x0000000000247805 */ /* 0x000fe4000001ff00 */
[----:B------:R-:W-:Y:S02]  /*9db0*/  ISETP.GE.AND P5, PT, R22, UR4, PT ;  /* 0x0000000416007c0c */ /* 0x000fe4000bfa6270 */
[----:B------:R-:W-:-:S02]  /*9dc0*/  ISETP.GE.AND P3, PT, R187, UR4, PT ;  /* 0x00000004bb007c0c */ /* 0x000fc4000bf66270 */
[----:B------:R-:W-:Y:S02]  /*9dd0*/  LEA.HI.X R9, R9, UR7, R14, 0x1, P2 ;  /* 0x0000000709097c11 */ /* 0x000fe400090f0c0e */
[----:B------:R-:W-:-:S04]  /*9de0*/  LEA R14, P2, R0, UR8, 0x1 ;  /* 0x00000008000e7c11 */ /* 0x000fc8000f8408ff */
[----:B------:R-:W-:-:S03]  /*9df0*/  LEA.HI.X R15, R0, UR9, R3, 0x1, P2 ;  /* 0x00000009000f7c11 */ /* 0x000fc600090f0c03 */
[----:B------:R4:W5:Y:S04]  /*9e00*/  @!P5 LDG.E.64 R40, desc[UR54][R8.64] ;  /* 0x000000360828d981 */ /* 0x000968000c1e1b00 */
[----:B------:R4:W5:Y:S04]  /*9e10*/  @!P3 LDG.E.64 R38, desc[UR54][R8.64+0x40] ;  /* 0x000040360826b981 */ /* 0x000968000c1e1b00 */
[----:B------:R4:W5:Y:S04]  /*9e20*/  @!P5 LDG.E.64 R42, desc[UR54][R14.64] ;  /* 0x000000360e2ad981 */ /* 0x000968000c1e1b00 */
[----:B------:R4:W5:Y:S02]  /*9e30*/  @!P3 LDG.E.64 R36, desc[UR54][R14.64+0x40] ;  /* 0x000040360e24b981 */ /* 0x000964000c1e1b00 */
.L_x_1442:
[----:B------:R-:W-:Y:S05]  /*9e40*/  BSYNC B1 ;  /* 0x0000000000017941 */ /* 0x000fea0003800000 */
.L_x_1441:
[----:B-----5:R-:W-:Y:S01]  /*9e50*/  IMAD.MOV.U32 R0, RZ, RZ, R50 ;  /* 0x000000ffff007224 */ /* 0x020fe200078e0032 */
[-C--:B------:R-:W-:Y:S01]  /*9e60*/  ISETP.GE.AND P2, PT, R188, R73.reuse, PT ;  /* 0x00000049bc00720c */ /* 0x080fe20003f46270 */
[----:B------:R-:W-:Y:S01]  /*9e70*/  IMAD R3, R197, 0x80, R18 ;  /* 0x00000080c5037824 */ /* 0x000fe200078e0212 */
[----:B------:R-:W-:Y:S01]  /*9e80*/  BSSY B1, `(.L_x_1443) ;  /* 0x0000048000017945 */ /* 0x000fe20003800000 */
[----:B---34-:R-:W-:Y:S01]  /*9e90*/  IMAD.MOV.U32 R9, RZ, RZ, R53 ;  /* 0x000000ffff097224 */ /* 0x018fe200078e0035 */
[----:B------:R-:W-:Y:S01]  /*9ea0*/  PRMT R53, R53, 0x5410, R0 ;  /* 0x0000541035357816 */ /* 0x000fe20000000000 */
[----:B------:R-:W-:Y:S01]  /*9eb0*/  IMAD.MOV.U32 R0, RZ, RZ, R51 ;  /* 0x000000ffff007224 */ /* 0x000fe200078e0033 */
[----:B------:R-:W-:Y:S01]  /*9ec0*/  ISETP.GE.AND P3, PT, R190, R73, PT ;  /* 0x00000049be00720c */ /* 0x000fe20003f66270 */
[----:B------:R-:W-:Y:S01]  /*9ed0*/  IMAD R3, R220, 0x20, R3 ;  /* 0x00000020dc037824 */ /* 0x000fe200078e0203 */
[----:B------:R-:W-:Y:S01]  /*9ee0*/  CS2R R26, SRZ ;  /* 0x00000000001a7805 */ /* 0x000fe2000001ff00 */
[----:B------:R-:W-:Y:S01]  /*9ef0*/  IMAD.MOV.U32 R15, RZ, RZ, R45 ;  /* 0x000000ffff0f7224 */ /* 0x000fe200078e002d */
[----:B------:R-:W-:Y:S01]  /*9f00*/  PRMT R78, R0, 0x7610, R78 ;  /* 0x00007610004e7816 */ /* 0x000fe2000000004e */
[----:B------:R-:W-:Y:S01]  /*9f10*/  IMAD.MOV.U32 R14, RZ, RZ, R44 ;  /* 0x000000ffff0e7224 */ /* 0x000fe200078e002c */
[----:B------:R-:W-:Y:S01]  /*9f20*/  CS2R R34, SRZ ;  /* 0x0000000000227805 */ /* 0x000fe2000001ff00 */
[----:B-1----:R-:W-:Y:S01]  /*9f30*/  @P4 IMAD.HI.U32 R0, R3, R20, RZ ;  /* 0x0000001403004227 */ /* 0x002fe200078e00ff */
[----:B------:R-:W-:-:S02]  /*9f40*/  PRMT R67, R15, 0x7610, R67 ;  /* 0x000076100f437816 */ /* 0x000fc40000000043 */
[----:B------:R-:W-:Y:S02]  /*9f50*/  CS2R R30, SRZ ;  /* 0x00000000001e7805 */ /* 0x000fe4000001ff00 */
[----:B------:R-:W-:Y:S01]  /*9f60*/  PRMT R68, R14, 0x7610, R68 ;  /* 0x000076100e447816 */ /* 0x000fe20000000044 */
[----:B------:R-:W-:Y:S01]  /*9f70*/  IMAD.MOV.U32 R20, RZ, RZ, R47 ;  /* 0x000000ffff147224 */ /* 0x000fe200078e002f */
[----:B--2---:R-:W-:Y:S01]  /*9f80*/  @P4 SHF.R.U32.HI R3, RZ, R21, R0 ;  /* 0x00000015ff034219 */ /* 0x004fe20000011600 */
[----:B------:R-:W-:Y:S01]  /*9f90*/  IMAD.MOV.U32 R15, RZ, RZ, R46 ;  /* 0x000000ffff0f7224 */ /* 0x000fe200078e002e */
[----:B------:R-:W-:Y:S01]  /*9fa0*/  CS2R R32, SRZ ;  /* 0x0000000000207805 */ /* 0x000fe2000001ff00 */
[----:B------:R-:W-:Y:S01]  /*9fb0*/  IMAD.MOV.U32 R14, RZ, RZ, R49 ;  /* 0x000000ffff0e7224 */ /* 0x000fe200078e0031 */
[----:B------:R-:W-:Y:S01]  /*9fc0*/  PRMT R70, R20, 0x7610, R70 ;  /* 0x0000761014467816 */ /* 0x000fe20000000046 */
[----:B------:R-:W-:Y:S01]  /*9fd0*/  IMAD.MOV.U32 R20, RZ, RZ, R36 ;  /* 0x000000ffff147224 */ /* 0x000fe200078e0024 */
[----:B------:R-:W-:Y:S01]  /*9fe0*/  PRMT R69, R15, 0x7610, R69 ;  /* 0x000076100f457816 */ /* 0x000fe20000000045 */
[----:B------:R-:W-:Y:S01]  /*9ff0*/  IMAD.MOV.U32 R58, RZ, RZ, R54 ;  /* 0x000000ffff3a7224 */ /* 0x000fe200078e0036 */
[----:B------:R-:W-:Y:S01]  /*a000*/  SHF.R.S32.HI R15, RZ, 0x1f, R3 ;  /* 0x0000001fff0f7819 */ /* 0x000fe20000011403 */
[----:B------:R-:W-:Y:S01]  /*a010*/  IMAD.MOV.U32 R0, RZ, RZ, R42 ;  /* 0x000000ffff007224 */ /* 0x000fe200078e002a */
[----:B------:R-:W-:Y:S01]  /*a020*/  PRMT R54, R54, 0x5410, R14 ;  /* 0x0000541036367816 */ /* 0x000fe2000000000e */
[----:B------:R-:W-:Y:S01]  /*a030*/  IMAD.MOV.U32 R14, RZ, RZ, R43 ;  /* 0x000000ffff0e7224 */ /* 0x000fe200078e002b */
[----:B------:R-:W-:Y:S01]  /*a040*/  PRMT R53, R20, 0x7610, R53 ;  /* 0x0000761014357816 */ /* 0x000fe20000000035 */
[----:B------:R-:W-:Y:S01]  /*a050*/  IMAD.MOV.U32 R24, RZ, RZ, R48 ;  /* 0x000000ffff187224 */ /* 0x000fe200078e0030 */
[----:B------:R-:W-:Y:S01]  /*a060*/  PRMT R55, R0, 0x7610, R55 ;  /* 0x0000761000377816 */ /* 0x000fe20000000037 */
[----:B------:R-:W-:Y:S01]  /*a070*/  IMAD.MOV.U32 R21, RZ, RZ, R37 ;  /* 0x000000ffff157224 */ /* 0x000fe200078e0025 */
[----:B------:R-:W-:Y:S01]  /*a080*/  CS2R R28, SRZ ;  /* 0x00000000001c7805 */ /* 0x000fe2000001ff00 */
[--C-:B------:R-:W-:Y:S01]  /*a090*/  IMAD.MOV.U32 R8, RZ, RZ, R56.reuse ;  /* 0x000000ffff087224 */ /* 0x100fe200078e0038 */
[----:B------:R-:W-:Y:S01]  /*a0a0*/  PRMT R56, R14, 0x7610, R56 ;  /* 0x000076100e387816 */ /* 0x000fe20000000038 */
[C---:B------:R-:W-:Y:S01]  /*a0b0*/  IMAD R20, R15.reuse, R10, RZ ;  /* 0x0000000a0f147224 */ /* 0x040fe200078e02ff */
[----:B------:R-:W-:Y:S01]  /*a0c0*/  PRMT R79, R24, 0x7610, R79 ;  /* 0x00007610184f7816 */ /* 0x000fe2000000004f */
[-C--:B------:R-:W-:Y:S01]  /*a0d0*/  IMAD R0, R15, R12.reuse, RZ ;  /* 0x0000000c0f007224 */ /* 0x080fe200078e02ff */
[----:B------:R-:W-:Y:S01]  /*a0e0*/  PRMT R54, R21, 0x7610, R54 ;  /* 0x0000761015367816 */ /* 0x000fe20000000036 */
[----:B------:R-:W-:Y:S01]  /*a0f0*/  IMAD.WIDE.U32 R14, R3, R12, R58 ;  /* 0x0000000c030e7225 */ /* 0x000fe200078e003a */
[----:B------:R-:W-:-:S03]  /*a100*/  CS2R R24, SRZ ;  /* 0x0000000000187805 */ /* 0x000fc6000001ff00 */
[----:B------:R-:W-:Y:S01]  /*a110*/  IMAD.WIDE.U32 R58, R3, R10, R8 ;  /* 0x0000000a033a7225 */ /* 0x000fe200078e0008 */
[----:B------:R-:W-:-:S03]  /*a120*/  CS2R R8, SRZ ;  /* 0x0000000000087805 */ /* 0x000fc6000001ff00 */
[C---:B------:R-:W-:Y:S01]  /*a130*/  IMAD R71, R3.reuse, R11, R20 ;  /* 0x0000000b03477224 */ /* 0x040fe200078e0214 */
[----:B------:R-:W-:Y:S01]  /*a140*/  CS2R R20, SRZ ;  /* 0x0000000000147805 */ /* 0x000fe2000001ff00 */
[----:B------:R-:W-:Y:S01]  /*a150*/  IMAD R57, R3, R13, R0 ;  /* 0x0000000d03397224 */ /* 0x000fe200078e0200 */
[----:B------:R-:W-:Y:S06]  /*a160*/  @P2 BRA `(.L_x_1444) ;  /* 0x0000000000642947 */ /* 0x000fec0003800000 */
[----:B------:R-:W-:Y:S01]  /*a170*/  LEA R28, P4, R12, R6, 0x6 ;  /* 0x000000060c1c7211 */ /* 0x000fe200078830ff */
[----:B------:R-:W-:Y:S01]  /*a180*/  ULDC.64 UR4, c[0x0][0x3c8] ;  /* 0x0000f20000047ab9 */ /* 0x000fe20000000a00 */
[----:B------:R-:W-:Y:S01]  /*a190*/  ULDC.64 UR6, c[0x0][0x3e0] ;  /* 0x0000f80000067ab9 */ /* 0x000fe20000000a00 */
[----:B------:R-:W-:Y:S02]  /*a1a0*/  CS2R R32, SRZ ;  /* 0x0000000000207805 */ /* 0x000fe4000001ff00 */
[----:B------:R-:W-:Y:S02]  /*a1b0*/  IADD3 R28, P5, R28, R63, RZ ;  /* 0x0000003f1c1c7210 */ /* 0x000fe40007fbe0ff */
[----:B------:R-:W-:Y:S02]  /*a1c0*/  CS2R R34, SRZ ;  /* 0x0000000000227805 */ /* 0x000fe4000001ff00 */
[----:B------:R-:W-:Y:S02]  /*a1d0*/  LEA.HI.X R30, R12, R7, R13, 0x6, P4 ;  /* 0x000000070c1e7211 */ /* 0x000fe400020f340d */
[----:B------:R-:W-:-:S03]  /*a1e0*/  LEA R0, P4, R10, R4, 0x6 ;  /* 0x000000040a007211 */ /* 0x000fc600078830ff */
[----:B------:R-:W-:Y:S01]  /*a1f0*/  IMAD.X R29, R30, 0x1, R65, P5 ;  /* 0x000000011e1d7824 */ /* 0x000fe200028e0641 */
[----:B------:R-:W-:Y:S02]  /*a200*/  IADD3 R0, P5, R0, R61, RZ ;  /* 0x0000003d00007210 */ /* 0x000fe40007fbe0ff */
[----:B------:R-:W-:Y:S02]  /*a210*/  CS2R R30, SRZ ;  /* 0x00000000001e7805 */ /* 0x000fe4000001ff00 */
[----:B------:R-:W-:Y:S02]  /*a220*/  LEA.HI.X R3, R10, R5, R11, 0x6, P4 ;  /* 0x000000050a037211 */ /* 0x000fe400020f340b */
[----:B------:R-:W-:Y:S01]  /*a230*/  LEA R72, P4, R28, UR4, 0x1 ;  /* 0x000000041c487c11 */ /* 0x000fe2000f8808ff */
[----:B------:R-:W-:Y:S02]  /*a240*/  ULDC UR4, c[0x0][0x3d4] ;  /* 0x0000f50000047ab9 */ /* 0x000fe40000000800 */
[----:B------:R-:W-:Y:S01]  /*a250*/  IMAD.X R3, R3, 0x1, R77, P5 ;  /* 0x0000000103037824 */ /* 0x000fe200028e064d */
[----:B------:R-:W-:-:S02]  /*a260*/  LEA R74, P5, R0, UR6, 0x1 ;  /* 0x00000006004a7c11 */ /* 0x000fc4000f8a08ff */
[----:B------:R-:W-:Y:S02]  /*a270*/  LEA.HI.X R73, R28, UR5, R29, 0x1, P4 ;  /* 0x000000051c497c11 */ /* 0x000fe4000a0f0c1d */
[----:B------:R-:W-:Y:S02]  /*a280*/  CS2R R28, SRZ ;  /* 0x00000000001c7805 */ /* 0x000fe4000001ff00 */
[----:B------:R-:W-:Y:S02]  /*a290*/  LEA.HI.X R75, R0, UR7, R3, 0x1, P5 ;  /* 0x00000007004b7c11 */ /* 0x000fe4000a8f0c03 */
[----:B------:R-:W-:Y:S02]  /*a2a0*/  ISETP.GE.AND P4, PT, R22, UR4, PT ;  /* 0x0000000416007c0c */ /* 0x000fe4000bf86270 */
[----:B------:R-:W-:-:S11]  /*a2b0*/  ISETP.GE.AND P5, PT, R187, UR4, PT ;  /* 0x00000004bb007c0c */ /* 0x000fd6000bfa6270 */
[----:B------:R1:W5:Y:S04]  /*a2c0*/  @!P4 LDG.E.64 R32, desc[UR54][R72.64] ;  /* 0x000000364820c981 */ /* 0x000368000c1e1b00 */
[----:B------:R1:W5:Y:S04]  /*a2d0*/  @!P5 LDG.E.64 R28, desc[UR54][R72.64+0x40] ;  /* 0x00004036481cd981 */ /* 0x000368000c1e1b00 */
[----:B------:R1:W5:Y:S04]  /*a2e0*/  @!P4 LDG.E.64 R34, desc[UR54][R74.64] ;  /* 0x000000364a22c981 */ /* 0x000368000c1e1b00 */
[----:B------:R1:W5:Y:S02]  /*a2f0*/  @!P5 LDG.E.64 R30, desc[UR54][R74.64+0x40] ;  /* 0x000040364a1ed981 */ /* 0x000364000c1e1b00 */
.L_x_1444:
[----:B------:R-:W-:Y:S05]  /*a300*/  BSYNC B1 ;  /* 0x0000000000017941 */ /* 0x000fea0003800000 */
.L_x_1443:
[----:B------:R-:W-:Y:S04]  /*a310*/  BSSY B1, `(.L_x_1445) ;  /* 0x000001b000017945 */ /* 0x000fe80003800000 */
[----:B------:R-:W-:Y:S05]  /*a320*/  @P3 BRA `(.L_x_1446) ;  /* 0x0000000000643947 */ /* 0x000fea0003800000 */
[----:B------:R-:W-:Y:S01]  /*a330*/  IMAD.WIDE.U32 R6, R12, 0x60, R6 ;  /* 0x000000600c067825 */ /* 0x000fe200078e0006 */
[----:B------:R-:W-:Y:S01]  /*a340*/  ULDC.64 UR4, c[0x0][0x3c8] ;  /* 0x0000f20000047ab9 */ /* 0x000fe20000000a00 */
[----:B------:R-:W-:Y:S01]  /*a350*/  ULDC.64 UR6, c[0x0][0x3e0] ;  /* 0x0000f80000067ab9 */ /* 0x000fe20000000a00 */
[----:B------:R-:W-:Y:S01]  /*a360*/  CS2R R24, SRZ ;  /* 0x0000000000187805 */ /* 0x000fe2000001ff00 */
[----:B------:R-:W-:Y:S01]  /*a370*/  IMAD.WIDE.U32 R4, R10, 0x60, R4 ;  /* 0x000000600a047825 */ /* 0x000fe200078e0004 */
[----:B------:R-:W-:Y:S02]  /*a380*/  IADD3 R63, P4, R63, R6, RZ ;  /* 0x000000063f3f7210 */ /* 0x000fe40007f9e0ff */
[----:B------:R-:W-:Y:S02]  /*a390*/  CS2R R26, SRZ ;  /* 0x00000000001a7805 */ /* 0x000fe4000001ff00 */
[----:B------:R-:W-:Y:S01]  /*a3a0*/  CS2R R20, SRZ ;  /* 0x0000000000147805 */ /* 0x000fe2000001ff00 */
[----:B------:R-:W-:Y:S01]  /*a3b0*/  IMAD R8, R13, 0x60, RZ ;  /* 0x000000600d087824 */ /* 0x000fe200078e02ff */
[----:B------:R-:W-:Y:S01]  /*a3c0*/  IADD3 R61, P5, R61, R4, RZ ;  /* 0x000000043d3d7210 */ /* 0x000fe20007fbe0ff */
[----:B------:R-:W-:-:S03]  /*a3d0*/  IMAD R0, R11, 0x60, RZ ;  /* 0x000000600b007824 */ /* 0x000fc600078e02ff */
[----:B------:R-:W-:Y:S02]  /*a3e0*/  IADD3.X R8, R65, R8, R7, P4, !PT ;  /* 0x0000000841087210 */ /* 0x000fe400027fe407 */
[----:B------:R-:W-:Y:S02]  /*a3f0*/  IADD3.X R0, R77, R0, R5, P5, !PT ;  /* 0x000000004d007210 */ /* 0x000fe40002ffe405 */
[----:B------:R-:W-:Y:S01]  /*a400*/  LEA R4, P4, R63, UR4, 0x1 ;  /* 0x000000043f047c11 */ /* 0x000fe2000f8808ff */
[----:B------:R-:W-:Y:S01]  /*a410*/  ULDC UR4, c[0x0][0x3d4] ;  /* 0x0000f50000047ab9 */ /* 0x000fe20000000800 */
[----:B------:R-:W-:Y:S02]  /*a420*/  LEA R6, P5, R61, UR6, 0x1 ;  /* 0x000000063d067c11 */ /* 0x000fe4000f8a08ff */
[----:B------:R-:W-:Y:S02]  /*a430*/  LEA.HI.X R5, R63, UR5, R8, 0x1, P4 ;  /* 0x000000053f057c11 */ /* 0x000fe4000a0f0c08 */
[----:B------:R-:W-:-:S02]  /*a440*/  CS2R R8, SRZ ;  /* 0x0000000000087805 */ /* 0x000fc4000001ff00 */
[----:B------:R-:W-:Y:S02]  /*a450*/  LEA.HI.X R7, R61, UR7, R0, 0x1, P5 ;  /* 0x000000073d077c11 */ /* 0x000fe4000a8f0c00 */
[----:B------:R-:W-:Y:S02]  /*a460*/  ISETP.GE.AND P4, PT, R22, UR4, PT ;  /* 0x0000000416007c0c */ /* 0x000fe4000bf86270 */
[----:B------:R-:W-:-:S11]  /*a470*/  ISETP.GE.AND P5, PT, R187, UR4, PT ;  /* 0x00000004bb007c0c */ /* 0x000fd6000bfa6270 */
[----:B------:R2:W5:Y:S04]  /*a480*/  @!P4 LDG.E.64 R24, desc[UR54][R4.64] ;  /* 0x000000360418c981 */ /* 0x000568000c1e1b00 */
[----:B------:R2:W5:Y:S04]  /*a490*/  @!P5 LDG.E.64 R8, desc[UR54][R4.64+0x40] ;  /* 0x000040360408d981 */ /* 0x000568000c1e1b00 */
[----:B------:R2:W5:Y:S04]  /*a4a0*/  @!P4 LDG.E.64 R26, desc[UR54][R6.64] ;  /* 0x00000036061ac981 */ /* 0x000568000c1e1b00 */
[----:B------:R2:W5:Y:S02]  /*a4b0*/  @!P5 LDG.E.64 R20, desc[UR54][R6.64+0x40] ;  /* 0x000040360614d981 */ /* 0x000564000c1e1b00 */
.L_x_1446:
[----:B------:R-:W-:Y:S05]  /*a4c0*/  BSYNC B1 ;  /* 0x0000000000017941 */ /* 0x000fea0003800000 */
.L_x_1445:
[----:B------:R-:W-:Y:S01]  /*a4d0*/  ULDC.64 UR4, c[0x0][0x3c8] ;  /* 0x0000f20000047ab9 */ /* 0x000fe20000000a00 */
[----:B------:R-:W-:Y:S01]  /*a4e0*/  ULDC.64 UR6, c[0x0][0x3e0] ;  /* 0x0000f80000067ab9 */ /* 0x000fe20000000a00 */
[----:B--2---:R-:W-:Y:S01]  /*a4f0*/  IMAD.IADD R5, R15, 0x1, R57 ;  /* 0x000000010f057824 */ /* 0x004fe200078e0239 */
[----:B------:R-:W-:Y:S01]  /*a500*/  LEA R4, P4, R14, UR4, 0x1 ;  /* 0x000000040e047c11 */ /* 0x000fe2000f8808ff */
[----:B------:R-:W-:Y:S01]  /*a510*/  IMAD.IADD R3, R59, 0x1, R71 ;  /* 0x000000013b037824 */ /* 0x000fe200078e0247 */
[----:B------:R-:W-:Y:S01]  /*a520*/  LEA R0, P5, R58, UR6, 0x1 ;  /* 0x000000063a007c11 */ /* 0x000fe2000f8a08ff */
[----:B------:R-:W-:Y:S01]  /*a530*/  IMAD.MOV.U32 R6, RZ, RZ, R40 ;  /* 0x000000ffff067224 */ /* 0x000fe200078e0028 */
[----:B------:R-:W-:Y:S01]  /*a540*/  UMOV UR4, 0xffffffff ;  /* 0xffffffff00047882 */ /* 0x000fe20000000000 */
[----:B------:R-:W-:Y:S01]  /*a550*/  IMAD.MOV.U32 R7, RZ, RZ, R41 ;  /* 0x000000ffff077224 */ /* 0x000fe200078e0029 */
[----:B------:R-:W-:Y:S02]  /*a560*/  LEA.HI.X R5, R14, UR5, R5, 0x1, P4 ;  /* 0x000000050e057c11 */ /* 0x000fe4000a0f0c05 */
[----:B------:R-:W-:-:S02]  /*a570*/  LEA.HI.X R3, R58, UR7, R3, 0x1, P5 ;  /* 0x000000073a037c11 */ /* 0x000fc4000a8f0c03 */
[----:B------:R-:W-:Y:S02]  /*a580*/  PRMT R71, R6, 0x7610, R71 ;  /* 0x0000761006477816 */ /* 0x000fe40000000047 */
[----:B-1----:R-:W-:Y:S02]  /*a590*/  PRMT R72, R7, 0x7610, R72 ;  /* 0x0000761007487816 */ /* 0x002fe40000000048 */
[----:B------:R-:W-:Y:S01]  /*a5a0*/  LEA.HI R6, R222, R222, RZ, 0x1 ;  /* 0x000000dede067211 */ /* 0x000fe200078f08ff */
[----:B------:R-:W-:Y:S06]  /*a5b0*/  BRA.DIV UR4, `(.L_x_1447) ;  /* 0x0000018e04947947 */ /* 0x000fec000b800000 */
.L_x_1725:
[----:B------:R-:W-:-:S03]  /*a5c0*/  UMOV UR4, 0xffffffff ;  /* 0xffffffff00047882 */ /* 0x000fc60000000000 */
[----:B------:R-:W-:Y:S05]  /*a5d0*/  BRA.DIV UR4, `(.L_x_1448) ;  /* 0x0000018e04b47947 */ /* 0x000fea000b800000 */
.L_x_1728:
[----:B------:R-:W-:-:S03]  /*a5e0*/  UMOV UR4, 0xffffffff ;  /* 0xffffffff00047882 */ /* 0x000fc60000000000 */
[----:B------:R-:W-:Y:S05]  /*a5f0*/  BRA.DIV UR4, `(.L_x_1449) ;  /* 0x0000018e04d47947 */ /* 0x000fea000b800000 */
.L_x_1731:
[----:B------:R-:W-:-:S03]  /*a600*/  UMOV UR4, 0xffffffff ;  /* 0xffffffff00047882 */ /* 0x000fc60000000000 */
[----:B------:R-:W-:Y:S05]  /*a610*/  BRA.DIV UR4, `(.L_x_1450) ;  /* 0x0000018e04f47947 */ /* 0x000fea000b800000 */
.L_x_1734:
[----:B------:R-:W-:-:S03]  /*a620*/  UMOV UR4, 0xffffffff ;  /* 0xffffffff00047882 */ /* 0x000fc60000000000 */
[----:B------:R-:W-:Y:S05]  /*a630*/  BRA.DIV UR4, `(.L_x_1451) ;  /* 0x0000019204147947 */ /* 0x000fea000b800000 */
.L_x_1737:
[----:B------:R-:W-:-:S03]  /*a640*/  UMOV UR4, 0xffffffff ;  /* 0xffffffff00047882 */ /* 0x000fc60000000000 */
[----:B------:R-:W-:Y:S05]  /*a650*/  BRA.DIV UR4, `(.L_x_1452) ;  /* 0x0000019204347947 */ /* 0x000fea000b800000 */
.L_x_1740:
[----:B------:R-:W-:-:S03]  /*a660*/  UMOV UR4, 0xffffffff ;  /* 0xffffffff00047882 */ /* 0x000fc60000000000 */
[----:B------:R-:W-:Y:S05]  /*a670*/  BRA.DIV UR4, `(.L_x_1453) ;  /* 0x0000019204547947 */ /* 0x000fea000b800000 */
.L_x_1743:
[----:B------:R-:W-:-:S03]  /*a680*/  UMOV UR4, 0xffffffff ;  /* 0xffffffff00047882 */ /* 0x000fc60000000000 */
[----:B------:R-:W-:Y:S05]  /*a690*/  BRA.DIV UR4, `(.L_x_1454) ;  /* 0x0000019204747947 */ /* 0x000fea000b800000 */
.L_x_1746:
[----:B------:R-:W-:-:S03]  /*a6a0*/  UMOV UR4, 0xffffffff ;  /* 0xffffffff00047882 */ /* 0x000fc60000000000 */
[----:B------:R-:W-:Y:S05]  /*a6b0*/  BRA.DIV UR4, `(.L_x_1455) ;  /* 0x0000019204947947 */ /* 0x000fea000b800000 */
.L_x_1749:
[----:B------:R-:W-:-:S03]  /*a6c0*/  UMOV UR4, 0xffffffff ;  /* 0xffffffff00047882 */ /* 0x000fc60000000000 */
[----:B------:R-:W-:Y:S05]  /*a6d0*/  BRA.DIV UR4, `(.L_x_1456) ;  /* 0x0000019204b47947 */ /* 0x000fea000b800000 */
.L_x_1752:
[----:B------:R-:W-:-:S03]  /*a6e0*/  UMOV UR4, 0xffffffff ;  /* 0xffffffff00047882 */ /* 0x000fc60000000000 */
[----:B------:R-:W-:Y:S05]  /*a6f0*/  BRA.DIV UR4, `(.L_x_1457) ;  /* 0x0000019204d47947 */ /* 0x000fea000b800000 */
.L_x_1755:
[----:B------:R-:W-:-:S03]  /*a700*/  UMOV UR4, 0xffffffff ;  /* 0xffffffff00047882 */ /* 0x000fc60000000000 */
[----:B------:R-:W-:Y:S05]  /*a710*/  BRA.DIV UR4, `(.L_x_1458) ;  /* 0x0000019204f47947 */ /* 0x000fea000b800000 */
.L_x_1758:
[----:B------:R-:W-:-:S03]  /*a720*/  UMOV UR4, 0xffffffff ;  /* 0xffffffff00047882 */ /* 0x000fc60000000000 */
[----:B------:R-:W-:Y:S05]  /*a730*/  BRA.DIV UR4, `(.L_x_1459) ;  /* 0x0000019604147947 */ /* 0x000fea000b800000 */
.L_x_1761:
[----:B------:R-:W-:Y:S01]  /*a740*/  UMOV UR4, 0xffffffff ;  /* 0xffffffff00047882 */ /* 0x000fe20000000000 */
[----:B------:R-:W-:Y:S02]  /*a750*/  LOP3.LUT R5, R6, 0xfffffffe, RZ, 0xc0, !PT ;  /* 0xfffffffe06057812 */ /* 0x000fe400078ec0ff */
[----:B------:R-:W-:Y:S05]  /*a760*/  BRA.DIV UR4, `(.L_x_1460) ;  /* 0x0000019604307947 */ /* 0x000fea000b800000 */
.L_x_1764:
[----:B------:R-:W-:Y:S01]  /*a770*/  UMOV UR4, 0xffffffff ;  /* 0xffffffff00047882 */ /* 0x000fe20000000000 */
[----:B------:R-:W-:Y:S02]  /*a780*/  IMAD.IADD R5, R222, 0x1, -R5 ;  /* 0x00000001de057824 */ /* 0x000fe400078e0a05 */
[----:B------:R-:W-:Y:S05]  /*a790*/  BRA.DIV UR4, `(.L_x_1461) ;  /* 0x00000196044c7947 */ /* 0x000fea000b800000 */
.L_x_1767:
[----:B------:R-:W-:Y:S01]  /*a7a0*/  UMOV UR4, 0xffffffff ;  /* 0xffffffff00047882 */ /* 0x000fe20000000000 */
[----:B------:R-:W-:Y:S02]  /*a7b0*/  SHF.L.U32 R5, R5, 0x1f, RZ ;  /* 0x0000001f05057819 */ /* 0x000fe400000006ff */
[----:B------:R-:W-:Y:S05]  /*a7c0*/  BRA.DIV UR4, `(.L_x_1462) ;  /* 0x0000019604687947 */ /* 0x000fea000b800000 */
.L_x_1770:
[----:B------:R-:W1:Y:S01]  /*a7d0*/  SYNCS.PHASECHK.TRANS64.TRYWAIT P4, [R2+URZ+0x28800], R5 ;  /* 0x02880005020075a7 */ /* 0x000e62000808017f */
[----:B-----5:R-:W-:Y:S01]  /*a7e0*/  IMAD.MOV.U32 R4, RZ, RZ, R34 ;  /* 0x000000ffff047224 */ /* 0x020fe200078e0022 */
[----:B------:R-:W-:Y:S01]  /*a7f0*/  BSSY B1, `(.L_x_1463) ;  /* 0x0000021000017945 */ /* 0x000fe20003800000 */
        /* <DEDUP_REMOVED lines=29> */
[----:B------:R-:W-:-:S02]  /*a9d0*/  IMAD.MOV.U32 R4, RZ, RZ, R8 ;  /* 0x000000ffff047224 */ /* 0x000fc400078e0008 */
[----:B------:R-:W-:Y:S01]  /*a9e0*/  IMAD.MOV.U32 R6, RZ, RZ, R9 ;  /* 0x000000ffff067224 */ /* 0x000fe200078e0009 */
[----:B-1----:R-:W-:Y:S06]  /*a9f0*/  @!P4 BRA `(.L_x_1464) ;  /* 0x000001940004c947 */ /* 0x002fec0003800000 */
.L_x_1771:
[----:B------:R-:W-:Y:S05]  /*aa00*/  BSYNC B1 ;  /* 0x0000000000017941 */ /* 0x000fea0003800000 */
.L_x_1463:
[----:B------:R-:W-:Y:S01]  /*aa10*/  BSSY B1, `(.L_x_1465) ;  /* 0x0000067000017945 */ /* 0x000fe20003800000 */
[----:B------:R-:W-:Y:S02]  /*aa20*/  PRMT R10, R4, 0x7610, R10 ;  /* 0x00007610040a7816 */ /* 0x000fe4000000000a */
[----:B------:R-:W-:Y:S01]  /*aa30*/  PRMT R11, R6, 0x7610, R11 ;  /* 0x00007610060b7816 */ /* 0x000fe2000000000b */
[----:B------:R-:W-:Y:S06]  /*aa40*/  @P0 BRA `(.L_x_1466) ;  /* 0x00000004008c0947 */ /* 0x000fec0003800000 */
[----:B------:R-:W2:Y:S01]  /*aa50*/  LDC R4, c[0x0][0x3d4] ;  /* 0x0000f500ff047b82 */ /* 0x000ea20000000800 */
[----:B------:R-:W-:Y:S01]  /*aa60*/  BSSY B2, `(.L_x_1467) ;  /* 0x0000032000027945 */ /* 0x000fe20003800000 */
[-C--:B--2---:R-:W-:Y:S02]  /*aa70*/  ISETP.GE.AND P0, PT, R22, R4.reuse, PT ;  /* 0x000000041600720c */ /* 0x084fe40003f06270 */
[----:B------:R-:W-:-:S11]  /*aa80*/  ISETP.GE.AND P4, PT, R187, R4, PT ;  /* 0x00000004bb00720c */ /* 0x000fd60003f86270 */
[----:B------:R-:W-:Y:S05]  /*aa90*/  @P0 BRA `(.L_x_1468) ;  /* 0x0000000000b80947 */ /* 0x000fea0003800000 */
[----:B-1----:R-:W1:Y:S01]  /*aaa0*/  LDS.128 R4, [R213] ;  /* 0x00000000d5047984 */ /* 0x002e620000000c00 */
[----:B------:R-:W-:Y:S02]  /*aab0*/  SHF.R.U32.HI R77, RZ, 0x10, R51 ;  /* 0x00000010ff4d7819 */ /* 0x000fe40000011633 */
[----:B------:R-:W-:Y:S02]  /*aac0*/  SHF.R.U32.HI R74, RZ, 0x10, R49 ;  /* 0x00000010ff4a7819 */ /* 0x000fe40000011631 */
[----:B------:R-:W-:Y:S02]  /*aad0*/  PRMT R77, R78, 0x5410, R77 ;  /* 0x000054104e4d7816 */ /* 0x000fe4000000004d */
[----:B------:R-:W-:Y:S02]  /*aae0*/  PRMT R74, R54, 0x5432, R74 ;  /* 0x00005432364a7816 */ /* 0x000fe4000000004a */
[----:B------:R-:W-:Y:S01]  /*aaf0*/  SHF.R.U64 R73, R48, 0x10, R49 ;  /* 0x0000001030497819 */ /* 0x000fe20000001231 */
[----:B------:R-:W-:Y:S01]  /*ab00*/  IMAD.U32 R78, R77, 0x10000, RZ ;  /* 0x000100004d4e7824 */ /* 0x000fe200078e00ff */
[----:B------:R-:W-:Y:S01]  /*ab10*/  SHF.R.U64 R76, R50, 0x10, R51 ;  /* 0x00000010324c7819 */ /* 0x000fe20000001233 */
[----:B------:R-:W-:Y:S01]  /*ab20*/  IMAD.U32 R75, R74, 0x10000, RZ ;  /* 0x000100004a4b7824 */ /* 0x000fe200078e00ff */
[----:B------:R-:W-:-:S02]  /*ab30*/  PRMT R73, R79, 0x5410, R73 ;  /* 0x000054104f497816 */ /* 0x000fc40000000049 */
[----:B------:R-:W-:Y:S02]  /*ab40*/  LOP3.LUT R77, R77, 0xffff0000, RZ, 0xc0, !PT ;  /* 0xffff00004d4d7812 */ /* 0x000fe400078ec0ff */
[----:B------:R-:W-:Y:S02]  /*ab50*/  LOP3.LUT R74, R74, 0xffff0000, RZ, 0xc0, !PT ;  /* 0xffff00004a4a7812 */ /* 0x000fe400078ec0ff */
[----:B------:R-:W-:Y:S02]  /*ab60*/  PRMT R76, R53, 0x5432, R76 ;  /* 0x00005432354c7816 */ /* 0x000fe4000000004c */
[C---:B-1----:R-:W-:Y:S01]  /*ab70*/  LOP3.LUT R49, R6.reuse, 0xffff0000, RZ, 0xc0, !PT ;  /* 0xffff000006317812 */ /* 0x042fe200078ec0ff */
[----:B------:R-:W-:Y:S01]  /*ab80*/  IMAD.U32 R48, R6, 0x10000, RZ ;  /* 0x0001000006307824 */ /* 0x000fe200078e00ff */
[C---:B------:R-:W-:Y:S01]  /*ab90*/  LOP3.LUT R51, R7.reuse, 0xffff0000, RZ, 0xc0, !PT ;  /* 0xffff000007337812 */ /* 0x040fe200078ec0ff */
[----:B------:R-:W-:Y:S02]  /*aba0*/  IMAD.U32 R50, R7, 0x10000, RZ ;  /* 0x0001000007327824 */ /* 0x000fe400078e00ff */
[C---:B------:R-:W-:Y:S01]  /*abb0*/  FMUL.FTZ R79, R49.reuse, R78 ;  /* 0x0000004e314f7220 */ /* 0x040fe20000410000 */
[----:B------:R-:W-:Y:S01]  /*abc0*/  FMUL.FTZ R49, R49, R75 ;  /* 0x0000004b31317220 */ /* 0x000fe20000410000 */
[----:B------:R-:W-:Y:S01]  /*abd0*/  FMUL.FTZ R81, R51, R77 ;  /* 0x0000004d33517220 */ /* 0x000fe20000410000 */
[----:B------:R-:W-:-:S02]  /*abe0*/  IMAD.U32 R6, R4, 0x10000, RZ ;  /* 0x0001000004067824 */ /* 0x000fc400078e00ff */
[C---:B------:R-:W-:Y:S01]  /*abf0*/  FFMA.FTZ R79, R48.reuse, R75, -R79 ;  /* 0x0000004b304f7223 */ /* 0x040fe2000001084f */
[----:B------:R-:W-:Y:S01]  /*ac00*/  FMUL.FTZ R75, R51, R74 ;  /* 0x0000004a334b7220 */ /* 0x000fe20000410000 */
[----:B------:R-:W-:Y:S02]  /*ac10*/  IMAD.U32 R7, R5, 0x10000, RZ ;  /* 0x0001000005077824 */ /* 0x000fe400078e00ff */
[----:B------:R-:W-:Y:S01]  /*ac20*/  FFMA.FTZ R78, R48, R78, R49 ;  /* 0x0000004e304e7223 */ /* 0x000fe20000010031 */
[----:B------:R-:W-:Y:S01]  /*ac30*/  IMAD.U32 R51, R76, 0x10000, RZ ;  /* 0x000100004c337824 */ /* 0x000fe200078e00ff */
[----:B------:R-:W-:Y:S01]  /*ac40*/  LOP3.LUT R4, R4, 0xffff0000, RZ, 0xc0, !PT ;  /* 0xffff000004047812 */ /* 0x000fe200078ec0ff */
[----:B------:R-:W-:Y:S01]  /*ac50*/  IMAD.U32 R49, R73, 0x10000, RZ ;  /* 0x0001000049317824 */ /* 0x000fe200078e00ff */
[----:B------:R-:W-:Y:S01]  /*ac60*/  LOP3.LUT R5, R5, 0xffff0000, RZ, 0xc0, !PT ;  /* 0xffff000005057812 */ /* 0x000fe200078ec0ff */
[----:B------:R-:W-:Y:S01]  /*ac70*/  FFMA.FTZ R81, R50, R74, -R81 ;  /* 0x0000004a32517223 */ /* 0x000fe20000010851 */
[----:B------:R-:W-:Y:S01]  /*ac80*/  LOP3.LUT R76, R76, 0xffff0000, RZ, 0xc0, !PT ;  /* 0xffff00004c4c7812 */ /* 0x000fe200078ec0ff */
[----:B------:R-:W-:Y:S01]  /*ac90*/  FFMA.FTZ R80, R50, R77, R75 ;  /* 0x0000004d32507223 */ /* 0x000fe2000001004b */
[----:B------:R-:W-:Y:S01]  /*aca0*/  LOP3.LUT R48, R73, 0xffff0000, RZ, 0xc0, !PT ;  /* 0xffff000049307812 */ /* 0x000fe200078ec0ff */
[C---:B------:R-:W-:Y:S01]  /*acb0*/  FMUL.FTZ R73, R4.reuse, R51 ;  /* 0x0000003304497220 */ /* 0x040fe20000410000 */
[----:B------:R-:W-:Y:S01]  /*acc0*/  FMUL.FTZ R50, R4, R49 ;  /* 0x0000003104327220 */ /* 0x000fe20000410000 */
[----:B------:R-:W-:-:S02]  /*acd0*/  FMUL.FTZ R74, R5, R76 ;  /* 0x0000004c054a7220 */ /* 0x000fc40000410000 */
[-C--:B------:R-:W-:Y:S01]  /*ace0*/  FMUL.FTZ R75, R5, R48.reuse ;  /* 0x00000030054b7220 */ /* 0x080fe20000410000 */
[C---:B------:R-:W-:Y:S01]  /*acf0*/  FFMA.FTZ R4, R6.reuse, R49, -R73 ;  /* 0x0000003106047223 */ /* 0x040fe20000010849 */
[----:B------:R-:W-:Y:S01]  /*ad00*/  FFMA.FTZ R51, R6, R51, R50 ;  /* 0x0000003306337223 */ /* 0x000fe20000010032 */
[C---:B------:R-:W-:Y:S01]  /*ad10*/  FFMA.FTZ R5, R7.reuse, R48, -R74 ;  /* 0x0000003007057223 */ /* 0x040fe2000001084a */
[----:B------:R-:W-:Y:S01]  /*ad20*/  FFMA.FTZ R76, R7, R76, R75 ;  /* 0x0000004c074c7223 */ /* 0x000fe2000001004b */
[----:B------:R-:W-:Y:S02]  /*ad30*/  F2FP.BF16.F32.PACK_AB R6, R78, R79 ;  /* 0x0000004f4e06723e */ /* 0x000fe400000010ff */
[----:B------:R-:W-:Y:S02]  /*ad40*/  F2FP.BF16.F32.PACK_AB R7, R80, R81 ;  /* 0x000000515007723e */ /* 0x000fe400000010ff */
[----:B------:R-:W-:Y:S02]  /*ad50*/  F2FP.BF16.F32.PACK_AB R4, R51, R4 ;  /* 0x000000043304723e */ /* 0x000fe400000010ff */
[----:B------:R-:W-:-:S05]  /*ad60*/  F2FP.BF16.F32.PACK_AB R5, R76, R5 ;  /* 0x000000054c05723e */ /* 0x000fca00000010ff */
[----:B------:R2:W-:Y:S02]  /*ad70*/  STS.128 [R213], R4 ;  /* 0x00000004d5007388 */ /* 0x0005e40000000c00 */
.L_x_1468:
[----:B------:R-:W-:Y:S05]  /*ad80*/  BSYNC B2 ;  /* 0x0000000000027941 */ /* 0x000fea0003800000 */
.L_x_1467:
[----:B------:R-:W-:Y:S05]  /*ad90*/  @P4 BRA `(.L_x_1466) ;  /* 0x0000000000b84947 */ /* 0x000fea0003800000 */
[----:B-12---:R-:W1:Y:S01]  /*ada0*/  LDS.128 R4, [R213+0x4000] ;  /* 0x00400000d5047984 */ /* 0x006e620000000c00 */
[--C-:B------:R-:W-:Y:S02]  /*adb0*/  SHF.R.U64 R46, R46, 0x10, R47.reuse ;  /* 0x000000102e2e7819 */ /* 0x100fe4000000122f */
[----:B------:R-:W-:Y:S02]  /*adc0*/  SHF.R.U32.HI R49, RZ, 0x10, R47 ;  /* 0x00000010ff317819 */ /* 0x000fe4000001162f */
[--C-:B------:R-:W-:Y:S02]  /*add0*/  SHF.R.U64 R47, R44, 0x10, R45.reuse ;  /* 0x000000102c2f7819 */ /* 0x100fe4000000122d */
[----:B------:R-:W-:Y:S02]  /*ade0*/  SHF.R.U32.HI R44, RZ, 0x10, R45 ;  /* 0x00000010ff2c7819 */ /* 0x000fe4000001162d */
[----:B------:R-:W-:Y:S02]  /*adf0*/  PRMT R70, R70, 0x5410, R49 ;  /* 0x0000541046467816 */ /* 0x000fe40000000031 */
[----:B------:R-:W-:-:S02]  /*ae00*/  PRMT R67, R67, 0x5410, R44 ;  /* 0x0000541043437816 */ /* 0x000fc4000000002c */
[----:B------:R-:W-:Y:S01]  /*ae10*/  PRMT R68, R68, 0x5410, R47 ;  /* 0x0000541044447816 */ /* 0x000fe2000000002f */
[C---:B------:R-:W-:Y:S01]  /*ae20*/  IMAD.U32 R48, R70.reuse, 0x10000, RZ ;  /* 0x0001000046307824 */ /* 0x040fe200078e00ff */
[----:B------:R-:W-:Y:S01]  /*ae30*/  LOP3.LUT R70, R70, 0xffff0000, RZ, 0xc0, !PT ;  /* 0xffff000046467812 */ /* 0x000fe200078ec0ff */
[C---:B------:R-:W-:Y:S01]  /*ae40*/  IMAD.U32 R49, R67.reuse, 0x10000, RZ ;  /* 0x0001000043317824 */ /* 0x040fe200078e00ff */
[----:B------:R-:W-:Y:S02]  /*ae50*/  LOP3.LUT R67, R67, 0xffff0000, RZ, 0xc0, !PT ;  /* 0xffff000043437812 */ /* 0x000fe400078ec0ff */
[----:B------:R-:W-:Y:S02]  /*ae60*/  PRMT R69, R69, 0x5410, R46 ;  /* 0x0000541045457816 */ /* 0x000fe4000000002e */
[C---:B-1----:R-:W-:Y:S01]  /*ae70*/  LOP3.LUT R45, R6.reuse, 0xffff0000, RZ, 0xc0, !PT ;  /* 0xffff0000062d7812 */ /* 0x042fe200078ec0ff */
[----:B------:R-:W-:Y:S01]  /*ae80*/  IMAD.U32 R44, R6, 0x10000, RZ ;  /* 0x00010000062c7824 */ /* 0x000fe200078e00ff */
[C---:B------:R-:W-:Y:S01]  /*ae90*/  LOP3.LUT R47, R7.reuse, 0xffff0000, RZ, 0xc0, !PT ;  /* 0xffff0000072f7812 */ /* 0x040fe200078ec0ff */
[----:B------:R-:W-:-:S02]  /*aea0*/  IMAD.U32 R46, R7, 0x10000, RZ ;  /* 0x00010000072e7824 */ /* 0x000fc400078e00ff */
[C---:B------:R-:W-:Y:S01]  /*aeb0*/  FMUL.FTZ R74, R45.reuse, R48 ;  /* 0x000000302d4a7220 */ /* 0x040fe20000410000 */
[----:B------:R-:W-:Y:S01]  /*aec0*/  FMUL.FTZ R51, R45, R49 ;  /* 0x000000312d337220 */ /* 0x000fe20000410000 */
[C---:B------:R-:W-:Y:S01]  /*aed0*/  FMUL.FTZ R45, R47.reuse, R67 ;  /* 0x000000432f2d7220 */ /* 0x040fe20000410000 */
[----:B------:R-:W-:Y:S02]  /*aee0*/  IMAD.U32 R6, R4, 0x10000, RZ ;  /* 0x0001000004067824 */ /* 0x000fe400078e00ff */
[C---:B------:R-:W-:Y:S01]  /*aef0*/  FFMA.FTZ R73, R44.reuse, R49, R74 ;  /* 0x000000312c497223 */ /* 0x040fe2000001004a */
[----:B------:R-:W-:Y:S01]  /*af00*/  FMUL.FTZ R49, R47, R70 ;  /* 0x000000462f317220 */ /* 0x000fe20000410000 */
[C---:B------:R-:W-:Y:S02]  /*af10*/  IMAD.U32 R7, R5.reuse, 0x10000, RZ ;  /* 0x0001000005077824 */ /* 0x040fe400078e00ff */
[----:B------:R-:W-:Y:S01]  /*af20*/  FFMA.FTZ R50, R44, R48, -R51 ;  /* 0x000000302c327223 */ /* 0x000fe20000010833 */
[----:B------:R-:W-:Y:S01]  /*af30*/  IMAD.U32 R47, R68, 0x10000, RZ ;  /* 0x00010000442f7824 */ /* 0x000fe200078e00ff */
[----:B------:R-:W-:Y:S01]  /*af40*/  LOP3.LUT R4, R4, 0xffff0000, RZ, 0xc0, !PT ;  /* 0xffff000004047812 */ /* 0x000fe200078ec0ff */
[----:B------:R-:W-:Y:S01]  /*af50*/  FFMA.FTZ R70, R46, R70, -R45 ;  /* 0x000000462e467223 */ /* 0x000fe2000001082d */
[----:B------:R-:W-:Y:S01]  /*af60*/  LOP3.LUT R5, R5, 0xffff0000, RZ, 0xc0, !PT ;  /* 0xffff000005057812 */ /* 0x000fe200078ec0ff */
[C---:B------:R-:W-:Y:S01]  /*af70*/  IMAD.U32 R45, R69.reuse, 0x10000, RZ ;  /* 0x00010000452d7824 */ /* 0x040fe200078e00ff */
        /* <DEDUP_REMOVED lines=15> */
[----:B------:R3:W-:Y:S02]  /*b070*/  STS.128 [R213+0x4000], R4 ;  /* 0x00400004d5007388 */ /* 0x0007e40000000c00 */
.L_x_1466:
[----:B------:R-:W-:Y:S05]  /*b080*/  BSYNC B1 ;  /* 0x0000000000017941 */ /* 0x000fea0003800000 */
.L_x_1465:
[----:B------:R-:W-:Y:S04]  /*b090*/  BSSY B1, `(.L_x_1469) ;  /* 0x0000065000017945 */ /* 0x000fe80003800000 */
[----:B------:R-:W-:Y:S05]  /*b0a0*/  @P1 BRA `(.L_x_1470) ;  /* 0x00000004008c1947 */ /* 0x000fea0003800000 */
[----:B--23--:R-:W2:Y:S01]  /*b0b0*/  LDC R4, c[0x0][0x3d4] ;  /* 0x0000f500ff047b82 */ /* 0x00cea20000000800 */
[----:B------:R-:W-:Y:S01]  /*b0c0*/  BSSY B2, `(.L_x_1471) ;  /* 0x0000032000027945 */ /* 0x000fe20003800000 */
[-C--:B--2---:R-:W-:Y:S02]  /*b0d0*/  ISETP.GE.AND P0, PT, R22, R4.reuse, PT ;  /* 0x000000041600720c */ /* 0x084fe40003f06270 */
[----:B------:R-:W-:-:S11]  /*b0e0*/  ISETP.GE.AND P1, PT, R187, R4, PT ;  /* 0x00000004bb00720c */ /* 0x000fd60003f26270 */
[----:B------:R-:W-:Y:S05]  /*b0f0*/  @P0 BRA `(.L_x_1472) ;  /* 0x0000000000b80947 */ /* 0x000fea0003800000 */
[----:B-1----:R-:W1:Y:S01]  /*b100*/  LDS.128 R4, [R213+0x1000] ;  /* 0x00100000d5047984 */ /* 0x002e620000000c00 */
[----:B------:R-:W-:Y:S02]  /*b110*/  SHF.R.U64 R44, R40, 0x10, R41 ;  /* 0x00000010282c7819 */ /* 0x000fe40000001229 */
[----:B------:R-:W-:Y:S02]  /*b120*/  SHF.R.U64 R40, R42, 0x10, R43 ;  /* 0x000000102a287819 */ /* 0x000fe4000000122b */
[----:B------:R-:W-:Y:S02]  /*b130*/  SHF.R.U32.HI R41, RZ, 0x10, R41 ;  /* 0x00000010ff297819 */ /* 0x000fe40000011629 */
[----:B------:R-:W-:Y:S02]  /*b140*/  SHF.R.U32.HI R43, RZ, 0x10, R43 ;  /* 0x00000010ff2b7819 */ /* 0x000fe4000001162b */
[----:B------:R-:W-:Y:S02]  /*b150*/  PRMT R72, R72, 0x5410, R41 ;  /* 0x0000541048487816 */ /* 0x000fe40000000029 */
[----:B------:R-:W-:-:S02]  /*b160*/  PRMT R56, R56, 0x5410, R43 ;  /* 0x0000541038387816 */ /* 0x000fc4000000002b */
[----:B------:R-:W-:Y:S01]  /*b170*/  PRMT R71, R71, 0x5410, R44 ;  /* 0x0000541047477816 */ /* 0x000fe2000000002c */
[----:B------:R-:W-:Y:S01]  /*b180*/  IMAD.U32 R44, R72, 0x10000, RZ ;  /* 0x00010000482c7824 */ /* 0x000fe200078e00ff */
[----:B------:R-:W-:Y:S01]  /*b190*/  PRMT R55, R55, 0x5410, R40 ;  /* 0x0000541037377816 */ /* 0x000fe20000000028 */
[C---:B------:R-:W-:Y:S01]  /*b1a0*/  IMAD.U32 R45, R56.reuse, 0x10000, RZ ;  /* 0x00010000382d7824 */ /* 0x040fe200078e00ff */
[----:B------:R-:W-:Y:S02]  /*b1b0*/  LOP3.LUT R56, R56, 0xffff0000, RZ, 0xc0, !PT ;  /* 0xffff000038387812 */ /* 0x000fe400078ec0ff */
[----:B------:R-:W-:Y:S02]  /*b1c0*/  LOP3.LUT R72, R72, 0xffff0000, RZ, 0xc0, !PT ;  /* 0xffff000048487812 */ /* 0x000fe400078ec0ff */
[C---:B-1----:R-:W-:Y:S01]  /*b1d0*/  LOP3.LUT R41, R6.reuse, 0xffff0000, RZ, 0xc0, !PT ;  /* 0xffff000006297812 */ /* 0x042fe200078ec0ff */
[----:B------:R-:W-:Y:S01]  /*b1e0*/  IMAD.U32 R40, R6, 0x10000, RZ ;  /* 0x0001000006287824 */ /* 0x000fe200078e00ff */
[C---:B------:R-:W-:Y:S01]  /*b1f0*/  LOP3.LUT R43, R7.reuse, 0xffff0000, RZ, 0xc0, !PT ;  /* 0xffff0000072b7812 */ /* 0x040fe200078ec0ff */
[----:B------:R-:W-:-:S02]  /*b200*/  IMAD.U32 R42, R7, 0x10000, RZ ;  /* 0x00010000072a7824 */ /* 0x000fc400078e00ff */
[C---:B------:R-:W-:Y:S01]  /*b210*/  FMUL.FTZ R46, R41.reuse, R44 ;  /* 0x0000002c292e7220 */ /* 0x040fe20000410000 */
[-C--:B------:R-:W-:Y:S01]  /*b220*/  FMUL.FTZ R47, R41, R45.reuse ;  /* 0x0000002d292f7220 */ /* 0x080fe20000410000 */
[----:B------:R-:W-:Y:S01]  /*b230*/  FMUL.FTZ R41, R43, R56 ;  /* 0x000000382b297220 */ /* 0x000fe20000410000 */
[----:B------:R-:W-:Y:S02]  /*b240*/  IMAD.U32 R6, R4, 0x10000, RZ ;  /* 0x0001000004067824 */ /* 0x000fe400078e00ff */
[C---:B------:R-:W-:Y:S01]  /*b250*/  FFMA.FTZ R49, R40.reuse, R45, R46 ;  /* 0x0000002d28317223 */ /* 0x040fe2000001002e */
[----:B------:R-:W-:Y:S02]  /*b260*/  IMAD.U32 R7, R5, 0x10000, RZ ;  /* 0x0001000005077824 */ /* 0x000fe400078e00ff */
[----:B------:R-:W-:Y:S01]  /*b270*/  FFMA.FTZ R48, R40, R44, -R47 ;  /* 0x0000002c28307223 */ /* 0x000fe2000001082f */
[-C--:B------:R-:W-:Y:S01]  /*b280*/  FMUL.FTZ R45, R43, R72.reuse ;  /* 0x000000482b2d7220 */ /* 0x080fe20000410000 */
[----:B------:R-:W-:Y:S01]  /*b290*/  LOP3.LUT R4, R4, 0xffff0000, RZ, 0xc0, !PT ;  /* 0xffff000004047812 */ /* 0x000fe200078ec0ff */
[C---:B------:R-:W-:Y:S01]  /*b2a0*/  FFMA.FTZ R72, R42.reuse, R72, -R41 ;  /* 0x000000482a487223 */ /* 0x040fe20000010829 */
[----:B------:R-:W-:Y:S01]  /*b2b0*/  LOP3.LUT R5, R5, 0xffff0000, RZ, 0xc0, !PT ;  /* 0xffff000005057812 */ /* 0x000fe200078ec0ff */
[C---:B------:R-:W-:Y:S01]  /*b2c0*/  IMAD.U32 R43, R55.reuse, 0x10000, RZ ;  /* 0x00010000372b7824 */ /* 0x040fe200078e00ff */
[----:B------:R-:W-:Y:S01]  /*b2d0*/  LOP3.LUT R44, R55, 0xffff0000, RZ, 0xc0, !PT ;  /* 0xffff0000372c7812 */ /* 0x000fe200078ec0ff */
[C---:B------:R-:W-:Y:S01]  /*b2e0*/  IMAD.U32 R41, R71.reuse, 0x10000, RZ ;  /* 0x0001000047297824 */ /* 0x040fe200078e00ff */
[----:B------:R-:W-:Y:S01]  /*b2f0*/  LOP3.LUT R40, R71, 0xffff0000, RZ, 0xc0, !PT ;  /* 0xffff000047287812 */ /* 0x000fe200078ec0ff */
[----:B------:R-:W-:Y:S01]  /*b300*/  FFMA.FTZ R51, R42, R56, R45 ;  /* 0x000000382a337223 */ /* 0x000fe2000001002d */
[C---:B------:R-:W-:Y:S01]  /*b310*/  FMUL.FTZ R45, R4.reuse, R43 ;  /* 0x0000002b042d7220 */ /* 0x040fe20000410000 */
[-C--:B------:R-:W-:Y:S01]  /*b320*/  FMUL.FTZ R42, R4, R41.reuse ;  /* 0x00000029042a7220 */ /* 0x080fe20000410000 */
        /* <DEDUP_REMOVED lines=11> */
.L_x_1472:
[----:B------:R-:W-:Y:S05]  /*b3e0*/  BSYNC B2 ;  /* 0x0000000000027941 */ /* 0x000fea0003800000 */
.L_x_1471:
[----:B------:R-:W-:Y:S05]  /*b3f0*/  @P1 BRA `(.L_x_1470) ;  /* 0x0000000000b81947 */ /* 0x000fea0003800000 */
[----:B-12---:R-:W1:Y:S01]  /*b400*/  LDS.128 R4, [R213+0x5000] ;  /* 0x00500000d5047984 */ /* 0x006e620000000c00 */
[----:B------:R-:W-:Y:S02]  /*b410*/  SHF.R.U64 R38, R38, 0x10, R39 ;  /* 0x0000001026267819 */ /* 0x000fe40000001227 */
[----:B------:R-:W-:Y:S02]  /*b420*/  SHF.R.U64 R36, R36, 0x10, R37 ;  /* 0x0000001024247819 */ /* 0x000fe40000001225 */
[----:B------:R-:W-:Y:S02]  /*b430*/  SHF.R.U32.HI R39, RZ, 0x10, R39 ;  /* 0x00000010ff277819 */ /* 0x000fe40000011627 */
        /* <DEDUP_REMOVED lines=42> */
.L_x_1470:
[----:B------:R-:W-:Y:S05]  /*b6e0*/  BSYNC B1 ;  /* 0x0000000000017941 */ /* 0x000fea0003800000 */
.L_x_1469:
[----:B------:R-:W-:Y:S04]  /*b6f0*/  BSSY B1, `(.L_x_1473) ;  /* 0x0000065000017945 */ /* 0x000fe80003800000 */
[----:B------:R-:W-:Y:S05]  /*b700*/  @P2 BRA `(.L_x_1474) ;  /* 0x00000004008c2947 */ /* 0x000fea0003800000 */
[----:B--234-:R-:W2:Y:S01]  /*b710*/  LDC R4, c[0x0][0x3d4] ;  /* 0x0000f500ff047b82 */ /* 0x01cea20000000800 */
        /* <DEDUP_REMOVED lines=50> */
.L_x_1476:
[----:B------:R-:W-:Y:S05]  /*ba40*/  BSYNC B2 ;  /* 0x0000000000027941 */ /* 0x000fea0003800000 */
.L_x_1475:
        /* <DEDUP_REMOVED lines=47> */
.L_x_1474:
[----:B------:R-:W-:Y:S05]  /*bd40*/  BSYNC B1 ;  /* 0x0000000000017941 */ /* 0x000fea0003800000 */
.L_x_1473:
[----:B------:R-:W-:Y:S05]  /*bd50*/  @P3 BRA `(.L_x_1477) ;  /* 0x0000002c00703947 */ /* 0x000fea0003800000 */
[----:B-1234-:R-:W1:Y:S01]  /*bd60*/  LDC R4, c[0x0][0x3d4] ;  /* 0x0000f500ff047b82 */ /* 0x01ee620000000800 */
[----:B------:R-:W-:Y:S01]  /*bd70*/  BSSY B1, `(.L_x_1478) ;  /* 0x0000032000017945 */ /* 0x000fe20003800000 */
[-C--:B-1----:R-:W-:Y:S02]  /*bd80*/  ISETP.GE.AND P0, PT, R22, R4.reuse, PT ;  /* 0x000000041600720c */ /* 0x082fe40003f06270 */
[----:B------:R-:W-:-:S11]  /*bd90*/  ISETP.GE.AND P1, PT, R187, R4, PT ;  /* 0x00000004bb00720c */ /* 0x000fd60003f26270 */
[----:B------:R-:W-:Y:S05]  /*bda0*/  @P0 BRA `(.L_x_1479) ;  /* 0x0000000000b80947 */ /* 0x000fea0003800000 */
[----:B------:R-:W1:Y:S01]  /*bdb0*/  LDS.128 R4, [R213+0x3000] ;  /* 0x00300000d5047984 */ /* 0x000e620000000c00 */
[----:B------:R-:W-:Y:S02]  /*bdc0*/  SHF.R.U32.HI R28, RZ, 0x10, R27 ;  /* 0x00000010ff1c7819 */ /* 0x000fe4000001161b */
[--C-:B------:R-:W-:Y:S02]  /*bdd0*/  SHF.R.U32.HI R30, RZ, 0x10, R25.reuse ;  /* 0x00000010ff1e7819 */ /* 0x100fe40000011619 */
[----:B------:R-:W-:Y:S02]  /*bde0*/  SHF.R.U64 R31, R24, 0x10, R25 ;  /* 0x00000010181f7819 */ /* 0x000fe40000001219 */
[----:B------:R-:W-:Y:S02]  /*bdf0*/  SHF.R.U64 R29, R26, 0x10, R27 ;  /* 0x000000101a1d7819 */ /* 0x000fe4000000121b */
[----:B------:R-:W-:Y:S02]  /*be00*/  PRMT R28, R13, 0x5410, R28 ;  /* 0x000054100d1c7816 */ /* 0x000fe4000000001c */
[----:B------:R-:W-:-:S02]  /*be10*/  PRMT R25, R15, 0x5410, R30 ;  /* 0x000054100f197816 */ /* 0x000fc4000000001e */
[----:B------:R-:W-:Y:S01]  /*be20*/  PRMT R27, R12, 0x5410, R29 ;  /* 0x000054100c1b7816 */ /* 0x000fe2000000001d */
[C---:B------:R-:W-:Y:S01]  /*be30*/  IMAD.U32 R29, R28.reuse, 0x10000, RZ ;  /* 0x000100001c1d7824 */ /* 0x040fe200078e00ff */
[----:B------:R-:W-:Y:S01]  /*be40*/  LOP3.LUT R28, R28, 0xffff0000, RZ, 0xc0, !PT ;  /* 0xffff00001c1c7812 */ /* 0x000fe200078ec0ff */
[C---:B------:R-:W-:Y:S01]  /*be50*/  IMAD.U32 R26, R25.reuse, 0x10000, RZ ;  /* 0x00010000191a7824 */ /* 0x040fe200078e00ff */
[----:B------:R-:W-:Y:S02]  /*be60*/  PRMT R24, R14, 0x5410, R31 ;  /* 0x000054100e187816 */ /* 0x000fe4000000001f */
[----:B------:R-:W-:Y:S02]  /*be70*/  LOP3.LUT R25, R25, 0xffff0000, RZ, 0xc0, !PT ;  /* 0xffff000019197812 */ /* 0x000fe400078ec0ff */
[C---:B-1----:R-:W-:Y:S01]  /*be80*/  LOP3.LUT R13, R6.reuse, 0xffff0000, RZ, 0xc0, !PT ;  /* 0xffff0000060d7812 */ /* 0x042fe200078ec0ff */
[----:B------:R-:W-:Y:S01]  /*be90*/  IMAD.U32 R12, R6, 0x10000, RZ ;  /* 0x00010000060c7824 */ /* 0x000fe200078e00ff */
[C---:B------:R-:W-:Y:S01]  /*bea0*/  LOP3.LUT R15, R7.reuse, 0xffff0000, RZ, 0xc0, !PT ;  /* 0xffff0000070f7812 */ /* 0x040fe200078ec0ff */
[----:B------:R-:W-:-:S02]  /*beb0*/  IMAD.U32 R14, R7, 0x10000, RZ ;  /* 0x00010000070e7824 */ /* 0x000fc400078e00ff */
[CC--:B------:R-:W-:Y:S01]  /*bec0*/  FMUL.FTZ R31, R13.reuse, R29.reuse ;  /* 0x0000001d0d1f7220 */ /* 0x0c0fe20000410000 */
[----:B------:R-:W-:Y:S01]  /*bed0*/  FMUL.FTZ R30, R13, R26 ;  /* 0x0000001a0d1e7220 */ /* 0x000fe20000410000 */
[----:B------:R-:W-:Y:S01]  /*bee0*/  FMUL.FTZ R13, R15, R28 ;  /* 0x0000001c0f0d7220 */ /* 0x000fe20000410000 */
[----:B------:R-:W-:Y:S02]  /*bef0*/  IMAD.U32 R6, R4, 0x10000, RZ ;  /* 0x0001000004067824 */ /* 0x000fe400078e00ff */
[C---:B------:R-:W-:Y:S01]  /*bf00*/  FFMA.FTZ R31, R12.reuse, R26, -R31 ;  /* 0x0000001a0c1f7223 */ /* 0x040fe2000001081f */
[----:B------:R-:W-:Y:S01]  /*bf10*/  FFMA.FTZ R30, R12, R29, R30 ;  /* 0x0000001d0c1e7223 */ /* 0x000fe2000001001e */
[-C--:B------:R-:W-:Y:S01]  /*bf20*/  FFMA.FTZ R29, R14, R25.reuse, -R13 ;  /* 0x000000190e1d7223 */ /* 0x080fe2000001080d */
[C---:B------:R-:W-:Y:S01]  /*bf30*/  IMAD.U32 R7, R5.reuse, 0x10000, RZ ;  /* 0x0001000005077824 */ /* 0x040fe200078e00ff */
[----:B------:R-:W-:Y:S01]  /*bf40*/  LOP3.LUT R4, R4, 0xffff0000, RZ, 0xc0, !PT ;  /* 0xffff000004047812 */ /* 0x000fe200078ec0ff */
[C---:B------:R-:W-:Y:S01]  /*bf50*/  IMAD.U32 R13, R24.reuse, 0x10000, RZ ;  /* 0x00010000180d7824 */ /* 0x040fe200078e00ff */
[----:B------:R-:W-:Y:S01]  /*bf60*/  LOP3.LUT R5, R5, 0xffff0000, RZ, 0xc0, !PT ;  /* 0xffff000005057812 */ /* 0x000fe200078ec0ff */
[----:B------:R-:W-:Y:S01]  /*bf70*/  FMUL.FTZ R33, R15, R25 ;  /* 0x000000190f217220 */ /* 0x000fe20000410000 */
[C---:B------:R-:W-:Y:S01]  /*bf80*/  LOP3.LUT R12, R27.reuse, 0xffff0000, RZ, 0xc0, !PT ;  /* 0xffff00001b0c7812 */ /* 0x040fe200078ec0ff */
[----:B------:R-:W-:Y:S01]  /*bf90*/  IMAD.U32 R15, R27, 0x10000, RZ ;  /* 0x000100001b0f7824 */ /* 0x000fe200078e00ff */
[----:B------:R-:W-:Y:S01]  /*bfa0*/  LOP3.LUT R24, R24, 0xffff0000, RZ, 0xc0, !PT ;  /* 0xffff000018187812 */ /* 0x000fe200078ec0ff */
[----:B------:R-:W-:Y:S01]  /*bfb0*/  FFMA.FTZ R28, R14, R28, R33 ;  /* 0x0000001c0e1c7223 */ /* 0x000fe20000010021 */
[C---:B------:R-:W-:Y:S01]  /*bfc0*/  FMUL.FTZ R14, R4.reuse, R13 ;  /* 0x0000000d040e7220 */ /* 0x040fe20000410000 */
[-C--:B------:R-:W-:Y:S01]  /*bfd0*/  FMUL.FTZ R25, R4, R15.reuse ;  /* 0x0000000f04197220 */ /* 0x080fe20000410000 */
[C---:B------:R-:W-:Y:S01]  /*bfe0*/  FMUL.FTZ R26, R5.reuse, R12 ;  /* 0x0000000c051a7220 */ /* 0x040fe20000410000 */
[-C--:B------:R-:W-:Y:S01]  /*bff0*/  FMUL.FTZ R27, R5, R24.reuse ;  /* 0x00000018051b7220 */ /* 0x080fe20000410000 */
[C---:B------:R-:W-:Y:S01]  /*c000*/  FFMA.FTZ R15, R6.reuse, R15, R14 ;  /* 0x0000000f060f7223 */ /* 0x040fe2000001000e */
[----:B------:R-:W-:Y:S01]  /*c010*/  FFMA.FTZ R4, R6, R13, -R25 ;  /* 0x0000000d06047223 */ /* 0x000fe20000010819 */
[C---:B------:R-:W-:Y:S01]  /*c020*/  FFMA.FTZ R5, R7.reuse, R24, -R26 ;  /* 0x0000001807057223 */ /* 0x040fe2000001081a */
[----:B------:R-:W-:Y:S01]  /*c030*/  FFMA.FTZ R12, R7, R12, R27 ;  /* 0x0000000c070c7223 */ /* 0x000fe2000001001b */
[----:B------:R-:W-:-:S02]  /*c040*/  F2FP.BF16.F32.PACK_AB R6, R30, R31 ;  /* 0x0000001f1e06723e */ /* 0x000fc400000010ff */
[----:B------:R-:W-:Y:S02]  /*c050*/  F2FP.BF16.F32.PACK_AB R7, R28, R29 ;  /* 0x0000001d1c07723e */ /* 0x000fe400000010ff */
[----:B------:R-:W-:Y:S02]  /*c060*/  F2FP.BF16.F32.PACK_AB R4, R15, R4 ;  /* 0x000000040f04723e */ /* 0x000fe400000010ff */
[----:B------:R-:W-:-:S05]  /*c070*/  F2FP.BF16.F32.PACK_AB R5, R12, R5 ;  /* 0x000000050c05723e */ /* 0x000fca00000010ff */
[----:B------:R1:W-:Y:S02]  /*c080*/  STS.128 [R213+0x3000], R4 ;  /* 0x00300004d5007388 */ /* 0x0003e40000000c00 */
.L_x_1479:
[----:B------:R-:W-:Y:S05]  /*c090*/  BSYNC B1 ;  /* 0x0000000000017941 */ /* 0x000fea0003800000 */
.L_x_1478:
[----:B------:R-:W-:Y:S05]  /*c0a0*/  @P1 BRA `(.L_x_1477) ;  /* 0x00000028009c1947 */ /* 0x000fea0003800000 */
[----:B-1----:R-:W1:Y:S01]  /*c0b0*/  LDS.128 R4, [R213+0x7000] ;  /* 0x00700000d5047984 */ /* 0x002e620000000c00 */
[----:B------:R-:W-:Y:S02]  /*c0c0*/  SHF.R.U64 R13, R8, 0x10, R9 ;  /* 0x00000010080d7819 */ /* 0x000fe40000001209 */
[----:B------:R-:W-:Y:S02]  /*c0d0*/  SHF.R.U32.HI R12, RZ, 0x10, R21 ;  /* 0x00000010ff0c7819 */ /* 0x000fe40000011615 */
[----:B------:R-:W-:Y:S02]  /*c0e0*/  SHF.R.U32.HI R8, RZ, 0x10, R9 ;  /* 0x00000010ff087819 */ /* 0x000fe40000011609 */
[----:B------:R-:W-:Y:S02]  /*c0f0*/  PRMT R12, R3, 0x5410, R12 ;  /* 0x00005410030c7816 */ /* 0x000fe4000000000c */
[----:B------:R-:W-:Y:S02]  /*c100*/  PRMT R11, R11, 0x5410, R8 ;  /* 0x000054100b0b7816 */ /* 0x000fe40000000008 */
[----:B------:R-:W-:Y:S01]  /*c110*/  SHF.R.U64 R9, R20, 0x10, R21 ;  /* 0x0000001014097819 */ /* 0x000fe20000001215 */
[----:B------:R-:W-:Y:S01]  /*c120*/  IMAD.U32 R15, R12, 0x10000, RZ ;  /* 0x000100000c0f7824 */ /* 0x000fe200078e00ff */
[----:B------:R-:W-:Y:S01]  /*c130*/  PRMT R10, R10, 0x5410, R13 ;  /* 0x000054100a0a7816 */ /* 0x000fe2000000000d */
[----:B------:R-:W-:Y:S01]  /*c140*/  IMAD.U32 R13, R11, 0x10000, RZ ;  /* 0x000100000b0d7824 */ /* 0x000fe200078e00ff */
[----:B------:R-:W-:-:S02]  /*c150*/  LOP3.LUT R20, R12, 0xffff0000, RZ, 0xc0, !PT ;  /* 0xffff00000c147812 */ /* 0x000fc400078ec0ff */
[----:B------:R-:W-:Y:S02]  /*c160*/  PRMT R14, R0, 0x5410, R9 ;  /* 0x00005410000e7816 */ /* 0x000fe40000000009 */
[----:B------:R-:W-:Y:S01]  /*c170*/  LOP3.LUT R12, R11, 0xffff0000, RZ, 0xc0, !PT ;  /* 0xffff00000b0c7812 */ /* 0x000fe200078ec0ff */
[C---:B-1----:R-:W-:Y:S01]  /*c180*/  IMAD.U32 R8, R6.reuse, 0x10000, RZ ;  /* 0x0001000006087824 */ /* 0x042fe200078e00ff */
[----:B------:R-:W-:Y:S01]  /*c190*/  LOP3.LUT R6, R6, 0xffff0000, RZ, 0xc0, !PT ;  /* 0xffff000006067812 */ /* 0x000fe200078ec0ff */
[C---:B------:R-:W-:Y:S01]  /*c1a0*/  IMAD.U32 R9, R7.reuse, 0x10000, RZ ;  /* 0x0001000007097824 */ /* 0x040fe200078e00ff */
[----:B------:R-:W-:Y:S01]  /*c1b0*/  LOP3.LUT R7, R7, 0xffff0000, RZ, 0xc0, !PT ;  /* 0xffff000007077812 */ /* 0x000fe200078ec0ff */
[C---:B------:R-:W-:Y:S01]  /*c1c0*/  IMAD.U32 R0, R4.reuse, 0x10000, RZ ;  /* 0x0001000004007824 */ /* 0x040fe200078e00ff */
[----:B------:R-:W-:Y:S01]  /*c1d0*/  LOP3.LUT R3, R4, 0xffff0000, RZ, 0xc0, !PT ;  /* 0xffff000004037812 */ /* 0x000fe200078ec0ff */
[C---:B------:R-:W-:Y:S01]  /*c1e0*/  FMUL.FTZ R11, R6.reuse, R15 ;  /* 0x0000000f060b7220 */ /* 0x040fe20000410000 */
[----:B------:R-:W-:Y:S01]  /*c1f0*/  FMUL.FTZ R6, R6, R13 ;  /* 0x0000000d06067220 */ /* 0x000fe20000410000 */
[----:B------:R-:W-:Y:S01]  /*c200*/  FMUL.FTZ R26, R7, R20 ;  /* 0x00000014071a7220 */ /* 0x000fe20000410000 */
[----:B------:R-:W-:-:S02]  /*c210*/  IMAD.U32 R4, R5, 0x10000, RZ ;  /* 0x0001000005047824 */ /* 0x000fc400078e00ff */
[C---:B------:R-:W-:Y:S01]  /*c220*/  FFMA.FTZ R11, R8.reuse, R13, -R11 ;  /* 0x0000000d080b7223 */ /* 0x040fe2000001080b */
[----:B------:R-:W-:Y:S01]  /*c230*/  FFMA.FTZ R24, R8, R15, R6 ;  /* 0x0000000f08187223 */ /* 0x000fe20000010006 */
[-C--:B------:R-:W-:Y:S01]  /*c240*/  FMUL.FTZ R8, R7, R12.reuse ;  /* 0x0000000c07087220 */ /* 0x080fe20000410000 */
[----:B------:R-:W-:Y:S01]  /*c250*/  IMAD.U32 R7, R14, 0x10000, RZ ;  /* 0x000100000e077824 */ /* 0x000fe200078e00ff */
[----:B------:R-:W-:Y:S01]  /*c260*/  LOP3.LUT R5, R5, 0xffff0000, RZ, 0xc0, !PT ;  /* 0xffff000005057812 */ /* 0x000fe200078ec0ff */
[----:B------:R-:W-:Y:S01]  /*c270*/  IMAD.U32 R6, R10, 0x10000, RZ ;  /* 0x000100000a067824 */ /* 0x000fe200078e00ff */
[----:B------:R-:W-:Y:S01]  /*c280*/  LOP3.LUT R14, R14, 0xffff0000, RZ, 0xc0, !PT ;  /* 0xffff00000e0e7812 */ /* 0x000fe200078ec0ff */
[C---:B------:R-:W-:Y:S01]  /*c290*/  FFMA.FTZ R26, R9.reuse, R12, -R26 ;  /* 0x0000000c091a7223 */ /* 0x040fe2000001081a */
[----:B------:R-:W-:Y:S01]  /*c2a0*/  LOP3.LUT R10, R10, 0xffff0000, RZ, 0xc0, !PT ;  /* 0xffff00000a0a7812 */ /* 0x000fe200078ec0ff */
[----:B------:R-:W-:Y:S01]  /*c2b0*/  FFMA.FTZ R13, R9, R20, R8 ;  /* 0x00000014090d7223 */ /* 0x000fe20000010008 */
[CC--:B------:R-:W-:Y:S01]  /*c2c0*/  FMUL.FTZ R9, R3.reuse, R7.reuse ;  /* 0x0000000703097220 */ /* 0x0c0fe20000410000 */
[----:B------:R-:W-:Y:S01]  /*c2d0*/  FMUL.FTZ R8, R3, R6 ;  /* 0x0000000603087220 */ /* 0x000fe20000410000 */
        /* <DEDUP_REMOVED lines=10> */
[----:B------:R1:W-:Y:S01]  /*c380*/  STS.128 [R213+0x7000], R4 ;  /* 0x00700004d5007388 */ /* 0x0003e20000000c00 */
[----:B------:R-:W-:Y:S05]  /*c390*/  BRA `(.L_x_1477) ;  /* 0x0000002400e07947 */ /* 0x000fea0003800000 */
.L_x_1438:
[----:B------:R-:W1:Y:S01]  /*c3a0*/  LDC R21, c[0x0][0x3d4] ;  /* 0x0000f500ff157b82 */ /* 0x000e620000000800 */
[-C--:B------:R-:W-:Y:S01]  /*c3b0*/  ISETP.GE.AND P0, PT, R189, R73.reuse, PT ;  /* 0x00000049bd00720c */ /* 0x080fe20003f06270 */
[----:B------:R-:W-:Y:S01]  /*c3c0*/  ULDC.64 UR4, c[0x0][0x3c8] ;  /* 0x0000f20000047ab9 */ /* 0x000fe20000000a00 */
[-C--:B------:R-:W-:Y:S01]  /*c3d0*/  ISETP.GE.AND P1, PT, R188, R73.reuse, PT ;  /* 0x00000049bc00720c */ /* 0x080fe20003f26270 */
[----:B------:R-:W-:Y:S01]  /*c3e0*/  ULDC.64 UR6, c[0x0][0x3e0] ;  /* 0x0000f80000067ab9 */ /* 0x000fe20000000a00 */
[-C--:B------:R-:W-:Y:S02]  /*c3f0*/  ISETP.GE.AND P2, PT, R190, R73.reuse, PT ;  /* 0x00000049be00720c */ /* 0x080fe40003f46270 */
[----:B------:R-:W-:Y:S02]  /*c400*/  ISETP.GE.AND P3, PT, R18, R73, PT ;  /* 0x000000491200720c */ /* 0x000fe40003f66270 */
[CC--:B-1----:R-:W-:Y:S02]  /*c410*/  ISETP.GE.OR P0, PT, R16.reuse, R21.reuse, P0 ;  /* 0x000000151000720c */ /* 0x0c2fe40000706670 */
[----:B------:R-:W-:-:S02]  /*c420*/  ISETP.GE.OR P1, PT, R16, R21, P1 ;  /* 0x000000151000720c */ /* 0x000fc40000f26670 */
[CC--:B------:R-:W-:Y:S02]  /*c430*/  ISETP.GE.OR P2, PT, R16.reuse, R21.reuse, P2 ;  /* 0x000000151000720c */ /* 0x0c0fe40001746670 */
[----:B------:R-:W-:-:S07]  /*c440*/  ISETP.GE.OR P3, PT, R16, R21, P3 ;  /* 0x000000151000720c */ /* 0x000fce0001f66670 */
[--C-:B------:R-:W-:Y:S01]  /*c450*/  @!P0 IADD3 R29, P4, P5, R27, R29, R6.reuse ;  /* 0x0000001d1b1d8210 */ /* 0x100fe20007d9e006 */
[----:B------:R-:W1:Y:S03]  /*c460*/  @!P0 LDC.64 R62, c[0x0][0x3e0] ;  /* 0x0000f800ff3e8b82 */ /* 0x000e660000000a00 */
[--C-:B------:R-:W-:Y:S01]  /*c470*/  @!P0 IADD3.X R30, R31, R30, R7.reuse, P4, P5 ;  /* 0x0000001e1f1e8210 */ /* 0x100fe200027ea407 */
[C---:B------:R-:W-:Y:S01]  /*c480*/  @!P2 IMAD.WIDE.U32 R8, R12.reuse, 0x60, R6 ;  /* 0x000000600c08a825 */ /* 0x040fe200078e0006 */
[----:B------:R-:W-:-:S03]  /*c490*/  @!P1 LEA R0, P4, R12, R6, 0x6 ;  /* 0x000000060c009211 */ /* 0x000fc600078830ff */
[----:B------:R-:W2:Y:S01]  /*c4a0*/  @!P1 LDC.64 R66, c[0x0][0x3e0] ;  /* 0x0000f800ff429b82 */ /* 0x000ea20000000a00 */
[----:B------:R-:W-:Y:S01]  /*c4b0*/  @!P1 IADD3 R25, P5, R0, R27, RZ ;  /* 0x0000001b00199210 */ /* 0x000fe20007fbe0ff */
[----:B------:R-:W-:Y:S01]  /*c4c0*/  @!P2 IMAD R0, R13, 0x60, RZ ;  /* 0x000000600d00a824 */ /* 0x000fe200078e02ff */
[----:B------:R-:W-:Y:S02]  /*c4d0*/  @!P1 LEA.HI.X R26, R12, R7, R13, 0x6, P4 ;  /* 0x000000070c1a9211 */ /* 0x000fe400020f340d */
[----:B------:R-:W-:-:S03]  /*c4e0*/  @!P3 IADD3 R3, P4, R6, R27, RZ ;  /* 0x0000001b0603b210 */ /* 0x000fc60007f9e0ff */
[--C-:B------:R-:W-:Y:S01]  /*c4f0*/  @!P1 IMAD.X R26, R26, 0x1, R31.reuse, P5 ;  /* 0x000000011a1a9824 */ /* 0x100fe200028e061f */
[----:B------:R-:W-:Y:S01]  /*c500*/  @!P2 IADD3 R6, P5, R27, R8, RZ ;  /* 0x000000081b06a210 */ /* 0x000fe20007fbe0ff */
[----:B------:R-:W-:Y:S01]  /*c510*/  @!P3 IMAD.X R14, R7, 0x1, R31, P4 ;  /* 0x00000001070eb824 */ /* 0x000fe200020e061f */
[----:B------:R-:W3:Y:S02]  /*c520*/  @!P2 LDC.64 R70, c[0x0][0x3e0] ;  /* 0x0000f800ff46ab82 */ /* 0x000ee40000000a00 */
[----:B------:R-:W-:Y:S01]  /*c530*/  @!P2 IADD3.X R7, R31, R0, R9, P5, !PT ;  /* 0x000000001f07a210 */ /* 0x000fe20002ffe409 */
[----:B------:R-:W-:Y:S01]  /*c540*/  @!P2 IMAD R31, R11, 0x60, RZ ;  /* 0x000000600b1fa824 */ /* 0x000fe200078e02ff */
[----:B------:R-:W-:-:S04]  /*c550*/  @!P0 IADD3 R27, P4, P5, R33, R24, R4 ;  /* 0x00000018211b8210 */ /* 0x000fc80007d9e004 */
[----:B------:R-:W-:Y:S01]  /*c560*/  @!P0 IADD3.X R28, R35, R28, R5, P4, P5 ;  /* 0x0000001c231c8210 */ /* 0x000fe200027ea405 */
[----:B------:R-:W4:Y:S01]  /*c570*/  @!P0 LDC.64 R60, c[0x0][0x3c8] ;  /* 0x0000f200ff3c8b82 */ /* 0x000f220000000a00 */
[----:B------:R-:W-:Y:S02]  /*c580*/  @!P3 IADD3 R15, P4, R4, R33, RZ ;  /* 0x00000021040fb210 */ /* 0x000fe40007f9e0ff */
[----:B------:R-:W-:-:S03]  /*c590*/  @!P1 LEA R20, P5, R10, R4, 0x6 ;  /* 0x000000040a149211 */ /* 0x000fc600078a30ff */
[----:B------:R-:W-:Y:S01]  /*c5a0*/  @!P3 IMAD.X R32, R5, 0x1, R35, P4 ;  /* 0x000000010520b824 */ /* 0x000fe200020e0623 */
[C---:B------:R-:W-:Y:S01]  /*c5b0*/  @!P3 LEA R8, P4, R3.reuse, UR4, 0x1 ;  /* 0x000000040308bc11 */ /* 0x040fe2000f8808ff */
[----:B------:R-:W0:Y:S01]  /*c5c0*/  @!P1 LDC.64 R64, c[0x0][0x3c8] ;  /* 0x0000f200ff409b82 */ /* 0x000e220000000a00 */
[C---:B------:R-:W-:Y:S01]  /*c5d0*/  @!P1 LEA.HI.X R24, R10.reuse, R5, R11, 0x6, P5 ;  /* 0x000000050a189211 */ /* 0x040fe200028f340b */
[----:B------:R-:W-:Y:S01]  /*c5e0*/  @!P2 IMAD.WIDE.U32 R4, R10, 0x60, R4 ;  /* 0x000000600a04a825 */ /* 0x000fe200078e0004 */
[----:B------:R-:W-:Y:S02]  /*c5f0*/  @!P3 LEA.HI.X R9, R3, UR5, R14, 0x1, P4 ;  /* 0x000000050309bc11 */ /* 0x000fe4000a0f0c0e */
[C---:B------:R-:W-:Y:S02]  /*c600*/  @!P3 LEA R14, P4, R15.reuse, UR6, 0x1 ;  /* 0x000000060f0ebc11 */ /* 0x040fe4000f8808ff */
[----:B------:R-:W-:Y:S01]  /*c610*/  @!P1 IADD3 R20, P5, R20, R33, RZ ;  /* 0x0000002114149210 */ /* 0x000fe20007fbe0ff */
[----:B------:R-:W0:Y:S01]  /*c620*/  @!P2 LDC.64 R68, c[0x0][0x3c8] ;  /* 0x0000f200ff44ab82 */ /* 0x000e220000000a00 */
[----:B------:R-:W-:-:S02]  /*c630*/  @!P3 LEA.HI.X R15, R15, UR7, R32, 0x1, P4 ;  /* 0x000000070f0fbc11 */ /* 0x000fc4000a0f0c20 */
[----:B-1----:R-:W-:Y:S01]  /*c640*/  @!P0 LEA R62, P4, R27, R62, 0x1 ;  /* 0x0000003e1b3e8211 */ /* 0x002fe200078808ff */
[----:B------:R-:W-:Y:S01]  /*c650*/  @!P1 IMAD.X R24, R24, 0x1, R35, P5 ;  /* 0x0000000118189824 */ /* 0x000fe200028e0623 */
[----:B------:R-:W-:Y:S02]  /*c660*/  @!P2 IADD3 R0, P5, R33, R4, RZ ;  /* 0x000000042100a210 */ /* 0x000fe40007fbe0ff */
[----:B------:R-:W-:Y:S02]  /*c670*/  @!P0 LEA.HI.X R63, R27, R63, R28, 0x1, P4 ;  /* 0x0000003f1b3f8211 */ /* 0x000fe400020f0c1c */
[C---:B--2---:R-:W-:Y:S02]  /*c680*/  @!P1 LEA R66, P4, R20.reuse, R66, 0x1 ;  /* 0x0000004214429211 */ /* 0x044fe400078808ff */
[----:B------:R-:W-:Y:S02]  /*c690*/  @!P2 IADD3.X R3, R35, R31, R5, P5, !PT ;  /* 0x0000001f2303a210 */ /* 0x000fe40002ffe405 */
[----:B------:R-:W-:-:S02]  /*c6a0*/  @!P1 LEA.HI.X R67, R20, R67, R24, 0x1, P4 ;  /* 0x0000004314439211 */ /* 0x000fc400020f0c18 */
[----:B------:R-:W-:Y:S02]  /*c6b0*/  CS2R R32, SRZ ;  /* 0x0000000000207805 */ /* 0x000fe4000001ff00 */
[C---:B---3--:R-:W-:Y:S02]  /*c6c0*/  @!P2 LEA R70, P4, R0.reuse, R70, 0x1 ;  /* 0x000000460046a211 */ /* 0x048fe400078808ff */
[----:B------:R-:W-:Y:S02]  /*c6d0*/  CS2R R34, SRZ ;  /* 0x0000000000227805 */ /* 0x000fe4000001ff00 */
[----:B----4-:R-:W-:Y:S02]  /*c6e0*/  @!P0 LEA R60, P5, R29, R60, 0x1 ;  /* 0x0000003c1d3c8211 */ /* 0x010fe400078a08ff */
[----:B------:R-:W-:Y:S02]  /*c6f0*/  CS2R R4, SRZ ;  /* 0x0000000000047805 */ /* 0x000fe4000001ff00 */
[----:B------:R-:W-:-:S02]  /*c700*/  @!P2 LEA.HI.X R71, R0, R71, R3, 0x1, P4 ;  /* 0x000000470047a211 */ /* 0x000fc400020f0c03 */
[----:B------:R-:W1:Y:S01]  /*c710*/  LDC R0, c[0x0][0x428] ;  /* 0x00010a00ff007b82 */ /* 0x000e620000000800 */
[----:B------:R-:W-:Y:S02]  /*c720*/  @!P0 LEA.HI.X R61, R29, R61, R30, 0x1, P5 ;  /* 0x0000003d1d3d8211 */ /* 0x000fe400028f0c1e */
[----:B------:R-:W-:Y:S02]  /*c730*/  CS2R R28, SRZ ;  /* 0x00000000001c7805 */ /* 0x000fe4000001ff00 */
[----:B------:R-:W-:Y:S01]  /*c740*/  CS2R R30, SRZ ;  /* 0x00000000001e7805 */ /* 0x000fe2000001ff00 */
[----:B------:R-:W5:Y:S01]  /*c750*/  @!P0 LDG.E.128 R32, desc[UR54][R62.64] ;  /* 0x000000363e208981 */ /* 0x000f62000c1e1d00 */
[----:B0-----:R-:W-:-:S04]  /*c760*/  @!P1 LEA R64, P5, R25, R64, 0x1 ;  /* 0x0000004019409211 */ /* 0x001fc800078a08ff */
[----:B------:R-:W5:Y:S01]  /*c770*/  @!P0 LDG.E.128 R28, desc[UR54][R60.64] ;  /* 0x000000363c1c8981 */ /* 0x000f62000c1e1d00 */
[----:B------:R-:W-:Y:S01]  /*c780*/  @!P1 LEA.HI.X R65, R25, R65, R26, 0x1, P5 ;  /* 0x0000004119419211 */ /* 0x000fe200028f0c1a */
[----:B------:R-:W-:Y:S01]  /*c790*/  IMAD R3, R197, 0x80, R18 ;  /* 0x00000080c5037824 */ /* 0x000fe200078e0212 */
[C---:B------:R-:W-:Y:S02]  /*c7a0*/  @!P2 LEA R68, P5, R6.reuse, R68, 0x1 ;  /* 0x000000440644a211 */ /* 0x040fe400078a08ff */
[----:B------:R-:W-:Y:S02]  /*c7b0*/  CS2R R24, SRZ ;  /* 0x0000000000187805 */ /* 0x000fe4000001ff00 */
[----:B------:R-:W-:Y:S02]  /*c7c0*/  CS2R R26, SRZ ;  /* 0x00000000001a7805 */ /* 0x000fe4000001ff00 */
[----:B------:R-:W-:Y:S02]  /*c7d0*/  @!P2 LEA.HI.X R69, R6, R69, R7, 0x1, P5 ;  /* 0x000000450645a211 */ /* 0x000fe400028f0c07 */
[----:B------:R-:W-:-:S02]  /*c7e0*/  CS2R R6, SRZ ;  /* 0x0000000000067805 */ /* 0x000fc4000001ff00 */
[----:B-1----:R-:W-:-:S04]  /*c7f0*/  ISETP.NE.AND P0, PT, R0, 0x1, PT ;  /* 0x000000010000780c */ /* 0x002fc80003f05270 */
[----:B------:R0:W5:Y:S01]  /*c800*/  @!P3 LDG.E.128 R4, desc[UR54][R8.64] ;  /* 0x000000360804b981 */ /* 0x000162000c1e1d00 */
[----:B------:R-:W-:Y:S02]  /*c810*/  IMAD R3, R220, 0x20, R3 ;  /* 0x00000020dc037824 */ /* 0x000fe400078e0203 */
[----:B------:R-:W-:Y:S01]  /*c820*/  IMAD.MOV.U32 R58, RZ, RZ, R54 ;  /* 0x000000ffff3a7224 */ /* 0x000fe200078e0036 */
[----:B------:R1:W5:Y:S01]  /*c830*/  @!P3 LDG.E.128 R24, desc[UR54][R14.64] ;  /* 0x000000360e18b981 */ /* 0x000362000c1e1d00 */
[----:B------:R-:W-:Y:S02]  /*c840*/  CS2R R36, SRZ ;  /* 0x0000000000247805 */ /* 0x000fe4000001ff00 */
[----:B------:R-:W-:Y:S02]  /*c850*/  CS2R R38, SRZ ;  /* 0x0000000000267805 */ /* 0x000fe4000001ff00 */
[----:B------:R-:W2:Y:S01]  /*c860*/  @P0 LDC R0, c[0x0][0x42c] ;  /* 0x00010b00ff000b82 */ /* 0x000ea20000000800 */
[----:B------:R-:W-:Y:S01]  /*c870*/  IMAD.MOV.U32 R57, RZ, RZ, R53 ;  /* 0x000000ffff397224 */ /* 0x000fe200078e0035 */
[----:B------:R-:W-:-:S02]  /*c880*/  CS2R R40, SRZ ;  /* 0x0000000000287805 */ /* 0x000fc4000001ff00 */
[----:B------:R-:W-:Y:S02]  /*c890*/  CS2R R42, SRZ ;  /* 0x00000000002a7805 */ /* 0x000fe4000001ff00 */
[----:B------:R-:W-:Y:S02]  /*c8a0*/  CS2R R44, SRZ ;  /* 0x00000000002c7805 */ /* 0x000fe4000001ff00 */
[----:B------:R-:W-:Y:S02]  /*c8b0*/  CS2R R46, SRZ ;  /* 0x00000000002e7805 */ /* 0x000fe4000001ff00 */
[----:B------:R-:W-:Y:S02]  /*c8c0*/  CS2R R48, SRZ ;  /* 0x0000000000307805 */ /* 0x000fe4000001ff00 */
[----:B------:R-:W-:Y:S01]  /*c8d0*/  CS2R R50, SRZ ;  /* 0x0000000000327805 */ /* 0x000fe2000001ff00 */
[----:B0-----:R-:W0:Y:S01]  /*c8e0*/  @P0 LDC R9, c[0x0][0x430] ;  /* 0x00010c00ff090b82 */ /* 0x001e220000000800 */
[----:B------:R3:W5:Y:S04]  /*c8f0*/  @!P1 LDG.E.128 R36, desc[UR54][R64.64] ;  /* 0x0000003640249981 */ /* 0x000768000c1e1d00 */
[----:B------:R3:W5:Y:S04]  /*c900*/  @!P1 LDG.E.128 R40, desc[UR54][R66.64] ;  /* 0x0000003642289981 */ /* 0x000768000c1e1d00 */
[----:B------:R3:W5:Y:S04]  /*c910*/  @!P2 LDG.E.128 R44, desc[UR54][R68.64] ;  /* 0x00000036442ca981 */ /* 0x000768000c1e1d00 */
[----:B------:R3:W5:Y:S01]  /*c920*/  @!P2 LDG.E.128 R48, desc[UR54][R70.64] ;  /* 0x000000364630a981 */ /* 0x000762000c1e1d00 */
[----:B--2---:R-:W-:-:S05]  /*c930*/  @P0 IMAD.HI.U32 R0, R3, R0, RZ ;  /* 0x0000000003000227 */ /* 0x004fca00078e00ff */
[----:B0-----:R-:W-:-:S04]  /*c940*/  @P0 SHF.R.U32.HI R3, RZ, R9, R0 ;  /* 0x00000009ff030219 */ /* 0x001fc80000011600 */
[----:B------:R-:W-:Y:S01]  /*c950*/  SHF.R.S32.HI R9, RZ, 0x1f, R3 ;  /* 0x0000001fff097819 */ /* 0x000fe20000011403 */
[----:B-1----:R-:W-:-:S04]  /*c960*/  IMAD.WIDE.U32 R14, R3, R12, R58 ;  /* 0x0000000c030e7225 */ /* 0x002fc800078e003a */
[C---:B------:R-:W-:Y:S02]  /*c970*/  IMAD R0, R9.reuse, R12, RZ ;  /* 0x0000000c09007224 */ /* 0x040fe400078e02ff */
[-C--:B------:R-:W-:Y:S02]  /*c980*/  IMAD R8, R9, R10.reuse, RZ ;  /* 0x0000000a09087224 */ /* 0x080fe400078e02ff */
[C---:B------:R-:W-:Y:S02]  /*c990*/  IMAD R9, R3.reuse, R13, R0 ;  /* 0x0000000d03097224 */ /* 0x040fe400078e0200 */
[----:B------:R-:W-:-:S04]  /*c9a0*/  IMAD.WIDE.U32 R12, R3, R10, R56 ;  /* 0x0000000a030c7225 */ /* 0x000fc800078e0038 */
[----:B------:R-:W-:Y:S01]  /*c9b0*/  IMAD R3, R3, R11, R8 ;  /* 0x0000000b03037224 */ /* 0x000fe200078e0208 */
[----:B------:R-:W-:Y:S01]  /*c9c0*/  LEA R8, P4, R14, UR4, 0x1 ;  /* 0x000000040e087c11 */ /* 0x000fe2000f8808ff */
[----:B------:R-:W-:Y:S02]  /*c9d0*/  IMAD.IADD R9, R15, 0x1, R9 ;  /* 0x000000010f097824 */ /* 0x000fe400078e0209 */
[----:B------:R-:W-:-:S03]  /*c9e0*/  IMAD.IADD R3, R13, 0x1, R3 ;  /* 0x000000010d037824 */ /* 0x000fc600078e0203 */
[----:B------:R-:W-:Y:S02]  /*c9f0*/  LEA.HI.X R9, R14, UR5, R9, 0x1, P4 ;  /* 0x000000050e097c11 */ /* 0x000fe4000a0f0c09 */
[----:B------:R-:W-:Y:S01]  /*ca00*/  LEA R0, P4, R12, UR6, 0x1 ;  /* 0x000000060c007c11 */ /* 0x000fe2000f8808ff */
[----:B------:R-:W-:Y:S01]  /*ca10*/  UMOV UR4, 0xffffffff ;  /* 0xffffffff00047882 */ /* 0x000fe20000000000 */
[----:B------:R-:W-:Y:S02]  /*ca20*/  ISETP.GE.AND P0, PT, R16, R21, PT ;  /* 0x000000151000720c */ /* 0x000fe40003f06270 */
[----:B------:R-:W-:Y:S02]  /*ca30*/  LEA.HI.X R3, R12, UR7, R3, 0x1, P4 ;  /* 0x000000070c037c11 */ /* 0x000fe4000a0f0c03 */
[-C--:B------:R-:W-:Y:S02]  /*ca40*/  ISETP.GE.OR P1, PT, R18, R73.reuse, P0 ;  /* 0x000000491200720c */ /* 0x080fe40000726670 */
[----:B------:R-:W-:-:S02]  /*ca50*/  ISETP.GE.OR P2, PT, R189, R73, P0 ;  /* 0x00000049bd00720c */ /* 0x000fc40000746670 */
[-C--:B------:R-:W-:Y:S02]  /*ca60*/  ISETP.GE.OR P3, PT, R188, R73.reuse, P0 ;  /* 0x00000049bc00720c */ /* 0x080fe40000766670 */
[----:B------:R-:W-:Y:S01]  /*ca70*/  ISETP.GE.OR P0, PT, R190, R73, P0 ;  /* 0x00000049be00720c */ /* 0x000fe20000706670 */
[----:B---3--:R-:W-:-:S12]  /*ca80*/  BRA.DIV UR4, `(.L_x_1480) ;  /* 0x0000017204f47947 */ /* 0x008fd8000b800000 */
.L_x_1774:
[----:B------:R-:W-:-:S03]  /*ca90*/  UMOV UR4, 0xffffffff ;  /* 0xffffffff00047882 */ /* 0x000fc60000000000 */
[----:B------:R-:W-:Y:S05]  /*caa0*/  BRA.DIV UR4, `(.L_x_1481) ;  /* 0x0000017604147947 */ /* 0x000fea000b800000 */
.L_x_1777:
[----:B------:R-:W-:-:S03]  /*cab0*/  UMOV UR4, 0xffffffff ;  /* 0xffffffff00047882 */ /* 0x000fc60000000000 */
[----:B------:R-:W-:Y:S05]  /*cac0*/  BRA.DIV UR4, `(.L_x_1482) ;  /* 0x0000017604347947 */ /* 0x000fea000b800000 */
.L_x_1780:
[----:B------:R-:W-:-:S03]  /*cad0*/  UMOV UR4, 0xffffffff ;  /* 0xffffffff00047882 */ /* 0x000fc60000000000 */
[----:B------:R-:W-:Y:S05]  /*cae0*/  BRA.DIV UR4, `(.L_x_1483) ;  /* 0x0000017604547947 */ /* 0x000fea000b800000 */
.L_x_1783:
[----:B------:R-:W-:-:S03]  /*caf0*/  UMOV UR4, 0xffffffff ;  /* 0xffffffff00047882 */ /* 0x000fc60000000000 */
[----:B------:R-:W-:Y:S05]  /*cb00*/  BRA.DIV UR4, `(.L_x_1484) ;  /* 0x0000017604747947 */ /* 0x000fea000b800000 */
.L_x_1786:
[----:B------:R-:W-:-:S03]  /*cb10*/  UMOV UR4, 0xffffffff ;  /* 0xffffffff00047882 */ /* 0x000fc60000000000 */
[----:B------:R-:W-:Y:S05]  /*cb20*/  BRA.DIV UR4, `(.L_x_1485) ;  /* 0x0000017604947947 */ /* 0x000fea000b800000 */
.L_x_1789:
[----:B------:R-:W-:-:S03]  /*cb30*/  UMOV UR4, 0xffffffff ;  /* 0xffffffff00047882 */ /* 0x000fc60000000000 */
[----:B------:R-:W-:Y:S05]  /*cb40*/  BRA.DIV UR4, `(.L_x_1486) ;  /* 0x0000017604b47947 */ /* 0x000fea000b800000 */
.L_x_1792:
[----:B------:R-:W-:-:S03]  /*cb50*/  UMOV UR4, 0xffffffff ;  /* 0xffffffff00047882 */ /* 0x000fc60000000000 */
[----:B------:R-:W-:Y:S05]  /*cb60*/  BRA.DIV UR4, `(.L_x_1487) ;  /* 0x0000017604d47947 */ /* 0x000fea000b800000 */
.L_x_1795:
[----:B------:R-:W-:-:S03]  /*cb70*/  UMOV UR4, 0xffffffff ;  /* 0xffffffff00047882 */ /* 0x000fc60000000000 */
[----:B------:R-:W-:Y:S05]  /*cb80*/  BRA.DIV UR4, `(.L_x_1488) ;  /* 0x0000017604f47947 */ /* 0x000fea000b800000 */
.L_x_1798:
[----:B------:R-:W-:-:S03]  /*cb90*/  UMOV UR4, 0xffffffff ;  /* 0xffffffff00047882 */ /* 0x000fc60000000000 */
[----:B------:R-:W-:Y:S05]  /*cba0*/  BRA.DIV UR4, `(.L_x_1489) ;  /* 0x0000017a04147947 */ /* 0x000fea000b800000 */
.L_x_1801:
[----:B------:R-:W-:-:S03]  /*cbb0*/  UMOV UR4, 0xffffffff ;  /* 0xffffffff00047882 */ /* 0x000fc60000000000 */
[----:B------:R-:W-:Y:S05]  /*cbc0*/  BRA.DIV UR4, `(.L_x_1490) ;  /* 0x0000017a04347947 */ /* 0x000fea000b800000 */
.L_x_1804:
[----:B------:R-:W-:-:S03]  /*cbd0*/  UMOV UR4, 0xffffffff ;  /* 0xffffffff00047882 */ /* 0x000fc60000000000 */
[----:B------:R-:W-:Y:S05]  /*cbe0*/  BRA.DIV UR4, `(.L_x_1491) ;  /* 0x0000017a04547947 */ /* 0x000fea000b800000 */
.L_x_1807:
[----:B------:R-:W-:-:S03]  /*cbf0*/  UMOV UR4, 0xffffffff ;  /* 0xffffffff00047882 */ /* 0x000fc60000000000 */
[----:B------:R-:W-:Y:S05]  /*cc00*/  BRA.DIV UR4, `(.L_x_1492) ;  /* 0x0000017a04747947 */ /* 0x000fea000b800000 */
.L_x_1810:
[----:B------:R-:W-:-:S03]  /*cc10*/  UMOV UR4, 0xffffffff ;  /* 0xffffffff00047882 */ /* 0x000fc60000000000 */
[----:B------:R-:W-:Y:S05]  /*cc20*/  BRA.DIV UR4, `(.L_x_1493) ;  /* 0x0000017a04947947 */ /* 0x000fea000b800000 */
.L_x_1813:
[----:B------:R-:W-:-:S03]  /*cc30*/  UMOV UR4, 0xffffffff ;  /* 0xffffffff00047882 */ /* 0x000fc60000000000 */
[----:B------:R-:W-:Y:S05]  /*cc40*/  BRA.DIV UR4, `(.L_x_1494) ;  /* 0x0000017a04b47947 */ /* 0x000fea000b800000 */
.L_x_1816:
[----:B------:R-:W-:-:S03]  /*cc50*/  UMOV UR4, 0xffffffff ;  /* 0xffffffff00047882 */ /* 0x000fc60000000000 */
[----:B------:R-:W-:Y:S05]  /*cc60*/  BRA.DIV UR4, `(.L_x_1495) ;  /* 0x0000017a04d47947 */ /* 0x000fea000b800000 */
.L_x_1819:
        /* <DEDUP_REMOVED lines=12> */
[----:B------:R-:W-:Y:S01]  /*cd30*/  LEA.HI R0, R222, R222, RZ, 0x1 ;  /* 0x000000dede007211 */ /* 0x000fe200078f08ff */
[----:B------:R-:W-:Y:S01]  /*cd40*/  IMAD.MOV.U32 R10, RZ, RZ, R30 ;  /* 0x000000ffff0a7224 */ /* 0x000fe200078e001e */
[----:B------:R-:W-:-:S02]  /*cd50*/  PRMT R53, R53, 0x5410, R3 ;  /* 0x0000541035357816 */ /* 0x000fc40000000003 */
[----:B------:R-:W-:Y:S01]  /*cd60*/  LOP3.LUT R3, R0, 0xfffffffe, RZ, 0xc0, !PT ;  /* 0xfffffffe00037812 */ /* 0x000fe200078ec0ff */
[----:B------:R-:W-:Y:S01]  /*cd70*/  IMAD.MOV.U32 R0, RZ, RZ, R32 ;  /* 0x000000ffff007224 */ /* 0x000fe200078e0020 */
[----:B------:R-:W-:Y:S01]  /*cd80*/  PRMT R76, R9, 0x7610, R76 ;  /* 0x00007610094c7816 */ /* 0x000fe2000000004c */
[----:B------:R-:W-:Y:S01]  /*cd90*/  IMAD.MOV.U32 R9, RZ, RZ, R29 ;  /* 0x000000ffff097224 */ /* 0x000fe200078e001d */
[----:B------:R-:W-:Y:S01]  /*cda0*/  PRMT R55, R55, 0x5410, R8 ;  /* 0x0000541037377816 */ /* 0x000fe20000000008 */
[----:B------:R-:W-:Y:S01]  /*cdb0*/  IMAD.IADD R3, R222, 0x1, -R3 ;  /* 0x00000001de037824 */ /* 0x000fe200078e0a03 */
[----:B------:R-:W-:Y:S01]  /*cdc0*/  PRMT R70, R10, 0x7610, R70 ;  /* 0x000076100a467816 */ /* 0x000fe20000000046 */
[----:B------:R-:W-:Y:S01]  /*cdd0*/  IMAD.MOV.U32 R8, RZ, RZ, R26 ;  /* 0x000000ffff087224 */ /* 0x000fe200078e001a */
[----:B------:R-:W-:Y:S01]  /*cde0*/  PRMT R72, R9, 0x7610, R72 ;  /* 0x0000761009487816 */ /* 0x000fe20000000048 */
[----:B------:R-:W-:Y:S01]  /*cdf0*/  IMAD.MOV.U32 R10, RZ, RZ, R31 ;  /* 0x000000ffff0a7224 */ /* 0x000fe200078e001f */
[----:B------:R-:W-:Y:S01]  /*ce00*/  SHF.L.U32 R9, R3, 0x1f, RZ ;  /* 0x0000001f03097819 */ /* 0x000fe200000006ff */
[----:B------:R-:W-:Y:S01]  /*ce10*/  IMAD.MOV.U32 R3, RZ, RZ, R35 ;  /* 0x000000ffff037224 */ /* 0x000fe200078e0023 */
[----:B------:R-:W-:Y:S01]  /*ce20*/  PRMT R54, R54, 0x5410, R8 ;  /* 0x0000541036367816 */ /* 0x000fe20000000008 */
[----:B------:R-:W-:Y:S01]  /*ce30*/  IMAD.MOV.U32 R8, RZ, RZ, R28 ;  /* 0x000000ffff087224 */ /* 0x000fe200078e001c */
[----:B------:R-:W0:Y:S01]  /*ce40*/  SYNCS.PHASECHK.TRANS64.TRYWAIT P4, [R2+URZ+0x28800], R9 ;  /* 0x02880009020075a7 */ /* 0x000e22000808017f */
        /* <DEDUP_REMOVED lines=37> */
[----:B------:R-:W-:Y:S01]  /*d0a0*/  PRMT R55, R10, 0x7610, R55 ;  /* 0x000076100a377816 */ /* 0x000fe20000000037 */
[----:B0-----:R-:W-:Y:S06]  /*d0b0*/  @!P4 BRA `(.L_x_1497) ;  /* 0x0000017400e8c947 */ /* 0x001fec0003800000 */
.L_x_1820:
[----:B------:R-:W-:Y:S05]  /*d0c0*/  BSYNC B1 ;  /* 0x0000000000017941 */ /* 0x000fea0003800000 */
.L_x_1496:
[----:B------:R-:W-:Y:S04]  /*d0d0*/  BSSY B1, `(.L_x_1498) ;  /* 0x0000069000017945 */ /* 0x000fe80003800000 */
[----:B------:R-:W-:Y:S05]  /*d0e0*/  @P1 BRA `(.L_x_1499) ;  /* 0x00000004009c1947 */ /* 0x000fea0003800000 */
[----:B------:R-:W-:Y:S02]  /*d0f0*/  LEA.HI R8, R21, R220, RZ, 0x1d ;  /* 0x000000dc15087211 */ /* 0x000fe400078fe8ff */
[----:B------:R-:W-:Y:S02]  /*d100*/  SHF.R.U64 R80, R24, 0x10, R25 ;  /* 0x0000001018507819 */ /* 0x000fe40000001219 */
[----:B------:R-:W-:Y:S01]  /*d110*/  SHF.R.S32.HI R11, RZ, 0x1f, R8 ;  /* 0x0000001fff0b7819 */ /* 0x000fe20000011408 */
[----:B0-----:R-:W-:Y:S01]  /*d120*/  IMAD.SHL.U32 R9, R8, 0x8, RZ ;  /* 0x0000000808097824 */ /* 0x001fe200078e00ff */
[----:B------:R-:W-:Y:S02]  /*d130*/  SHF.R.U64 R75, R4, 0x10, R5 ;  /* 0x00000010044b7819 */ /* 0x000fe40000001205 */
[----:B------:R-:W-:Y:S02]  /*d140*/  LEA.HI R11, R11, R8, RZ, 0x3 ;  /* 0x000000080b0b7211 */ /* 0x000fe400078f18ff */
[----:B------:R-:W-:-:S02]  /*d150*/  LOP3.LUT R10, R9, 0x38, RZ, 0xc0, !PT ;  /* 0x00000038090a7812 */ /* 0x000fc400078ec0ff */
[----:B------:R-:W-:Y:S01]  /*d160*/  SHF.R.U32.HI R77, RZ, 0x10, R5 ;  /* 0x00000010ff4d7819 */ /* 0x000fe20000011605 */
[----:B------:R-:W-:Y:S01]  /*d170*/  IMAD.SHL.U32 R11, R11, 0x400, RZ ;  /* 0x000004000b0b7824 */ /* 0x000fe200078e00ff */
[----:B------:R-:W-:Y:S02]  /*d180*/  LOP3.LUT R10, R10, 0x1c0, R203, 0xf8, !PT ;  /* 0x000001c00a0a7812 */ /* 0x000fe400078ef8cb */
[----:B------:R-:W-:Y:S02]  /*d190*/  SHF.R.U32.HI R82, RZ, 0x10, R25 ;  /* 0x00000010ff527819 */ /* 0x000fe40000011619 */
[----:B------:R-:W-:Y:S02]  /*d1a0*/  LOP3.LUT R10, R10, R211, RZ, 0x3c, !PT ;  /* 0x000000d30a0a7212 */ /* 0x000fe400078e3cff */
[----:B------:R-:W-:Y:S02]  /*d1b0*/  LOP3.LUT R11, R11, 0x7fffe000, RZ, 0xc0, !PT ;  /* 0x7fffe0000b0b7812 */ /* 0x000fe400078ec0ff */
[----:B------:R-:W-:-:S02]  /*d1c0*/  PRMT R80, R20, 0x5432, R80 ;  /* 0x0000543214507816 */ /* 0x000fc40000000050 */
[----:B------:R-:W-:Y:S02]  /*d1d0*/  IADD3 R13, R10, R11, R212 ;  /* 0x0000000b0a0d7210 */ /* 0x000fe40007ffe0d4 */
[----:B------:R-:W0:Y:S01]  /*d1e0*/  LDS.128 R8, [R213] ;  /* 0x00000000d5087984 */ /* 0x000e220000000c00 */
[--C-:B------:R-:W-:Y:S02]  /*d1f0*/  SHF.R.U64 R78, R6, 0x10, R7.reuse ;  /* 0x00000010064e7819 */ /* 0x100fe40000001207 */
[----:B------:R-:W-:Y:S01]  /*d200*/  IMAD R74, R13, 0x2, R2 ;  /* 0x000000020d4a7824 */ /* 0x000fe200078e0202 */
[----:B------:R-:W-:Y:S02]  /*d210*/  SHF.R.U32.HI R79, RZ, 0x10, R7 ;  /* 0x00000010ff4f7819 */ /* 0x000fe40000011607 */
[----:B------:R-:W-:Y:S02]  /*d220*/  SHF.R.U32.HI R85, RZ, 0x10, R27 ;  /* 0x00000010ff557819 */ /* 0x000fe4000001161b */
[----:B------:R-:W1:Y:S01]  /*d230*/  LDS.128 R12, [R74+0x10400] ;  /* 0x010400004a0c7984 */ /* 0x000e620000000c00 */
[----:B------:R-:W-:Y:S01]  /*d240*/  PRMT R75, R81, 0x5410, R75 ;  /* 0x00005410514b7816 */ /* 0x000fe2000000004b */
[----:B------:R-:W-:Y:S01]  /*d250*/  IMAD.U32 R81, R80, 0x10000, RZ ;  /* 0x0001000050517824 */ /* 0x000fe200078e00ff */
[----:B------:R-:W-:-:S02]  /*d260*/  PRMT R82, R53, 0x5432, R82 ;  /* 0x0000543235527816 */ /* 0x000fc40000000052 */
[----:B------:R-:W-:Y:S01]  /*d270*/  PRMT R85, R76, 0x5410, R85 ;  /* 0x000054104c557816 */ /* 0x000fe20000000055 */
[----:B------:R-:W-:Y:S01]  /*d280*/  IMAD.U32 R76, R75, 0x10000, RZ ;  /* 0x000100004b4c7824 */ /* 0x000fe200078e00ff */
[----:B------:R-:W-:Y:S01]  /*d290*/  PRMT R77, R83, 0x5410, R77 ;  /* 0x00005410534d7816 */ /* 0x000fe2000000004d */
[----:B------:R-:W-:Y:S01]  /*d2a0*/  IMAD.U32 R83, R82, 0x10000, RZ ;  /* 0x0001000052537824 */ /* 0x000fe200078e00ff */
[----:B------:R-:W-:Y:S02]  /*d2b0*/  PRMT R79, R86, 0x5410, R79 ;  /* 0x00005410564f7816 */ /* 0x000fe4000000004f */
[----:B------:R-:W-:Y:S02]  /*d2c0*/  SHF.R.U64 R84, R26, 0x10, R27 ;  /* 0x000000101a547819 */ /* 0x000fe4000000121b */
[----:B------:R-:W-:Y:S02]  /*d2d0*/  LOP3.LUT R80, R80, 0xffff0000, RZ, 0xc0, !PT ;  /* 0xffff000050507812 */ /* 0x000fe400078ec0ff */
[----:B------:R-:W-:-:S02]  /*d2e0*/  LOP3.LUT R75, R75, 0xffff0000, RZ, 0xc0, !PT ;  /* 0xffff00004b4b7812 */ /* 0x000fc400078ec0ff */
[----:B------:R-:W-:Y:S02]  /*d2f0*/  PRMT R84, R54, 0x5432, R84 ;  /* 0x0000543236547816 */ /* 0x000fe40000000054 */
[----:B------:R-:W-:Y:S02]  /*d300*/  PRMT R78, R55, 0x5432, R78 ;  /* 0x00005432374e7816 */ /* 0x000fe4000000004e */
[----:B------:R-:W-:Y:S01]  /*d310*/  LOP3.LUT R82, R82, 0xffff0000, RZ, 0xc0, !PT ;  /* 0xffff000052527812 */ /* 0x000fe200078ec0ff */
        /* <DEDUP_REMOVED lines=17> */
[----:B------:R-:W-:Y:S02]  /*d430*/  IMAD.U32 R27, R15, 0x10000, RZ ;  /* 0x000100000f1b7824 */ /* 0x000fe400078e00ff */
[----:B------:R-:W-:Y:S01]  /*d440*/  FFMA.FTZ R89, R4, R81, R89 ;  /* 0x0000005104597223 */ /* 0x000fe20000010059 */
[----:B------:R-:W-:Y:S02]  /*d450*/  IMAD.U32 R76, R85, 0x10000, RZ ;  /* 0x00010000554c7824 */ /* 0x000fe400078e00ff */
[-C--:B------:R-:W-:Y:S01]  /*d460*/  FMUL.FTZ R25, R25, R11.reuse ;  /* 0x0000000b19197220 */ /* 0x080fe20000410000 */
[----:B------:R-:W-:Y:S02]  /*d470*/  IMAD.U32 R4, R79, 0x10000, RZ ;  /* 0x000100004f047824 */ /* 0x000fe400078e00ff */
[C---:B------:R-:W-:Y:S01]  /*d480*/  FFMA.FTZ R91, R6.reuse, R11, -R91 ;  /* 0x0000000b065b7223 */ /* 0x040fe2000001085b */
[C---:B------:R-:W-:Y:S01]  /*d490*/  FMUL.FTZ R11, R27.reuse, R76 ;  /* 0x0000004c1b0b7220 */ /* 0x040fe20000410000 */
[----:B------:R-:W-:Y:S01]  /*d4a0*/  FFMA.FTZ R25, R6, R83, R25 ;  /* 0x0000005306197223 */ /* 0x000fe20000010019 */
[----:B------:R-:W-:Y:S01]  /*d4b0*/  FMUL.FTZ R81, R27, R4 ;  /* 0x000000041b517220 */ /* 0x000fe20000410000 */
[----:B------:R-:W-:-:S02]  /*d4c0*/  IMAD.U32 R26, R14, 0x10000, RZ ;  /* 0x000100000e1a7824 */ /* 0x000fc400078e00ff */
[----:B------:R-:W-:Y:S01]  /*d4d0*/  FFMA.FTZ R27, R24, R4, -R11 ;  /* 0x00000004181b7223 */ /* 0x000fe2000001080b */
[----:B------:R-:W-:Y:S01]  /*d4e0*/  FMUL.FTZ R4, R12, R80 ;  /* 0x000000500c047220 */ /* 0x000fe20000410000 */
[----:B------:R-:W-:Y:S01]  /*d4f0*/  FFMA.FTZ R81, R24, R76, R81 ;  /* 0x0000004c18517223 */ /* 0x000fe20000010051 */
[-C--:B------:R-:W-:Y:S01]  /*d500*/  FMUL.FTZ R24, R12, R75.reuse ;  /* 0x0000004b0c187220 */ /* 0x080fe20000410000 */
[----:B------:R-:W-:Y:S01]  /*d510*/  LOP3.LUT R77, R77, 0xffff0000, RZ, 0xc0, !PT ;  /* 0xffff00004d4d7812 */ /* 0x000fe200078ec0ff */
[----:B------:R-:W-:Y:S02]  /*d520*/  IMAD.U32 R6, R84, 0x10000, RZ ;  /* 0x0001000054067824 */ /* 0x000fe400078e00ff */
[C---:B------:R-:W-:Y:S01]  /*d530*/  FFMA.FTZ R12, R5.reuse, R75, -R4 ;  /* 0x0000004b050c7223 */ /* 0x040fe20000010804 */
[----:B------:R-:W-:Y:S02]  /*d540*/  IMAD.U32 R4, R78, 0x10000, RZ ;  /* 0x000100004e047824 */ /* 0x000fe400078e00ff */
[----:B------:R-:W-:Y:S01]  /*d550*/  FFMA.FTZ R24, R5, R80, R24 ;  /* 0x0000005005187223 */ /* 0x000fe20000010018 */
[----:B------:R-:W-:Y:S01]  /*d560*/  LOP3.LUT R14, R14, 0xffff0000, RZ, 0xc0, !PT ;  /* 0xffff00000e0e7812 */ /* 0x000fe200078ec0ff */
[C---:B------:R-:W-:Y:S01]  /*d570*/  FMUL.FTZ R11, R13.reuse, R82 ;  /* 0x000000520d0b7220 */ /* 0x040fe20000410000 */
[----:B------:R-:W-:Y:S01]  /*d580*/  FMUL.FTZ R80, R26, R6 ;  /* 0x000000061a507220 */ /* 0x000fe20000410000 */
[----:B------:R-:W-:Y:S01]  /*d590*/  LOP3.LUT R84, R84, 0xffff0000, RZ, 0xc0, !PT ;  /* 0xffff000054547812 */ /* 0x000fe200078ec0ff */
[----:B------:R-:W-:Y:S01]  /*d5a0*/  FMUL.FTZ R13, R13, R77 ;  /* 0x0000004d0d0d7220 */ /* 0x000fe20000410000 */
[----:B------:R-:W-:Y:S01]  /*d5b0*/  LOP3.LUT R15, R15, 0xffff0000, RZ, 0xc0, !PT ;  /* 0xffff00000f0f7812 */ /* 0x000fe200078ec0ff */
[-C--:B------:R-:W-:Y:S01]  /*d5c0*/  FMUL.FTZ R26, R26, R4.reuse ;  /* 0x000000041a1a7220 */ /* 0x080fe20000410000 */
[----:B------:R-:W-:Y:S01]  /*d5d0*/  LOP3.LUT R78, R78, 0xffff0000, RZ, 0xc0, !PT ;  /* 0xffff00004e4e7812 */ /* 0x000fe200078ec0ff */
[----:B------:R-:W-:Y:S01]  /*d5e0*/  FFMA.FTZ R80, R7, R4, -R80 ;  /* 0x0000000407507223 */ /* 0x000fe20000010850 */
[----:B------:R-:W-:Y:S01]  /*d5f0*/  LOP3.LUT R85, R85, 0xffff0000, RZ, 0xc0, !PT ;  /* 0xffff000055557812 */ /* 0x000fe200078ec0ff */
[----:B------:R-:W-:Y:S01]  /*d600*/  FFMA.FTZ R82, R8, R82, R13 ;  /* 0x0000005208527223 */ /* 0x000fe2000001000d */
[----:B------:R-:W-:Y:S01]  /*d610*/  LOP3.LUT R79, R79, 0xffff0000, RZ, 0xc0, !PT ;  /* 0xffff00004f4f7812 */ /* 0x000fe200078ec0ff */
[C---:B------:R-:W-:Y:S01]  /*d620*/  FMUL.FTZ R4, R14.reuse, R84 ;  /* 0x000000540e047220 */ /* 0x040fe20000410000 */
[----:B------:R-:W-:Y:S01]  /*d630*/  FFMA.FTZ R26, R7, R6, R26 ;  /* 0x00000006071a7223 */ /* 0x000fe2000001001a */
[-C--:B------:R-:W-:Y:S01]  /*d640*/  FMUL.FTZ R5, R14, R78.reuse ;  /* 0x0000004e0e057220 */ /* 0x080fe20000410000 */
[C---:B------:R-:W-:Y:S01]  /*d650*/  FMUL.FTZ R13, R15.reuse, R85 ;  /* 0x000000550f0d7220 */ /* 0x040fe20000410000 */
[----:B------:R-:W-:Y:S01]  /*d660*/  FMUL.FTZ R6, R15, R79 ;  /* 0x0000004f0f067220 */ /* 0x000fe20000410000 */
[----:B------:R-:W-:Y:S01]  /*d670*/  FFMA.FTZ R76, R8, R77, -R11 ;  /* 0x0000004d084c7223 */ /* 0x000fe2000001080b */
        /* <DEDUP_REMOVED lines=8> */
[----:B------:R-:W-:Y:S02]  /*d700*/  F2FP.BF16.F32.PACK_AB R7, R14, R27 ;  /* 0x0000001b0e07723e */ /* 0x000fe400000010ff */
[----:B------:R-:W-:Y:S02]  /*d710*/  F2FP.BF16.F32.PACK_AB R8, R24, R89 ;  /* 0x000000591808723e */ /* 0x000fe400000010ff */
[----:B------:R-:W-:Y:S01]  /*d720*/  F2FP.BF16.F32.PACK_AB R9, R82, R25 ;  /* 0x000000195209723e */ /* 0x000fe200000010ff */
[----:B------:R1:W-:Y:S01]  /*d730*/  STS.128 [R213], R4 ;  /* 0x00000004d5007388 */ /* 0x0003e20000000c00 */
[----:B------:R-:W-:-:S05]  /*d740*/  F2FP.BF16.F32.PACK_AB R11, R78, R81 ;  /* 0x000000514e0b723e */ /* 0x000fca00000010ff */
[----:B------:R1:W-:Y:S02]  /*d750*/  STS.128 [R74+0x10400], R8 ;  /* 0x010400084a007388 */ /* 0x0003e40000000c00 */
.L_x_1499:
[----:B------:R-:W-:Y:S05]  /*d760*/  BSYNC B1 ;  /* 0x0000000000017941 */ /* 0x000fea0003800000 */
.L_x_1498:
[----:B------:R-:W-:Y:S04]  /*d770*/  BSSY B1, `(.L_x_1500) ;  /* 0x0000068000017945 */ /* 0x000fe80003800000 */
[----:B------:R-:W-:Y:S05]  /*d780*/  @P2 BRA `(.L_x_1501) ;  /* 0x0000000400982947 */ /* 0x000fea0003800000 */
[----:B-1----:R-:W-:Y:S02]  /*d790*/  LEA.HI R4, R21, R220, RZ, 0x1d ;  /* 0x000000dc15047211 */ /* 0x002fe400078fe8ff */
[----:B------:R-:W-:Y:S02]  /*d7a0*/  SHF.R.U64 R26, R28, 0x10, R29 ;  /* 0x000000101c1a7819 */ /* 0x000fe4000000121d */
[----:B------:R-:W-:Y:S01]  /*d7b0*/  SHF.R.S32.HI R7, RZ, 0x1f, R4 ;  /* 0x0000001fff077819 */ /* 0x000fe20000011404 */
[----:B------:R-:W-:Y:S01]  /*d7c0*/  IMAD.SHL.U32 R5, R4, 0x8, RZ ;  /* 0x0000000804057824 */ /* 0x000fe200078e00ff */
[----:B------:R-:W-:Y:S02]  /*d7d0*/  SHF.R.U64 R24, R32, 0x10, R33 ;  /* 0x0000001020187819 */ /* 0x000fe40000001221 */
[----:B------:R-:W-:Y:S02]  /*d7e0*/  LEA.HI R7, R7, R4, RZ, 0x3 ;  /* 0x0000000407077211 */ /* 0x000fe400078f18ff */
[----:B------:R-:W-:-:S02]  /*d7f0*/  LOP3.LUT R4, R202, 0x38, R5, 0xf8, !PT ;  /* 0x00000038ca047812 */ /* 0x000fc400078ef805 */
[----:B------:R-:W-:Y:S01]  /*d800*/  SHF.R.U32.HI R33, RZ, 0x10, R33 ;  /* 0x00000010ff217819 */ /* 0x000fe20000011621 */
[----:B------:R-:W-:Y:S01]  /*d810*/  IMAD.SHL.U32 R7, R7, 0x400, RZ ;  /* 0x0000040007077824 */ /* 0x000fe200078e00ff */
[----:B------:R-:W-:Y:S02]  /*d820*/  LOP3.LUT R5, R4, R209, RZ, 0x3c, !PT ;  /* 0x000000d104057212 */ /* 0x000fe400078e3cff */
[--C-:B------:R-:W-:Y:S02]  /*d830*/  SHF.R.U64 R13, R30, 0x10, R31.reuse ;  /* 0x000000101e0d7819 */ /* 0x100fe4000000121f */
[----:B------:R-:W-:Y:S02]  /*d840*/  LOP3.LUT R7, R7, 0x7fffe000, RZ, 0xc0, !PT ;  /* 0x7fffe00007077812 */ /* 0x000fe400078ec0ff */
[----:B------:R-:W-:Y:S02]  /*d850*/  SHF.R.U32.HI R30, RZ, 0x10, R31 ;  /* 0x00000010ff1e7819 */ /* 0x000fe4000001161f */
[----:B0-----:R-:W-:-:S02]  /*d860*/  IADD3 R9, R5, R7, R210 ;  /* 0x0000000705097210 */ /* 0x001fc40007ffe0d2 */
[----:B------:R-:W0:Y:S01]  /*d870*/  LDS.128 R4, [R227] ;  /* 0x00000000e3047984 */ /* 0x000e220000000c00 */
[----:B------:R-:W-:Y:S02]  /*d880*/  PRMT R73, R73, 0x5410, R26 ;  /* 0x0000541049497816 */ /* 0x000fe4000000001a */
[----:B------:R-:W-:Y:S01]  /*d890*/  IMAD R12, R9, 0x2, R2 ;  /* 0x00000002090c7824 */ /* 0x000fe200078e0202 */
[----:B------:R-:W-:Y:S02]  /*d8a0*/  PRMT R69, R69, 0x5410, R24 ;  /* 0x0000541045457816 */ /* 0x000fe40000000018 */
[----:B------:R-:W-:Y:S02]  /*d8b0*/  SHF.R.U32.HI R29, RZ, 0x10, R29 ;  /* 0x00000010ff1d7819 */ /* 0x000fe4000001161d */
[----:B------:R-:W1:Y:S01]  /*d8c0*/  LDS.128 R8, [R12+0x10400] ;  /* 0x010400000c087984 */ /* 0x000e620000000c00 */
[----:B------:R-:W-:Y:S01]  /*d8d0*/  SHF.R.U64 R14, R34, 0x10, R35 ;  /* 0x00000010220e7819 */ /* 0x000fe20000001223 */
[----:B------:R-:W-:Y:S01]  /*d8e0*/  IMAD.U32 R32, R69, 0x10000, RZ ;  /* 0x0001000045207824 */ /* 0x000fe200078e00ff */
[----:B------:R-:W-:-:S02]  /*d8f0*/  PRMT R68, R68, 0x5410, R33 ;  /* 0x0000541044447816 */ /* 0x000fc40000000021 */
[----:B------:R-:W-:Y:S02]  /*d900*/  SHF.R.U32.HI R35, RZ, 0x10, R35 ;  /* 0x00000010ff237819 */ /* 0x000fe40000011623 */
[----:B------:R-:W-:Y:S01]  /*d910*/  PRMT R71, R71, 0x5410, R30 ;  /* 0x0000541047477816 */ /* 0x000fe2000000001e */
[----:B------:R-:W-:Y:S01]  /*d920*/  IMAD.U32 R30, R73, 0x10000, RZ ;  /* 0x00010000491e7824 */ /* 0x000fe200078e00ff */
[----:B------:R-:W-:Y:S01]  /*d930*/  PRMT R72, R72, 0x5410, R29 ;  /* 0x0000541048487816 */ /* 0x000fe2000000001d */
[----:B------:R-:W-:Y:S01]  /*d940*/  IMAD.U32 R29, R68, 0x10000, RZ ;  /* 0x00010000441d7824 */ /* 0x000fe200078e00ff */
[----:B------:R-:W-:Y:S02]  /*d950*/  PRMT R66, R66, 0x5410, R35 ;  /* 0x0000541042427816 */ /* 0x000fe40000000023 */
[----:B------:R-:W-:Y:S02]  /*d960*/  PRMT R70, R70, 0x5410, R13 ;  /* 0x0000541046467816 */ /* 0x000fe4000000000d */
[----:B------:R-:W-:Y:S01]  /*d970*/  PRMT R67, R67, 0x5410, R14 ;  /* 0x0000541043437816 */ /* 0x000fe2000000000e */
[----:B------:R-:W-:Y:S01]  /*d980*/  IMAD.U32 R31, R66, 0x10000, RZ ;  /* 0x00010000421f7824 */ /* 0x000fe200078e00ff */
[----:B------:R-:W-:-:S02]  /*d990*/  LOP3.LUT R69, R69, 0xffff0000, RZ, 0xc0, !PT ;  /* 0xffff000045457812 */ /* 0x000fc400078ec0ff */
[----:B------:R-:W-:Y:S02]  /*d9a0*/  LOP3.LUT R73, R73, 0xffff0000, RZ, 0xc0, !PT ;  /* 0xffff000049497812 */ /* 0x000fe400078ec0ff */
        /* <DEDUP_REMOVED lines=17> */
[C---:B------:R-:W-:Y:S01]  /*dac0*/  FMUL.FTZ R33, R26.reuse, R29 ;  /* 0x0000001d1a217220 */ /* 0x040fe20000410000 */
[----:B------:R-:W-:Y:S02]  /*dad0*/  IMAD.U32 R28, R11, 0x10000, RZ ;  /* 0x000100000b1c7824 */ /* 0x000fe400078e00ff */
[C---:B------:R-:W-:Y:S01]  /*dae0*/  FFMA.FTZ R34, R13.reuse, R30, -R34 ;  /* 0x0000001e0d227223 */ /* 0x040fe20000010822 */
[----:B------:R-:W-:Y:S01]  /*daf0*/  FFMA.FTZ R74, R13, R32, R74 ;  /* 0x000000200d4a7223 */ /* 0x000fe2000001004a */
[-C--:B------:R-:W-:Y:S01]  /*db00*/  FMUL.FTZ R35, R26, R25.reuse ;  /* 0x000000191a237220 */ /* 0x080fe20000410000 */
[----:B------:R-:W-:Y:S01]  /*db10*/  FFMA.FTZ R33, R14, R25, -R33 ;  /* 0x000000190e217223 */ /* 0x000fe20000010821 */
[----:B------:R-:W-:Y:S02]  /*db20*/  IMAD.U32 R13, R71, 0x10000, RZ ;  /* 0x00010000470d7824 */ /* 0x000fe400078e00ff */
[----:B------:R-:W-:Y:S01]  /*db30*/  FMUL.FTZ R25, R28, R31 ;  /* 0x0000001f1c197220 */ /* 0x000fe20000410000 */
[----:B------:R-:W-:Y:S01]  /*db40*/  FFMA.FTZ R35, R14, R29, R35 ;  /* 0x0000001d0e237223 */ /* 0x000fe20000010023 */
[----:B------:R-:W-:Y:S01]  /*db50*/  LOP3.LUT R72, R72, 0xffff0000, RZ, 0xc0, !PT ;  /* 0xffff000048487812 */ /* 0x000fe200078ec0ff */
[-C--:B------:R-:W-:Y:S01]  /*db60*/  FMUL.FTZ R28, R28, R13.reuse ;  /* 0x0000000d1c1c7220 */ /* 0x080fe20000410000 */
[----:B------:R-:W-:Y:S01]  /*db70*/  FFMA.FTZ R29, R24, R13, -R25 ;  /* 0x0000000d181d7223 */ /* 0x000fe20000010819 */
[C---:B------:R-:W-:Y:S01]  /*db80*/  FMUL.FTZ R13, R8.reuse, R69 ;  /* 0x00000045080d7220 */ /* 0x040fe20000410000 */
[----:B------:R-:W-:Y:S01]  /*db90*/  FMUL.FTZ R25, R8, R73 ;  /* 0x0000004908197220 */ /* 0x000fe20000410000 */
[----:B------:R-:W-:-:S02]  /*dba0*/  IMAD.U32 R27, R10, 0x10000, RZ ;  /* 0x000100000a1b7824 */ /* 0x000fc400078e00ff */
[----:B------:R-:W-:Y:S01]  /*dbb0*/  FFMA.FTZ R31, R24, R31, R28 ;  /* 0x0000001f181f7223 */ /* 0x000fe2000001001c */
[----:B------:R-:W-:Y:S02]  /*dbc0*/  IMAD.U32 R14, R67, 0x10000, RZ ;  /* 0x00010000430e7824 */ /* 0x000fe400078e00ff */
[C---:B------:R-:W-:Y:S01]  /*dbd0*/  FFMA.FTZ R13, R4.reuse, R73, -R13 ;  /* 0x00000049040d7223 */ /* 0x040fe2000001080d */
[C---:B------:R-:W-:Y:S01]  /*dbe0*/  FMUL.FTZ R24, R9.reuse, R68 ;  /* 0x0000004409187220 */ /* 0x040fe20000410000 */
[----:B------:R-:W-:Y:S01]  /*dbf0*/  FFMA.FTZ R25, R4, R69, R25 ;  /* 0x0000004504197223 */ /* 0x000fe20000010019 */
[----:B------:R-:W-:Y:S02]  /*dc00*/  IMAD.U32 R8, R70, 0x10000, RZ ;  /* 0x0001000046087824 */ /* 0x000fe400078e00ff */
[----:B------:R-:W-:Y:S01]  /*dc10*/  FMUL.FTZ R9, R9, R72 ;  /* 0x0000004809097220 */ /* 0x000fe20000410000 */
[----:B------:R-:W-:Y:S01]  /*dc20*/  FMUL.FTZ R4, R27, R14 ;  /* 0x0000000e1b047220 */ /* 0x000fe20000410000 */
[----:B------:R-:W-:Y:S01]  /*dc30*/  LOP3.LUT R10, R10, 0xffff0000, RZ, 0xc0, !PT ;  /* 0xffff00000a0a7812 */ /* 0x000fe200078ec0ff */
[----:B------:R-:W-:Y:S01]  /*dc40*/  FFMA.FTZ R24, R5, R72, -R24 ;  /* 0x0000004805187223 */ /* 0x000fe20000010818 */
[----:B------:R-:W-:Y:S01]  /*dc50*/  LOP3.LUT R11, R11, 0xffff0000, RZ, 0xc0, !PT ;  /* 0xffff00000b0b7812 */ /* 0x000fe200078ec0ff */
[----:B------:R-:W-:Y:S01]  /*dc60*/  FFMA.FTZ R68, R5, R68, R9 ;  /* 0x0000004405447223 */ /* 0x000fe20000010009 */
[-C--:B------:R-:W-:Y:S01]  /*dc70*/  FFMA.FTZ R26, R15, R8.reuse, -R4 ;  /* 0x000000080f1a7223 */ /* 0x080fe20000010804 */
[----:B------:R-:W-:Y:S01]  /*dc80*/  LOP3.LUT R67, R67, 0xffff0000, RZ, 0xc0, !PT ;  /* 0xffff000043437812 */ /* 0x000fe200078ec0ff */
[----:B------:R-:W-:Y:S01]  /*dc90*/  FMUL.FTZ R28, R27, R8 ;  /* 0x000000081b1c7220 */ /* 0x000fe20000410000 */
[----:B------:R-:W-:Y:S01]  /*dca0*/  LOP3.LUT R5, R70, 0xffff0000, RZ, 0xc0, !PT ;  /* 0xffff000046057812 */ /* 0x000fe200078ec0ff */
[----:B------:R-:W-:Y:S01]  /*dcb0*/  FMUL.FTZ R8, R11, R66 ;  /* 0x000000420b087220 */ /* 0x000fe20000410000 */
[----:B------:R-:W-:Y:S01]  /*dcc0*/  LOP3.LUT R4, R71, 0xffff0000, RZ, 0xc0, !PT ;  /* 0xffff000047047812 */ /* 0x000fe200078ec0ff */
[----:B------:R-:W-:Y:S01]  /*dcd0*/  FFMA.FTZ R28, R15, R14, R28 ;  /* 0x0000000e0f1c7223 */ /* 0x000fe2000001001c */
[C---:B------:R-:W-:Y:S01]  /*dce0*/  FMUL.FTZ R9, R10.reuse, R67 ;  /* 0x000000430a097220 */ /* 0x040fe20000410000 */
[----:B------:R-:W-:-:S02]  /*dcf0*/  FMUL.FTZ R10, R10, R5 ;  /* 0x000000050a0a7220 */ /* 0x000fc40000410000 */
[-C--:B------:R-:W-:Y:S01]  /*dd00*/  FMUL.FTZ R15, R11, R4.reuse ;  /* 0x000000040b0f7220 */ /* 0x080fe20000410000 */
[C---:B------:R-:W-:Y:S01]  /*dd10*/  FFMA.FTZ R11, R6.reuse, R5, -R9 ;  /* 0x00000005060b7223 */ /* 0x040fe20000010809 */
[C---:B------:R-:W-:Y:S01]  /*dd20*/  FFMA.FTZ R14, R7.reuse, R4, -R8 ;  /* 0x00000004070e7223 */ /* 0x040fe20000010808 */
[----:B------:R-:W-:Y:S01]  /*dd30*/  FFMA.FTZ R67, R6, R67, R10 ;  /* 0x0000004306437223 */ /* 0x000fe2000001000a */
[----:B------:R-:W-:Y:S01]  /*dd40*/  FFMA.FTZ R66, R7, R66, R15 ;  /* 0x0000004207427223 */ /* 0x000fe2000001000f */
[----:B------:R-:W-:Y:S02]  /*dd50*/  F2FP.BF16.F32.PACK_AB R4, R13, R34 ;  /* 0x000000220d04723e */ /* 0x000fe400000010ff */
[----:B------:R-:W-:Y:S02]  /*dd60*/  F2FP.BF16.F32.PACK_AB R5, R24, R33 ;  /* 0x000000211805723e */ /* 0x000fe400000010ff */
[----:B------:R-:W-:Y:S02]  /*dd70*/  F2FP.BF16.F32.PACK_AB R6, R11, R26 ;  /* 0x0000001a0b06723e */ /* 0x000fe400000010ff */
[----:B------:R-:W-:-:S02]  /*dd80*/  F2FP.BF16.F32.PACK_AB R7, R14, R29 ;  /* 0x0000001d0e07723e */ /* 0x000fc400000010ff */
[----:B------:R-:W-:Y:S02]  /*dd90*/  F2FP.BF16.F32.PACK_AB R8, R25, R74 ;  /* 0x0000004a1908723e */ /* 0x000fe400000010ff */
[----:B------:R-:W-:Y:S01]  /*dda0*/  F2FP.BF16.F32.PACK_AB R9, R68, R35 ;  /* 0x000000234409723e */ /* 0x000fe200000010ff */
[----:B------:R2:W-:Y:S01]  /*ddb0*/  STS.128 [R227], R4 ;  /* 0x00000004e3007388 */ /* 0x0005e20000000c00 */
[----:B------:R-:W-:Y:S02]  /*ddc0*/  F2FP.BF16.F32.PACK_AB R10, R67, R28 ;  /* 0x0000001c430a723e */ /* 0x000fe400000010ff */
[----:B------:R-:W-:-:S05]  /*ddd0*/  F2FP.BF16.F32.PACK_AB R11, R66, R31 ;  /* 0x0000001f420b723e */ /* 0x000fca00000010ff */
[----:B------:R2:W-:Y:S02]  /*dde0*/  STS.128 [R12+0x10400], R8 ;  /* 0x010400080c007388 */ /* 0x0005e40000000c00 */
.L_x_1501:
[----:B------:R-:W-:Y:S05]  /*ddf0*/  BSYNC B1 ;  /* 0x0000000000017941 */ /* 0x000fea0003800000 */
.L_x_1500:
[----:B------:R-:W-:Y:S04]  /*de00*/  BSSY B1, `(.L_x_1502) ;  /* 0x0000068000017945 */ /* 0x000fe80003800000 */
[----:B------:R-:W-:Y:S05]  /*de10*/  @P3 BRA `(.L_x_1503) ;  /* 0x0000000400983947 */ /* 0x000fea0003800000 */
[----:B-12---:R-:W-:Y:S02]  /*de20*/  LEA.HI R4, R21, R220, RZ, 0x1d ;  /* 0x000000dc15047211 */ /* 0x006fe400078fe8ff */
[----:B------:R-:W-:Y:S02]  /*de30*/  SHF.R.U64 R27, R36, 0x10, R37 ;  /* 0x00000010241b7819 */ /* 0x000fe40000001225 */
[----:B------:R-:W-:Y:S01]  /*de40*/  SHF.R.S32.HI R5, RZ, 0x1f, R4 ;  /* 0x0000001fff057819 */ /* 0x000fe20000011404 */
[----:B------:R-:W-:Y:S01]  /*de50*/  IMAD.SHL.U32 R6, R4, 0x8, RZ ;  /* 0x0000000804067824 */ /* 0x000fe200078e00ff */
[----:B------:R-:W-:Y:S02]  /*de60*/  SHF.R.U64 R15, R40, 0x10, R41 ;  /* 0x00000010280f7819 */ /* 0x000fe40000001229 */
[----:B------:R-:W-:Y:S02]  /*de70*/  LEA.HI R5, R5, R4, RZ, 0x3 ;  /* 0x0000000405057211 */ /* 0x000fe400078f18ff */
[----:B------:R-:W-:-:S02]  /*de80*/  LOP3.LUT R4, R201, 0x38, R6, 0xf8, !PT ;  /* 0x00000038c9047812 */ /* 0x000fc400078ef806 */
[----:B------:R-:W-:Y:S01]  /*de90*/  SHF.R.U64 R25, R38, 0x10, R39 ;  /* 0x0000001026197819 */ /* 0x000fe20000001227 */
[----:B------:R-:W-:Y:S01]  /*dea0*/  IMAD.SHL.U32 R6, R5, 0x400, RZ ;  /* 0x0000040005067824 */ /* 0x000fe200078e00ff */
[----:B------:R-:W-:Y:S02]  /*deb0*/  LOP3.LUT R5, R4, R207, RZ, 0x3c, !PT ;  /* 0x000000cf04057212 */ /* 0x000fe400078e3cff */
[----:B------:R-:W-:Y:S02]  /*dec0*/  PRMT R58, R58, 0x5410, R27 ;  /* 0x000054103a3a7816 */ /* 0x000fe4000000001b */
[----:B------:R-:W-:Y:S02]  /*ded0*/  LOP3.LUT R6, R6, 0x7fffe000, RZ, 0xc0, !PT ;  /* 0x7fffe00006067812 */ /* 0x000fe400078ec0ff */
[----:B------:R-:W-:Y:S01]  /*dee0*/  PRMT R62, R62, 0x5410, R15 ;  /* 0x000054103e3e7816 */ /* 0x000fe2000000000f */
[----:B------:R-:W-:Y:S01]  /*def0*/  IMAD.U32 R30, R58, 0x10000, RZ ;  /* 0x000100003a1e7824 */ /* 0x000fe200078e00ff */
[----:B0-----:R-:W-:-:S02]  /*df00*/  IADD3 R9, R5, R6, R208 ;  /* 0x0000000605097210 */ /* 0x001fc40007ffe0d0 */
[----:B------:R-:W0:Y:S01]  /*df10*/  LDS.128 R4, [R226] ;  /* 0x00000000e2047984 */ /* 0x000e220000000c00 */
[----:B------:R-:W-:Y:S01]  /*df20*/  SHF.R.U64 R13, R42, 0x10, R43 ;  /* 0x000000102a0d7819 */ /* 0x000fe2000000122b */
[----:B------:R-:W-:Y:S01]  /*df30*/  IMAD.U32 R32, R62, 0x10000, RZ ;  /* 0x000100003e207824 */ /* 0x000fe200078e00ff */
[----:B------:R-:W-:Y:S01]  /*df40*/  SHF.R.U32.HI R40, RZ, 0x10, R41 ;  /* 0x00000010ff287819 */ /* 0x000fe20000011629 */
[----:B------:R-:W-:Y:S01]  /*df50*/  IMAD R12, R9, 0x2, R2 ;  /* 0x00000002090c7824 */ /* 0x000fe200078e0202 */
[----:B------:R-:W-:Y:S02]  /*df60*/  SHF.R.U32.HI R42, RZ, 0x10, R43 ;  /* 0x00000010ff2a7819 */ /* 0x000fe4000001162b */
[----:B------:R-:W-:Y:S02]  /*df70*/  SHF.R.U32.HI R36, RZ, 0x10, R37 ;  /* 0x00000010ff247819 */ /* 0x000fe40000011625 */
[----:B------:R-:W1:Y:S01]  /*df80*/  LDS.128 R8, [R12+0x10400] ;  /* 0x010400000c087984 */ /* 0x000e620000000c00 */
[----:B------:R-:W-:-:S02]  /*df90*/  PRMT R60, R60, 0x5410, R25 ;  /* 0x000054103c3c7816 */ /* 0x000fc40000000019 */
[----:B------:R-:W-:Y:S02]  /*dfa0*/  SHF.R.U32.HI R38, RZ, 0x10, R39 ;  /* 0x00000010ff267819 */ /* 0x000fe40000011627 */
[----:B------:R-:W-:Y:S02]  /*dfb0*/  PRMT R63, R63, 0x5410, R40 ;  /* 0x000054103f3f7816 */ /* 0x000fe40000000028 */
[----:B------:R-:W-:Y:S02]  /*dfc0*/  PRMT R65, R65, 0x5410, R42 ;  /* 0x0000541041417816 */ /* 0x000fe4000000002a */
[----:B------:R-:W-:Y:S01]  /*dfd0*/  PRMT R59, R59, 0x5410, R36 ;  /* 0x000054103b3b7816 */ /* 0x000fe20000000024 */
[----:B------:R-:W-:Y:S01]  /*dfe0*/  IMAD.U32 R29, R63, 0x10000, RZ ;  /* 0x000100003f1d7824 */ /* 0x000fe200078e00ff */
[----:B------:R-:W-:Y:S01]  /*dff0*/  PRMT R64, R64, 0x5410, R13 ;  /* 0x0000541040407816 */ /* 0x000fe2000000000d */
[----:B------:R-:W-:Y:S01]  /*e000*/  IMAD.U32 R31, R65, 0x10000, RZ ;  /* 0x00010000411f7824 */ /* 0x000fe200078e00ff */
[----:B------:R-:W-:Y:S01]  /*e010*/  PRMT R61, R61, 0x5410, R38 ;  /* 0x000054103d3d7816 */ /* 0x000fe20000000026 */
        /* <DEDUP_REMOVED lines=18> */
[----:B------:R-:W-:Y:S02]  /*e140*/  IMAD.U32 R13, R61, 0x10000, RZ ;  /* 0x000100003d0d7824 */ /* 0x000fe400078e00ff */
[C---:B------:R-:W-:Y:S01]  /*e150*/  FMUL.FTZ R37, R28.reuse, R31 ;  /* 0x0000001f1c257220 */ /* 0x040fe20000410000 */
[----:B------:R-:W-:Y:S01]  /*e160*/  IMAD.U32 R25, R59, 0x10000, RZ ;  /* 0x000100003b197824 */ /* 0x000fe200078e00ff */
[----:B------:R-:W-:Y:S01]  /*e170*/  LOP3.LUT R11, R11, 0xffff0000, RZ, 0xc0, !PT ;  /* 0xffff00000b0b7812 */ /* 0x000fe200078ec0ff */
[-C--:B------:R-:W-:Y:S01]  /*e180*/  FMUL.FTZ R28, R28, R13.reuse ;  /* 0x0000000d1c1c7220 */ /* 0x080fe20000410000 */
[----:B------:R-:W-:Y:S01]  /*e190*/  FFMA.FTZ R37, R24, R13, -R37 ;  /* 0x0000000d18257223 */ /* 0x000fe20000010825 */
[-C--:B------:R-:W-:Y:S01]  /*e1a0*/  FMUL.FTZ R35, R26, R25.reuse ;  /* 0x000000191a237220 */ /* 0x080fe20000410000 */
[----:B------:R-:W-:Y:S01]  /*e1b0*/  FFMA.FTZ R33, R14, R25, -R33 ;  /* 0x000000190e217223 */ /* 0x000fe20000010821 */
[----:B------:R-:W-:Y:S01]  /*e1c0*/  LOP3.LUT R25, R62, 0xffff0000, RZ, 0xc0, !PT ;  /* 0xffff00003e197812 */ /* 0x000fe200078ec0ff */
[----:B------:R-:W-:Y:S01]  /*e1d0*/  FFMA.FTZ R30, R24, R31, R28 ;  /* 0x0000001f181e7223 */ /* 0x000fe2000001001c */
[----:B------:R-:W-:Y:S01]  /*e1e0*/  LOP3.LUT R13, R58, 0xffff0000, RZ, 0xc0, !PT ;  /* 0xffff00003a0d7812 */ /* 0x000fe200078ec0ff */
[----:B------:R-:W-:Y:S01]  /*e1f0*/  FFMA.FTZ R35, R14, R29, R35 ;  /* 0x0000001d0e237223 */ /* 0x000fe20000010023 */
[----:B------:R-:W-:Y:S01]  /*e200*/  LOP3.LUT R24, R63, 0xffff0000, RZ, 0xc0, !PT ;  /* 0xffff00003f187812 */ /* 0x000fe200078ec0ff */
[C---:B------:R-:W-:Y:S01]  /*e210*/  FMUL.FTZ R29, R8.reuse, R25 ;  /* 0x00000019081d7220 */ /* 0x040fe20000410000 */
[----:B------:R-:W-:Y:S01]  /*e220*/  LOP3.LUT R14, R59, 0xffff0000, RZ, 0xc0, !PT ;  /* 0xffff00003b0e7812 */ /* 0x000fe200078ec0ff */
[----:B------:R-:W-:Y:S01]  /*e230*/  FMUL.FTZ R31, R8, R13 ;  /* 0x0000000d081f7220 */ /* 0x000fe20000410000 */
[----:B------:R-:W-:-:S02]  /*e240*/  IMAD.U32 R27, R10, 0x10000, RZ ;  /* 0x000100000a1b7824 */ /* 0x000fc400078e00ff */
[C---:B------:R-:W-:Y:S01]  /*e250*/  FMUL.FTZ R28, R9.reuse, R24 ;  /* 0x00000018091c7220 */ /* 0x040fe20000410000 */
[----:B------:R-:W-:Y:S02]  /*e260*/  IMAD.U32 R26, R64, 0x10000, RZ ;  /* 0x00010000401a7824 */ /* 0x000fe400078e00ff */
[C---:B------:R-:W-:Y:S01]  /*e270*/  FFMA.FTZ R29, R4.reuse, R13, -R29 ;  /* 0x0000000d041d7223 */ /* 0x040fe2000001081d */
[----:B------:R-:W-:Y:S01]  /*e280*/  FMUL.FTZ R9, R9, R14 ;  /* 0x0000000e09097220 */ /* 0x000fe20000410000 */
[----:B------:R-:W-:Y:S01]  /*e290*/  FFMA.FTZ R31, R4, R25, R31 ;  /* 0x00000019041f7223 */ /* 0x000fe2000001001f */
[----:B------:R-:W-:Y:S02]  /*e2a0*/  IMAD.U32 R8, R60, 0x10000, RZ ;  /* 0x000100003c087824 */ /* 0x000fe400078e00ff */
[----:B------:R-:W-:Y:S01]  /*e2b0*/  FMUL.FTZ R4, R27, R26 ;  /* 0x0000001a1b047220 */ /* 0x000fe20000410000 */
[C---:B------:R-:W-:Y:S01]  /*e2c0*/  FFMA.FTZ R28, R5.reuse, R14, -R28 ;  /* 0x0000000e051c7223 */ /* 0x040fe2000001081c */
[----:B------:R-:W-:Y:S01]  /*e2d0*/  FFMA.FTZ R24, R5, R24, R9 ;  /* 0x0000001805187223 */ /* 0x000fe20000010009 */
[----:B------:R-:W-:Y:S01]  /*e2e0*/  LOP3.LUT R10, R10, 0xffff0000, RZ, 0xc0, !PT ;  /* 0xffff00000a0a7812 */ /* 0x000fe200078ec0ff */
[-C--:B------:R-:W-:Y:S01]  /*e2f0*/  FMUL.FTZ R14, R27, R8.reuse ;  /* 0x000000081b0e7220 */ /* 0x080fe20000410000 */
[----:B------:R-:W-:Y:S01]  /*e300*/  FFMA.FTZ R13, R15, R8, -R4 ;  /* 0x000000080f0d7223 */ /* 0x000fe20000010804 */
[----:B------:R-:W-:-:S02]  /*e310*/  LOP3.LUT R9, R64, 0xffff0000, RZ, 0xc0, !PT ;  /* 0xffff000040097812 */ /* 0x000fc400078ec0ff */
[----:B------:R-:W-:Y:S01]  /*e320*/  LOP3.LUT R5, R60, 0xffff0000, RZ, 0xc0, !PT ;  /* 0xffff00003c057812 */ /* 0x000fe200078ec0ff */
[----:B------:R-:W-:Y:S01]  /*e330*/  FFMA.FTZ R14, R15, R26, R14 ;  /* 0x0000001a0f0e7223 */ /* 0x000fe2000001000e */
[----:B------:R-:W-:Y:S01]  /*e340*/  LOP3.LUT R8, R65, 0xffff0000, RZ, 0xc0, !PT ;  /* 0xffff000041087812 */ /* 0x000fe200078ec0ff */
[C---:B------:R-:W-:Y:S01]  /*e350*/  FMUL.FTZ R15, R10.reuse, R9 ;  /* 0x000000090a0f7220 */ /* 0x040fe20000410000 */
[----:B------:R-:W-:Y:S01]  /*e360*/  LOP3.LUT R4, R61, 0xffff0000, RZ, 0xc0, !PT ;  /* 0xffff00003d047812 */ /* 0x000fe200078ec0ff */
[-C--:B------:R-:W-:Y:S02]  /*e370*/  FMUL.FTZ R26, R10, R5.reuse ;  /* 0x000000050a1a7220 */ /* 0x080fe40000410000 */
[C---:B------:R-:W-:Y:S01]  /*e380*/  FMUL.FTZ R32, R11.reuse, R8 ;  /* 0x000000080b207220 */ /* 0x040fe20000410000 */
[C---:B------:R-:W-:Y:S01]  /*e390*/  FFMA.FTZ R10, R6.reuse, R5, -R15 ;  /* 0x00000005060a7223 */ /* 0x040fe2000001080f */
[-C--:B------:R-:W-:Y:S01]  /*e3a0*/  FMUL.FTZ R25, R11, R4.reuse ;  /* 0x000000040b197220 */ /* 0x080fe20000410000 */
[----:B------:R-:W-:Y:S01]  /*e3b0*/  FFMA.FTZ R11, R6, R9, R26 ;  /* 0x00000009060b7223 */ /* 0x000fe2000001001a */
[----:B------:R-:W-:Y:S01]  /*e3c0*/  FFMA.FTZ R32, R7, R4, -R32 ;  /* 0x0000000407207223 */ /* 0x000fe20000010820 */
[----:B------:R-:W-:Y:S01]  /*e3d0*/  F2FP.BF16.F32.PACK_AB R4, R29, R34 ;  /* 0x000000221d04723e */ /* 0x000fe200000010ff */
        /* <DEDUP_REMOVED lines=10> */
.L_x_1503:
[----:B------:R-:W-:Y:S05]  /*e480*/  BSYNC B1 ;  /* 0x0000000000017941 */ /* 0x000fea0003800000 */
.L_x_1502:
[----:B--23--:R-:W-:Y:S02]  /*e490*/  PRMT R12, R12, 0x5410, R0 ;  /* 0x000054100c0c7816 */ /* 0x00cfe40000000000 */
[----:B------:R-:W-:Y:S01]  /*e4a0*/  PRMT R14, R14, 0x5410, R3 ;  /* 0x000054100e0e7816 */ /* 0x000fe20000000003 */
[----:B------:R-:W-:Y:S06]  /*e4b0*/  @P0 BRA `(.L_x_1477) ;  /* 0x0000000400980947 */ /* 0x000fec0003800000 */
[----:B------:R-:W-:Y:S01]  /*e4c0*/  LEA.HI R21, R21, R220, RZ, 0x1d ;  /* 0x000000dc15157211 */ /* 0x000fe200078fe8ff */
[----:B-1----:R-:W1:Y:S01]  /*e4d0*/  LDS.128 R4, [R225] ;  /* 0x00000000e1047984 */ /* 0x002e620000000c00 */
        /* <DEDUP_REMOVED lines=13> */
[----:B------:R-:W-:-:S02]  /*e5b0*/  IADD3 R3, R3, R21, R206 ;  /* 0x0000001503037210 */ /* 0x000fc40007ffe0ce */
[----:B------:R-:W-:Y:S01]  /*e5c0*/  SHF.R.U32.HI R44, RZ, 0x10, R45 ;  /* 0x00000010ff2c7819 */ /* 0x000fe2000001162d */
[----:B------:R-:W-:Y:S01]  /*e5d0*/  IMAD.U32 R27, R56, 0x10000, RZ ;  /* 0x00010000381b7824 */ /* 0x000fe200078e00ff */
[----:B------:R-:W-:Y:S01]  /*e5e0*/  SHF.R.U32.HI R48, RZ, 0x10, R49 ;  /* 0x00000010ff307819 */ /* 0x000fe20000011631 */
[----:B------:R-:W-:Y:S01]  /*e5f0*/  IMAD R3, R3, 0x2, R2 ;  /* 0x0000000203037824 */ /* 0x000fe200078e0202 */
[----:B------:R-:W-:Y:S02]  /*e600*/  PRMT R54, R54, 0x5410, R15 ;  /* 0x0000541036367816 */ /* 0x000fe4000000000f */
[----:B------:R-:W-:Y:S02]  /*e610*/  SHF.R.U32.HI R30, RZ, 0x10, R51 ;  /* 0x00000010ff1e7819 */ /* 0x000fe40000011633 */
[----:B0-----:R-:W0:Y:S01]  /*e620*/  LDS.128 R8, [R3+0x10400] ;  /* 0x0104000003087984 */ /* 0x001e220000000c00 */
[----:B------:R-:W-:Y:S02]  /*e630*/  PRMT R53, R53, 0x5410, R44 ;  /* 0x0000541035357816 */ /* 0x000fe4000000002c */
[----:B------:R-:W-:-:S02]  /*e640*/  PRMT R57, R57, 0x5410, R48 ;  /* 0x0000541039397816 */ /* 0x000fc40000000030 */
[----:B------:R-:W-:Y:S02]  /*e650*/  SHF.R.U32.HI R46, RZ, 0x10, R47 ;  /* 0x00000010ff2e7819 */ /* 0x000fe4000001162f */
[----:B------:R-:W-:Y:S01]  /*e660*/  SHF.R.U64 R28, R50, 0x10, R51 ;  /* 0x00000010321c7819 */ /* 0x000fe20000001233 */
[----:B------:R-:W-:Y:S01]  /*e670*/  IMAD.U32 R29, R57, 0x10000, RZ ;  /* 0x00010000391d7824 */ /* 0x000fe200078e00ff */
[----:B------:R-:W-:Y:S01]  /*e680*/  PRMT R30, R14, 0x5432, R30 ;  /* 0x000054320e1e7816 */ /* 0x000fe2000000001e */
[----:B-1----:R-:W-:Y:S01]  /*e690*/  IMAD.U32 R0, R4, 0x10000, RZ ;  /* 0x0001000004007824 */ /* 0x002fe200078e00ff */
[----:B------:R-:W-:Y:S01]  /*e6a0*/  PRMT R55, R55, 0x5410, R46 ;  /* 0x0000541037377816 */ /* 0x000fe2000000002e */
[----:B------:R-:W-:Y:S01]  /*e6b0*/  IMAD.U32 R14, R7, 0x10000, RZ ;  /* 0x00010000070e7824 */ /* 0x000fe200078e00ff */
[----:B------:R-:W-:Y:S01]  /*e6c0*/  PRMT R28, R12, 0x5432, R28 ;  /* 0x000054320c1c7816 */ /* 0x000fe2000000001c */
[----:B------:R-:W-:Y:S01]  /*e6d0*/  IMAD.U32 R12, R5, 0x10000, RZ ;  /* 0x00010000050c7824 */ /* 0x000fe200078e00ff */
[----:B------:R-:W-:Y:S01]  /*e6e0*/  LOP3.LUT R25, R25, 0xffff0000, RZ, 0xc0, !PT ;  /* 0xffff000019197812 */ /* 0x000fe200078ec0ff */
        /* <DEDUP_REMOVED lines=19> */
[----:B------:R-:W-:Y:S01]  /*e820*/  FFMA.FTZ R35, R12, R15, -R35 ;  /* 0x0000000f0c237223 */ /* 0x000fe20000010823 */
[----:B------:R-:W-:Y:S01]  /*e830*/  FMUL.FTZ R39, R24, R31 ;  /* 0x0000001f18277220 */ /* 0x000fe20000410000 */
[----:B------:R-:W-:Y:S01]  /*e840*/  FFMA.FTZ R37, R12, R29, R37 ;  /* 0x0000001d0c257223 */ /* 0x000fe20000010025 */
[-C--:B------:R-:W-:Y:S01]  /*e850*/  FMUL.FTZ R24, R24, R27.reuse ;  /* 0x0000001b18187220 */ /* 0x080fe20000410000 */
[----:B------:R-:W-:Y:S01]  /*e860*/  LOP3.LUT R12, R57, 0xffff0000, RZ, 0xc0, !PT ;  /* 0xffff0000390c7812 */ /* 0x000fe200078ec0ff */
[----:B------:R-:W-:Y:S01]  /*e870*/  FFMA.FTZ R39, R14, R27, -R39 ;  /* 0x0000001b0e277223 */ /* 0x000fe20000010827 */
[----:B------:R-:W-:Y:S01]  /*e880*/  LOP3.LUT R15, R56, 0xffff0000, RZ, 0xc0, !PT ;  /* 0xffff0000380f7812 */ /* 0x000fe200078ec0ff */
[----:B------:R-:W-:Y:S01]  /*e890*/  FFMA.FTZ R31, R14, R31, R24 ;  /* 0x0000001f0e1f7223 */ /* 0x000fe20000010018 */
[----:B------:R-:W-:Y:S01]  /*e8a0*/  LOP3.LUT R0, R53, 0xffff0000, RZ, 0xc0, !PT ;  /* 0xffff000035007812 */ /* 0x000fe200078ec0ff */
[----:B------:R-:W-:Y:S01]  /*e8b0*/  FMUL.FTZ R24, R9, R12 ;  /* 0x0000000c09187220 */ /* 0x000fe20000410000 */
[C---:B------:R-:W-:Y:S01]  /*e8c0*/  FMUL.FTZ R29, R8.reuse, R25 ;  /* 0x00000019081d7220 */ /* 0x040fe20000410000 */
[----:B------:R-:W-:Y:S01]  /*e8d0*/  FMUL.FTZ R27, R8, R15 ;  /* 0x0000000f081b7220 */ /* 0x000fe20000410000 */
[----:B------:R-:W-:-:S02]  /*e8e0*/  IMAD.U32 R21, R10, 0x10000, RZ ;  /* 0x000100000a157824 */ /* 0x000fc400078e00ff */
[----:B------:R-:W-:Y:S01]  /*e8f0*/  FMUL.FTZ R9, R9, R0 ;  /* 0x0000000009097220 */ /* 0x000fe20000410000 */
[----:B------:R-:W-:Y:S02]  /*e900*/  IMAD.U32 R14, R28, 0x10000, RZ ;  /* 0x000100001c0e7824 */ /* 0x000fe400078e00ff */
[----:B------:R-:W-:Y:S01]  /*e910*/  FFMA.FTZ R27, R4, R25, -R27 ;  /* 0x00000019041b7223 */ /* 0x000fe2000001081b */
[----:B------:R-:W-:Y:S02]  /*e920*/  IMAD.U32 R8, R54, 0x10000, RZ ;  /* 0x0001000036087824 */ /* 0x000fe400078e00ff */
[----:B------:R-:W-:Y:S01]  /*e930*/  FFMA.FTZ R20, R4, R15, R29 ;  /* 0x0000000f04147223 */ /* 0x000fe2000001001d */
[----:B------:R-:W-:Y:S01]  /*e940*/  FFMA.FTZ R12, R5, R12, R9 ;  /* 0x0000000c050c7223 */ /* 0x000fe20000010009 */
[----:B------:R-:W-:Y:S01]  /*e950*/  LOP3.LUT R10, R10, 0xffff0000, RZ, 0xc0, !PT ;  /* 0xffff00000a0a7812 */ /* 0x000fe200078ec0ff */
[----:B------:R-:W-:Y:S01]  /*e960*/  FMUL.FTZ R4, R21, R14 ;  /* 0x0000000e15047220 */ /* 0x000fe20000410000 */
[----:B------:R-:W-:Y:S01]  /*e970*/  FFMA.FTZ R24, R5, R0, -R24 ;  /* 0x0000000005187223 */ /* 0x000fe20000010818 */
[-C--:B------:R-:W-:Y:S01]  /*e980*/  FMUL.FTZ R32, R21, R8.reuse ;  /* 0x0000000815207220 */ /* 0x080fe20000410000 */
[----:B------:R-:W-:Y:S01]  /*e990*/  LOP3.LUT R9, R28, 0xffff0000, RZ, 0xc0, !PT ;  /* 0xffff00001c097812 */ /* 0x000fe200078ec0ff */
[----:B------:R-:W-:Y:S01]  /*e9a0*/  FFMA.FTZ R15, R13, R8, -R4 ;  /* 0x000000080d0f7223 */ /* 0x000fe20000010804 */
[----:B------:R-:W-:Y:S01]  /*e9b0*/  LOP3.LUT R11, R11, 0xffff0000, RZ, 0xc0, !PT ;  /* 0xffff00000b0b7812 */ /* 0x000fe200078ec0ff */
[----:B------:R-:W-:Y:S01]  /*e9c0*/  FFMA.FTZ R32, R13, R14, R32 ;  /* 0x0000000e0d207223 */ /* 0x000fe20000010020 */
[----:B------:R-:W-:Y:S01]  /*e9d0*/  LOP3.LUT R5, R54, 0xffff0000, RZ, 0xc0, !PT ;  /* 0xffff000036057812 */ /* 0x000fe200078ec0ff */
[----:B------:R-:W-:Y:S01]  /*e9e0*/  FMUL.FTZ R13, R10, R9 ;  /* 0x000000090a0d7220 */ /* 0x000fe20000410000 */
[----:B------:R-:W-:-:S02]  /*e9f0*/  LOP3.LUT R30, R30, 0xffff0000, RZ, 0xc0, !PT ;  /* 0xffff00001e1e7812 */ /* 0x000fc400078ec0ff */
[----:B------:R-:W-:Y:S01]  /*ea00*/  LOP3.LUT R0, R55, 0xffff0000, RZ, 0xc0, !PT ;  /* 0xffff000037007812 */ /* 0x000fe200078ec0ff */
[-C--:B------:R-:W-:Y:S01]  /*ea10*/  FMUL.FTZ R4, R10, R5.reuse ;  /* 0x000000050a047220 */ /* 0x080fe20000410000 */
[----:B------:R-:W-:Y:S01]  /*ea20*/  FFMA.FTZ R10, R6, R5, -R13 ;  /* 0x00000005060a7223 */ /* 0x000fe2000001080d */
[C---:B------:R-:W-:Y:S01]  /*ea30*/  FMUL.FTZ R8, R11.reuse, R30 ;  /* 0x0000001e0b087220 */ /* 0x040fe20000410000 */
[----:B------:R-:W-:Y:S01]  /*ea40*/  F2FP.BF16.F32.PACK_AB R5, R24, R35 ;  /* 0x000000231805723e */ /* 0x000fe200000010ff */
[-C--:B------:R-:W-:Y:S01]  /*ea50*/  FMUL.FTZ R21, R11, R0.reuse ;  /* 0x000000000b157220 */ /* 0x080fe20000410000 */
[----:B------:R-:W-:Y:S01]  /*ea60*/  FFMA.FTZ R11, R6, R9, R4 ;  /* 0x00000009060b7223 */ /* 0x000fe20000010004 */
[C---:B------:R-:W-:Y:S01]  /*ea70*/  FFMA.FTZ R0, R7.reuse, R0, -R8 ;  /* 0x0000000007007223 */ /* 0x040fe20000010808 */
        /* <DEDUP_REMOVED lines=8> */
[----:B------:R-:W-:-:S05]  /*eb00*/  F2FP.BF16.F32.PACK_AB R11, R30, R31 ;  /* 0x0000001f1e0b723e */ /* 0x000fca00000010ff */
[----:B------:R2:W-:Y:S02]  /*eb10*/  STS.128 [R3+0x10400], R8 ;  /* 0x0104000803007388 */ /* 0x0005e40000000c00 */
.L_x_1477:
[----:B------:R-:W-:Y:S05]  /*eb20*/  BSYNC B0 ;  /* 0x0000000000007941 */ /* 0x000fea0003800000 */
.L_x_1437:
        /* <DEDUP_REMOVED lines=8> */
.L_x_1435:
[----:B------:R-:W-:-:S05]  /*ebb0*/  IMAD.U32 R0, RZ, RZ, UR39 ;  /* 0x00000027ff007e24 */ /* 0x000fca000f8e00ff */
[----:B------:R-:W-:-:S13]  /*ebc0*/  ISETP.NE.AND P0, PT, R0, 0x3, PT ;  /* 0x000000030000780c */ /* 0x000fda0003f05270 */
[----:B------:R-:W-:Y:S05]  /*ebd0*/  @!P0 BRA `(.L_x_1504) ;  /* 0x0000000000048947 */ /* 0x000fea0003800000 */
[----:B------:R-:W-:Y:S01]  /*ebe0*/  BPT.TRAP 0x1 ;  /* 0x000000040000795c */ /* 0x000fe20000300000 */
.L_x_1504:
[----:B-12---:R-:W-:Y:S01]  /*ebf0*/  IMAD R3, R184, 0x8, R2 ;  /* 0x00000008b8037824 */ /* 0x006fe200078e0202 */
[----:B------:R-:W-:-:S04]  /*ec00*/  SHF.L.U32 R0, R186, 0x1f, RZ ;  /* 0x0000001fba007819 */ /* 0x000fc800000006ff */
[----:B------:R1:W2:Y:S01]  /*ec10*/  SYNCS.PHASECHK.TRANS64.TRYWAIT P2, [R3+URZ+0x28830], R0 ;  /* 0x02883000030075a7 */ /* 0x0002a2000804017f */
[----:B------:R-:W-:Y:S05]  /*ec20*/  @!P0 BRA `(.L_x_1505) ;  /* 0x0000000000048947 */ /* 0x000fea0003800000 */
[----:B------:R-:W-:Y:S01]  /*ec30*/  BPT.TRAP 0x1 ;  /* 0x000000040000795c */ /* 0x000fe20000300000 */
.L_x_1505:
[----:B---34-:R-:W3:Y:S02]  /*ec40*/  S2R R4, SR_TID.X ;  /* 0x0000000000047919 */ /* 0x018ee40000002100 */
[----:B---3--:R-:W-:-:S04]  /*ec50*/  LOP3.LUT R4, R4, 0x7f, RZ, 0xc0, !PT ;  /* 0x0000007f04047812 */ /* 0x008fc800078ec0ff */
[----:B------:R-:W-:Y:S01]  /*ec60*/  ISETP.NE.AND P1, PT, R4, RZ, PT ;  /* 0x000000ff0400720c */ /* 0x000fe20003f25270 */
[----:B--2---:R-:W-:-:S12]  /*ec70*/  @P2 BRA `(.L_x_1506) ;  /* 0x0000000000082947 */ /* 0x004fd80003800000 */
[----:B------:R-:W2:Y:S02]  /*ec80*/  SYNCS.PHASECHK.TRANS64.TRYWAIT P2, [R3+URZ+0x28830], R0 ;  /* 0x02883000030075a7 */ /* 0x000ea4000804017f */
[----:B--2---:R-:W-:Y:S05]  /*ec90*/  @!P2 BRA `(.L_x_1507) ;  /* 0x0000015c0004a947 */ /* 0x004fea0003800000 */
.L_x_1506:
[----:B------:R-:W-:Y:S05]  /*eca0*/  WARPSYNC.ALL ;  /* 0x0000000000007948 */ /* 0x000fea0003800000 */
[----:B-12---:R-:W-:Y:S01]  /*ecb0*/  VIADD R0, R2, 0x18400 ;  /* 0x0001840002007836 */ /* 0x006fe20000000000 */
[----:B------:R-:W-:Y:S01]  /*ecc0*/  R2UR UR32, R52 ;  /* 0x00000000342072ca */ /* 0x000fe200000e0000 */
[----:B------:R-:W-:Y:S01]  /*ecd0*/  IMAD.MOV.U32 R5, RZ, RZ, 0x40000040 ;  /* 0x40000040ff057424 */ /* 0x000fe200078e00ff */
[----:B------:R-:W-:Y:S01]  /*ece0*/  WARPGROUP.ARRIVE ;  /* 0x00000000000079c5 */ /* 0x000fe20000000000 */
[----:B------:R-:W-:Y:S01]  /*ecf0*/  UMOV UR33, 0x40000040 ;  /* 0x4000004000217882 */ /* 0x000fe20000000000 */
[----:B------:R-:W-:Y:S01]  /*ed00*/  SHF.R.U32.HI R0, RZ, 0x4, R0 ;  /* 0x00000004ff007819 */ /* 0x000fe20000011600 */
[----:B------:R-:W-:Y:S01]  /*ed10*/  IMAD.MOV.U32 R7, RZ, RZ, 0x40000040 ;  /* 0x40000040ff077424 */ /* 0x000fe200078e00ff */
[----:B------:R-:W-:Y:S01]  /*ed20*/  R2UR UR35, R5 ;  /* 0x00000000052372ca */ /* 0x000fe200000e0000 */
[----:B------:R-:W-:Y:S01]  /*ed30*/  UMOV UR5, 0x40000040 ;  /* 0x4000004000057882 */ /* 0x000fe20000000000 */
[----:B------:R-:W-:Y:S01]  /*ed40*/  LOP3.LUT R0, R0, 0x3fff, RZ, 0xc0, !PT ;  /* 0x00003fff00007812 */ /* 0x000fe200078ec0ff */
[----:B------:R-:W-:Y:S01]  /*ed50*/  UMOV UR9, 0x40000040 ;  /* 0x4000004000097882 */ /* 0x000fe20000000000 */
[----:B------:R-:W-:Y:S01]  /*ed60*/  R2UR UR7, R7 ;  /* 0x00000000070772ca */ /* 0x000fe200000e0000 */
[----:B------:R-:W-:Y:S01]  /*ed70*/  IMAD.MOV.U32 R7, RZ, RZ, 0x40000040 ;  /* 0x40000040ff077424 */ /* 0x000fe200078e00ff */
[----:B------:R-:W-:Y:S01]  /*ed80*/  LOP3.LUT R8, R0, 0x10000, RZ, 0xfc, !PT ;  /* 0x0001000000087812 */ /* 0x000fe200078efcff */
[----:B------:R-:W-:Y:S01]  /*ed90*/  ULOP3.LUT UR32, UR32, 0x10000, URZ, 0xfc, !UPT ;  /* 0x0001000020207892 */ /* 0x000fe2000f8efc3f */
[----:B------:R-:W-:Y:S01]  /*eda0*/  IMAD.MOV.U32 R5, RZ, RZ, 0x40000040 ;  /* 0x40000040ff057424 */ /* 0x000fe200078e00ff */
[----:B------:R-:W-:Y:S01]  /*edb0*/  UMOV UR13, 0x40000040 ;  /* 0x40000040000d7882 */ /* 0x000fe20000000000 */
[----:B------:R-:W-:Y:S01]  /*edc0*/  R2UR UR11, R7 ;  /* 0x00000000070b72ca */ /* 0x000fe200000e0000 */
[----:B------:R-:W-:Y:S01]  /*edd0*/  IMAD R4, R184, 0x800, R8 ;  /* 0x00000800b8047824 */ /* 0x000fe200078e0208 */
[----:B------:R-:W-:Y:S01]  /*ede0*/  UIADD3 UR4, UR32, 0x2, URZ ;  /* 0x0000000220047890 */ /* 0x000fe2000fffe03f */
[----:B------:R-:W-:Y:S01]  /*edf0*/  IMAD.MOV.U32 R7, RZ, RZ, 0x40000040 ;  /* 0x40000040ff077424 */ /* 0x000fe200078e00ff */
[----:B------:R-:W-:Y:S01]  /*ee00*/  UIADD3 UR8, UR32, 0x4, URZ ;  /* 0x0000000420087890 */ /* 0x000fe2000fffe03f */
[C---:B------:R-:W-:Y:S01]  /*ee10*/  VIADD R6, R4.reuse, 0x2 ;  /* 0x0000000204067836 */ /* 0x040fe20000000000 */
[----:B------:R-:W-:Y:S01]  /*ee20*/  R2UR UR34, R4 ;  /* 0x00000000042272ca */ /* 0x000fe200000e0000 */
[----:B------:R-:W-:Y:S01]  /*ee30*/  UIADD3 UR12, UR32, 0x6, URZ ;  /* 0x00000006200c7890 */ /* 0x000fe2000fffe03f */
[----:B------:R-:W-:Y:S01]  /*ee40*/  R2UR UR15, R7 ;  /* 0x00000000070f72ca */ /* 0x000fe200000e0000 */
[----:B------:R-:W-:Y:S01]  /*ee50*/  IMAD.MOV.U32 R7, RZ, RZ, 0x40000040 ;  /* 0x40000040ff077424 */ /* 0x000fe200078e00ff */
[----:B------:R-:W-:Y:S01]  /*ee60*/  R2UR UR6, R6 ;  /* 0x00000000060672ca */ /* 0x000fe200000e0000 */
[----:B------:R-:W-:Y:S01]  /*ee70*/  VIADD R6, R4, 0x4 ;  /* 0x0000000404067836 */ /* 0x000fe20000000000 */
[----:B------:R-:W-:Y:S01]  /*ee80*/  UIADD3 UR16, UR32, 0x400, URZ ;  /* 0x0000040020107890 */ /* 0x000fe2000fffe03f */
[----:B------:R-:W-:Y:S01]  /*ee90*/  R2UR UR31, R5 ;  /* 0x00000000051f72ca */ /* 0x000fe200000e0000 */
[----:B------:R-:W-:Y:S01]  /*eea0*/  UMOV UR17, 0x40000040 ;  /* 0x4000004000117882 */ /* 0x000fe20000000000 */
[----:B------:R-:W-:Y:S01]  /*eeb0*/  R2UR UR19, R7 ;  /* 0x00000000071372ca */ /* 0x000fe200000e0000 */
[----:B------:R-:W-:Y:S01]  /*eec0*/  IMAD.MOV.U32 R7, RZ, RZ, 0x40000040 ;  /* 0x40000040ff077424 */ /* 0x000fe200078e00ff */
[----:B------:R-:W-:Y:S01]  /*eed0*/  R2UR UR10, R6 ;  /* 0x00000000060a72ca */ /* 0x000fe200000e0000 */
[----:B------:R-:W-:Y:S01]  /*eee0*/  VIADD R6, R4, 0x6 ;  /* 0x0000000604067836 */ /* 0x000fe20000000000 */
[----:B------:R-:W-:Y:S01]  /*eef0*/  HGMMA.64x128x16.F32.BF16 R24, gdesc[UR32], RZ, !UPT, gsb0 ;  /* 0x01e00000201879f0 */ /* 0x000fe2000c0018ff */
[----:B------:R-:W-:Y:S01]  /*ef00*/  UIADD3 UR20, UR32, 0x402, URZ ;  /* 0x0000040220147890 */ /* 0x000fe2000fffe03f */
[----:B------:R-:W-:Y:S01]  /*ef10*/  R2UR UR23, R7 ;  /* 0x00000000071772ca */ /* 0x000fe200000e0000 */
[----:B------:R-:W-:Y:S01]  /*ef20*/  UMOV UR21, 0x40000040 ;  /* 0x4000004000157882 */ /* 0x000fe20000000000 */
[----:B------:R-:W-:Y:S01]  /*ef30*/  R2UR UR14, R6 ;  /* 0x00000000060e72ca */ /* 0x000fe200000e0000 */
[----:B------:R-:W-:Y:S01]  /*ef40*/  VIADD R6, R4, 0x400 ;  /* 0x0000040004067836 */ /* 0x000fe20000000000 */
[----:B------:R-:W-:Y:S01]  /*ef50*/  UIADD3 UR24, UR32, 0x404, URZ ;  /* 0x0000040420187890 */ /* 0x000fe2000fffe03f */
[----:B------:R-:W-:Y:S01]  /*ef60*/  IMAD.MOV.U32 R7, RZ, RZ, 0x40000040 ;  /* 0x40000040ff077424 */ /* 0x000fe200078e00ff */
[----:B------:R-:W-:Y:S01]  /*ef70*/  UMOV UR25, 0x40000040 ;  /* 0x4000004000197882 */ /* 0x000fe20000000000 */
[----:B------:R-:W-:Y:S01]  /*ef80*/  UIADD3 UR28, UR32, 0x406, URZ ;  /* 0x00000406201c7890 */ /* 0x000fe2000fffe03f */
[----:B------:R-:W-:Y:S01]  /*ef90*/  R2UR UR18, R6 ;  /* 0x00000000061272ca */ /* 0x000fe200000e0000 */
[----:B------:R-:W-:Y:S01]  /*efa0*/  VIADD R6, R4, 0x402 ;  /* 0x0000040204067836 */ /* 0x000fe20000000000 */
[----:B------:R-:W-:Y:S01]  /*efb0*/  R2UR UR27, R7 ;  /* 0x00000000071b72ca */ /* 0x000fe200000e0000 */
[----:B------:R-:W-:Y:S01]  /*efc0*/  UMOV UR29, 0x40000040 ;  /* 0x40000040001d7882 */ /* 0x000fe20000000000 */
[----:B------:R-:W1:Y:S01]  /*efd0*/  LDC.64 R10, c[0x0][0x9e0] ;  /* 0x00027800ff0a7b82 */ /* 0x000e620000000a00 */
[----:B------:R-:W-:Y:S01]  /*efe0*/  @!P1 VIADD R0, R3, 0x28840 ;  /* 0x0002884003009836 */ /* 0x000fe20000000000 */
[----:B------:R-:W-:Y:S01]  /*eff0*/  R2UR UR22, R6 ;  /* 0x00000000061672ca */ /* 0x000fe200000e0000 */
[C---:B------:R-:W-:Y:S01]  /*f000*/  VIADD R6, R4.reuse, 0x404 ;  /* 0x0000040404067836 */ /* 0x040fe20000000000 */
[----:B------:R-:W-:Y:S01]  /*f010*/  LEA R14, R129, 0xffffff80, 0x7 ;  /* 0xffffff80810e7811 */ /* 0x000fe200078e38ff */
[----:B------:R-:W-:Y:S01]  /*f020*/  VIADD R4, R4, 0x406 ;  /* 0x0000040604047836 */ /* 0x000fe20000000000 */
[----:B------:R-:W-:-:S02]  /*f030*/  @!P1 PRMT R0, RZ, 0x654, R0 ;  /* 0x00000654ff009816 */ /* 0x000fc40000000000 */
[----:B------:R-:W-:Y:S02]  /*f040*/  R2UR UR26, R6 ;  /* 0x00000000061a72ca */ /* 0x000fe400000e0000 */
[----:B------:R-:W-:Y:S01]  /*f050*/  R2UR UR30, R4 ;  /* 0x00000000041e72ca */ /* 0x000fe200000e0000 */
[----:B------:R-:W-:-:S04]  /*f060*/  IMAD.MOV.U32 R4, RZ, RZ, -0x80 ;  /* 0xffffff80ff047424 */ /* 0x000fc800078e00ff */
[----:B0-----:R-:W-:Y:S02]  /*f070*/  IMAD R9, R129, R4, 0x80 ;  /* 0x0000008081097424 */ /* 0x001fe400078e0204 */
[----:B------:R-:W-:Y:S02]  /*f080*/  IMAD R4, R197, 0x80, R204 ;  /* 0x00000080c5047824 */ /* 0x000fe400078e02cc */
[----:B------:R-:W-:-:S04]  /*f090*/  IMAD.IADD R6, R192, 0x1, R9 ;  /* 0x00000001c0067824 */ /* 0x000fc800078e0209 */
[----:B------:R-:W-:Y:S01]  /*f0a0*/  IMAD R13, R191, -0x2, R6 ;  /* 0xfffffffebf0d7824 */ /* 0x000fe200078e0206 */
[----:B-1----:R-:W-:Y:S01]  /*f0b0*/  ISETP.GE.AND P2, PT, R11, 0x1, PT ;  /* 0x000000010b00780c */ /* 0x002fe20003f46270 */
[----:B------:R-:W-:Y:S02]  /*f0c0*/  WARPGROUP.DEPBAR.LE gsb0, 0x0 ;  /* 0x00008000000079c5 */ /* 0x000fe40000010000 */
[----:B------:R-:W-:-:S06]  /*f0d0*/  WARPGROUP.ARRIVE ;  /* 0x00000000000079c5 */ /* 0x000fcc0000000000 */
[----:B------:R-:W-:Y:S01]  /*f0e0*/  HGMMA.64x128x16.F32.BF16 R24, gdesc[UR4], R24, gsb0 ;  /* 0x01e00000041879f0 */ /* 0x000fe20008001818 */
[----:B------:R-:W-:Y:S02]  /*f0f0*/  ULDC UR6, c[0x0][0x9dc] ;  /* 0x0002770000067ab9 */ /* 0x000fe40000000800 */
[----:B------:R-:W-:Y:S01]  /*f100*/  IMAD.U32 R7, RZ, RZ, UR6 ;  /* 0x00000006ff077e24 */ /* 0x000fe2000f8e00ff */
        /* <DEDUP_REMOVED lines=20> */
[----:B0-----:R-:W-:-:S05]  /*f250*/  IADD3 R0, -R193, 0x1, R6 ;  /* 0x00000001c1007810 */ /* 0x001fca0007ffe106 */
[----:B------:R-:W-:Y:S01]  /*f260*/  IMAD R3, R191, -0x2, R0 ;  /* 0xfffffffebf037824 */ /* 0x000fe200078e0200 */
[----:B------:R-:W-:-:S03]  /*f270*/  LOP3.LUT R0, RZ, R7, RZ, 0x33, !PT ;  /* 0x00000007ff007212 */ /* 0x000fc600078e33ff */
[C---:B------:R-:W-:Y:S02]  /*f280*/  IMAD.IADD R12, R3.reuse, 0x1, R10 ;  /* 0x00000001030c7824 */ /* 0x040fe400078e020a */
[----:B------:R-:W-:-:S03]  /*f290*/  IMAD.IADD R15, R3, 0x1, R0 ;  /* 0x00000001030f7824 */ /* 0x000fc600078e0200 */
[----:B------:R-:W-:Y:S01]  /*f2a0*/  VIADDMNMX R0, R4, R12, R13, PT ;  /* 0x0000000c04007246 */ /* 0x000fe2000380010d */
[----:B------:R-:W-:Y:S01]  /*f2b0*/  IMAD.IADD R3, R15, 0x1, R4 ;  /* 0x000000010f037824 */ /* 0x000fe200078e0204 */
[----:B------:R-:W-:Y:S06]  /*f2c0*/  @!P2 BRA `(.L_x_1508) ;  /* 0x000000000050a947 */ /* 0x000fec0003800000 */
[----:B------:R-:W-:Y:S01]  /*f2d0*/  IADD3 R5, -R193, R192, R4 ;  /* 0x000000c0c1057210 */ /* 0x000fe20007ffe104 */
[----:B------:R-:W-:Y:S03]  /*f2e0*/  BSSY B0, `(.L_x_1509) ;  /* 0x000000e000007945 */ /* 0x000fe60003800000 */
        /* <DEDUP_REMOVED lines=9> */
.L_x_1510:
[----:B------:R-:W-:-:S13]  /*f380*/  ISETP.NE.AND P3, PT, R11, 0x1, PT ;  /* 0x000000010b00780c */ /* 0x000fda0003f65270 */
[----:B------:R-:W0:Y:S02]  /*f390*/  @P3 LDC.64 R20, c[0x0][0x9e8] ;  /* 0x00027a00ff143b82 */ /* 0x000e240000000a00 */
[----:B0-----:R-:W-:-:S05]  /*f3a0*/  @P3 IMAD.HI.U32 R6, R5, R20, RZ ;  /* 0x0000001405063227 */ /* 0x001fca00078e00ff */
[----:B------:R-:W-:-:S07]  /*f3b0*/  @P3 SHF.R.U32.HI R5, RZ, R21, R6 ;  /* 0x00000015ff053219 */ /* 0x000fce0000011606 */
.L_x_1511:
[----:B------:R-:W-:Y:S05]  /*f3c0*/  BSYNC B0 ;  /* 0x0000000000007941 */ /* 0x000fea0003800000 */
.L_x_1509:
[----:B------:R-:W-:-:S04]  /*f3d0*/  IMAD R6, R5, R11, -R14 ;  /* 0x0000000b05067224 */ /* 0x000fc800078e0a0e */
[----:B------:R-:W-:-:S05]  /*f3e0*/  IMAD R6, R191, -0x2, R6 ;  /* 0xfffffffebf067824 */ /* 0x000fca00078e0206 */
[----:B------:R-:W-:Y:S02]  /*f3f0*/  VIMNMX R3, R3, R6, !PT ;  /* 0x0000000603037248 */ /* 0x000fe40007fe0100 */
[----:B------:R-:W-:-:S07]  /*f400*/  VIADDMNMX R0, R6, R11, R0, PT ;  /* 0x0000000b06007246 */ /* 0x000fce0003800100 */
.L_x_1508:
[C---:B------:R-:W-:Y:S01]  /*f410*/  ISETP.GE.AND P3, PT, R9.reuse, 0x2, PT ;  /* 0x000000020900780c */ /* 0x040fe20003f66270 */
[----:B------:R-:W-:Y:S01]  /*f420*/  VIADD R6, R4, 0x8 ;  /* 0x0000000804067836 */ /* 0x000fe20000000000 */
[----:B------:R-:W-:Y:S02]  /*f430*/  ISETP.GE.AND P5, PT, R9, 0x9, PT ;  /* 0x000000090900780c */ /* 0x000fe40003fa6270 */
[----:B------:R-:W-:Y:S02]  /*f440*/  ISETP.GT.AND P4, PT, R3, 0x1, !P3 ;  /* 0x000000010300780c */ /* 0x000fe40005f84270 */
[----:B------:R-:W-:Y:S02]  /*f450*/  P2R R88, PR, RZ, 0x20 ;  /* 0x00000020ff587803 */ /* 0x000fe40000000000 */
[----:B------:R-:W-:Y:S02]  /*f460*/  ISETP.LT.OR P4, PT, R0, 0x2, P4 ;  /* 0x000000020000780c */ /* 0x000fe40002781670 */
[----:B------:R-:W-:-:S02]  /*f470*/  VIADDMNMX R6, R6, R12, R13, PT ;  /* 0x0000000c06067246 */ /* 0x000fc4000380010d */
[----:B------:R-:W-:Y:S02]  /*f480*/  FSEL R25, R25, -INF , !P4 ;  /* 0xff80000019197808 */ /* 0x000fe40006000000 */
[----:B------:R-:W-:Y:S02]  /*f490*/  ISETP.GT.AND P4, PT, R3, 0x8, !P5 ;  /* 0x000000080300780c */ /* 0x000fe40006f84270 */
[----:B------:R-:W-:Y:S02]  /*f4a0*/  ISETP.GE.AND P5, PT, R9, 0xa, PT ;  /* 0x0000000a0900780c */ /* 0x000fe40003fa6270 */
[----:B------:R-:W-:Y:S02]  /*f4b0*/  ISETP.LT.OR P4, PT, R0, 0x9, P4 ;  /* 0x000000090000780c */ /* 0x000fe40002781670 */
[----:B------:R-:W-:Y:S02]  /*f4c0*/  P2R R89, PR, RZ, 0x20 ;  /* 0x00000020ff597803 */ /* 0x000fe40000000000 */
[----:B------:R-:W-:-:S02]  /*f4d0*/  FSEL R28, R28, -INF , !P4 ;  /* 0xff8000001c1c7808 */ /* 0x000fc40006000000 */
[----:B------:R-:W-:Y:S02]  /*f4e0*/  ISETP.GT.AND P4, PT, R3, 0x9, !P5 ;  /* 0x000000090300780c */ /* 0x000fe40006f84270 */
[----:B------:R-:W-:Y:S02]  /*f4f0*/  ISETP.GE.AND P5, PT, R9, 0x11, PT ;  /* 0x000000110900780c */ /* 0x000fe40003fa6270 */
[----:B------:R-:W-:Y:S02]  /*f500*/  ISETP.LT.OR P4, PT, R0, 0xa, P4 ;  /* 0x0000000a0000780c */ /* 0x000fe40002781670 */
[----:B------:R-:W-:Y:S02]  /*f510*/  P2R R90, PR, RZ, 0x20 ;  /* 0x00000020ff5a7803 */ /* 0x000fe40000000000 */
[----:B------:R-:W-:Y:S02]  /*f520*/  FSEL R29, R29, -INF , !P4 ;  /* 0xff8000001d1d7808 */ /* 0x000fe40006000000 */
[----:B------:R-:W-:-:S02]  /*f530*/  ISETP.GT.AND P4, PT, R3, 0x10, !P5 ;  /* 0x000000100300780c */ /* 0x000fc40006f84270 */
[----:B------:R-:W-:Y:S02]  /*f540*/  ISETP.GE.AND P5, PT, R9, 0x12, PT ;  /* 0x000000120900780c */ /* 0x000fe40003fa6270 */
[----:B------:R-:W-:Y:S02]  /*f550*/  ISETP.LT.OR P4, PT, R0, 0x11, P4 ;  /* 0x000000110000780c */ /* 0x000fe40002781670 */
[----:B------:R-:W-:Y:S02]  /*f560*/  P2R R91, PR, RZ, 0x20 ;  /* 0x00000020ff5b7803 */ /* 0x000fe40000000000 */
[----:B------:R-:W-:Y:S02]  /*f570*/  FSEL R32, R32, -INF , !P4 ;  /* 0xff80000020207808 */ /* 0x000fe40006000000 */
[----:B------:R-:W-:Y:S02]  /*f580*/  ISETP.GT.AND P4, PT, R3, 0x11, !P5 ;  /* 0x000000110300780c */ /* 0x000fe40006f84270 */
[----:B------:R-:W-:-:S02]  /*f590*/  ISETP.GE.AND P5, PT, R9, 0x19, PT ;  /* 0x000000190900780c */ /* 0x000fc40003fa6270 */
[C---:B------:R-:W-:Y:S02]  /*f5a0*/  ISETP.LT.OR P4, PT, R0.reuse, 0x12, P4 ;  /* 0x000000120000780c */ /* 0x040fe40002781670 */
[----:B------:R-:W-:Y:S02]  /*f5b0*/  P2R R92, PR, RZ, 0x20 ;  /* 0x00000020ff5c7803 */ /* 0x000fe40000000000 */
[----:B------:R-:W-:Y:S02]  /*f5c0*/  FSEL R33, R33, -INF , !P4 ;  /* 0xff80000021217808 */ /* 0x000fe40006000000 */
[----:B------:R-:W-:Y:S02]  /*f5d0*/  ISETP.GT.AND P4, PT, R3, 0x18, !P5 ;  /* 0x000000180300780c */ /* 0x000fe40006f84270 */
[----:B------:R-:W-:Y:S02]  /*f5e0*/  ISETP.GE.AND P5, PT, R9, 0x1a, PT ;  /* 0x0000001a0900780c */ /* 0x000fe40003fa6270 */
[----:B------:R-:W-:-:S02]  /*f5f0*/  ISETP.LT.OR P4, PT, R0, 0x19, P4 ;  /* 0x000000190000780c */ /* 0x000fc40002781670 */
[----:B------:R-:W-:Y:S02]  /*f600*/  P2R R93, PR, RZ, 0x20 ;  /* 0x00000020ff5d7803 */ /* 0x000fe40000000000 */
[----:B------:R-:W-:Y:S02]  /*f610*/  FSEL R36, R36, -INF , !P4 ;  /* 0xff80000024247808 */ /* 0x000fe40006000000 */
[----:B------:R-:W-:Y:S02]  /*f620*/  ISETP.GT.AND P4, PT, R3, 0x19, !P5 ;  /* 0x000000190300780c */ /* 0x000fe40006f84270 */
[----:B------:R-:W-:Y:S02]  /*f630*/  ISETP.GE.AND P5, PT, R9, 0x21, PT ;  /* 0x000000210900780c */ /* 0x000fe40003fa6270 */
[----:B------:R-:W-:Y:S02]  /*f640*/  ISETP.LT.OR P4, PT, R0, 0x1a, P4 ;  /* 0x0000001a0000780c */ /* 0x000fe40002781670 */
[----:B------:R-:W-:-:S02]  /*f650*/  P2R R94, PR, RZ, 0x20 ;  /* 0x00000020ff5e7803 */ /* 0x000fc40000000000 */
        /* <DEDUP_REMOVED lines=119> */
[----:B------:R-:W-:Y:S02]  /*fdd0*/  ISETP.GT.AND P6, PT, R3, 0x79, !P6 ;  /* 0x000000790300780c */ /* 0x000fe400077c4270 */
[----:B------:R-:W-:Y:S02]  /*fde0*/  IADD3 R3, R15, 0x8, R4 ;  /* 0x000000080f037810 */ /* 0x000fe40007ffe004 */
[----:B------:R-:W-:-:S04]  /*fdf0*/  ISETP.LT.OR P6, PT, R0, 0x7a, P6 ;  /* 0x0000007a0000780c */ /* 0x000fc800037c1670 */
[----:B------:R-:W-:Y:S01]  /*fe00*/  FSEL R85, R85, -INF , !P6 ;  /* 0xff80000055557808 */ /* 0x000fe20007000000 */
[----:B------:R-:W-:Y:S08]  /*fe10*/  @!P2 BRA `(.L_x_1512) ;  /* 0x000000000054a947 */ /* 0x000ff00003800000 */
[----:B------:R-:W-:Y:S01]  /*fe20*/  IADD3 R0, R192, 0x8, R4 ;  /* 0x00000008c0007810 */ /* 0x000fe20007ffe004 */
[----:B------:R-:W-:Y:S04]  /*fe30*/  BSSY B0, `(.L_x_1513) ;  /* 0x000000f000007945 */ /* 0x000fe80003800000 */
[----:B------:R-:W-:-:S05]  /*fe40*/  IMAD.IADD R0, R0, 0x1, -R193 ;  /* 0x0000000100007824 */ /* 0x000fca00078e0ac1 */
        /* <DEDUP_REMOVED lines=9> */
.L_x_1514:
[----:B------:R-:W-:-:S13]  /*fee0*/  ISETP.NE.AND P6, PT, R11, 0x1, PT ;  /* 0x000000010b00780c */ /* 0x000fda0003fc5270 */
[----:B------:R-:W0:Y:S02]  /*fef0*/  @P6 LDC.64 R12, c[0x0][0x9e8] ;  /* 0x00027a00ff0c6b82 */ /* 0x000e240000000a00 */
[----:B0-----:R-:W-:-:S05]  /*ff00*/  @P6 IMAD.HI.U32 R12, R0, R12, RZ ;  /* 0x0000000c000c6227 */ /* 0x001fca00078e00ff */
[----:B------:R-:W-:-:S07]  /*ff10*/  @P6 SHF.R.U32.HI R0, RZ, R13, R12 ;  /* 0x0000000dff006219 */ /* 0x000fce000001160c */
.L_x_1515:
[----:B------:R-:W-:Y:S05]  /*ff20*/  BSYNC B0 ;  /* 0x0000000000007941 */ /* 0x000fea0003800000 */
.L_x_1513:
[----:B------:R-:W-:-:S04]  /*ff30*/  IMAD R0, R0, R11, -R14 ;  /* 0x0000000b00007224 */ /* 0x000fc800078e0a0e */
[----:B------:R-:W-:-:S05]  /*ff40*/  IMAD R0, R191, -0x2, R0 ;  /* 0xfffffffebf007824 */ /* 0x000fca00078e0200 */
[----:B------:R-:W-:Y:S02]  /*ff50*/  VIMNMX R3, R3, R0, !PT ;  /* 0x0000000003037248 */ /* 0x000fe40007fe0100 */
[----:B------:R-:W-:-:S07]  /*ff60*/  VIADDMNMX R6, R0, R11, R6, PT ;  /* 0x0000000b00067246 */ /* 0x000fce0003800106 */
.L_x_1512:
        /* <DEDUP_REMOVED lines=31> */
[C---:B------:R-:W-:Y:S02]  /*10160*/  ISETP.LT.OR P3, PT, R6.reuse, 0x12, P3 ;  /* 0x000000120600780c */ /* 0x040fe40001f61670 */
[----:B------:R-:W-:Y:S02]  /*10170*/  FMNMX.FTZ R5, R49, R0, !PT ;  /* 0x0000000031057209 */ /* 0x000fe40007810000 */
[----:B------:R-:W-:Y:S02]  /*10180*/  FSEL R35, R35, -INF , !P3 ;  /* 0xff80000023237808 */ /* 0x000fe40005800000 */
[----:B------:R-:W-:Y:S02]  /*10190*/  ISETP.GT.AND P3, PT, R3, 0x18, !P6 ;  /* 0x000000180300780c */ /* 0x000fe40007764270 */
[----:B------:R-:W-:Y:S02]  /*101a0*/  ISETP.NE.AND P6, PT, R103, RZ, PT ;  /* 0x000000ff6700720c */ /* 0x000fe40003fc5270 */
        /* <DEDUP_REMOVED lines=53> */
[----:B------:R-:W-:Y:S02]  /*10500*/  ISETP.NE.AND P3, PT, R100, RZ, PT ;  /* 0x000000ff6400720c */ /* 0x000fe40003f65270 */
[----:B------:R-:W-:Y:S02]  /*10510*/  FSEL R83, R83, -INF , !P4 ;  /* 0xff80000053537808 */ /* 0x000fe40006000000 */
[----:B------:R-:W-:-:S02]  /*10520*/  ISETP.GT.AND P3, PT, R3, 0x38, !P3 ;  /* 0x000000380300780c */ /* 0x000fc40005f64270 */
[----:B------:R-:W-:Y:S02]  /*10530*/  FSEL R86, R86, -INF , !P5 ;  /* 0xff80000056567808 */ /* 0x000fe40006800000 */
[----:B------:R-:W-:Y:S02]  /*10540*/  ISETP.LT.OR P3, PT, R6, 0x39, P3 ;  /* 0x000000390600780c */ /* 0x000fe40001f61670 */
[----:B0-----:R-:W-:Y:S02]  /*10550*/  FMNMX.FTZ R9, R5, R0, !PT ;  /* 0x0000000005097209 */ /* 0x001fe40007810000 */
[----:B------:R-:W-:Y:S02]  /*10560*/  FSEL R54, R54, -INF , !P3 ;  /* 0xff80000036367808 */ /* 0x000fe40005800000 */
[----:B------:R-:W-:Y:S01]  /*10570*/  ISETP.NE.AND P3, PT, R101, RZ, PT ;  /* 0x000000ff6500720c */ /* 0x000fe20003f65270 */
[----:B------:R-:W0:Y:S03]  /*10580*/  SHFL.BFLY PT, R0, R9, 0x1, 0x1f ;  /* 0x0c201f0009007f89 */ /* 0x000e2600000e0000 */
[----:B------:R-:W-:-:S04]  /*10590*/  ISETP.GT.AND P3, PT, R3, 0x39, !P3 ;  /* 0x000000390300780c */ /* 0x000fc80005f64270 */
[----:B------:R-:W-:-:S04]  /*105a0*/  ISETP.LT.OR P3, PT, R6, 0x3a, P3 ;  /* 0x0000003a0600780c */ /* 0x000fc80001f61670 */
[----:B------:R-:W-:Y:S02]  /*105b0*/  FSEL R55, R55, -INF , !P3 ;  /* 0xff80000037377808 */ /* 0x000fe40005800000 */
[----:B------:R-:W-:-:S04]  /*105c0*/  ISETP.NE.AND P3, PT, R102, RZ, PT ;  /* 0x000000ff6600720c */ /* 0x000fc80003f65270 */
[----:B------:R-:W-:-:S04]  /*105d0*/  ISETP.GT.AND P3, PT, R3, 0x40, !P3 ;  /* 0x000000400300780c */ /* 0x000fc80005f64270 */
[----:B------:R-:W-:Y:S02]  /*105e0*/  ISETP.LT.OR P3, PT, R6, 0x41, P3 ;  /* 0x000000410600780c */ /* 0x000fe40001f61670 */
[----:B0-----:R-:W-:Y:S02]  /*105f0*/  FMNMX.FTZ R0, R9, R0, !PT ;  /* 0x0000000009007209 */ /* 0x001fe40007810000 */
[----:B------:R-:W-:Y:S02]  /*10600*/  FSEL R58, R58, -INF , !P3 ;  /* 0xff8000003a3a7808 */ /* 0x000fe40005800000 */
[----:B------:R-:W-:Y:S01]  /*10610*/  ISETP.GT.AND P3, PT, R3, 0x41, !P6 ;  /* 0x000000410300780c */ /* 0x000fe20007764270 */
[----:B------:R-:W-:Y:S01]  /*10620*/  FMUL.FTZ R12, R0, UR44 ;  /* 0x0000002c000c7c20 */ /* 0x000fe20008410000 */
        /* <DEDUP_REMOVED lines=51> */
[--C-:B------:R-:W-:Y:S01]  /*10960*/  FFMA.FTZ R180, R24, UR44, -R14.reuse ;  /* 0x0000002c18b47c23 */ /* 0x100fe2000801080e */
[----:B------:R-:W-:Y:S01]  /*10970*/  ISETP.LT.OR P3, PT, R6, 0x1, P3 ;  /* 0x000000010600780c */ /* 0x000fe20001f61670 */
[--C-:B------:R-:W-:Y:S01]  /*10980*/  FFMA.FTZ R5, R25, UR44, -R14.reuse ;  /* 0x0000002c19057c23 */ /* 0x100fe2000801080e */
[--C-:B------:R-:W-:Y:S01]  /*10990*/  FFMA.FTZ R182, R28, UR44, -R14.reuse ;  /* 0x0000002c1cb67c23 */ /* 0x100fe2000801080e */
[--C-:B------:R-:W-:Y:S01]  /*109a0*/  FFMA.FTZ R13, R29, UR44, -R14.reuse ;  /* 0x0000002c1d0d7c23 */ /* 0x100fe2000801080e */
[----:B------:R-:W-:Y:S01]  /*109b0*/  FSEL R26, R26, -INF , !P3 ;  /* 0xff8000001a1a7808 */ /* 0x000fe20005800000 */
[----:B------:R-:W-:Y:S01]  /*109c0*/  MUFU.EX2 R180, R180 ;  /* 0x000000b400b47308 */ /* 0x000fe20000000800 */
[----:B------:R-:W-:Y:S01]  /*109d0*/  ISETP.GT.AND P3, PT, R3, 0x79, !P6 ;  /* 0x000000790300780c */ /* 0x000fe20007764270 */
[--C-:B------:R-:W-:Y:S01]  /*109e0*/  FFMA.FTZ R176, R32, UR44, -R14.reuse ;  /* 0x0000002c20b07c23 */ /* 0x100fe2000801080e */
[----:B------:R-:W-:Y:S01]  /*109f0*/  FMNMX.FTZ R9, R26, R27, !PT ;  /* 0x0000001b1a097209 */ /* 0x000fe20007810000 */
[--C-:B------:R-:W-:Y:S01]  /*10a00*/  FFMA.FTZ R15, R33, UR44, -R14.reuse ;  /* 0x0000002c210f7c23 */ /* 0x100fe2000801080e */
[----:B------:R-:W-:Y:S01]  /*10a10*/  ISETP.LT.OR P3, PT, R6, 0x7a, P3 ;  /* 0x0000007a0600780c */ /* 0x000fe20001f61670 */
[--C-:B------:R-:W-:Y:S01]  /*10a20*/  FFMA.FTZ R178, R36, UR44, -R14.reuse ;  /* 0x0000002c24b27c23 */ /* 0x100fe2000801080e */
[----:B------:R-:W-:Y:S01]  /*10a30*/  FMNMX.FTZ R12, R30, R9, !PT ;  /* 0x000000091e0c7209 */ /* 0x000fe20007810000 */
[----:B------:R-:W0:Y:S01]  /*10a40*/  MUFU.EX2 R5, R5 ;  /* 0x0000000500057308 */ /* 0x000e220000000800 */
[----:B------:R-:W-:Y:S01]  /*10a50*/  FSEL R87, R87, -INF , !P3 ;  /* 0xff80000057577808 */ /* 0x000fe20005800000 */
[--C-:B------:R-:W-:Y:S01]  /*10a60*/  FFMA.FTZ R21, R37, UR44, -R14.reuse ;  /* 0x0000002c25157c23 */ /* 0x100fe2000801080e */
[----:B------:R-:W-:Y:S01]  /*10a70*/  FMNMX.FTZ R9, R31, R12, !PT ;  /* 0x0000000c1f097209 */ /* 0x000fe20007810000 */
[--C-:B------:R-:W-:Y:S01]  /*10a80*/  FFMA.FTZ R57, R57, UR44, -R14.reuse ;  /* 0x0000002c39397c23 */ /* 0x100fe2000801080e */
[--C-:B------:R-:W-:Y:S01]  /*10a90*/  FFMA.FTZ R172, R40, UR44, -R14.reuse ;  /* 0x0000002c28ac7c23 */ /* 0x100fe2000801080e */
[--C-:B------:R-:W-:Y:S01]  /*10aa0*/  FFMA.FTZ R25, R41, UR44, -R14.reuse ;  /* 0x0000002c29197c23 */ /* 0x100fe2000801080e */
[----:B------:R-:W-:Y:S01]  /*10ab0*/  FMNMX.FTZ R12, R34, R9, !PT ;  /* 0x00000009220c7209 */ /* 0x000fe20007810000 */
[----:B------:R-:W1:Y:S01]  /*10ac0*/  MUFU.EX2 R182, R182 ;  /* 0x000000b600b67308 */ /* 0x000e620000000800 */
[--C-:B------:R-:W-:Y:S01]  /*10ad0*/  FFMA.FTZ R29, R45, UR44, -R14.reuse ;  /* 0x0000002c2d1d7c23 */ /* 0x100fe2000801080e */
[--C-:B------:R-:W-:Y:S01]  /*10ae0*/  FFMA.FTZ R33, R49, UR44, -R14.reuse ;  /* 0x0000002c31217c23 */ /* 0x100fe2000801080e */
[----:B------:R-:W-:Y:S01]  /*10af0*/  FMNMX.FTZ R9, R35, R12, !PT ;  /* 0x0000000c23097209 */ /* 0x000fe20007810000 */
[--C-:B------:R-:W-:Y:S01]  /*10b00*/  FFMA.FTZ R37, R53, UR44, -R14.reuse ;  /* 0x0000002c35257c23 */ /* 0x100fe2000801080e */
[--C-:B------:R-:W-:Y:S01]  /*10b10*/  FFMA.FTZ R41, R61, UR44, -R14.reuse ;  /* 0x0000002c3d297c23 */ /* 0x100fe2000801080e */
[--C-:B------:R-:W-:Y:S01]  /*10b20*/  FFMA.FTZ R45, R65, UR44, -R14.reuse ;  /* 0x0000002c412d7c23 */ /* 0x100fe2000801080e */
[----:B------:R-:W-:Y:S01]  /*10b30*/  FMNMX.FTZ R12, R38, R9, !PT ;  /* 0x00000009260c7209 */ /* 0x000fe20007810000 */
[----:B------:R-:W2:Y:S01]  /*10b40*/  MUFU.EX2 R13, R13 ;  /* 0x0000000d000d7308 */ /* 0x000ea20000000800 */
[--C-:B------:R-:W-:Y:S01]  /*10b50*/  FFMA.FTZ R174, R44, UR44, -R14.reuse ;  /* 0x0000002c2cae7c23 */ /* 0x100fe2000801080e */
[--C-:B------:R-:W-:Y:S01]  /*10b60*/  FFMA.FTZ R168, R48, UR44, -R14.reuse ;  /* 0x0000002c30a87c23 */ /* 0x100fe2000801080e */
[----:B------:R-:W-:Y:S01]  /*10b70*/  FMNMX.FTZ R9, R39, R12, !PT ;  /* 0x0000000c27097209 */ /* 0x000fe20007810000 */
[--C-:B------:R-:W-:Y:S01]  /*10b80*/  FFMA.FTZ R170, R52, UR44, -R14.reuse ;  /* 0x0000002c34aa7c23 */ /* 0x100fe2000801080e */
[--C-:B------:R-:W-:Y:S01]  /*10b90*/  FFMA.FTZ R164, R56, UR44, -R14.reuse ;  /* 0x0000002c38a47c23 */ /* 0x100fe2000801080e */
[--C-:B------:R-:W-:Y:S01]  /*10ba0*/  FFMA.FTZ R166, R60, UR44, -R14.reuse ;  /* 0x0000002c3ca67c23 */ /* 0x100fe2000801080e */
[----:B------:R-:W-:Y:S01]  /*10bb0*/  FMNMX.FTZ R12, R42, R9, !PT ;  /* 0x000000092a0c7209 */ /* 0x000fe20007810000 */
[----:B------:R-:W3:Y:S01]  /*10bc0*/  MUFU.EX2 R176, R176 ;  /* 0x000000b000b07308 */ /* 0x000ee20000000800 */
[--C-:B------:R-:W-:Y:S01]  /*10bd0*/  FFMA.FTZ R160, R64, UR44, -R14.reuse ;  /* 0x0000002c40a07c23 */ /* 0x100fe2000801080e */
[--C-:B------:R-:W-:Y:S01]  /*10be0*/  FFMA.FTZ R162, R68, UR44, -R14.reuse ;  /* 0x0000002c44a27c23 */ /* 0x100fe2000801080e */
[----:B------:R-:W-:Y:S01]  /*10bf0*/  FMNMX.FTZ R9, R43, R12, !PT ;  /* 0x0000000c2b097209 */ /* 0x000fe20007810000 */
[--C-:B------:R-:W-:Y:S01]  /*10c00*/  FFMA.FTZ R49, R69, UR44, -R14.reuse ;  /* 0x0000002c45317c23 */ /* 0x100fe2000801080e */
[--C-:B------:R-:W-:Y:S01]  /*10c10*/  FFMA.FTZ R156, R72, UR44, -R14.reuse ;  /* 0x0000002c489c7c23 */ /* 0x100fe2000801080e */
[--C-:B------:R-:W-:Y:S01]  /*10c20*/  FFMA.FTZ R53, R73, UR44, -R14.reuse ;  /* 0x0000002c49357c23 */ /* 0x100fe2000801080e */
[----:B------:R-:W-:Y:S01]  /*10c30*/  FMNMX.FTZ R12, R46, R9, !PT ;  /* 0x000000092e0c7209 */ /* 0x000fe20007810000 */
[----:B------:R-:W4:Y:S01]  /*10c40*/  MUFU.EX2 R15, R15 ;  /* 0x0000000f000f7308 */ /* 0x000f220000000800 */
[--C-:B------:R-:W-:Y:S01]  /*10c50*/  FFMA.FTZ R158, R76, UR44, -R14.reuse ;  /* 0x0000002c4c9e7c23 */ /* 0x100fe2000801080e */
[--C-:B------:R-:W-:Y:S01]  /*10c60*/  FFMA.FTZ R152, R80, UR44, -R14.reuse ;  /* 0x0000002c50987c23 */ /* 0x100fe2000801080e */
[----:B------:R-:W-:Y:S01]  /*10c70*/  FMNMX.FTZ R9, R47, R12, !PT ;  /* 0x0000000c2f097209 */ /* 0x000fe20007810000 */
[--C-:B------:R-:W-:Y:S01]  /*10c80*/  FFMA.FTZ R61, R81, UR44, -R14.reuse ;  /* 0x0000002c513d7c23 */ /* 0x100fe2000801080e */
[--C-:B------:R-:W-:Y:S01]  /*10c90*/  FFMA.FTZ R154, R84, UR44, -R14.reuse ;  /* 0x0000002c549a7c23 */ /* 0x100fe2000801080e */
[----:B------:R-:W-:Y:S01]  /*10ca0*/  FFMA.FTZ R65, R85, UR44, -R14 ;  /* 0x0000002c55417c23 */ /* 0x000fe2000801080e */
[----:B------:R-:W-:Y:S01]  /*10cb0*/  FMNMX.FTZ R12, R50, R9, !PT ;  /* 0x00000009320c7209 */ /* 0x000fe20007810000 */
[----:B------:R-:W4:Y:S03]  /*10cc0*/  MUFU.EX2 R178, R178 ;  /* 0x000000b200b27308 */ /* 0x000f260000000800 */
[----:B------:R-:W-:-:S04]  /*10cd0*/  FMNMX.FTZ R9, R51, R12, !PT ;  /* 0x0000000c33097209 */ /* 0x000fc80007810000 */
[----:B------:R-:W-:Y:S01]  /*10ce0*/  FMNMX.FTZ R12, R54, R9, !PT ;  /* 0x00000009360c7209 */ /* 0x000fe20007810000 */
[----:B------:R-:W4:Y:S03]  /*10cf0*/  MUFU.EX2 R21, R21 ;  /* 0x0000001500157308 */ /* 0x000f260000000800 */
[----:B------:R-:W-:-:S04]  /*10d00*/  FMNMX.FTZ R9, R55, R12, !PT ;  /* 0x0000000c37097209 */ /* 0x000fc80007810000 */
[----:B------:R-:W-:Y:S01]  /*10d10*/  FMNMX.FTZ R12, R58, R9, !PT ;  /* 0x000000093a0c7209 */ /* 0x000fe20007810000 */
[----:B------:R-:W4:Y:S03]  /*10d20*/  MUFU.EX2 R172, R172 ;  /* 0x000000ac00ac7308 */ /* 0x000f260000000800 */
        /* <DEDUP_REMOVED lines=20> */
[----:B------:R0:W-:Y:S03]  /*10e70*/  MUFU.EX2 R3, R57 ;  /* 0x0000003900037308 */ /* 0x0001e60000000800 */
[----:B------:R-:W-:-:S05]  /*10e80*/  FMNMX.FTZ R6, R87, R6, !PT ;  /* 0x0000000657067209 */ /* 0x000fca0007810000 */
[----:B------:R-:W1:Y:S01]  /*10e90*/  SHFL.BFLY PT, R9, R6, 0x2, 0x1f ;  /* 0x0c401f0006097f89 */ /* 0x000e6200000e0000 */
[----:B0-----:R-:W-:Y:S01]  /*10ea0*/  FFMA.FTZ R57, R77, UR44, -R14 ;  /* 0x0000002c4d397c23 */ /* 0x001fe2000801080e */
[----:B------:R-:W-:Y:S08]  /*10eb0*/  MUFU.EX2 R37, R37 ;  /* 0x0000002500257308 */ /* 0x000ff00000000800 */
[----:B------:R-:W-:Y:S08]  /*10ec0*/  MUFU.EX2 R164, R164 ;  /* 0x000000a400a47308 */ /* 0x000ff00000000800 */
[----:B------:R-:W-:Y:S01]  /*10ed0*/  MUFU.EX2 R166, R166 ;  /* 0x000000a600a67308 */ /* 0x000fe20000000800 */
[----:B-1----:R-:W-:-:S07]  /*10ee0*/  FMNMX.FTZ R12, R6, R9, !PT ;  /* 0x00000009060c7209 */ /* 0x002fce0007810000 */
[----:B------:R-:W-:Y:S01]  /*10ef0*/  MUFU.EX2 R41, R41 ;  /* 0x0000002900297308 */ /* 0x000fe20000000800 */
[----:B------:R-:W0:Y:S07]  /*10f00*/  SHFL.BFLY PT, R9, R12, 0x1, 0x1f ;  /* 0x0c201f000c097f89 */ /* 0x000e2e00000e0000 */
[----:B------:R-:W-:Y:S08]  /*10f10*/  MUFU.EX2 R160, R160 ;  /* 0x000000a000a07308 */ /* 0x000ff00000000800 */
[----:B------:R-:W-:Y:S08]  /*10f20*/  MUFU.EX2 R45, R45 ;  /* 0x0000002d002d7308 */ /* 0x000ff00000000800 */
[----:B------:R-:W-:Y:S01]  /*10f30*/  MUFU.EX2 R162, R162 ;  /* 0x000000a200a27308 */ /* 0x000fe20000000800 */
[----:B0-----:R-:W-:-:S04]  /*10f40*/  FMNMX.FTZ R9, R12, R9, !PT ;  /* 0x000000090c097209 */ /* 0x001fc80007810000 */
[C---:B------:R-:W-:Y:S01]  /*10f50*/  FSETP.NEU.FTZ.AND P3, PT, R9.reuse, -INF , PT ;  /* 0xff8000000900780b */ /* 0x040fe20003f7d000 */
[----:B------:R-:W-:Y:S02]  /*10f60*/  FMUL.FTZ R6, R9, UR44 ;  /* 0x0000002c09067c20 */ /* 0x000fe40008410000 */
[----:B------:R-:W-:Y:S03]  /*10f70*/  MUFU.EX2 R49, R49 ;  /* 0x0000003100317308 */ /* 0x000fe60000000800 */
[----:B------:R-:W-:-:S05]  /*10f80*/  FSEL R6, R6, RZ, P3 ;  /* 0x000000ff06067208 */ /* 0x000fca0001800000 */
[----:B------:R-:W-:Y:S01]  /*10f90*/  MUFU.EX2 R156, R156 ;  /* 0x0000009c009c7308 */ /* 0x000fe20000000800 */
[--C-:B------:R-:W-:Y:S01]  /*10fa0*/  FFMA.FTZ R12, R27, UR44, -R6.reuse ;  /* 0x0000002c1b0c7c23 */ /* 0x100fe20008010806 */
[----:B------:R-:W-:Y:S01]  /*10fb0*/  FADD.FTZ R27, R180, R5 ;  /* 0x00000005b41b7221 */ /* 0x000fe20000010000 */
[--C-:B------:R-:W-:Y:S01]  /*10fc0*/  FFMA.FTZ R181, R26, UR44, -R6.reuse ;  /* 0x0000002c1ab57c23 */ /* 0x100fe20008010806 */
[--C-:B------:R-:W-:Y:S01]  /*10fd0*/  FFMA.FTZ R177, R34, UR44, -R6.reuse ;  /* 0x0000002c22b17c23 */ /* 0x100fe20008010806 */
[--C-:B------:R-:W-:Y:S01]  /*10fe0*/  FFMA.FTZ R183, R30, UR44, -R6.reuse ;  /* 0x0000002c1eb77c23 */ /* 0x100fe20008010806 */
[----:B------:R-:W-:Y:S01]  /*10ff0*/  FADD.FTZ R34, R182, R27 ;  /* 0x0000001bb6227221 */ /* 0x000fe20000010000 */
[--C-:B------:R-:W-:Y:S01]  /*11000*/  FFMA.FTZ R14, R31, UR44, -R6.reuse ;  /* 0x0000002c1f0e7c23 */ /* 0x100fe20008010806 */
[----:B------:R-:W-:Y:S01]  /*11010*/  MUFU.EX2 R12, R12 ;  /* 0x0000000c000c7308 */ /* 0x000fe20000000800 */
[----:B------:R-:W-:Y:S01]  /*11020*/  FFMA.FTZ R20, R35, UR44, -R6 ;  /* 0x0000002c23147c23 */ /* 0x000fe20008010806 */
[----:B--2---:R-:W-:Y:S01]  /*11030*/  FADD.FTZ R27, R13, R34 ;  /* 0x000000220d1b7221 */ /* 0x004fe20000010000 */
[--C-:B------:R-:W-:Y:S01]  /*11040*/  FFMA.FTZ R179, R38, UR44, -R6.reuse ;  /* 0x0000002c26b37c23 */ /* 0x100fe20008010806 */
[--C-:B------:R-:W-:Y:S01]  /*11050*/  FFMA.FTZ R24, R39, UR44, -R6.reuse ;  /* 0x0000002c27187c23 */ /* 0x100fe20008010806 */
[--C-:B------:R-:W-:Y:S01]  /*11060*/  FFMA.FTZ R173, R42, UR44, -R6.reuse ;  /* 0x0000002c2aad7c23 */ /* 0x100fe20008010806 */
[----:B---3--:R-:W-:Y:S01]  /*11070*/  FADD.FTZ R34, R176, R27 ;  /* 0x0000001bb0227221 */ /* 0x008fe20000010000 */
[--C-:B------:R-:W-:Y:S01]  /*11080*/  FFMA.FTZ R26, R43, UR44, -R6.reuse ;  /* 0x0000002c2b1a7c23 */ /* 0x100fe20008010806 */
[----:B------:R-:W0:Y:S01]  /*11090*/  MUFU.EX2 R181, R181 ;  /* 0x000000b500b57308 */ /* 0x000e220000000800 */
[----:B------:R-:W-:Y:S01]  /*110a0*/  FFMA.FTZ R175, R46, UR44, -R6 ;  /* 0x0000002c2eaf7c23 */ /* 0x000fe20008010806 */
[----:B----4-:R-:W-:Y:S01]  /*110b0*/  FADD.FTZ R27, R15, R34 ;  /* 0x000000220f1b7221 */ /* 0x010fe20000010000 */
[--C-:B------:R-:W-:Y:S01]  /*110c0*/  FFMA.FTZ R28, R47, UR44, -R6.reuse ;  /* 0x0000002c2f1c7c23 */ /* 0x100fe20008010806 */
[--C-:B------:R-:W-:Y:S01]  /*110d0*/  FFMA.FTZ R169, R50, UR44, -R6.reuse ;  /* 0x0000002c32a97c23 */ /* 0x100fe20008010806 */
[--C-:B------:R-:W-:Y:S01]  /*110e0*/  FFMA.FTZ R30, R51, UR44, -R6.reuse ;  /* 0x0000002c331e7c23 */ /* 0x100fe20008010806 */
[----:B------:R-:W-:Y:S01]  /*110f0*/  FADD.FTZ R36, R178, R27 ;  /* 0x0000001bb2247221 */ /* 0x000fe20000010000 */
[--C-:B------:R-:W-:Y:S01]  /*11100*/  FFMA.FTZ R171, R54, UR44, -R6.reuse ;  /* 0x0000002c36ab7c23 */ /* 0x100fe20008010806 */
[----:B------:R-:W1:Y:S01]  /*11110*/  MUFU.EX2 R183, R183 ;  /* 0x000000b700b77308 */ /* 0x000e620000000800 */
[----:B------:R-:W-:Y:S01]  /*11120*/  FFMA.FTZ R32, R55, UR44, -R6 ;  /* 0x0000002c37207c23 */ /* 0x000fe20008010806 */
[----:B------:R-:W-:Y:S01]  /*11130*/  FADD.FTZ R27, R21, R36 ;  /* 0x00000024151b7221 */ /* 0x000fe20000010000 */
[--C-:B------:R-:W-:Y:S01]  /*11140*/  FFMA.FTZ R165, R58, UR44, -R6.reuse ;  /* 0x0000002c3aa57c23 */ /* 0x100fe20008010806 */
[--C-:B------:R-:W-:Y:S01]  /*11150*/  FFMA.FTZ R59, R59, UR44, -R6.reuse ;  /* 0x0000002c3b3b7c23 */ /* 0x100fe20008010806 */
[--C-:B------:R-:W-:Y:S01]  /*11160*/  FFMA.FTZ R62, R62, UR44, -R6.reuse ;  /* 0x0000002c3e3e7c23 */ /* 0x100fe20008010806 */
[----:B------:R-:W-:Y:S01]  /*11170*/  FADD.FTZ R38, R172, R27 ;  /* 0x0000001bac267221 */ /* 0x000fe20000010000 */
[----:B------:R-:W-:Y:S01]  /*11180*/  FFMA.FTZ R63, R63, UR44, -R6 ;  /* 0x0000002c3f3f7c23 */ /* 0x000fe20008010806 */
[----:B------:R-:W2:Y:S01]  /*11190*/  MUFU.EX2 R14, R14 ;  /* 0x0000000e000e7308 */ /* 0x000ea20000000800 */
[----:B0-----:R-:W-:Y:S01]  /*111a0*/  FADD.FTZ R36, R181, R12 ;  /* 0x0000000cb5247221 */ /* 0x001fe20000010000 */
[----:B------:R-:W-:Y:S01]  /*111b0*/  FADD.FTZ R31, R25, R38 ;  /* 0x00000026191f7221 */ /* 0x000fe20000010000 */
[--C-:B------:R-:W-:Y:S01]  /*111c0*/  FFMA.FTZ R66, R66, UR44, -R6.reuse ;  /* 0x0000002c42427c23 */ /* 0x100fe20008010806 */
[--C-:B------:R-:W-:Y:S01]  /*111d0*/  FFMA.FTZ R67, R67, UR44, -R6.reuse ;  /* 0x0000002c43437c23 */ /* 0x100fe20008010806 */
[--C-:B------:R-:W-:Y:S01]  /*111e0*/  FFMA.FTZ R70, R70, UR44, -R6.reuse ;  /* 0x0000002c46467c23 */ /* 0x100fe20008010806 */
[----:B------:R-:W-:Y:S01]  /*111f0*/  FADD.FTZ R38, R174, R31 ;  /* 0x0000001fae267221 */ /* 0x000fe20000010000 */
[----:B------:R-:W-:Y:S01]  /*11200*/  FFMA.FTZ R71, R71, UR44, -R6 ;  /* 0x0000002c47477c23 */ /* 0x000fe20008010806 */
[----:B------:R-:W0:Y:S01]  /*11210*/  MUFU.EX2 R177, R177 ;  /* 0x000000b100b17308 */ /* 0x000e220000000800 */
[----:B-1----:R-:W-:Y:S01]  /*11220*/  FADD.FTZ R27, R183, R36 ;  /* 0x00000024b71b7221 */ /* 0x002fe20000010000 */
[----:B------:R-:W-:Y:S01]  /*11230*/  FADD.FTZ R31, R29, R38 ;  /* 0x000000261d1f7221 */ /* 0x000fe20000010000 */
[--C-:B------:R-:W-:Y:S01]  /*11240*/  FFMA.FTZ R74, R74, UR44, -R6.reuse ;  /* 0x0000002c4a4a7c23 */ /* 0x100fe20008010806 */
[--C-:B------:R-:W-:Y:S01]  /*11250*/  FFMA.FTZ R75, R75, UR44, -R6.reuse ;  /* 0x0000002c4b4b7c23 */ /* 0x100fe20008010806 */
[--C-:B------:R-:W-:Y:S01]  /*11260*/  FFMA.FTZ R78, R78, UR44, -R6.reuse ;  /* 0x0000002c4e4e7c23 */ /* 0x100fe20008010806 */
[----:B------:R-:W-:Y:S01]  /*11270*/  FADD.FTZ R38, R168, R31 ;  /* 0x0000001fa8267221 */ /* 0x000fe20000010000 */
[----:B------:R-:W-:Y:S01]  /*11280*/  FFMA.FTZ R79, R79, UR44, -R6 ;  /* 0x0000002c4f4f7c23 */ /* 0x000fe20008010806 */
[----:B------:R-:W1:Y:S01]  /*11290*/  MUFU.EX2 R20, R20 ;  /* 0x0000001400147308 */ /* 0x000e620000000800 */
[----:B--2---:R-:W-:Y:S01]  /*112a0*/  FADD.FTZ R36, R14, R27 ;  /* 0x0000001b0e247221 */ /* 0x004fe20000010000 */
        /* <DEDUP_REMOVED lines=9> */
[----:B------:R-:W-:-:S02]  /*11340*/  F2FP.BF16.F32.PACK_AB R180, R5, R180 ;  /* 0x000000b405b4723e */ /* 0x000fc400000010ff */
[----:B------:R-:W-:Y:S01]  /*11350*/  F2FP.BF16.F32.PACK_AB R182, R13, R182 ;  /* 0x000000b60db6723e */ /* 0x000fe200000010ff */
[----:B------:R-:W-:Y:S01]  /*11360*/  FADD.FTZ R38, R164, R31 ;  /* 0x0000001fa4267221 */ /* 0x000fe20000010000 */
[C---:B------:R-:W-:Y:S01]  /*11370*/  F2FP.BF16.F32.PACK_AB R164, R3.reuse, R164 ;  /* 0x000000a403a4723e */ /* 0x040fe200000010ff */
[----:B------:R-:W0:Y:S01]  /*11380*/  MUFU.EX2 R24, R24 ;  /* 0x0000001800187308 */ /* 0x000e220000000800 */
[----:B-1----:R-:W-:Y:S01]  /*11390*/  FADD.FTZ R36, R20, R27 ;  /* 0x0000001b14247221 */ /* 0x002fe20000010000 */
[----:B------:R-:W-:Y:S01]  /*113a0*/  FADD.FTZ R31, R3, R38 ;  /* 0x00000026031f7221 */ /* 0x000fe20000010000 */
[----:B------:R-:W-:Y:S02]  /*113b0*/  F2FP.BF16.F32.PACK_AB R181, R12, R181 ;  /* 0x000000b50cb5723e */ /* 0x000fe400000010ff */
[----:B------:R-:W-:Y:S01]  /*113c0*/  F2FP.BF16.F32.PACK_AB R183, R14, R183 ;  /* 0x000000b70eb7723e */ /* 0x000fe200000010ff */
[----:B------:R-:W-:Y:S01]  /*113d0*/  FADD.FTZ R38, R166, R31 ;  /* 0x0000001fa6267221 */ /* 0x000fe20000010000 */
[----:B------:R-:W-:Y:S01]  /*113e0*/  IMAD.IADD R14, R192, 0x1, -R193 ;  /* 0x00000001c00e7824 */ /* 0x000fe200078e0ac1 */
        /* <DEDUP_REMOVED lines=11> */
[----:B------:R-:W-:Y:S02]  /*114a0*/  F2FP.BF16.F32.PACK_AB R168, R33, R168 ;  /* 0x000000a821a8723e */ /* 0x000fe400000010ff */
[----:B------:R-:W-:Y:S01]  /*114b0*/  F2FP.BF16.F32.PACK_AB R170, R37, R170 ;  /* 0x000000aa25aa723e */ /* 0x000fe200000010ff */
[----:B------:R-:W0:Y:S01]  /*114c0*/  MUFU.EX2 R175, R175 ;  /* 0x000000af00af7308 */ /* 0x000e220000000800 */
[----:B-1----:R-:W-:Y:S01]  /*114d0*/  FADD.FTZ R27, R173, R36 ;  /* 0x00000024ad1b7221 */ /* 0x002fe20000010000 */
[----:B------:R-:W-:-:S02]  /*114e0*/  F2FP.BF16.F32.PACK_AB R166, R41, R166 ;  /* 0x000000a629a6723e */ /* 0x000fc400000010ff */
[----:B------:R-:W-:Y:S02]  /*114f0*/  F2FP.BF16.F32.PACK_AB R160, R45, R160 ;  /* 0x000000a02da0723e */ /* 0x000fe400000010ff */
[----:B------:R-:W-:Y:S02]  /*11500*/  F2FP.BF16.F32.PACK_AB R177, R20, R177 ;  /* 0x000000b114b1723e */ /* 0x000fe400000010ff */
[----:B------:R-:W1:Y:S01]  /*11510*/  MUFU.EX2 R28, R28 ;  /* 0x0000001c001c7308 */ /* 0x000e620000000800 */
[----:B--2---:R-:W-:Y:S01]  /*11520*/  FADD.FTZ R36, R26, R27 ;  /* 0x0000001b1a247221 */ /* 0x004fe20000010000 */
[----:B------:R-:W-:Y:S02]  /*11530*/  F2FP.BF16.F32.PACK_AB R179, R24, R179 ;  /* 0x000000b318b3723e */ /* 0x000fe400000010ff */
[----:B------:R-:W-:-:S04]  /*11540*/  F2FP.BF16.F32.PACK_AB R173, R26, R173 ;  /* 0x000000ad1aad723e */ /* 0x000fc800000010ff */
        /* <DEDUP_REMOVED lines=11> */
[----:B-1----:R-:W-:Y:S01]  /*11600*/  FADD.FTZ R27, R171, R36 ;  /* 0x00000024ab1b7221 */ /* 0x002fe20000010000 */
[----:B------:R-:W-:Y:S01]  /*11610*/  FADD.FTZ R36, R162, R31 ;  /* 0x0000001fa2247221 */ /* 0x000fe20000010000 */
[----:B------:R-:W-:-:S03]  /*11620*/  F2FP.BF16.F32.PACK_AB R162, R49, R162 ;  /* 0x000000a231a2723e */ /* 0x000fc600000010ff */
[----:B------:R-:W-:Y:S02]  /*11630*/  FADD.FTZ R13, R49, R36 ;  /* 0x00000024310d7221 */ /* 0x000fe40000010000 */
[----:B------:R-:W1:Y:S01]  /*11640*/  MUFU.EX2 R34, R59 ;  /* 0x0000003b00227308 */ /* 0x000e620000000800 */
[----:B--2---:R-:W-:Y:S01]  /*11650*/  FADD.FTZ R6, R32, R27 ;  /* 0x0000001b20067221 */ /* 0x004fe20000010000 */
[----:B------:R-:W-:Y:S01]  /*11660*/  FADD.FTZ R36, R156, R13 ;  /* 0x0000000d9c247221 */ /* 0x000fe20000010000 */
        /* <DEDUP_REMOVED lines=17> */
[----:B0-----:R-:W-:Y:S01]  /*11780*/  FADD.FTZ R36, R158, R13 ;  /* 0x0000000d9e247221 */ /* 0x001fe20000010000 */
[----:B------:R-:W-:-:S04]  /*11790*/  IMAD R13, R197, 0x80, R14 ;  /* 0x00000080c50d7824 */ /* 0x000fc800078e020e */
[----:B------:R-:W-:Y:S02]  /*117a0*/  IMAD.IADD R10, R13, 0x1, R10 ;  /* 0x000000010d0a7824 */ /* 0x000fe400078e020a */
        /* <DEDUP_REMOVED lines=34> */
[----:B--2---:R-:W-:Y:S01]  /*119d0*/  FADD.FTZ R12, R86, R3 ;  /* 0x00000003560c7221 */ /* 0x004fe20000010000 */
[----:B------:R-:W-:Y:S02]  /*119e0*/  VIADD R3, R129, 0xfffffffe ;  /* 0xfffffffe81037836 */ /* 0x000fe40000000000 */
[C---:B0-----:R-:W-:Y:S01]  /*119f0*/  FADD.FTZ R6, R65.reuse, R6 ;  /* 0x0000000641067221 */ /* 0x041fe20000010000 */
[----:B------:R-:W-:Y:S01]  /*11a00*/  F2FP.BF16.F32.PACK_AB R154, R65, R154 ;  /* 0x0000009a419a723e */ /* 0x000fe200000010ff */
[C---:B-1----:R-:W-:Y:S01]  /*11a10*/  FADD.FTZ R5, R87.reuse, R12 ;  /* 0x0000000c57057221 */ /* 0x042fe20000010000 */
[----:B------:R-:W-:Y:S01]  /*11a20*/  F2FP.BF16.F32.PACK_AB R155, R87, R86 ;  /* 0x00000056579b723e */ /* 0x000fe200000010ff */
[----:B------:R-:W-:Y:S06]  /*11a30*/  @!P2 BRA `(.L_x_1516) ;  /* 0x000000000048a947 */ /* 0x000fec0003800000 */
        /* <DEDUP_REMOVED lines=11> */
.L_x_1518:
[----:B------:R-:W-:-:S13]  /*11af0*/  ISETP.NE.AND P3, PT, R11, 0x1, PT ;  /* 0x000000010b00780c */ /* 0x000fda0003f65270 */
[----:B------:R-:W0:Y:S02]  /*11b00*/  @P3 LDC.64 R20, c[0x0][0x9e8] ;  /* 0x00027a00ff143b82 */ /* 0x000e240000000a00 */
[----:B0-----:R-:W-:-:S05]  /*11b10*/  @P3 IMAD.HI.U32 R20, R12, R20, RZ ;  /* 0x000000140c143227 */ /* 0x001fca00078e00ff */
[----:B------:R-:W-:-:S07]  /*11b20*/  @P3 SHF.R.U32.HI R12, RZ, R21, R20 ;  /* 0x00000015ff0c3219 */ /* 0x000fce0000011614 */
.L_x_1519:
[----:B------:R-:W-:Y:S05]  /*11b30*/  BSYNC B0 ;  /* 0x0000000000007941 */ /* 0x000fea0003800000 */
.L_x_1517:
[----:B------:R-:W-:-:S05]  /*11b40*/  IMAD R11, R12, R11, R11 ;  /* 0x0000000b0c0b7224 */ /* 0x000fca00078e020b */
[----:B------:R-:W-:-:S07]  /*11b50*/  VIMNMX R10, R10, R11, PT ;  /* 0x0000000b0a0a7248 */ /* 0x000fce0003fe0100 */
.L_x_1516:
[----:B------:R-:W-:Y:S01]  /*11b60*/  SHF.R.S32.HI R11, RZ, 0x1f, R10 ;  /* 0x0000001fff0b7819 */ /* 0x000fe2000001140a */
[----:B------:R-:W-:Y:S01]  /*11b70*/  ULDC UR49, c[0x0][0x9e4] ;  /* 0x0002790000317ab9 */ /* 0x000fe20000000800 */
[----:B------:R-:W-:Y:S01]  /*11b80*/  ULDC UR46, c[0x0][0x9e4] ;  /* 0x00027900002e7ab9 */ /* 0x000fe20000000800 */
[----:B------:R-:W-:Y:S01]  /*11b90*/  ULDC UR50, c[0x0][0x9dc] ;  /* 0x0002770000327ab9 */ /* 0x000fe20000000800 */
[----:B------:R-:W-:Y:S01]  /*11ba0*/  LEA.HI R11, R11, R10, RZ, 0x7 ;  /* 0x0000000a0b0b7211 */ /* 0x000fe200078f38ff */
[----:B------:R-:W-:Y:S01]  /*11bb0*/  ULDC UR52, c[0x0][0x9dc] ;  /* 0x0002770000347ab9 */ /* 0x000fe20000000800 */
[----:B------:R-:W-:Y:S01]  /*11bc0*/  ULDC UR45, c[0x0][0x988] ;  /* 0x00026200002d7ab9 */ /* 0x000fe20000000800 */
[----:B------:R-:W-:Y:S01]  /*11bd0*/  ULDC UR48, c[0x0][0x988] ;  /* 0x0002620000307ab9 */ /* 0x000fe20000000800 */
[----:B------:R-:W-:Y:S01]  /*11be0*/  SHF.R.S32.HI R11, RZ, 0x7, R11 ;  /* 0x00000007ff0b7819 */ /* 0x000fe2000001140b */
[----:B------:R-:W-:Y:S01]  /*11bf0*/  ULDC UR47, c[0x0][0x988] ;  /* 0x00026200002f7ab9 */ /* 0x000fe20000000800 */
[----:B------:R-:W-:Y:S01]  /*11c00*/  ULDC UR53, c[0x0][0x9e0] ;  /* 0x0002780000357ab9 */ /* 0x000fe20000000800 */
[----:B------:R-:W-:Y:S01]  /*11c10*/  ULDC UR51, c[0x0][0x9e0] ;  /* 0x0002780000337ab9 */ /* 0x000fe20000000800 */
[----:B------:R-:W-:-:S02]  /*11c20*/  VIMNMX R20, R198, R11, !PT ;  /* 0x0000000bc6147248 */ /* 0x000fc40007fe0100 */
[----:B------:R-:W-:Y:S02]  /*11c30*/  CS2R R150, SRZ ;  /* 0x0000000000967805 */ /* 0x000fe4000001ff00 */
[----:B------:R-:W-:Y:S02]  /*11c40*/  CS2R R148, SRZ ;  /* 0x0000000000947805 */ /* 0x000fe4000001ff00 */
[----:B------:R-:W-:Y:S02]  /*11c50*/  CS2R R146, SRZ ;  /* 0x0000000000927805 */ /* 0x000fe4000001ff00 */
[----:B------:R-:W-:Y:S02]  /*11c60*/  ISETP.GE.AND P3, PT, R3, R20, PT ;  /* 0x000000140300720c */ /* 0x000fe40003f66270 */
        /* <DEDUP_REMOVED lines=14> */
[----:B-----5:R-:W-:Y:S02]  /*11d50*/  CS2R R116, SRZ ;  /* 0x0000000000747805 */ /* 0x020fe4000001ff00 */
        /* <DEDUP_REMOVED lines=13> */
[----:B------:R-:W-:Y:S01]  /*11e30*/  CS2R R88, SRZ ;  /* 0x0000000000587805 */ /* 0x000fe2000001ff00 */
[----:B------:R-:W-:Y:S06]  /*11e40*/  @!P3 BRA `(.L_x_1520) ;  /* 0x00000030009cb947 */ /* 0x000fec0003800000 */
[----:B------:R-:W-:Y:S02]  /*11e50*/  IMAD.IADD R21, R4, 0x1, R14 ;  /* 0x0000000104157824 */ /* 0x000fe400078e020e */
[----:B------:R-:W-:Y:S02]  /*11e60*/  IMAD.MOV.U32 R151, RZ, RZ, RZ ;  /* 0x000000ffff977224 */ /* 0x000fe400078e00ff */
[----:B------:R-:W-:-:S07]  /*11e70*/  VIADD R199, R21, 0x8 ;  /* 0x0000000815c77836 */ /* 0x000fce0000000000 */
.L_x_1538:
[----:B------:R-:W-:Y:S01]  /*11e80*/  ISETP.NE.AND P3, PT, R196, RZ, PT ;  /* 0x000000ffc400720c */ /* 0x000fe20003f65270 */
[----:B------:R-:W-:Y:S01]  /*11e90*/  VIADD R215, R184, 0x1 ;  /* 0x00000001b8d77836 */ /* 0x000fe20000000000 */
[----:B------:R-:W-:Y:S05]  /*11ea0*/  YIELD ;  /* 0x0000000000007946 */ /* 0x000fea0003800000 */
[----:B------:R-:W-:-:S04]  /*11eb0*/  ISETP.NE.AND P4, PT, R215, 0x2, PT ;  /* 0x00000002d700780c */ /* 0x000fc80003f85270 */
[----:B------:R-:W-:Y:S02]  /*11ec0*/  SEL R15, RZ, 0x1, P4 ;  /* 0x00000001ff0f7807 */ /* 0x000fe40002000000 */
[----:B------:R-:W-:Y:S02]  /*11ed0*/  SEL R215, R215, RZ, P4 ;  /* 0x000000ffd7d77207 */ /* 0x000fe40002000000 */
[----:B------:R-:W-:Y:S01]  /*11ee0*/  LOP3.LUT R15, R186, R15, RZ, 0x3c, !PT ;  /* 0x0000000fba0f7212 */ /* 0x000fe200078e3cff */
[----:B------:R-:W-:Y:S06]  /*11ef0*/  @P3 BRA `(.L_x_1521) ;  /* 0x0000000000303947 */ /* 0x000fec0003800000 */
[----:B------:R-:W-:Y:S05]  /*11f00*/  @!P0 BRA `(.L_x_1522) ;  /* 0x0000000000048947 */ /* 0x000fea0003800000 */
[----:B------:R-:W-:Y:S01]  /*11f10*/  BPT.TRAP 0x1 ;  /* 0x000000040000795c */ /* 0x000fe20000300000 */
.L_x_1522:
[----:B------:R-:W-:Y:S01]  /*11f20*/  IMAD R10, R215, 0x8, R2 ;  /* 0x00000008d70a7824 */ /* 0x000fe200078e0202 */
[----:B------:R-:W-:-:S04]  /*11f30*/  SHF.L.U32 R7, R15, 0x1f, RZ ;  /* 0x0000001f0f077819 */ /* 0x000fc800000006ff */
[----:B------:R0:W1:Y:S01]  /*11f40*/  SYNCS.PHASECHK.TRANS64.TRYWAIT P4, [R10+URZ+0x28830], R7 ;  /* 0x028830070a0075a7 */ /* 0x000062000808017f */
[----:B------:R-:W-:Y:S05]  /*11f50*/  @!P0 BRA `(.L_x_1523) ;  /* 0x0000000000048947 */ /* 0x000fea0003800000 */
[----:B------:R-:W-:Y:S01]  /*11f60*/  BPT.TRAP 0x1 ;  /* 0x000000040000795c */ /* 0x000fe20000300000 */
.L_x_1523:
[----:B------:R-:W-:Y:S04]  /*11f70*/  BSSY B0, `(.L_x_1521) ;  /* 0x0000004000007945 */ /* 0x000fe80003800000 */
[----:B-1----:R-:W-:Y:S05]  /*11f80*/  @P4 BRA `(.L_x_1524) ;  /* 0x0000000000084947 */ /* 0x002fea0003800000 */
[----:B------:R-:W1:Y:S02]  /*11f90*/  SYNCS.PHASECHK.TRANS64.TRYWAIT P4, [R10+URZ+0x28830], R7 ;  /* 0x028830070a0075a7 */ /* 0x000e64000808017f */
[----:B-1----:R-:W-:Y:S05]  /*11fa0*/  @!P4 BRA `(.L_x_1525) ;  /* 0x000001280054c947 */ /* 0x002fea0003800000 */
.L_x_1524:
[----:B------:R-:W-:Y:S05]  /*11fb0*/  BSYNC B0 ;  /* 0x0000000000007941 */ /* 0x000fea0003800000 */
.L_x_1521:
[----:B01----:R-:W0:Y:S01]  /*11fc0*/  S2R R7, SR_TID.X ;  /* 0x0000000000077919 */ /* 0x003e220000002100 */
[----:B------:R-:W-:Y:S05]  /*11fd0*/  WARPSYNC.ALL ;  /* 0x0000000000007948 */ /* 0x000fea0003800000 */
[----:B------:R-:W-:Y:S02]  /*11fe0*/  IMAD R10, R215, 0x800, R8 ;  /* 0x00000800d70a7824 */ /* 0x000fe400078e0208 */
[----:B------:R-:W-:Y:S02]  /*11ff0*/  IMAD.MOV.U32 R11, RZ, RZ, 0x40000040 ;  /* 0x40000040ff0b7424 */ /* 0x000fe400078e00ff */
[C---:B------:R-:W-:Y:S01]  /*12000*/  VIADD R12, R10.reuse, 0x2 ;  /* 0x000000020a0c7836 */ /* 0x040fe20000000000 */
[----:B------:R-:W-:Y:S01]  /*12010*/  R2UR UR34, R10 ;  /* 0x000000000a2272ca */ /* 0x000fe200000e0000 */
[----:B------:R-:W-:Y:S01]  /*12020*/  IMAD.MOV.U32 R13, RZ, RZ, 0x40000040 ;  /* 0x40000040ff0d7424 */ /* 0x000fe200078e00ff */
[----:B------:R-:W-:Y:S01]  /*12030*/  R2UR UR35, R11 ;  /* 0x000000000b2372ca */ /* 0x000fe200000e0000 */
[----:B------:R-:W-:Y:S01]  /*12040*/  IMAD.MOV.U32 R11, RZ, RZ, 0x40000040 ;  /* 0x40000040ff0b7424 */ /* 0x000fe200078e00ff */
        /* <DEDUP_REMOVED lines=13> */
[----:B0-----:R-:W-:Y:S02]  /*12120*/  SHF.R.U32.HI R7, RZ, 0x7, R7 ;  /* 0x00000007ff077819 */ /* 0x001fe40000011607 */
[----:B------:R-:W-:Y:S01]  /*12130*/  R2UR UR18, R12 ;  /* 0x000000000c1272ca */ /* 0x000fe200000e0000 */
[----:B------:R-:W-:Y:S01]  /*12140*/  VIADD R12, R10, 0x402 ;  /* 0x000004020a0c7836 */ /* 0x000fe20000000000 */
[----:B------:R-:W-:Y:S01]  /*12150*/  R2UR UR19, R13 ;  /* 0x000000000d1372ca */ /* 0x000fe200000e0000 */
[----:B------:R-:W-:Y:S02]  /*12160*/  VIADD R7, R7, 0x8 ;  /* 0x0000000807077836 */ /* 0x000fe40000000000 */
[----:B------:R-:W-:Y:S01]  /*12170*/  IMAD.MOV.U32 R13, RZ, RZ, 0x40000040 ;  /* 0x40000040ff0d7424 */ /* 0x000fe200078e00ff */
[----:B------:R-:W-:Y:S01]  /*12180*/  R2UR UR22, R12 ;  /* 0x000000000c1672ca */ /* 0x000fe200000e0000 */
[C---:B------:R-:W-:Y:S01]  /*12190*/  VIADD R12, R10.reuse, 0x404 ;  /* 0x000004040a0c7836 */ /* 0x040fe20000000000 */
[----:B------:R0:W-:Y:S01]  /*121a0*/  BAR.SYNC.DEFER_BLOCKING R7, 0x100 ;  /* 0x000400070000751d */ /* 0x0001e20000010000 */
[----:B------:R-:W-:Y:S01]  /*121b0*/  VIADD R10, R10, 0x406 ;  /* 0x000004060a0a7836 */ /* 0x000fe20000000000 */
[----:B------:R-:W-:Y:S01]  /*121c0*/  R2UR UR23, R13 ;  /* 0x000000000d1772ca */ /* 0x000fe200000e0000 */
[----:B------:R-:W-:Y:S01]  /*121d0*/  IMAD.MOV.U32 R13, RZ, RZ, 0x40000040 ;  /* 0x40000040ff0d7424 */ /* 0x000fe200078e00ff */
[----:B------:R-:W-:-:S02]  /*121e0*/  R2UR UR26, R12 ;  /* 0x000000000c1a72ca */ /* 0x000fc400000e0000 */
[----:B------:R-:W-:Y:S02]  /*121f0*/  R2UR UR30, R10 ;  /* 0x000000000a1e72ca */ /* 0x000fe400000e0000 */
[----:B------:R-:W-:Y:S01]  /*12200*/  R2UR UR27, R13 ;  /* 0x000000000d1b72ca */ /* 0x000fe200000e0000 */
        /* <DEDUP_REMOVED lines=27> */
.L_x_1527:
[----:B------:R-:W-:Y:S01]  /*123c0*/  SHF.L.U32 R7, R186, 0x1f, RZ ;  /* 0x0000001fba077819 */ /* 0x000fe200000006ff */
[----:B------:R-:W-:-:S04]  /*123d0*/  IMAD R10, R184, 0x8, R2 ;  /* 0x00000008b80a7824 */ /* 0x000fc800078e0202 */
[----:B------:R0:W1:Y:S01]  /*123e0*/  SYNCS.PHASECHK.TRANS64.TRYWAIT P3, [R10+URZ+0x28850], R7 ;  /* 0x028850070a0075a7 */ /* 0x000062000806017f */
[----:B------:R-:W-:Y:S05]  /*123f0*/  @!P0 BRA `(.L_x_1528) ;  /* 0x0000000000048947 */ /* 0x000fea0003800000 */
[----:B------:R-:W-:Y:S01]  /*12400*/  BPT.TRAP 0x1 ;  /* 0x000000040000795c */ /* 0x000fe20000300000 */
.L_x_1528:
[----:B-1----:R-:W-:Y:S05]  /*12410*/  @P3 BRA `(.L_x_1526) ;  /* 0x0000000000083947 */ /* 0x002fea0003800000 */
[----:B------:R-:W1:Y:S02]  /*12420*/  SYNCS.PHASECHK.TRANS64.TRYWAIT P3, [R10+URZ+0x28850], R7 ;  /* 0x028850070a0075a7 */ /* 0x000e64000806017f */
[----:B-1----:R-:W-:Y:S05]  /*12430*/  @!P3 BRA `(.L_x_1529) ;  /* 0x000001240044b947 */ /* 0x002fea0003800000 */
.L_x_1526:
[----:B01----:R-:W-:Y:S01]  /*12440*/  VIADD R7, R2, 0x400 ;  /* 0x0000040002077836 */ /* 0x003fe20000000000 */
[----:B------:R-:W-:Y:S05]  /*12450*/  WARPSYNC.ALL ;  /* 0x0000000000007948 */ /* 0x000fea0003800000 */
[----:B------:R-:W-:Y:S01]  /*12460*/  SHF.R.U32.HI R7, RZ, 0x4, R7 ;  /* 0x00000004ff077819 */ /* 0x000fe20000011607 */
[----:B------:R-:W-:Y:S01]  /*12470*/  IMAD.MOV.U32 R11, RZ, RZ, 0x40000040 ;  /* 0x40000040ff0b7424 */ /* 0x000fe200078e00ff */
[----:B------:R-:W-:Y:S01]  /*12480*/  WARPGROUP.ARRIVE ;  /* 0x00000000000079c5 */ /* 0x000fe20000000000 */
[----:B------:R-:W-:Y:S01]  /*12490*/  IMAD.MOV.U32 R13, RZ, RZ, 0x40000040 ;  /* 0x40000040ff0d7424 */ /* 0x000fe200078e00ff */
[----:B------:R-:W-:-:S04]  /*124a0*/  LOP3.LUT R7, R7, 0x3fff, RZ, 0xc0, !PT ;  /* 0x00003fff07077812 */ /* 0x000fc800078ec0ff */
[----:B------:R-:W0:Y:S01]  /*124b0*/  S2R R186, SR_TID.X ;  /* 0x0000000000ba7919 */ /* 0x000e220000002100 */
[----:B------:R-:W-:Y:S01]  /*124c0*/  R2UR UR7, R11 ;  /* 0x000000000b0772ca */ /* 0x000fe200000e0000 */
[----:B------:R-:W-:Y:S01]  /*124d0*/  IMAD.MOV.U32 R11, RZ, RZ, 0x40000040 ;  /* 0x40000040ff0b7424 */ /* 0x000fe200078e00ff */
[----:B------:R-:W-:-:S05]  /*124e0*/  LOP3.LUT R7, R7, 0x4000000, RZ, 0xfc, !PT ;  /* 0x0400000007077812 */ /* 0x000fca00078efcff */
[----:B------:R-:W-:Y:S02]  /*124f0*/  IMAD R10, R184, 0x800, R7 ;  /* 0x00000800b80a7824 */ /* 0x000fe400078e0207 */
[----:B------:R-:W-:Y:S02]  /*12500*/  @!P1 IMAD R7, R215, 0x8, R2 ;  /* 0x00000008d7079824 */ /* 0x000fe400078e0202 */
[C---:B------:R-:W-:Y:S01]  /*12510*/  VIADD R12, R10.reuse, 0x80 ;  /* 0x000000800a0c7836 */ /* 0x040fe20000000000 */
[----:B------:R-:W-:Y:S01]  /*12520*/  R2UR UR6, R10 ;  /* 0x000000000a0672ca */ /* 0x000fe200000e0000 */
[----:B------:R-:W-:-:S05]  /*12530*/  @!P1 VIADD R7, R7, 0x28840 ;  /* 0x0002884007079836 */ /* 0x000fca0000000000 */
[----:B------:R-:W-:-:S07]  /*12540*/  @!P1 PRMT R7, RZ, 0x654, R7 ;  /* 0x00000654ff079816 */ /* 0x000fce0000000007 */
[----:B------:R-:W-:Y:S01]  /*12550*/  HGMMA.64x128x16.F32.BF16 R88, R180, gdesc[UR4].tnspB, R88, gsb0 ;  /* 0x41e00004b4587df0 */ /* 0x000fe20008001858 */
[----:B------:R-:W-:Y:S01]  /*12560*/  R2UR UR6, R12 ;  /* 0x000000000c0672ca */ /* 0x000fe200000e0000 */
[----:B------:R-:W-:Y:S01]  /*12570*/  VIADD R12, R10, 0x100 ;  /* 0x000001000a0c7836 */ /* 0x000fe20000000000 */
[----:B------:R-:W-:Y:S01]  /*12580*/  R2UR UR7, R13 ;  /* 0x000000000d0772ca */ /* 0x000fe200000e0000 */
[----:B------:R-:W-:Y:S01]  /*12590*/  IMAD.MOV.U32 R13, RZ, RZ, 0x40000040 ;  /* 0x40000040ff0d7424 */ /* 0x000fe200078e00ff */
[----:B0-----:R-:W-:Y:S01]  /*125a0*/  SHF.R.U32.HI R186, RZ, 0x7, R186 ;  /* 0x00000007ffba7819 */ /* 0x001fe200000116ba */
[----:B------:R-:W-:Y:S02]  /*125b0*/  WARPGROUP.DEPBAR.LE gsb0, 0x0 ;  /* 0x00008000000079c5 */ /* 0x000fe40000010000 */
[----:B------:R-:W-:-:S08]  /*125c0*/  WARPGROUP.ARRIVE ;  /* 0x00000000000079c5 */ /* 0x000fd00000000000 */
        /* <DEDUP_REMOVED lines=32> */
[----:B------:R-:W-:-:S05]  /*127d0*/  IMAD.SHL.U32 R13, R3, 0x80, RZ ;  /* 0x00000080030d7824 */ /* 0x000fca00078e00ff */
[----:B------:R-:W-:-:S05]  /*127e0*/  IADD3 R12, R192, 0x1, -R13 ;  /* 0x00000001c00c7810 */ /* 0x000fca0007ffe80d */
[----:B------:R-:W-:-:S04]  /*127f0*/  IMAD.IADD R12, R12, 0x1, -R193 ;  /* 0x000000010c0c7824 */ /* 0x000fc800078e0ac1 */
[----:B------:R-:W-:Y:S01]  /*12800*/  IMAD R12, R191, -0x2, R12 ;  /* 0xfffffffebf0c7824 */ /* 0x000fe200078e020c */
[----:B------:R-:W-:Y:S02]  /*12810*/  WARPGROUP.DEPBAR.LE gsb0, 0x0 ;  /* 0x00008000000079c5 */ /* 0x000fe40000010000 */
[----:B------:R-:W-:-:S06]  /*12820*/  WARPGROUP.ARRIVE ;  /* 0x00000000000079c5 */ /* 0x000fcc0000000000 */
[----:B------:R-:W-:Y:S01]  /*12830*/  HGMMA.64x128x16.F32.BF16 R88, R156, gdesc[UR4].tnspB, R88, gsb0 ;  /* 0x41e000049c587df0 */ /* 0x000fe20008001858 */
[----:B------:R-:W-:Y:S02]  /*12840*/  R2UR UR6, R10 ;  /* 0x000000000a0672ca */ /* 0x000fe400000e0000 */
[----:B------:R-:W-:Y:S02]  /*12850*/  R2UR UR7, R11 ;  /* 0x000000000b0772ca */ /* 0x000fe400000e0000 */
[----:B------:R-:W-:Y:S01]  /*12860*/  IADD3 R10, -R186, 0xb, RZ ;  /* 0x0000000bba0a7810 */ /* 0x000fe20007ffe1ff */
[----:B------:R-:W-:Y:S02]  /*12870*/  WARPGROUP.DEPBAR.LE gsb0, 0x0 ;  /* 0x00008000000079c5 */ /* 0x000fe40000010000 */
[----:B------:R-:W-:-:S08]  /*12880*/  WARPGROUP.ARRIVE ;  /* 0x00000000000079c5 */ /* 0x000fd00000000000 */
[----:B------:R-:W-:Y:S03]  /*12890*/  HGMMA.64x128x16.F32.BF16 R88, R152, gdesc[UR4].tnspB, R88, gsb0 ;  /* 0x41e0000498587df0 */ /* 0x000fe60008001858 */
[----:B------:R-:W-:Y:S02]  /*128a0*/  WARPGROUP.DEPBAR.LE gsb0, 0x0 ;  /* 0x00008000000079c5 */ /* 0x000fe40000010000 */
[----:B------:R0:W-:Y:S06]  /*128b0*/  BAR.ARV R10, 0x100 ;  /* 0x0004000a0000751d */ /* 0x0001ec0000002000 */
[----:B------:R1:W-:Y:S01]  /*128c0*/  @!P1 SYNCS.ARRIVE.TRANS64.RED.A1T0 RZ, [R7+URZ], RZ ;  /* 0x000000ff07ff99a7 */ /* 0x0003e2000810043f */
[----:B------:R-:W-:-:S02]  /*128d0*/  VIADD R155, R12, UR53 ;  /* 0x000000350c9b7c36 */ /* 0x000fc40008000000 */
[----:B-1----:R-:W-:-:S05]  /*128e0*/  IMAD.U32 R7, RZ, RZ, UR50 ;  /* 0x00000032ff077e24 */ /* 0x002fca000f8e00ff */
[----:B------:R-:W-:-:S05]  /*128f0*/  LOP3.LUT R157, RZ, R7, RZ, 0x33, !PT ;  /* 0x00000007ff9d7212 */ /* 0x000fca00078e33ff */
[----:B------:R-:W-:Y:S02]  /*12900*/  IMAD.IADD R157, R157, 0x1, R12 ;  /* 0x000000019d9d7824 */ /* 0x000fe400078e020c */
[C---:B------:R-:W-:Y:S02]  /*12910*/  IMAD.IADD R12, R4.reuse, 0x1, R155 ;  /* 0x00000001040c7824 */ /* 0x040fe400078e029b */
[----:B------:R-:W-:Y:S01]  /*12920*/  IMAD.IADD R152, R4, 0x1, R157 ;  /* 0x0000000104987824 */ /* 0x000fe200078e029d */
[----:B0-----:R-:W-:Y:S06]  /*12930*/  @!P2 BRA `(.L_x_1530) ;  /* 0x00000000005ca947 */ /* 0x001fec0003800000 */
[----:B------:R-:W-:Y:S01]  /*12940*/  IMAD.IADD R153, R4, 0x1, R14 ;  /* 0x0000000104997824 */ /* 0x000fe200078e020e */
[----:B------:R-:W-:Y:S04]  /*12950*/  BSSY B0, `(.L_x_1531) ;  /* 0x0000011000007945 */ /* 0x000fe80003800000 */
[----:B------:R-:W-:-:S13]  /*12960*/  ISETP.GT.AND P3, PT, R153, -0x1, PT ;  /* 0xffffffff9900780c */ /* 0x000fda0003f64270 */
[----:B------:R-:W-:Y:S05]  /*12970*/  @P3 BRA `(.L_x_1532) ;  /* 0x0000000000203947 */ /* 0x000fea0003800000 */
[----:B------:R-:W-:Y:S01]  /*12980*/  IMAD.U32 R156, RZ, RZ, UR49 ;  /* 0x00000031ff9c7e24 */ /* 0x000fe2000f8e00ff */
[----:B------:R-:W-:-:S04]  /*12990*/  LOP3.LUT R153, RZ, R153, RZ, 0x33, !PT ;  /* 0x00000099ff997212 */ /* 0x000fc800078e33ff */
[----:B------:R-:W-:-:S13]  /*129a0*/  ISETP.NE.AND P3, PT, R156, 0x1, PT ;  /* 0x000000019c00780c */ /* 0x000fda0003f65270 */
[----:B------:R-:W0:Y:S02]  /*129b0*/  @P3 LDC.64 R10, c[0x0][0x9e8] ;  /* 0x00027a00ff0a3b82 */ /* 0x000e240000000a00 */
[----:B0-----:R-:W-:-:S05]  /*129c0*/  @P3 IMAD.HI.U32 R10, R153, R10, RZ ;  /* 0x0000000a990a3227 */ /* 0x001fca00078e00ff */
[----:B------:R-:W-:-:S04]  /*129d0*/  @P3 SHF.R.U32.HI R153, RZ, R11, R10 ;  /* 0x0000000bff993219 */ /* 0x000fc8000001160a */
[----:B------:R-:W-:Y:S01]  /*129e0*/  LOP3.LUT R10, RZ, R153, RZ, 0x33, !PT ;  /* 0x00000099ff0a7212 */ /* 0x000fe200078e33ff */
[----:B------:R-:W-:Y:S06]  /*129f0*/  BRA `(.L_x_1533) ;  /* 0x0000000000187947 */ /* 0x000fec0003800000 */
.L_x_1532:
[----:B------:R-:W-:-:S05]  /*12a00*/  IMAD.U32 R156, RZ, RZ, UR49 ;  /* 0x00000031ff9c7e24 */ /* 0x000fca000f8e00ff */
[----:B------:R-:W-:-:S13]  /*12a10*/  ISETP.NE.AND P3, PT, R156, 0x1, PT ;  /* 0x000000019c00780c */ /* 0x000fda0003f65270 */
[----:B------:R-:W0:Y:S02]  /*12a20*/  @P3 LDC.64 R10, c[0x0][0x9e8] ;  /* 0x00027a00ff0a3b82 */ /* 0x000e240000000a00 */
[----:B0-----:R-:W-:-:S04]  /*12a30*/  @P3 IMAD.HI.U32 R154, R153, R10, RZ ;  /* 0x0000000a999a3227 */ /* 0x001fc800078e00ff */
[----:B------:R-:W-:Y:S01]  /*12a40*/  IMAD.MOV.U32 R10, RZ, RZ, R153 ;  /* 0x000000ffff0a7224 */ /* 0x000fe200078e0099 */
[----:B------:R-:W-:-:S07]  /*12a50*/  @P3 SHF.R.U32.HI R10, RZ, R11, R154 ;  /* 0x0000000bff0a3219 */ /* 0x000fce000001169a */
.L_x_1533:
[----:B------:R-:W-:Y:S05]  /*12a60*/  BSYNC B0 ;  /* 0x0000000000007941 */ /* 0x000fea0003800000 */
.L_x_1531:
[----:B------:R-:W-:-:S04]  /*12a70*/  IMAD R10, R10, R156, -R13 ;  /* 0x0000009c0a0a7224 */ /* 0x000fc800078e0a0d */
[----:B------:R-:W-:-:S05]  /*12a80*/  IMAD R11, R191, -0x2, R10 ;  /* 0xfffffffebf0b7824 */ /* 0x000fca00078e020a */
[----:B------:R-:W-:Y:S02]  /*12a90*/  VIADDMNMX R12, R11, R156, R12, PT ;  /* 0x0000009c0b0c7246 */ /* 0x000fe4000380010c */
[----:B------:R-:W-:-:S07]  /*12aa0*/  VIMNMX R152, R152, R11, !PT ;  /* 0x0000000b98987248 */ /* 0x000fce0007fe0100 */
.L_x_1530:
        /* <DEDUP_REMOVED lines=95> */
[--C-:B------:R-:W-:Y:S02]  /*130a0*/  IADD3 R24, R155, 0x8, R4.reuse ;  /* 0x000000089b187810 */ /* 0x100fe40007ffe004 */
[----:B------:R-:W-:-:S02]  /*130b0*/  IADD3 R12, R157, 0x8, R4 ;  /* 0x000000089d0c7810 */ /* 0x000fc40007ffe004 */
[----:B------:R-:W-:Y:S02]  /*130c0*/  FSEL R84, R84, -INF , !P5 ;  /* 0xff80000054547808 */ /* 0x000fe40006800000 */
[----:B------:R-:W-:Y:S01]  /*130d0*/  FSEL R85, R85, -INF , !P4 ;  /* 0xff80000055557808 */ /* 0x000fe20006000000 */
[----:B------:R-:W-:Y:S06]  /*130e0*/  @!P2 BRA `(.L_x_1534) ;  /* 0x00000000005ca947 */ /* 0x000fec0003800000 */
[----:B------:R-:W-:Y:S01]  /*130f0*/  ISETP.GT.AND P4, PT, R199, -0x1, PT ;  /* 0xffffffffc700780c */ /* 0x000fe20003f84270 */
[----:B------:R-:W-:-:S12]  /*13100*/  BSSY B0, `(.L_x_1535) ;  /* 0x0000011000007945 */ /* 0x000fd80003800000 */
[----:B------:R-:W-:Y:S05]  /*13110*/  @P4 BRA `(.L_x_1536) ;  /* 0x0000000000244947 */ /* 0x000fea0003800000 */
[----:B------:R-:W-:Y:S02]  /*13120*/  IMAD.U32 R154, RZ, RZ, UR49 ;  /* 0x00000031ff9a7e24 */ /* 0x000fe4000f8e00ff */
[----:B------:R-:W-:-:S03]  /*13130*/  VIADD R155, R21, 0x8 ;  /* 0x00000008159b7836 */ /* 0x000fc60000000000 */
[----:B------:R-:W-:Y:S02]  /*13140*/  ISETP.NE.AND P4, PT, R154, 0x1, PT ;  /* 0x000000019a00780c */ /* 0x000fe40003f85270 */
[----:B------:R-:W-:-:S11]  /*13150*/  LOP3.LUT R155, RZ, R155, RZ, 0x33, !PT ;  /* 0x0000009bff9b7212 */ /* 0x000fd600078e33ff */
[----:B------:R-:W0:Y:S02]  /*13160*/  @P4 LDC.64 R10, c[0x0][0x9e8] ;  /* 0x00027a00ff0a4b82 */ /* 0x000e240000000a00 */
[----:B0-----:R-:W-:-:S05]  /*13170*/  @P4 IMAD.HI.U32 R10, R155, R10, RZ ;  /* 0x0000000a9b0a4227 */ /* 0x001fca00078e00ff */
[----:B------:R-:W-:-:S04]  /*13180*/  @P4 SHF.R.U32.HI R155, RZ, R11, R10 ;  /* 0x0000000bff9b4219 */ /* 0x000fc8000001160a */
[----:B------:R-:W-:Y:S01]  /*13190*/  LOP3.LUT R10, RZ, R155, RZ, 0x33, !PT ;  /* 0x0000009bff0a7212 */ /* 0x000fe200078e33ff */
[----:B------:R-:W-:Y:S06]  /*131a0*/  BRA `(.L_x_1537) ;  /* 0x0000000000187947 */ /* 0x000fec0003800000 */
.L_x_1536:
[----:B------:R-:W-:-:S05]  /*131b0*/  IMAD.U32 R154, RZ, RZ, UR49 ;  /* 0x00000031ff9a7e24 */ /* 0x000fca000f8e00ff */
[----:B------:R-:W-:-:S13]  /*131c0*/  ISETP.NE.AND P4, PT, R154, 0x1, PT ;  /* 0x000000019a00780c */ /* 0x000fda0003f85270 */
[----:B------:R-:W0:Y:S02]  /*131d0*/  @P4 LDC.64 R10, c[0x0][0x9e8] ;  /* 0x00027a00ff0a4b82 */ /* 0x000e240000000a00 */
[----:B0-----:R-:W-:-:S04]  /*131e0*/  @P4 IMAD.HI.U32 R152, R199, R10, RZ ;  /* 0x0000000ac7984227 */ /* 0x001fc800078e00ff */
[----:B------:R-:W-:Y:S01]  /*131f0*/  IMAD.MOV.U32 R10, RZ, RZ, R199 ;  /* 0x000000ffff0a7224 */ /* 0x000fe200078e00c7 */
[----:B------:R-:W-:-:S07]  /*13200*/  @P4 SHF.R.U32.HI R10, RZ, R11, R152 ;  /* 0x0000000bff0a4219 */ /* 0x000fce0000011698 */
.L_x_1537:
[----:B------:R-:W-:Y:S05]  /*13210*/  BSYNC B0 ;  /* 0x0000000000007941 */ /* 0x000fea0003800000 */
.L_x_1535:
[----:B------:R-:W-:-:S04]  /*13220*/  IMAD R10, R10, R154, -R13 ;  /* 0x0000009a0a0a7224 */ /* 0x000fc800078e0a0d */
[----:B------:R-:W-:-:S05]  /*13230*/  IMAD R11, R191, -0x2, R10 ;  /* 0xfffffffebf0b7824 */ /* 0x000fca00078e020a */
[----:B------:R-:W-:Y:S02]  /*13240*/  VIADDMNMX R24, R11, R154, R24, PT ;  /* 0x0000009a0b187246 */ /* 0x000fe40003800118 */
[----:B------:R-:W-:-:S07]  /*13250*/  VIMNMX R12, R12, R11, !PT ;  /* 0x0000000b0c0c7248 */ /* 0x000fce0007fe0100 */
.L_x_1534:
[----:B------:R-:W-:Y:S01]  /*13260*/  FMNMX.FTZ R10, R153, R0, !PT ;  /* 0x00000000990a7209 */ /* 0x000fe20007810000 */
[----:B------:R-:W-:Y:S01]  /*13270*/  UMOV UR44, UR48 ;  /* 0x00000030002c7c82 */ /* 0x000fe20008000000 */
[----:B------:R-:W-:Y:S01]  /*13280*/  ISETP.GT.AND P5, PT, R12, 0x8, P3 ;  /* 0x000000080c00780c */ /* 0x000fe20001fa4270 */
[----:B------:R-:W-:Y:S01]  /*13290*/  IMAD.MOV.U32 R186, RZ, RZ, R15 ;  /* 0x000000ffffba7224 */ /* 0x000fe200078e000f */
        /* <DEDUP_REMOVED lines=11> */
[C---:B------:R-:W-:Y:S02]  /*13350*/  ISETP.GT.AND P5, PT, R12.reuse, 0x18, P3 ;  /* 0x000000180c00780c */ /* 0x040fe40001fa4270 */
        /* <DEDUP_REMOVED lines=50> */
[C---:B------:R-:W-:Y:S01]  /*13680*/  ISETP.LT.OR P5, PT, R24.reuse, 0x39, P5 ;  /* 0x000000391800780c */ /* 0x040fe20002fa1670 */
[----:B------:R-:W0:Y:S01]  /*13690*/  SHFL.BFLY PT, R11, R10, 0x2, 0x1f ;  /* 0x0c401f000a0b7f89 */ /* 0x000e2200000e0000 */
[----:B------:R-:W-:-:S02]  /*136a0*/  ISETP.LT.OR P4, PT, R24, 0x22, P4 ;  /* 0x000000221800780c */ /* 0x000fc40002781670 */
[----:B------:R-:W-:Y:S02]  /*136b0*/  FSEL R54, R54, -INF , !P5 ;  /* 0xff80000036367808 */ /* 0x000fe40006800000 */
[C---:B------:R-:W-:Y:S02]  /*136c0*/  ISETP.GT.AND P5, PT, R12.reuse, 0x40, P3 ;  /* 0x000000400c00780c */ /* 0x040fe40001fa4270 */
[----:B------:R-:W-:Y:S02]  /*136d0*/  FSEL R43, R43, -INF , !P4 ;  /* 0xff8000002b2b7808 */ /* 0x000fe40006000000 */
[----:B------:R-:W-:Y:S02]  /*136e0*/  ISETP.GT.AND P4, PT, R12, 0x29, P3 ;  /* 0x000000290c00780c */ /* 0x000fe40001f84270 */
[C---:B------:R-:W-:Y:S02]  /*136f0*/  ISETP.LT.OR P5, PT, R24.reuse, 0x41, P5 ;  /* 0x000000411800780c */ /* 0x040fe40002fa1670 */
[----:B------:R-:W-:-:S02]  /*13700*/  ISETP.LT.OR P4, PT, R24, 0x2a, P4 ;  /* 0x0000002a1800780c */ /* 0x000fc40002781670 */
[----:B------:R-:W-:Y:S02]  /*13710*/  FSEL R58, R58, -INF , !P5 ;  /* 0xff8000003a3a7808 */ /* 0x000fe40006800000 */
[C---:B------:R-:W-:Y:S02]  /*13720*/  ISETP.GT.AND P5, PT, R12.reuse, 0x41, P3 ;  /* 0x000000410c00780c */ /* 0x040fe40001fa4270 */
[----:B------:R-:W-:Y:S02]  /*13730*/  FSEL R47, R47, -INF , !P4 ;  /* 0xff8000002f2f7808 */ /* 0x000fe40006000000 */
[----:B------:R-:W-:Y:S02]  /*13740*/  ISETP.GT.AND P4, PT, R12, 0x31, P3 ;  /* 0x000000310c00780c */ /* 0x000fe40001f84270 */
[----:B------:R-:W-:Y:S02]  /*13750*/  ISETP.LT.OR P5, PT, R24, 0x42, P5 ;  /* 0x000000421800780c */ /* 0x000fe40002fa1670 */
[----:B0-----:R-:W-:-:S02]  /*13760*/  FMNMX.FTZ R10, R10, R11, !PT ;  /* 0x0000000b0a0a7209 */ /* 0x001fc40007810000 */
[----:B------:R-:W-:Y:S02]  /*13770*/  ISETP.LT.OR P4, PT, R24, 0x32, P4 ;  /* 0x000000321800780c */ /* 0x000fe40002781670 */
[----:B------:R-:W-:Y:S01]  /*13780*/  FSEL R59, R59, -INF , !P5 ;  /* 0xff8000003b3b7808 */ /* 0x000fe20006800000 */
[----:B------:R-:W0:Y:S01]  /*13790*/  SHFL.BFLY PT, R11, R10, 0x1, 0x1f ;  /* 0x0c201f000a0b7f89 */ /* 0x000e2200000e0000 */
[C---:B------:R-:W-:Y:S02]  /*137a0*/  ISETP.GT.AND P5, PT, R12.reuse, 0x48, P3 ;  /* 0x000000480c00780c */ /* 0x040fe40001fa4270 */
[----:B------:R-:W-:Y:S02]  /*137b0*/  FSEL R51, R51, -INF , !P4 ;  /* 0xff80000033337808 */ /* 0x000fe40006000000 */
[----:B------:R-:W-:Y:S02]  /*137c0*/  ISETP.GT.AND P4, PT, R12, 0x39, P3 ;  /* 0x000000390c00780c */ /* 0x000fe40001f84270 */
[----:B------:R-:W-:-:S02]  /*137d0*/  ISETP.LT.OR P5, PT, R24, 0x49, P5 ;  /* 0x000000491800780c */ /* 0x000fc40002fa1670 */
[----:B------:R-:W-:Y:S02]  /*137e0*/  ISETP.LT.OR P4, PT, R24, 0x3a, P4 ;  /* 0x0000003a1800780c */ /* 0x000fe40002781670 */
[----:B------:R-:W-:Y:S02]  /*137f0*/  FSEL R62, R62, -INF , !P5 ;  /* 0xff8000003e3e7808 */ /* 0x000fe40006800000 */
[----:B------:R-:W-:Y:S02]  /*13800*/  ISETP.GT.AND P5, PT, R12, RZ, P3 ;  /* 0x000000ff0c00720c */ /* 0x000fe40001fa4270 */
[----:B------:R-:W-:Y:S02]  /*13810*/  FSEL R55, R55, -INF , !P4 ;  /* 0xff80000037377808 */ /* 0x000fe40006000000 */
[----:B------:R-:W-:-:S04]  /*13820*/  ISETP.LT.OR P5, PT, R24, 0x1, P5 ;  /* 0x000000011800780c */ /* 0x000fc80002fa1670 */
[----:B------:R-:W-:Y:S02]  /*13830*/  FSEL R26, R26, -INF , !P5 ;  /* 0xff8000001a1a7808 */ /* 0x000fe40006800000 */
[----:B------:R-:W-:Y:S02]  /*13840*/  ISETP.GT.AND P5, PT, R12, 0x49, P3 ;  /* 0x000000490c00780c */ /* 0x000fe40001fa4270 */
[----:B0-----:R-:W-:Y:S02]  /*13850*/  FMNMX.FTZ R10, R10, R11, !PT ;  /* 0x0000000b0a0a7209 */ /* 0x001fe40007810000 */
[----:B------:R-:W-:Y:S02]  /*13860*/  ISETP.LT.OR P5, PT, R24, 0x4a, P5 ;  /* 0x0000004a1800780c */ /* 0x000fe40002fa1670 */
[C---:B------:R-:W-:Y:S01]  /*13870*/  FSETP.NEU.FTZ.AND P4, PT, R10.reuse, -INF , PT ;  /* 0xff8000000a00780b */ /* 0x040fe20003f9d000 */
[----:B------:R-:W-:Y:S01]  /*13880*/  FMUL.FTZ R152, R10, UR44 ;  /* 0x0000002c0a987c20 */ /* 0x000fe20008410000 */
[----:B------:R-:W-:-:S02]  /*13890*/  FSEL R63, R63, -INF , !P5 ;  /* 0xff8000003f3f7808 */ /* 0x000fc40006800000 */
[----:B------:R-:W-:Y:S02]  /*138a0*/  ISETP.GT.AND P5, PT, R12, 0x50, P3 ;  /* 0x000000500c00780c */ /* 0x000fe40001fa4270 */
[----:B------:R-:W-:Y:S02]  /*138b0*/  FSEL R152, R152, RZ, P4 ;  /* 0x000000ff98987208 */ /* 0x000fe40002000000 */
[----:B------:R-:W-:-:S03]  /*138c0*/  ISETP.LT.OR P5, PT, R24, 0x51, P5 ;  /* 0x000000511800780c */ /* 0x000fc60002fa1670 */
[--C-:B------:R-:W-:Y:S01]  /*138d0*/  FFMA.FTZ R182, R28, UR44, -R152.reuse ;  /* 0x0000002c1cb67c23 */ /* 0x100fe20008010898 */
[----:B------:R-:W-:Y:S01]  /*138e0*/  FMNMX.FTZ R28, R26, R9, !PT ;  /* 0x000000091a1c7209 */ /* 0x000fe20007810000 */
[--C-:B------:R-:W-:Y:S01]  /*138f0*/  FFMA.FTZ R13, R29, UR44, -R152.reuse ;  /* 0x0000002c1d0d7c23 */ /* 0x100fe20008010898 */
[--C-:B------:R-:W-:Y:S01]  /*13900*/  FFMA.FTZ R180, R25, UR44, -R152.reuse ;  /* 0x0000002c19b47c23 */ /* 0x100fe20008010898 */
[--C-:B------:R-:W-:Y:S01]  /*13910*/  FFMA.FTZ R25, R33, UR44, -R152.reuse ;  /* 0x0000002c21197c23 */ /* 0x100fe20008010898 */
[----:B------:R-:W-:Y:S01]  /*13920*/  FMNMX.FTZ R29, R27, R28, !PT ;  /* 0x0000001c1b1d7209 */ /* 0x000fe20007810000 */
[--C-:B------:R-:W-:Y:S01]  /*13930*/  FFMA.FTZ R11, R153, UR44, -R152.reuse ;  /* 0x0000002c990b7c23 */ /* 0x100fe20008010898 */
[----:B------:R-:W-:Y:S01]  /*13940*/  FSEL R66, R66, -INF , !P5 ;  /* 0xff80000042427808 */ /* 0x000fe20006800000 */
[--C-:B------:R-:W-:Y:S01]  /*13950*/  FFMA.FTZ R174, R44, UR44, -R152.reuse ;  /* 0x0000002c2cae7c23 */ /* 0x100fe20008010898 */
[----:B------:R-:W-:Y:S01]  /*13960*/  FMNMX.FTZ R28, R30, R29, !PT ;  /* 0x0000001d1e1c7209 */ /* 0x000fe20007810000 */
[----:B------:R-:W-:Y:S01]  /*13970*/  MUFU.EX2 R180, R180 ;  /* 0x000000b400b47308 */ /* 0x000fe20000000800 */
[----:B------:R-:W-:Y:S01]  /*13980*/  ISETP.GT.AND P5, PT, R12, 0x51, P3 ;  /* 0x000000510c00780c */ /* 0x000fe20001fa4270 */
[--C-:B------:R-:W-:Y:S01]  /*13990*/  FFMA.FTZ R176, R32, UR44, -R152.reuse ;  /* 0x0000002c20b07c23 */ /* 0x100fe20008010898 */
[----:B------:R-:W-:Y:S01]  /*139a0*/  FMNMX.FTZ R29, R31, R28, !PT ;  /* 0x0000001c1f1d7209 */ /* 0x000fe20007810000 */
[--C-:B------:R-:W-:Y:S01]  /*139b0*/  FFMA.FTZ R178, R36, UR44, -R152.reuse ;  /* 0x0000002c24b27c23 */ /* 0x100fe20008010898 */
[----:B------:R-:W-:Y:S01]  /*139c0*/  ISETP.LT.OR P5, PT, R24, 0x52, P5 ;  /* 0x000000521800780c */ /* 0x000fe20002fa1670 */
[--C-:B------:R-:W-:Y:S01]  /*139d0*/  FFMA.FTZ R172, R40, UR44, -R152.reuse ;  /* 0x0000002c28ac7c23 */ /* 0x100fe20008010898 */
[----:B------:R-:W-:Y:S01]  /*139e0*/  FMNMX.FTZ R28, R34, R29, !PT ;  /* 0x0000001d221c7209 */ /* 0x000fe20007810000 */
[--C-:B------:R-:W-:Y:S01]  /*139f0*/  FFMA.FTZ R29, R37, UR44, -R152.reuse ;  /* 0x0000002c251d7c23 */ /* 0x100fe20008010898 */
[----:B------:R-:W-:Y:S01]  /*13a00*/  FSEL R67, R67, -INF , !P5 ;  /* 0xff80000043437808 */ /* 0x000fe20006800000 */
[----:B------:R-:W-:Y:S01]  /*13a10*/  MUFU.EX2 R11, R11 ;  /* 0x0000000b000b7308 */ /* 0x000fe20000000800 */
[----:B------:R-:W-:Y:S01]  /*13a20*/  FMNMX.FTZ R33, R35, R28, !PT ;  /* 0x0000001c23217209 */ /* 0x000fe20007810000 */
[--C-:B------:R-:W-:Y:S01]  /*13a30*/  FFMA.FTZ R168, R48, UR44, -R152.reuse ;  /* 0x0000002c30a87c23 */ /* 0x100fe20008010898 */
[----:B------:R-:W-:Y:S01]  /*13a40*/  ISETP.GT.AND P5, PT, R12, 0x58, P3 ;  /* 0x000000580c00780c */ /* 0x000fe20001fa4270 */
[--C-:B------:R-:W-:Y:S01]  /*13a50*/  FFMA.FTZ R170, R52, UR44, -R152.reuse ;  /* 0x0000002c34aa7c23 */ /* 0x100fe20008010898 */
[----:B------:R-:W-:Y:S01]  /*13a60*/  FMNMX.FTZ R28, R38, R33, !PT ;  /* 0x00000021261c7209 */ /* 0x000fe20007810000 */
[--C-:B------:R-:W-:Y:S01]  /*13a70*/  FFMA.FTZ R164, R56, UR44, -R152.reuse ;  /* 0x0000002c38a47c23 */ /* 0x100fe20008010898 */
[----:B------:R-:W-:Y:S01]  /*13a80*/  ISETP.LT.OR P5, PT, R24, 0x59, P5 ;  /* 0x000000591800780c */ /* 0x000fe20002fa1670 */
[----:B------:R-:W-:Y:S01]  /*13a90*/  MUFU.EX2 R182, R182 ;  /* 0x000000b600b67308 */ /* 0x000fe20000000800 */
[----:B------:R-:W-:Y:S01]  /*13aa0*/  FMNMX.FTZ R33, R39, R28, !PT ;  /* 0x0000001c27217209 */ /* 0x000fe20007810000 */
[--C-:B------:R-:W-:Y:S01]  /*13ab0*/  FFMA.FTZ R166, R60, UR44, -R152.reuse ;  /* 0x0000002c3ca67c23 */ /* 0x100fe20008010898 */
[----:B------:R-:W-:Y:S01]  /*13ac0*/  FSEL R70, R70, -INF , !P5 ;  /* 0xff80000046467808 */ /* 0x000fe20006800000 */
[--C-:B------:R-:W-:Y:S01]  /*13ad0*/  FFMA.FTZ R160, R64, UR44, -R152.reuse ;  /* 0x0000002c40a07c23 */ /* 0x100fe20008010898 */
[----:B------:R-:W-:Y:S01]  /*13ae0*/  FMNMX.FTZ R28, R42, R33, !PT ;  /* 0x000000212a1c7209 */ /* 0x000fe20007810000 */
[--C-:B------:R-:W-:Y:S01]  /*13af0*/  FFMA.FTZ R33, R41, UR44, -R152.reuse ;  /* 0x0000002c29217c23 */ /* 0x100fe20008010898 */
[----:B------:R-:W-:Y:S01]  /*13b00*/  ISETP.GT.AND P5, PT, R12, 0x59, P3 ;  /* 0x000000590c00780c */ /* 0x000fe20001fa4270 */
[----:B------:R-:W-:Y:S01]  /*13b10*/  MUFU.EX2 R13, R13 ;  /* 0x0000000d000d7308 */ /* 0x000fe20000000800 */
        /* <DEDUP_REMOVED lines=13> */
[----:B------:R-:W-:Y:S01]  /*13bf0*/  FFMA.FTZ R37, R45, UR44, -R152 ;  /* 0x0000002c2d257c23 */ /* 0x000fe20008010898 */
[----:B------:R-:W-:Y:S01]  /*13c00*/  ISETP.LT.OR P5, PT, R24, 0x61, P5 ;  /* 0x000000611800780c */ /* 0x000fe20002fa1670 */
[----:B------:R-:W-:Y:S01]  /*13c10*/  MUFU.EX2 R25, R25 ;  /* 0x0000001900197308 */ /* 0x000fe20000000800 */
[----:B------:R-:W-:-:S02]  /*13c20*/  FMNMX.FTZ R41, R51, R28, !PT ;  /* 0x0000001c33297209 */ /* 0x000fc40007810000 */
[----:B------:R-:W-:Y:S02]  /*13c30*/  FSEL R74, R74, -INF , !P5 ;  /* 0xff8000004a4a7808 */ /* 0x000fe40006800000 */
[----:B------:R-:W-:Y:S02]  /*13c40*/  FMNMX.FTZ R28, R54, R41, !PT ;  /* 0x00000029361c7209 */ /* 0x000fe40007810000 */
[----:B------:R-:W-:Y:S01]  /*13c50*/  ISETP.GT.AND P5, PT, R12, 0x61, P3 ;  /* 0x000000610c00780c */ /* 0x000fe20001fa4270 */
[----:B------:R-:W-:Y:S01]  /*13c60*/  MUFU.EX2 R178, R178 ;  /* 0x000000b200b27308 */ /* 0x000fe20000000800 */
[----:B------:R-:W-:Y:S02]  /*13c70*/  FMNMX.FTZ R41, R55, R28, !PT ;  /* 0x0000001c37297209 */ /* 0x000fe40007810000 */
[----:B------:R-:W-:Y:S02]  /*13c80*/  ISETP.LT.OR P5, PT, R24, 0x62, P5 ;  /* 0x000000621800780c */ /* 0x000fe40002fa1670 */
[----:B------:R-:W-:Y:S01]  /*13c90*/  FMNMX.FTZ R28, R58, R41, !PT ;  /* 0x000000293a1c7209 */ /* 0x000fe20007810000 */
[----:B------:R-:W-:Y:S01]  /*13ca0*/  FFMA.FTZ R41, R49, UR44, -R152 ;  /* 0x0000002c31297c23 */ /* 0x000fe20008010898 */
[----:B------:R-:W-:Y:S01]  /*13cb0*/  FSEL R75, R75, -INF , !P5 ;  /* 0xff8000004b4b7808 */ /* 0x000fe20006800000 */
[----:B------:R-:W-:Y:S01]  /*13cc0*/  MUFU.EX2 R29, R29 ;  /* 0x0000001d001d7308 */ /* 0x000fe20000000800 */
[----:B------:R-:W-:-:S02]  /*13cd0*/  FMNMX.FTZ R45, R59, R28, !PT ;  /* 0x0000001c3b2d7209 */ /* 0x000fc40007810000 */
[----:B------:R-:W-:Y:S02]  /*13ce0*/  ISETP.GT.AND P5, PT, R12, 0x68, P3 ;  /* 0x000000680c00780c */ /* 0x000fe40001fa4270 */
[----:B------:R-:W-:Y:S02]  /*13cf0*/  FMNMX.FTZ R28, R62, R45, !PT ;  /* 0x0000002d3e1c7209 */ /* 0x000fe40007810000 */
[----:B------:R-:W-:Y:S01]  /*13d00*/  ISETP.LT.OR P5, PT, R24, 0x69, P5 ;  /* 0x000000691800780c */ /* 0x000fe20002fa1670 */
[----:B------:R-:W-:Y:S01]  /*13d10*/  MUFU.EX2 R172, R172 ;  /* 0x000000ac00ac7308 */ /* 0x000fe20000000800 */
[----:B------:R-:W-:Y:S02]  /*13d20*/  FMNMX.FTZ R45, R63, R28, !PT ;  /* 0x0000001c3f2d7209 */ /* 0x000fe40007810000 */
[----:B------:R-:W-:Y:S02]  /*13d30*/  FSEL R78, R78, -INF , !P5 ;  /* 0xff8000004e4e7808 */ /* 0x000fe40006800000 */
[----:B------:R-:W-:Y:S01]  /*13d40*/  FMNMX.FTZ R28, R66, R45, !PT ;  /* 0x0000002d421c7209 */ /* 0x000fe20007810000 */
[----:B------:R-:W-:Y:S01]  /*13d50*/  FFMA.FTZ R45, R53, UR44, -R152 ;  /* 0x0000002c352d7c23 */ /* 0x000fe20008010898 */
[----:B------:R-:W-:Y:S01]  /*13d60*/  ISETP.GT.AND P5, PT, R12, 0x69, P3 ;  /* 0x000000690c00780c */ /* 0x000fe20001fa4270 */
[----:B------:R-:W-:Y:S01]  /*13d70*/  MUFU.EX2 R33, R33 ;  /* 0x0000002100217308 */ /* 0x000fe20000000800 */
[----:B------:R-:W-:-:S02]  /*13d80*/  FMNMX.FTZ R49, R67, R28, !PT ;  /* 0x0000001c43317209 */ /* 0x000fc40007810000 */
[----:B------:R-:W-:Y:S02]  /*13d90*/  ISETP.LT.OR P5, PT, R24, 0x6a, P5 ;  /* 0x0000006a1800780c */ /* 0x000fe40002fa1670 */
[----:B------:R-:W-:Y:S02]  /*13da0*/  FMNMX.FTZ R28, R70, R49, !PT ;  /* 0x00000031461c7209 */ /* 0x000fe40007810000 */
[----:B------:R-:W-:Y:S01]  /*13db0*/  FSEL R79, R79, -INF , !P5 ;  /* 0xff8000004f4f7808 */ /* 0x000fe20006800000 */
[----:B------:R-:W-:Y:S01]  /*13dc0*/  MUFU.EX2 R174, R174 ;  /* 0x000000ae00ae7308 */ /* 0x000fe20000000800 */
[----:B------:R-:W-:Y:S02]  /*13dd0*/  ISETP.GT.AND P5, PT, R12, 0x70, P3 ;  /* 0x000000700c00780c */ /* 0x000fe40001fa4270 */
[----:B------:R-:W-:Y:S02]  /*13de0*/  FMNMX.FTZ R49, R71, R28, !PT ;  /* 0x0000001c47317209 */ /* 0x000fe40007810000 */
[----:B------:R-:W-:-:S02]  /*13df0*/  ISETP.LT.OR P5, PT, R24, 0x71, P5 ;  /* 0x000000711800780c */ /* 0x000fc40002fa1670 */
[----:B------:R-:W-:Y:S01]  /*13e00*/  FMNMX.FTZ R28, R74, R49, !PT ;  /* 0x000000314a1c7209 */ /* 0x000fe20007810000 */
[----:B------:R-:W-:Y:S01]  /*13e10*/  FFMA.FTZ R49, R57, UR44, -R152 ;  /* 0x0000002c39317c23 */ /* 0x000fe20008010898 */
[----:B------:R-:W-:Y:S01]  /*13e20*/  FSEL R82, R82, -INF , !P5 ;  /* 0xff80000052527808 */ /* 0x000fe20006800000 */
[----:B------:R-:W-:Y:S01]  /*13e30*/  MUFU.EX2 R37, R37 ;  /* 0x0000002500257308 */ /* 0x000fe20000000800 */
[----:B------:R-:W-:Y:S02]  /*13e40*/  ISETP.GT.AND P5, PT, R12, 0x71, P3 ;  /* 0x000000710c00780c */ /* 0x000fe40001fa4270 */
[----:B------:R-:W-:Y:S02]  /*13e50*/  FMNMX.FTZ R53, R75, R28, !PT ;  /* 0x0000001c4b357209 */ /* 0x000fe40007810000 */
[----:B------:R-:W-:Y:S02]  /*13e60*/  ISETP.LT.OR P5, PT, R24, 0x72, P5 ;  /* 0x000000721800780c */ /* 0x000fe40002fa1670 */
[----:B------:R-:W-:Y:S01]  /*13e70*/  FMNMX.FTZ R28, R78, R53, !PT ;  /* 0x000000354e1c7209 */ /* 0x000fe20007810000 */
[----:B------:R-:W-:Y:S01]  /*13e80*/  MUFU.EX2 R168, R168 ;  /* 0x000000a800a87308 */ /* 0x000fe20000000800 */
[----:B------:R-:W-:-:S02]  /*13e90*/  FSEL R83, R83, -INF , !P5 ;  /* 0xff80000053537808 */ /* 0x000fc40006800000 */
[C---:B------:R-:W-:Y:S02]  /*13ea0*/  ISETP.GT.AND P5, PT, R12.reuse, 0x78, P3 ;  /* 0x000000780c00780c */ /* 0x040fe40001fa4270 */
[----:B------:R-:W-:Y:S02]  /*13eb0*/  FMNMX.FTZ R53, R79, R28, !PT ;  /* 0x0000001c4f357209 */ /* 0x000fe40007810000 */
[----:B------:R-:W-:Y:S01]  /*13ec0*/  ISETP.GT.AND P3, PT, R12, 0x79, P3 ;  /* 0x000000790c00780c */ /* 0x000fe20001f64270 */
[----:B------:R-:W-:Y:S01]  /*13ed0*/  MUFU.EX2 R41, R41 ;  /* 0x0000002900297308 */ /* 0x000fe20000000800 */
[----:B------:R-:W-:Y:S02]  /*13ee0*/  ISETP.LT.OR P5, PT, R24, 0x79, P5 ;  /* 0x000000791800780c */ /* 0x000fe40002fa1670 */
[----:B------:R-:W-:Y:S01]  /*13ef0*/  FMNMX.FTZ R12, R82, R53, !PT ;  /* 0x00000035520c7209 */ /* 0x000fe20007810000 */
[--C-:B------:R-:W-:Y:S01]  /*13f00*/  FFMA.FTZ R53, R61, UR44, -R152.reuse ;  /* 0x0000002c3d357c23 */ /* 0x100fe20008010898 */
[----:B------:R-:W-:Y:S01]  /*13f10*/  ISETP.LT.OR P3, PT, R24, 0x7a, P3 ;  /* 0x0000007a1800780c */ /* 0x000fe20001f61670 */
[--C-:B------:R-:W-:Y:S01]  /*13f20*/  FFMA.FTZ R61, R69, UR44, -R152.reuse ;  /* 0x0000002c453d7c23 */ /* 0x100fe20008010898 */
[----:B------:R-:W-:Y:S01]  /*13f30*/  FSEL R86, R86, -INF , !P5 ;  /* 0xff80000056567808 */ /* 0x000fe20006800000 */
[--C-:B------:R-:W-:Y:S01]  /*13f40*/  FFMA.FTZ R69, R77, UR44, -R152.reuse ;  /* 0x0000002c4d457c23 */ /* 0x100fe20008010898 */
[----:B------:R-:W-:Y:S01]  /*13f50*/  FMNMX.FTZ R57, R83, R12, !PT ;  /* 0x0000000c53397209 */ /* 0x000fe20007810000 */
[----:B------:R-:W-:Y:S01]  /*13f60*/  MUFU.EX2 R170, R170 ;  /* 0x000000aa00aa7308 */ /* 0x000fe20000000800 */
[----:B------:R-:W-:Y:S01]  /*13f70*/  FSEL R87, R87, -INF , !P3 ;  /* 0xff80000057577808 */ /* 0x000fe20005800000 */
[--C-:B------:R-:W-:Y:S01]  /*13f80*/  FFMA.FTZ R24, R80, UR44, -R152.reuse ;  /* 0x0000002c50187c23 */ /* 0x100fe20008010898 */
[----:B------:R-:W-:Y:S01]  /*13f90*/  FMNMX.FTZ R12, R86, R57, !PT ;  /* 0x00000039560c7209 */ /* 0x000fe20007810000 */
[--C-:B------:R-:W-:Y:S01]  /*13fa0*/  FFMA.FTZ R57, R65, UR44, -R152.reuse ;  /* 0x0000002c41397c23 */ /* 0x100fe20008010898 */
[----:B------:R-:W-:Y:S01]  /*13fb0*/  FSEL R77, R10, RZ, P4 ;  /* 0x000000ff0a4d7208 */ /* 0x000fe20002000000 */
[--C-:B------:R-:W-:Y:S01]  /*13fc0*/  FFMA.FTZ R65, R73, UR44, -R152.reuse ;  /* 0x0000002c49417c23 */ /* 0x100fe20008010898 */
[----:B------:R-:W-:Y:S01]  /*13fd0*/  FMNMX.FTZ R12, R87, R12, !PT ;  /* 0x0000000c570c7209 */ /* 0x000fe20007810000 */
[----:B------:R-:W-:Y:S01]  /*13fe0*/  MUFU.EX2 R45, R45 ;  /* 0x0000002d002d7308 */ /* 0x000fe20000000800 */
[----:B------:R-:W-:Y:S01]  /*13ff0*/  FFMA.FTZ R73, R81, UR44, -R152 ;  /* 0x0000002c51497c23 */ /* 0x000fe20008010898 */
[----:B------:R-:W-:-:S02]  /*14000*/  FADD.FTZ R0, -R77, R0 ;  /* 0x000000004d007221 */ /* 0x000fc40000010100 */
[----:B------:R-:W0:Y:S02]  /*14010*/  SHFL.BFLY PT, R153, R12, 0x2, 0x1f ;  /* 0x0c401f000c997f89 */ /* 0x000e2400000e0000 */
[----:B------:R-:W-:Y:S02]  /*14020*/  FMUL.FTZ R0, R0, UR44 ;  /* 0x0000002c00007c20 */ /* 0x000fe40008410000 */
[----:B------:R-:W-:Y:S08]  /*14030*/  MUFU.EX2 R164, R164 ;  /* 0x000000a400a47308 */ /* 0x000ff00000000800 */
[----:B------:R-:W1:Y:S08]  /*14040*/  MUFU.EX2 R0, R0 ;  /* 0x0000000000007308 */ /* 0x000e700000000800 */
[----:B------:R-:W2:Y:S01]  /*14050*/  MUFU.EX2 R49, R49 ;  /* 0x0000003100317308 */ /* 0x000ea20000000800 */
[----:B0-----:R-:W-:-:S07]  /*14060*/  FMNMX.FTZ R153, R12, R153, !PT ;  /* 0x000000990c997209 */ /* 0x001fce0007810000 */
[----:B------:R-:W0:Y:S01]  /*14070*/  MUFU.EX2 R166, R166 ;  /* 0x000000a600a67308 */ /* 0x000e220000000800 */
[----:B------:R-:W3:Y:S01]  /*14080*/  SHFL.BFLY PT, R12, R153, 0x1, 0x1f ;  /* 0x0c201f00990c7f89 */ /* 0x000ee200000e0000 */
[-C--:B-1----:R-:W-:Y:S01]  /*14090*/  FMUL.FTZ R88, R88, R0.reuse ;  /* 0x0000000058587220 */ /* 0x082fe20000410000 */
[-C--:B------:R-:W-:Y:S01]  /*140a0*/  FMUL.FTZ R89, R89, R0.reuse ;  /* 0x0000000059597220 */ /* 0x080fe20000410000 */
[-C--:B------:R-:W-:Y:S01]  /*140b0*/  FMUL.FTZ R92, R92, R0.reuse ;  /* 0x000000005c5c7220 */ /* 0x080fe20000410000 */
[-C--:B------:R-:W-:Y:S01]  /*140c0*/  FMUL.FTZ R93, R93, R0.reuse ;  /* 0x000000005d5d7220 */ /* 0x080fe20000410000 */
[-C--:B------:R-:W-:Y:S01]  /*140d0*/  FMUL.FTZ R96, R96, R0.reuse ;  /* 0x0000000060607220 */ /* 0x080fe20000410000 */
[-C--:B------:R-:W-:Y:S01]  /*140e0*/  FMUL.FTZ R97, R97, R0.reuse ;  /* 0x0000000061617220 */ /* 0x080fe20000410000 */
[----:B------:R-:W-:Y:S01]  /*140f0*/  MUFU.EX2 R53, R53 ;  /* 0x0000003500357308 */ /* 0x000fe20000000800 */
[-C--:B------:R-:W-:Y:S01]  /*14100*/  FMUL.FTZ R100, R100, R0.reuse ;  /* 0x0000000064647220 */ /* 0x080fe20000410000 */
[-C--:B------:R-:W-:Y:S01]  /*14110*/  FMUL.FTZ R101, R101, R0.reuse ;  /* 0x0000000065657220 */ /* 0x080fe20000410000 */
        /* <DEDUP_REMOVED lines=12> */
[----:B------:R-:W-:Y:S01]  /*141e0*/  FMUL.FTZ R125, R125, R0 ;  /* 0x000000007d7d7220 */ /* 0x000fe20000410000 */
[----:B------:R-:W-:Y:S01]  /*141f0*/  MUFU.EX2 R57, R57 ;  /* 0x0000003900397308 */ /* 0x000fe20000000800 */
[----:B---3--:R-:W-:Y:S01]  /*14200*/  FMNMX.FTZ R12, R153, R12, !PT ;  /* 0x0000000c990c7209 */ /* 0x008fe20007810000 */
[-C--:B------:R-:W-:Y:S01]  /*14210*/  FMUL.FTZ R128, R128, R0.reuse ;  /* 0x0000000080807220 */ /* 0x080fe20000410000 */
[-C--:B------:R-:W-:Y:S01]  /*14220*/  FMUL.FTZ R129, R129, R0.reuse ;  /* 0x0000000081817220 */ /* 0x080fe20000410000 */
[-C--:B------:R-:W-:Y:S01]  /*14230*/  FMUL.FTZ R132, R132, R0.reuse ;  /* 0x0000000084847220 */ /* 0x080fe20000410000 */
[C---:B------:R-:W-:Y:S01]  /*14240*/  FSETP.NEU.FTZ.AND P3, PT, R12.reuse, -INF , PT ;  /* 0xff8000000c00780b */ /* 0x040fe20003f7d000 */
[----:B------:R-:W-:Y:S01]  /*14250*/  FMUL.FTZ R44, R12, UR44 ;  /* 0x0000002c0c2c7c20 */ /* 0x000fe20008410000 */
[-C--:B------:R-:W-:Y:S01]  /*14260*/  FMUL.FTZ R133, R133, R0.reuse ;  /* 0x0000000085857220 */ /* 0x080fe20000410000 */
[----:B------:R-:W-:Y:S01]  /*14270*/  MUFU.EX2 R162, R162 ;  /* 0x000000a200a27308 */ /* 0x000fe20000000800 */
[-C--:B------:R-:W-:Y:S01]  /*14280*/  FMUL.FTZ R136, R136, R0.reuse ;  /* 0x0000000088887220 */ /* 0x080fe20000410000 */
[-C--:B------:R-:W-:Y:S01]  /*14290*/  FMUL.FTZ R137, R137, R0.reuse ;  /* 0x0000000089897220 */ /* 0x080fe20000410000 */
[----:B------:R-:W-:Y:S01]  /*142a0*/  FSEL R44, R44, RZ, P3 ;  /* 0x000000ff2c2c7208 */ /* 0x000fe20001800000 */
[-C--:B------:R-:W-:Y:S01]  /*142b0*/  FMUL.FTZ R140, R140, R0.reuse ;  /* 0x000000008c8c7220 */ /* 0x080fe20000410000 */
[-C--:B------:R-:W-:Y:S01]  /*142c0*/  FMUL.FTZ R141, R141, R0.reuse ;  /* 0x000000008d8d7220 */ /* 0x080fe20000410000 */
[-C--:B------:R-:W-:Y:S01]  /*142d0*/  FMUL.FTZ R144, R144, R0.reuse ;  /* 0x0000000090907220 */ /* 0x080fe20000410000 */
[----:B------:R-:W-:Y:S01]  /*142e0*/  FMUL.FTZ R145, R145, R0 ;  /* 0x0000000091917220 */ /* 0x000fe20000410000 */
[--C-:B------:R-:W-:Y:S01]  /*142f0*/  FFMA.FTZ R181, R27, UR44, -R44.reuse ;  /* 0x0000002c1bb57c23 */ /* 0x100fe2000801082c */
[----:B------:R-:W-:Y:S01]  /*14300*/  FFMA.FTZ R27, R0, R6, R11 ;  /* 0x00000006001b7223 */ /* 0x000fe2000001000b */
[--C-:B------:R-:W-:Y:S01]  /*14310*/  FFMA.FTZ R173, R42, UR44, -R44.reuse ;  /* 0x0000002c2aad7c23 */ /* 0x100fe2000801082c */
[--C-:B------:R-:W-:Y:S01]  /*14320*/  FFMA.FTZ R26, R26, UR44, -R44.reuse ;  /* 0x0000002c1a1a7c23 */ /* 0x100fe2000801082c */
[--C-:B------:R-:W-:Y:S01]  /*14330*/  FFMA.FTZ R175, R46, UR44, -R44.reuse ;  /* 0x0000002c2eaf7c23 */ /* 0x100fe2000801082c */
[----:B------:R-:W-:Y:S01]  /*14340*/  FADD.FTZ R27, R180, R27 ;  /* 0x0000001bb41b7221 */ /* 0x000fe20000010000 */
[--C-:B------:R-:W-:Y:S01]  /*14350*/  FFMA.FTZ R183, R30, UR44, -R44.reuse ;  /* 0x0000002c1eb77c23 */ /* 0x100fe2000801082c */
[----:B------:R-:W-:Y:S01]  /*14360*/  MUFU.EX2 R181, R181 ;  /* 0x000000b500b57308 */ /* 0x000fe20000000800 */
[--C-:B------:R-:W-:Y:S01]  /*14370*/  FFMA.FTZ R28, R31, UR44, -R44.reuse ;  /* 0x0000002c1f1c7c23 */ /* 0x100fe2000801082c */
[----:B------:R-:W-:Y:S01]  /*14380*/  FADD.FTZ R6, R182, R27 ;  /* 0x0000001bb6067221 */ /* 0x000fe20000010000 */
[--C-:B------:R-:W-:Y:S01]  /*14390*/  FFMA.FTZ R177, R34, UR44, -R44.reuse ;  /* 0x0000002c22b17c23 */ /* 0x100fe2000801082c */
[--C-:B------:R-:W-:Y:S01]  /*143a0*/  FFMA.FTZ R30, R35, UR44, -R44.reuse ;  /* 0x0000002c231e7c23 */ /* 0x100fe2000801082c */
[----:B------:R-:W-:Y:S01]  /*143b0*/  FFMA.FTZ R179, R38, UR44, -R44 ;  /* 0x0000002c26b37c23 */ /* 0x000fe2000801082c */
        /* <DEDUP_REMOVED lines=9> */
[----:B------:R-:W-:Y:S01]  /*14450*/  F2FP.BF16.F32.PACK_AB R180, R180, R11 ;  /* 0x0000000bb4b4723e */ /* 0x000fe200000010ff */
        /* <DEDUP_REMOVED lines=15> */
[----:B------:R-:W-:Y:S01]  /*14550*/  FSEL R6, R12, RZ, P3 ;  /* 0x000000ff0c067208 */ /* 0x000fe20001800000 */
[----:B------:R-:W-:Y:S01]  /*14560*/  MUFU.EX2 R177, R177 ;  /* 0x000000b100b17308 */ /* 0x000fe20000000800 */
[--C-:B------:R-:W-:Y:S01]  /*14570*/  FFMA.FTZ R75, R75, UR44, -R44.reuse ;  /* 0x0000002c4b4b7c23 */ /* 0x100fe2000801082c */
[----:B------:R-:W-:Y:S01]  /*14580*/  FADD.FTZ R42, R174, R27 ;  /* 0x0000001bae2a7221 */ /* 0x000fe20000010000 */
[--C-:B------:R-:W-:Y:S01]  /*14590*/  FFMA.FTZ R78, R78, UR44, -R44.reuse ;  /* 0x0000002c4e4e7c23 */ /* 0x100fe2000801082c */
[----:B------:R-:W-:Y:S01]  /*145a0*/  FADD.FTZ R6, -R6, R9 ;  /* 0x0000000906067221 */ /* 0x000fe20000010100 */
[----:B------:R-:W-:Y:S01]  /*145b0*/  FFMA.FTZ R79, R79, UR44, -R44 ;  /* 0x0000002c4f4f7c23 */ /* 0x000fe2000801082c */
[----:B------:R-:W-:Y:S01]  /*145c0*/  FADD.FTZ R27, R37, R42 ;  /* 0x0000002a251b7221 */ /* 0x000fe20000010000 */
[--C-:B------:R-:W-:Y:S01]  /*145d0*/  FFMA.FTZ R82, R82, UR44, -R44.reuse ;  /* 0x0000002c52527c23 */ /* 0x100fe2000801082c */
[----:B------:R-:W-:Y:S01]  /*145e0*/  FMUL.FTZ R6, R6, UR44 ;  /* 0x0000002c06067c20 */ /* 0x000fe20008410000 */
[----:B------:R-:W-:Y:S01]  /*145f0*/  MUFU.EX2 R30, R30 ;  /* 0x0000001e001e7308 */ /* 0x000fe20000000800 */
[----:B------:R-:W-:Y:S01]  /*14600*/  FADD.FTZ R42, R168, R27 ;  /* 0x0000001ba82a7221 */ /* 0x000fe20000010000 */
[--C-:B------:R-:W-:Y:S01]  /*14610*/  FFMA.FTZ R83, R83, UR44, -R44.reuse ;  /* 0x0000002c53537c23 */ /* 0x100fe2000801082c */
[--C-:B------:R-:W-:Y:S01]  /*14620*/  FFMA.FTZ R86, R86, UR44, -R44.reuse ;  /* 0x0000002c56567c23 */ /* 0x100fe2000801082c */
[----:B------:R-:W-:Y:S01]  /*14630*/  FFMA.FTZ R87, R87, UR44, -R44 ;  /* 0x0000002c57577c23 */ /* 0x000fe2000801082c */
[----:B------:R-:W-:Y:S01]  /*14640*/  FADD.FTZ R27, R41, R42 ;  /* 0x0000002a291b7221 */ /* 0x000fe20000010000 */
[----:B------:R-:W-:Y:S01]  /*14650*/  FFMA.FTZ R42, R59, UR44, -R44 ;  /* 0x0000002c3b2a7c23 */ /* 0x000fe2000801082c */
[----:B------:R-:W-:Y:S01]  /*14660*/  @!P1 IMAD R31, R184, 0x8, R2 ;  /* 0x00000008b81f9824 */ /* 0x000fe200078e0202 */
[----:B------:R-:W1:Y:S01]  /*14670*/  MUFU.EX2 R9, R6 ;  /* 0x0000000600097308 */ /* 0x000e620000000800 */
[----:B------:R-:W-:Y:S01]  /*14680*/  FADD.FTZ R46, R170, R27 ;  /* 0x0000001baa2e7221 */ /* 0x000fe20000010000 */
[----:B------:R-:W-:Y:S01]  /*14690*/  ISETP.GT.AND P3, PT, R3, R20, PT ;  /* 0x000000140300720c */ /* 0x000fe20003f64270 */
[----:B------:R-:W-:-:S02]  /*146a0*/  @!P1 VIADD R31, R31, 0x28860 ;  /* 0x000288601f1f9836 */ /* 0x000fc40000000000 */
[-C--:B------:R-:W-:Y:S01]  /*146b0*/  FMUL.FTZ R148, R148, R0.reuse ;  /* 0x0000000094947220 */ /* 0x080fe20000410000 */
[----:B------:R-:W-:Y:S01]  /*146c0*/  FADD.FTZ R27, R45, R46 ;  /* 0x0000002e2d1b7221 */ /* 0x000fe20000010000 */
[----:B------:R-:W-:Y:S01]  /*146d0*/  FFMA.FTZ R46, R67, UR44, -R44 ;  /* 0x0000002c432e7c23 */ /* 0x000fe2000801082c */
[----:B------:R-:W-:Y:S01]  /*146e0*/  FMUL.FTZ R149, R149, R0 ;  /* 0x0000000095957220 */ /* 0x000fe20000410000 */
[----:B------:R-:W-:Y:S01]  /*146f0*/  MUFU.EX2 R179, R179 ;  /* 0x000000b300b37308 */ /* 0x000fe20000000800 */
[----:B------:R-:W-:Y:S01]  /*14700*/  FADD.FTZ R48, R164, R27 ;  /* 0x0000001ba4307221 */ /* 0x000fe20000010000 */
[----:B------:R-:W-:Y:S01]  /*14710*/  @!P1 PRMT R31, RZ, 0x654, R31 ;  /* 0x00000654ff1f9816 */ /* 0x000fe2000000001f */
[----:B------:R-:W-:Y:S01]  /*14720*/  VIADD R3, R3, 0xffffffff ;  /* 0xffffffff03037836 */ /* 0x000fe20000000000 */
[----:B------:R-:W-:Y:S01]  /*14730*/  F2FP.BF16.F32.PACK_AB R182, R13, R182 ;  /* 0x000000b60db6723e */ /* 0x000fe200000010ff */
[----:B--2---:R-:W-:Y:S01]  /*14740*/  FADD.FTZ R27, R49, R48 ;  /* 0x00000030311b7221 */ /* 0x004fe20000010000 */
[----:B------:R2:W-:Y:S01]  /*14750*/  @!P1 SYNCS.ARRIVE.TRANS64.RED.A1T0 RZ, [R31+URZ], RZ ;  /* 0x000000ff1fff99a7 */ /* 0x0005e2000810043f */
[----:B------:R-:W-:Y:S01]  /*14760*/  F2FP.BF16.F32.PACK_AB R176, R25, R176 ;  /* 0x000000b019b0723e */ /* 0x000fe200000010ff */
[----:B------:R-:W-:Y:S01]  /*14770*/  MUFU.EX2 R32, R32 ;  /* 0x0000002000207308 */ /* 0x000fe20000000800 */
[----:B0-----:R-:W-:Y:S01]  /*14780*/  FADD.FTZ R48, R166, R27 ;  /* 0x0000001ba6307221 */ /* 0x001fe20000010000 */
[----:B-1----:R-:W-:Y:S01]  /*14790*/  FFMA.FTZ R6, R9, R5, R26 ;  /* 0x0000000509067223 */ /* 0x002fe2000001001a */
[-C--:B------:R-:W-:Y:S01]  /*147a0*/  FMUL.FTZ R90, R90, R9.reuse ;  /* 0x000000095a5a7220 */ /* 0x080fe20000410000 */
[-C--:B------:R-:W-:Y:S01]  /*147b0*/  FMUL.FTZ R91, R91, R9.reuse ;  /* 0x000000095b5b7220 */ /* 0x080fe20000410000 */
[----:B------:R-:W-:Y:S01]  /*147c0*/  FADD.FTZ R5, R53, R48 ;  /* 0x0000003035057221 */ /* 0x000fe20000010000 */
[----:B------:R-:W-:Y:S01]  /*147d0*/  FADD.FTZ R6, R181, R6 ;  /* 0x00000006b5067221 */ /* 0x000fe20000010000 */
[-C--:B------:R-:W-:Y:S01]  /*147e0*/  FMUL.FTZ R94, R94, R9.reuse ;  /* 0x000000095e5e7220 */ /* 0x080fe20000410000 */
[----:B------:R-:W0:Y:S01]  /*147f0*/  MUFU.EX2 R61, R61 ;  /* 0x0000003d003d7308 */ /* 0x000e220000000800 */
[----:B------:R-:W-:Y:S01]  /*14800*/  FADD.FTZ R48, R160, R5 ;  /* 0x00000005a0307221 */ /* 0x000fe20000010000 */
[----:B------:R-:W-:Y:S01]  /*14810*/  FADD.FTZ R5, R183, R6 ;  /* 0x00000006b7057221 */ /* 0x000fe20000010000 */
[-C--:B------:R-:W-:Y:S01]  /*14820*/  FMUL.FTZ R95, R95, R9.reuse ;  /* 0x000000095f5f7220 */ /* 0x080fe20000410000 */
[-C--:B------:R-:W-:Y:S01]  /*14830*/  FMUL.FTZ R98, R98, R9.reuse ;  /* 0x0000000962627220 */ /* 0x080fe20000410000 */
[----:B------:R-:W-:Y:S01]  /*14840*/  FADD.FTZ R27, R57, R48 ;  /* 0x00000030391b7221 */ /* 0x000fe20000010000 */
[----:B------:R-:W-:Y:S01]  /*14850*/  FADD.FTZ R6, R28, R5 ;  /* 0x000000051c067221 */ /* 0x000fe20000010000 */
[-C--:B------:R-:W-:Y:S01]  /*14860*/  FMUL.FTZ R99, R99, R9.reuse ;  /* 0x0000000963637220 */ /* 0x080fe20000410000 */
[----:B------:R-:W1:Y:S01]  /*14870*/  MUFU.EX2 R173, R173 ;  /* 0x000000ad00ad7308 */ /* 0x000e620000000800 */
[----:B------:R-:W-:Y:S01]  /*14880*/  FADD.FTZ R48, R162, R27 ;  /* 0x0000001ba2307221 */ /* 0x000fe20000010000 */
[----:B------:R-:W-:Y:S01]  /*14890*/  FADD.FTZ R5, R177, R6 ;  /* 0x00000006b1057221 */ /* 0x000fe20000010000 */
[-C--:B------:R-:W-:Y:S01]  /*148a0*/  FMUL.FTZ R102, R102, R9.reuse ;  /* 0x0000000966667220 */ /* 0x080fe20000410000 */
[-C--:B------:R-:W-:Y:S01]  /*148b0*/  FMUL.FTZ R103, R103, R9.reuse ;  /* 0x0000000967677220 */ /* 0x080fe20000410000 */
[-C--:B------:R-:W-:Y:S01]  /*148c0*/  FMUL.FTZ R106, R106, R9.reuse ;  /* 0x000000096a6a7220 */ /* 0x080fe20000410000 */
[----:B------:R-:W-:Y:S01]  /*148d0*/  FADD.FTZ R6, R30, R5 ;  /* 0x000000051e067221 */ /* 0x000fe20000010000 */
[-C--:B------:R-:W-:Y:S01]  /*148e0*/  FMUL.FTZ R107, R107, R9.reuse ;  /* 0x000000096b6b7220 */ /* 0x080fe20000410000 */
[----:B------:R-:W3:Y:S01]  /*148f0*/  MUFU.EX2 R156, R156 ;  /* 0x0000009c009c7308 */ /* 0x000ee20000000800 */
        /* <DEDUP_REMOVED lines=8> */
[-C--:B------:R-:W-:Y:S01]  /*14980*/  FMUL.FTZ R118, R118, R9.reuse ;  /* 0x0000000976767220 */ /* 0x080fe20000410000 */
[----:B-1----:R-:W-:Y:S01]  /*14990*/  FADD.FTZ R5, R173, R6 ;  /* 0x00000006ad057221 */ /* 0x002fe20000010000 */
[-C--:B------:R-:W-:Y:S01]  /*149a0*/  FMUL.FTZ R119, R119, R9.reuse ;  /* 0x0000000977777220 */ /* 0x080fe20000410000 */
[-C--:B------:R-:W-:Y:S01]  /*149b0*/  FMUL.FTZ R122, R122, R9.reuse ;  /* 0x000000097a7a7220 */ /* 0x080fe20000410000 */
[-C--:B------:R-:W-:Y:S01]  /*149c0*/  FMUL.FTZ R123, R123, R9.reuse ;  /* 0x000000097b7b7220 */ /* 0x080fe20000410000 */
[-C--:B------:R-:W-:Y:S01]  /*149d0*/  FMUL.FTZ R126, R126, R9.reuse ;  /* 0x000000097e7e7220 */ /* 0x080fe20000410000 */
[-C--:B------:R-:W-:Y:S01]  /*149e0*/  FMUL.FTZ R127, R127, R9.reuse ;  /* 0x000000097f7f7220 */ /* 0x080fe20000410000 */
[----:B------:R-:W1:Y:S01]  /*149f0*/  MUFU.EX2 R65, R65 ;  /* 0x0000004100417308 */ /* 0x000e620000000800 */
        /* <DEDUP_REMOVED lines=16> */
[----:B-1----:R-:W-:Y:S01]  /*14b00*/  FADD.FTZ R11, R65, R48 ;  /* 0x00000030410b7221 */ /* 0x002fe20000010000 */
[----:B------:R-:W-:Y:S01]  /*14b10*/  F2FP.BF16.F32.PACK_AB R178, R29, R178 ;  /* 0x000000b21db2723e */ /* 0x000fe200000010ff */
[----:B------:R-:W-:Y:S01]  /*14b20*/  IMAD.MOV.U32 R184, RZ, RZ, R215 ;  /* 0x000000ffffb87224 */ /* 0x000fe200078e00d7 */
[----:B------:R-:W-:Y:S01]  /*14b30*/  F2FP.BF16.F32.PACK_AB R172, R33, R172 ;  /* 0x000000ac21ac723e */ /* 0x000fe200000010ff */
[----:B------:R-:W-:Y:S01]  /*14b40*/  IMAD.MOV.U32 R0, RZ, RZ, R10 ;  /* 0x000000ffff007224 */ /* 0x000fe200078e000a */
[----:B------:R-:W-:Y:S01]  /*14b50*/  F2FP.BF16.F32.PACK_AB R174, R37, R174 ;  /* 0x000000ae25ae723e */ /* 0x000fe200000010ff */
[----:B------:R-:W-:Y:S01]  /*14b60*/  IMAD.MOV.U32 R9, RZ, RZ, R12 ;  /* 0x000000ffff097224 */ /* 0x000fe200078e000c */
[----:B------:R-:W1:Y:S01]  /*14b70*/  MUFU.EX2 R36, R36 ;  /* 0x0000002400247308 */ /* 0x000e620000000800 */
[----:B---3--:R-:W-:Y:S01]  /*14b80*/  FADD.FTZ R5, R175, R6 ;  /* 0x00000006af057221 */ /* 0x008fe20000010000 */
[----:B------:R-:W-:-:S02]  /*14b90*/  F2FP.BF16.F32.PACK_AB R168, R41, R168 ;  /* 0x000000a829a8723e */ /* 0x000fc400000010ff */
[----:B------:R-:W-:Y:S02]  /*14ba0*/  F2FP.BF16.F32.PACK_AB R170, R45, R170 ;  /* 0x000000aa2daa723e */ /* 0x000fe400000010ff */
[----:B------:R-:W-:Y:S02]  /*14bb0*/  F2FP.BF16.F32.PACK_AB R164, R49, R164 ;  /* 0x000000a431a4723e */ /* 0x000fe400000010ff */
[----:B------:R-:W3:Y:S01]  /*14bc0*/  MUFU.EX2 R69, R69 ;  /* 0x0000004500457308 */ /* 0x000ee20000000800 */
[----:B0-----:R-:W-:Y:S01]  /*14bd0*/  FADD.FTZ R48, R158, R11 ;  /* 0x0000000b9e307221 */ /* 0x001fe20000010000 */
[----:B------:R-:W-:Y:S02]  /*14be0*/  F2FP.BF16.F32.PACK_AB R166, R53, R166 ;  /* 0x000000a635a6723e */ /* 0x000fe400000010ff */
[----:B------:R-:W-:Y:S02]  /*14bf0*/  F2FP.BF16.F32.PACK_AB R160, R57, R160 ;  /* 0x000000a039a0723e */ /* 0x000fe400000010ff */
[----:B------:R-:W-:-:S02]  /*14c00*/  F2FP.BF16.F32.PACK_AB R162, R61, R162 ;  /* 0x000000a23da2723e */ /* 0x000fc400000010ff */
[----:B------:R-:W0:Y:S01]  /*14c10*/  MUFU.EX2 R169, R169 ;  /* 0x000000a900a97308 */ /* 0x000e220000000800 */
[----:B-1----:R-:W-:Y:S01]  /*14c20*/  FADD.FTZ R6, R36, R5 ;  /* 0x0000000524067221 */ /* 0x002fe20000010000 */
[----:B------:R-:W-:Y:S02]  /*14c30*/  F2FP.BF16.F32.PACK_AB R156, R65, R156 ;  /* 0x0000009c419c723e */ /* 0x000fe400000010ff */
[----:B------:R-:W-:Y:S02]  /*14c40*/  F2FP.BF16.F32.PACK_AB R181, R181, R26 ;  /* 0x0000001ab5b5723e */ /* 0x000fe400000010ff */
[----:B------:R-:W-:Y:S02]  /*14c50*/  F2FP.BF16.F32.PACK_AB R183, R28, R183 ;  /* 0x000000b71cb7723e */ /* 0x000fe400000010ff */
[----:B------:R-:W1:Y:S01]  /*14c60*/  MUFU.EX2 R24, R24 ;  /* 0x0000001800187308 */ /* 0x000e620000000800 */
[C---:B---3--:R-:W-:Y:S01]  /*14c70*/  FADD.FTZ R11, R69.reuse, R48 ;  /* 0x00000030450b7221 */ /* 0x048fe20000010000 */
[----:B------:R-:W-:-:S02]  /*14c80*/  F2FP.BF16.F32.PACK_AB R158, R69, R158 ;  /* 0x0000009e459e723e */ /* 0x000fc400000010ff */
[----:B------:R-:W-:Y:S02]  /*14c90*/  F2FP.BF16.F32.PACK_AB R177, R30, R177 ;  /* 0x000000b11eb1723e */ /* 0x000fe400000010ff */
[----:B------:R-:W-:Y:S02]  /*14ca0*/  F2FP.BF16.F32.PACK_AB R179, R32, R179 ;  /* 0x000000b320b3723e */ /* 0x000fe400000010ff */
[----:B------:R-:W3:Y:S01]  /*14cb0*/  MUFU.EX2 R73, R73 ;  /* 0x0000004900497308 */ /* 0x000ee20000000800 */
[----:B0-----:R-:W-:Y:S01]  /*14cc0*/  FADD.FTZ R5, R169, R6 ;  /* 0x00000006a9057221 */ /* 0x001fe20000010000 */
[----:B------:R-:W-:Y:S02]  /*14cd0*/  F2FP.BF16.F32.PACK_AB R173, R34, R173 ;  /* 0x000000ad22ad723e */ /* 0x000fe400000010ff */
[----:B------:R-:W-:-:S04]  /*14ce0*/  F2FP.BF16.F32.PACK_AB R175, R36, R175 ;  /* 0x000000af24af723e */ /* 0x000fc800000010ff */
[----:B------:R-:W0:Y:S01]  /*14cf0*/  MUFU.EX2 R38, R38 ;  /* 0x0000002600267308 */ /* 0x000e220000000800 */
[----:B-1----:R-:W-:-:S07]  /*14d00*/  FADD.FTZ R48, R24, R11 ;  /* 0x0000000b18307221 */ /* 0x002fce0000010000 */
[----:B------:R-:W1:Y:S01]  /*14d10*/  MUFU.EX2 R171, R171 ;  /* 0x000000ab00ab7308 */ /* 0x000e620000000800 */
[C---:B---3--:R-:W-:Y:S01]  /*14d20*/  F2FP.BF16.F32.PACK_AB R152, R73.reuse, R24 ;  /* 0x000000184998723e */ /* 0x048fe200000010ff */
[----:B------:R-:W-:-:S06]  /*14d30*/  FADD.FTZ R11, R73, R48 ;  /* 0x00000030490b7221 */ /* 0x000fcc0000010000 */
[----:B------:R-:W3:Y:S01]  /*14d40*/  MUFU.EX2 R40, R40 ;  /* 0x0000002800287308 */ /* 0x000ee20000000800 */
[C---:B0-----:R-:W-:Y:S01]  /*14d50*/  FADD.FTZ R24, R38.reuse, R5 ;  /* 0x0000000526187221 */ /* 0x041fe20000010000 */
[----:B------:R-:W-:-:S06]  /*14d60*/  F2FP.BF16.F32.PACK_AB R169, R38, R169 ;  /* 0x000000a926a9723e */ /* 0x000fcc00000010ff */
[----:B------:R-:W0:Y:S01]  /*14d70*/  MUFU.EX2 R165, R165 ;  /* 0x000000a500a57308 */ /* 0x000e220000000800 */
[----:B-1----:R-:W-:-:S07]  /*14d80*/  FADD.FTZ R5, R171, R24 ;  /* 0x00000018ab057221 */ /* 0x002fce0000010000 */
[----:B------:R-:W1:Y:S01]  /*14d90*/  MUFU.EX2 R42, R42 ;  /* 0x0000002a002a7308 */ /* 0x000e620000000800 */
[C---:B---3--:R-:W-:Y:S01]  /*14da0*/  FADD.FTZ R24, R40.reuse, R5 ;  /* 0x0000000528187221 */ /* 0x048fe20000010000 */
[----:B------:R-:W-:-:S06]  /*14db0*/  F2FP.BF16.F32.PACK_AB R171, R40, R171 ;  /* 0x000000ab28ab723e */ /* 0x000fcc00000010ff */
[----:B------:R-:W3:Y:S01]  /*14dc0*/  MUFU.EX2 R167, R167 ;  /* 0x000000a700a77308 */ /* 0x000ee20000000800 */
[----:B0-----:R-:W-:-:S07]  /*14dd0*/  FADD.FTZ R5, R165, R24 ;  /* 0x00000018a5057221 */ /* 0x001fce0000010000 */
[----:B------:R-:W0:Y:S01]  /*14de0*/  MUFU.EX2 R44, R63 ;  /* 0x0000003f002c7308 */ /* 0x000e220000000800 */
[C---:B-1----:R-:W-:Y:S01]  /*14df0*/  FADD.FTZ R24, R42.reuse, R5 ;  /* 0x000000052a187221 */ /* 0x042fe20000010000 */
[----:B------:R-:W-:-:S06]  /*14e00*/  F2FP.BF16.F32.PACK_AB R165, R42, R165 ;  /* 0x000000a52aa5723e */ /* 0x000fcc00000010ff */
[----:B------:R-:W1:Y:S01]  /*14e10*/  MUFU.EX2 R161, R161 ;  /* 0x000000a100a17308 */ /* 0x000e620000000800 */
[----:B---3--:R-:W-:-:S07]  /*14e20*/  FADD.FTZ R5, R167, R24 ;  /* 0x00000018a7057221 */ /* 0x008fce0000010000 */
        /* <DEDUP_REMOVED lines=31> */
[----:B0-----:R-:W-:Y:S01]  /*15020*/  FADD.FTZ R5, R86, R5 ;  /* 0x0000000556057221 */ /* 0x001fe20000010000 */
[C---:B-1----:R-:W-:Y:S01]  /*15030*/  FADD.FTZ R6, R77.reuse, R48 ;  /* 0x000000304d067221 */ /* 0x042fe20000010000 */
[----:B------:R-:W-:Y:S02]  /*15040*/  F2FP.BF16.F32.PACK_AB R154, R77, R154 ;  /* 0x0000009a4d9a723e */ /* 0x000fe400000010ff */
[C---:B---3--:R-:W-:Y:S01]  /*15050*/  FADD.FTZ R5, R87.reuse, R5 ;  /* 0x0000000557057221 */ /* 0x048fe20000010000 */
[----:B------:R-:W-:Y:S01]  /*15060*/  F2FP.BF16.F32.PACK_AB R155, R87, R86 ;  /* 0x00000056579b723e */ /* 0x000fe200000010ff */
[----:B--2---:R-:W-:Y:S06]  /*15070*/  @P3 BRA `(.L_x_1538) ;  /* 0xffffffcc00803947 */ /* 0x004fec000383ffff */
[----:B------:R-:W-:Y:S02]  /*15080*/  IMAD.MOV.U32 R9, RZ, RZ, R12 ;  /* 0x000000ffff097224 */ /* 0x000fe400078e000c */
[----:B------:R-:W-:Y:S02]  /*15090*/  IMAD.MOV.U32 R0, RZ, RZ, R10 ;  /* 0x000000ffff007224 */ /* 0x000fe400078e000a */
[----:B------:R-:W-:Y:S02]  /*150a0*/  IMAD.MOV.U32 R184, RZ, RZ, R215 ;  /* 0x000000ffffb87224 */ /* 0x000fe400078e00d7 */
[----:B------:R-:W-:-:S07]  /*150b0*/  IMAD.MOV.U32 R186, RZ, RZ, R15 ;  /* 0x000000ffffba7224 */ /* 0x000fce00078e000f */
.L_x_1520:
[----:B------:R-:W0:Y:S01]  /*150c0*/  LDC R13, c[0x0][0x9e4] ;  /* 0x00027900ff0d7b82 */ /* 0x000e220000000800 */
[----:B------:R-:W-:-:S05]  /*150d0*/  IADD3 R4, R192, 0x80, -R193 ;  /* 0x00000080c0047810 */ /* 0x000fca0007ffe8c1 */
[----:B------:R-:W-:-:S04]  /*150e0*/  IMAD R4, R197, 0x80, R4 ;  /* 0x00000080c5047824 */ /* 0x000fc800078e0204 */
[----:B------:R-:W-:Y:S01]  /*150f0*/  IMAD.IADD R7, R4, 0x1, -R7 ;  /* 0x0000000104077824 */ /* 0x000fe200078e0a07 */
[----:B0-----:R-:W-:-:S13]  /*15100*/  ISETP.GE.AND P5, PT, R13, 0x1, PT ;  /* 0x000000010d00780c */ /* 0x001fda0003fa6270 */
[----:B------:R-:W-:Y:S05]  /*15110*/  @!P5 BRA `(.L_x_1539) ;  /* 0x000000000044d947 */ /* 0x000fea0003800000 */
        /* <DEDUP_REMOVED lines=10> */
.L_x_1541:
[----:B------:R-:W-:-:S13]  /*151c0*/  ISETP.NE.AND P2, PT, R13, 0x1, PT ;  /* 0x000000010d00780c */ /* 0x000fda0003f45270 */
[----:B------:R-:W0:Y:S02]  /*151d0*/  @P2 LDC.64 R10, c[0x0][0x9e8] ;  /* 0x00027a00ff0a2b82 */ /* 0x000e240000000a00 */
[----:B0-----:R-:W-:-:S05]  /*151e0*/  @P2 IMAD.HI.U32 R10, R4, R10, RZ ;  /* 0x0000000a040a2227 */ /* 0x001fca00078e00ff */
[----:B------:R-:W-:-:S07]  /*151f0*/  @P2 SHF.R.U32.HI R4, RZ, R11, R10 ;  /* 0x0000000bff042219 */ /* 0x000fce000001160a */
.L_x_1542:
[----:B------:R-:W-:Y:S05]  /*15200*/  BSYNC B0 ;  /* 0x0000000000007941 */ /* 0x000fea0003800000 */
.L_x_1540:
[----:B------:R-:W-:-:S05]  /*15210*/  IMAD R4, R4, R13, RZ ;  /* 0x0000000d04047224 */ /* 0x000fca00078e02ff */
[----:B------:R-:W-:-:S07]  /*15220*/  VIMNMX R7, R7, R4, !PT ;  /* 0x0000000407077248 */ /* 0x000fce0007fe0100 */
.L_x_1539:
[----:B------:R-:W-:-:S05]  /*15230*/  VIADD R7, R7, 0x7f ;  /* 0x0000007f07077836 */ /* 0x000fca0000000000 */
[----:B------:R-:W-:-:S04]  /*15240*/  SHF.R.S32.HI R4, RZ, 0x1f, R7 ;  /* 0x0000001fff047819 */ /* 0x000fc80000011407 */
[----:B------:R-:W-:-:S04]  /*15250*/  LEA.HI R4, R4, R7, RZ, 0x7 ;  /* 0x0000000704047211 */ /* 0x000fc800078f38ff */
[----:B------:R-:W-:-:S04]  /*15260*/  SHF.R.S32.HI R7, RZ, 0x7, R4 ;  /* 0x00000007ff077819 */ /* 0x000fc80000011404 */
[----:B------:R-:W-:-:S04]  /*15270*/  VIMNMX R7, R198, R7, !PT ;  /* 0x00000007c6077248 */ /* 0x000fc80007fe0100 */
[----:B------:R-:W-:-:S13]  /*15280*/  ISETP.GE.AND P2, PT, R3, R7, PT ;  /* 0x000000070300720c */ /* 0x000fda0003f46270 */
[----:B------:R-:W-:Y:S05]  /*15290*/  @!P2 BRA `(.L_x_1543) ;  /* 0x000000200084a947 */ /* 0x000fea0003800000 */
[----:B------:R-:W-:Y:S02]  /*152a0*/  IMAD.MOV.U32 R4, RZ, RZ, R9 ;  /* 0x000000ffff047224 */ /* 0x000fe400078e0009 */
[----:B------:R-:W-:Y:S02]  /*152b0*/  IMAD.MOV.U32 R15, RZ, RZ, R0 ;  /* 0x000000ffff0f7224 */ /* 0x000fe400078e0000 */
[----:B------:R-:W-:Y:S02]  /*152c0*/  IMAD.MOV.U32 R20, RZ, RZ, R186 ;  /* 0x000000ffff147224 */ /* 0x000fe400078e00ba */
[----:B------:R-:W-:-:S07]  /*152d0*/  IMAD.MOV.U32 R14, RZ, RZ, R184 ;  /* 0x000000ffff0e7224 */ /* 0x000fce00078e00b8 */
.L_x_1553:
        /* <DEDUP_REMOVED lines=10> */
.L_x_1545:
[----:B------:R-:W-:Y:S01]  /*15380*/  IMAD R0, R184, 0x8, R2 ;  /* 0x00000008b8007824 */ /* 0x000fe200078e0202 */
[----:B------:R-:W-:-:S04]  /*15390*/  SHF.L.U32 R9, R186, 0x1f, RZ ;  /* 0x0000001fba097819 */ /* 0x000fc800000006ff */
[----:B------:R0:W1:Y:S01]  /*153a0*/  SYNCS.PHASECHK.TRANS64.TRYWAIT P3, [R0+URZ+0x28830], R9 ;  /* 0x02883009000075a7 */ /* 0x000062000806017f */
[----:B------:R-:W-:Y:S05]  /*153b0*/  @!P0 BRA `(.L_x_1546) ;  /* 0x0000000000048947 */ /* 0x000fea0003800000 */
[----:B------:R-:W-:Y:S01]  /*153c0*/  BPT.TRAP 0x1 ;  /* 0x000000040000795c */ /* 0x000fe20000300000 */
.L_x_1546:
[----:B------:R-:W-:Y:S04]  /*153d0*/  BSSY B0, `(.L_x_1544) ;  /* 0x0000004000007945 */ /* 0x000fe80003800000 */
[----:B-1----:R-:W-:Y:S05]  /*153e0*/  @P3 BRA `(.L_x_1547) ;  /* 0x0000000000083947 */ /* 0x002fea0003800000 */
[----:B------:R-:W1:Y:S02]  /*153f0*/  SYNCS.PHASECHK.TRANS64.TRYWAIT P3, [R0+URZ+0x28830], R9 ;  /* 0x02883009000075a7 */ /* 0x000e64000806017f */
[----:B-1----:R-:W-:Y:S05]  /*15400*/  @!P3 BRA `(.L_x_1548) ;  /* 0x000000f40064b947 */ /* 0x002fea0003800000 */
.L_x_1547:
[----:B------:R-:W-:Y:S05]  /*15410*/  BSYNC B0 ;  /* 0x0000000000007941 */ /* 0x000fea0003800000 */
.L_x_1544:
        /* <DEDUP_REMOVED lines=64> */
.L_x_1550:
[----:B------:R-:W-:Y:S01]  /*15820*/  SHF.L.U32 R0, R20, 0x1f, RZ ;  /* 0x0000001f14007819 */ /* 0x000fe200000006ff */
[----:B------:R-:W-:-:S04]  /*15830*/  IMAD R9, R14, 0x8, R2 ;  /* 0x000000080e097824 */ /* 0x000fc800078e0202 */
[----:B------:R0:W1:Y:S01]  /*15840*/  SYNCS.PHASECHK.TRANS64.TRYWAIT P2, [R9+URZ+0x28850], R0 ;  /* 0x02885000090075a7 */ /* 0x000062000804017f */
[----:B------:R-:W-:Y:S05]  /*15850*/  @!P0 BRA `(.L_x_1551) ;  /* 0x0000000000048947 */ /* 0x000fea0003800000 */
[----:B------:R-:W-:Y:S01]  /*15860*/  BPT.TRAP 0x1 ;  /* 0x000000040000795c */ /* 0x000fe20000300000 */
.L_x_1551:
[----:B-1----:R-:W-:Y:S05]  /*15870*/  @P2 BRA `(.L_x_1549) ;  /* 0x0000000000082947 */ /* 0x002fea0003800000 */
[----:B------:R-:W1:Y:S02]  /*15880*/  SYNCS.PHASECHK.TRANS64.TRYWAIT P2, [R9+URZ+0x28850], R0 ;  /* 0x02885000090075a7 */ /* 0x000e64000804017f */
[----:B-1----:R-:W-:Y:S05]  /*15890*/  @!P2 BRA `(.L_x_1552) ;  /* 0x000000f00054a947 */ /* 0x002fea0003800000 */
.L_x_1549:
[----:B01----:R-:W-:Y:S01]  /*158a0*/  VIADD R0, R2, 0x400 ;  /* 0x0000040002007836 */ /* 0x003fe20000000000 */
[----:B------:R-:W-:Y:S05]  /*158b0*/  WARPSYNC.ALL ;  /* 0x0000000000007948 */ /* 0x000fea0003800000 */
[----:B------:R-:W-:-:S04]  /*158c0*/  SHF.R.U32.HI R0, RZ, 0x4, R0 ;  /* 0x00000004ff007819 */ /* 0x000fc80000011600 */
[----:B------:R-:W-:-:S04]  /*158d0*/  LOP3.LUT R0, R0, 0x3fff, RZ, 0xc0, !PT ;  /* 0x00003fff00007812 */ /* 0x000fc800078ec0ff */
[----:B------:R-:W-:-:S05]  /*158e0*/  LOP3.LUT R11, R0, 0x4000000, RZ, 0xfc, !PT ;  /* 0x04000000000b7812 */ /* 0x000fca00078efcff */
[----:B------:R-:W-:Y:S01]  /*158f0*/  IMAD R10, R14, 0x800, R11 ;  /* 0x000008000e0a7824 */ /* 0x000fe200078e020b */
[----:B------:R-:W-:Y:S01]  /*15900*/  WARPGROUP.ARRIVE ;  /* 0x00000000000079c5 */ /* 0x000fe20000000000 */
[----:B------:R-:W-:Y:S01]  /*15910*/  IMAD.MOV.U32 R11, RZ, RZ, 0x40000040 ;  /* 0x40000040ff0b7424 */ /* 0x000fe200078e00ff */
[----:B------:R-:W-:Y:S01]  /*15920*/  FMNMX.FTZ R0, R24, R15, !PT ;  /* 0x0000000f18007209 */ /* 0x000fe20007810000 */
[C---:B------:R-:W-:Y:S01]  /*15930*/  VIADD R12, R10.reuse, 0x80 ;  /* 0x000000800a0c7836 */ /* 0x040fe20000000000 */
[----:B------:R-:W-:Y:S01]  /*15940*/  R2UR UR6, R10 ;  /* 0x000000000a0672ca */ /* 0x000fe200000e0000 */
[----:B------:R-:W-:Y:S01]  /*15950*/  IMAD.MOV.U32 R13, RZ, RZ, 0x40000040 ;  /* 0x40000040ff0d7424 */ /* 0x000fe200078e00ff */
[----:B------:R-:W-:Y:S01]  /*15960*/  R2UR UR7, R11 ;  /* 0x000000000b0772ca */ /* 0x000fe200000e0000 */
[----:B------:R-:W-:Y:S01]  /*15970*/  UMOV UR44, UR47 ;  /* 0x0000002f002c7c82 */ /* 0x000fe20008000000 */
[----:B------:R-:W-:Y:S01]  /*15980*/  FMNMX.FTZ R9, R25, R0, !PT ;  /* 0x0000000019097209 */ /* 0x000fe20007810000 */
[----:B------:R-:W0:Y:S01]  /*15990*/  S2R R199, SR_TID.X ;  /* 0x0000000000c77919 */ /* 0x000e220000002100 */
[C---:B------:R-:W-:Y:S01]  /*159a0*/  ISETP.GT.AND P2, PT, R3.reuse, R7, PT ;  /* 0x000000070300720c */ /* 0x040fe20003f44270 */
[----:B------:R-:W-:Y:S01]  /*159b0*/  VIADD R3, R3, 0xffffffff ;  /* 0xffffffff03037836 */ /* 0x000fe20000000000 */
        /* <DEDUP_REMOVED lines=8> */
[----:B------:R-:W-:-:S04]  /*15a40*/  FMNMX.FTZ R9, R33, R0, !PT ;  /* 0x0000000021097209 */ /* 0x000fc80007810000 */
[----:B------:R-:W-:-:S04]  /*15a50*/  FMNMX.FTZ R0, R36, R9, !PT ;  /* 0x0000000924007209 */ /* 0x000fc80007810000 */
        /* <DEDUP_REMOVED lines=26> */
[----:B------:R-:W0:Y:S01]  /*15c00*/  SHFL.BFLY PT, R0, R9, 0x2, 0x1f ;  /* 0x0c401f0009007f89 */ /* 0x000e2200000e0000 */
[----:B------:R-:W-:Y:S02]  /*15c10*/  WARPGROUP.DEPBAR.LE gsb0, 0x0 ;  /* 0x00008000000079c5 */ /* 0x000fe40000010000 */
[----:B------:R-:W-:Y:S01]  /*15c20*/  WARPGROUP.ARRIVE ;  /* 0x00000000000079c5 */ /* 0x000fe20000000000 */
[----:B0-----:R-:W-:-:S05]  /*15c30*/  FMNMX.FTZ R20, R9, R0, !PT ;  /* 0x0000000009147209 */ /* 0x001fca0007810000 */
[----:B------:R-:W-:Y:S01]  /*15c40*/  HGMMA.64x128x16.F32.BF16 R88, R176, gdesc[UR4].tnspB, R88, gsb0 ;  /* 0x41e00004b0587df0 */ /* 0x000fe20008001858 */
[----:B------:R-:W-:Y:S01]  /*15c50*/  R2UR UR6, R12 ;  /* 0x000000000c0672ca */ /* 0x000fe200000e0000 */
[----:B------:R-:W-:Y:S01]  /*15c60*/  VIADD R12, R10, 0x180 ;  /* 0x000001800a0c7836 */ /* 0x000fe20000000000 */
[----:B------:R-:W-:Y:S01]  /*15c70*/  R2UR UR7, R13 ;  /* 0x000000000d0772ca */ /* 0x000fe200000e0000 */
[----:B------:R-:W-:Y:S01]  /*15c80*/  IMAD.MOV.U32 R13, RZ, RZ, 0x40000040 ;  /* 0x40000040ff0d7424 */ /* 0x000fe200078e00ff */
[----:B------:R-:W0:Y:S02]  /*15c90*/  SHFL.BFLY PT, R11, R20, 0x1, 0x1f ;  /* 0x0c201f00140b7f89 */ /* 0x000e2400000e0000 */
[----:B0-----:R-:W-:-:S05]  /*15ca0*/  FMNMX.FTZ R0, R20, R11, !PT ;  /* 0x0000000b14007209 */ /* 0x001fca0007810000 */
[C---:B------:R-:W-:Y:S01]  /*15cb0*/  FADD.FTZ R11, -R0.reuse, R15 ;  /* 0x0000000f000b7221 */ /* 0x040fe20000010100 */
[----:B------:R-:W-:-:S03]  /*15cc0*/  FMUL.FTZ R15, R0, UR44 ;  /* 0x0000002c000f7c20 */ /* 0x000fc60008410000 */
[----:B------:R-:W-:Y:S01]  /*15cd0*/  FMUL.FTZ R11, R11, UR44 ;  /* 0x0000002c0b0b7c20 */ /* 0x000fe20008410000 */
[--C-:B------:R-:W-:Y:S01]  /*15ce0*/  FFMA.FTZ R180, R24, UR44, -R15.reuse ;  /* 0x0000002c18b47c23 */ /* 0x100fe2000801080f */
[--C-:B------:R-:W-:Y:S01]  /*15cf0*/  FFMA.FTZ R21, R25, UR44, -R15.reuse ;  /* 0x0000002c19157c23 */ /* 0x100fe2000801080f */
[--C-:B------:R-:W-:Y:S01]  /*15d00*/  FFMA.FTZ R182, R28, UR44, -R15.reuse ;  /* 0x0000002c1cb67c23 */ /* 0x100fe2000801080f */
[--C-:B------:R-:W-:Y:S01]  /*15d10*/  FFMA.FTZ R25, R29, UR44, -R15.reuse ;  /* 0x0000002c1d197c23 */ /* 0x100fe2000801080f */
[--C-:B------:R-:W-:Y:S01]  /*15d20*/  FFMA.FTZ R29, R33, UR44, -R15.reuse ;  /* 0x0000002c211d7c23 */ /* 0x100fe2000801080f */
[----:B------:R-:W-:Y:S01]  /*15d30*/  MUFU.EX2 R11, R11 ;  /* 0x0000000b000b7308 */ /* 0x000fe20000000800 */
[--C-:B------:R-:W-:Y:S01]  /*15d40*/  FFMA.FTZ R37, R37, UR44, -R15.reuse ;  /* 0x0000002c25257c23 */ /* 0x100fe2000801080f */
[--C-:B------:R-:W-:Y:S01]  /*15d50*/  FFMA.FTZ R41, R41, UR44, -R15.reuse ;  /* 0x0000002c29297c23 */ /* 0x100fe2000801080f */
[--C-:B------:R-:W-:Y:S01]  /*15d60*/  FFMA.FTZ R33, R45, UR44, -R15.reuse ;  /* 0x0000002c2d217c23 */ /* 0x100fe2000801080f */
[--C-:B------:R-:W-:Y:S01]  /*15d70*/  FFMA.FTZ R45, R49, UR44, -R15.reuse ;  /* 0x0000002c312d7c23 */ /* 0x100fe2000801080f */
[--C-:B------:R-:W-:Y:S01]  /*15d80*/  FFMA.FTZ R49, R53, UR44, -R15.reuse ;  /* 0x0000002c35317c23 */ /* 0x100fe2000801080f */
[--C-:B------:R-:W-:Y:S01]  /*15d90*/  FFMA.FTZ R53, R57, UR44, -R15.reuse ;  /* 0x0000002c39357c23 */ /* 0x100fe2000801080f */
[--C-:B------:R-:W-:Y:S01]  /*15da0*/  FFMA.FTZ R57, R61, UR44, -R15.reuse ;  /* 0x0000002c3d397c23 */ /* 0x100fe2000801080f */
[----:B------:R-:W0:Y:S01]  /*15db0*/  MUFU.EX2 R180, R180 ;  /* 0x000000b400b47308 */ /* 0x000e220000000800 */
[--C-:B------:R-:W-:Y:S01]  /*15dc0*/  FFMA.FTZ R61, R65, UR44, -R15.reuse ;  /* 0x0000002c413d7c23 */ /* 0x100fe2000801080f */
[--C-:B------:R-:W-:Y:S01]  /*15dd0*/  FFMA.FTZ R69, R69, UR44, -R15.reuse ;  /* 0x0000002c45457c23 */ /* 0x100fe2000801080f */
[--C-:B------:R-:W-:Y:S01]  /*15de0*/  FFMA.FTZ R65, R73, UR44, -R15.reuse ;  /* 0x0000002c49417c23 */ /* 0x100fe2000801080f */
[--C-:B------:R-:W-:Y:S01]  /*15df0*/  FFMA.FTZ R24, R76, UR44, -R15.reuse ;  /* 0x0000002c4c187c23 */ /* 0x100fe2000801080f */
[--C-:B------:R-:W-:Y:S01]  /*15e00*/  FFMA.FTZ R73, R77, UR44, -R15.reuse ;  /* 0x0000002c4d497c23 */ /* 0x100fe2000801080f */
[--C-:B------:R-:W-:Y:S01]  /*15e10*/  FFMA.FTZ R28, R80, UR44, -R15.reuse ;  /* 0x0000002c501c7c23 */ /* 0x100fe2000801080f */
[----:B------:R-:W-:Y:S01]  /*15e20*/  FFMA.FTZ R77, R81, UR44, -R15 ;  /* 0x0000002c514d7c23 */ /* 0x000fe2000801080f */
[----:B------:R-:W1:Y:S08]  /*15e30*/  MUFU.EX2 R21, R21 ;  /* 0x0000001500157308 */ /* 0x000e700000000800 */
[----:B------:R-:W-:Y:S01]  /*15e40*/  MUFU.EX2 R182, R182 ;  /* 0x000000b600b67308 */ /* 0x000fe20000000800 */
[----:B0-----:R-:W-:-:S07]  /*15e50*/  FFMA.FTZ R6, R11, R6, R180 ;  /* 0x000000060b067223 */ /* 0x001fce00000100b4 */
[----:B------:R-:W-:Y:S01]  /*15e60*/  MUFU.EX2 R25, R25 ;  /* 0x0000001900197308 */ /* 0x000fe20000000800 */
[----:B-1----:R-:W-:-:S07]  /*15e70*/  F2FP.BF16.F32.PACK_AB R180, R21, R180 ;  /* 0x000000b415b4723e */ /* 0x002fce00000010ff */
        /* <DEDUP_REMOVED lines=10> */
[--C-:B------:R-:W-:Y:S01]  /*15f20*/  FFMA.FTZ R178, R36, UR44, -R15.reuse ;  /* 0x0000002c24b27c23 */ /* 0x100fe2000801080f */
[--C-:B------:R-:W-:Y:S01]  /*15f30*/  FFMA.FTZ R176, R32, UR44, -R15.reuse ;  /* 0x0000002c20b07c23 */ /* 0x100fe2000801080f */
[----:B------:R-:W-:Y:S02]  /*15f40*/  FFMA.FTZ R32, R84, UR44, -R15 ;  /* 0x0000002c54207c23 */ /* 0x000fe4000801080f */
[----:B------:R-:W-:Y:S01]  /*15f50*/  MUFU.EX2 R61, R61 ;  /* 0x0000003d003d7308 */ /* 0x000fe20000000800 */
[----:B------:R-:W-:Y:S01]  /*15f60*/  HGMMA.64x128x16.F32.BF16 R88, R172, gdesc[UR4].tnspB, R88, gsb0 ;  /* 0x41e00004ac587df0 */ /* 0x000fe20008001858 */
[----:B------:R-:W-:Y:S01]  /*15f70*/  R2UR UR6, R12 ;  /* 0x000000000c0672ca */ /* 0x000fe200000e0000 */
[----:B------:R-:W-:Y:S01]  /*15f80*/  VIADD R12, R10, 0x200 ;  /* 0x000002000a0c7836 */ /* 0x000fe20000000000 */
[----:B------:R-:W-:Y:S01]  /*15f90*/  R2UR UR7, R13 ;  /* 0x000000000d0772ca */ /* 0x000fe200000e0000 */
[----:B------:R-:W-:-:S03]  /*15fa0*/  IMAD.MOV.U32 R13, RZ, RZ, 0x40000040 ;  /* 0x40000040ff0d7424 */ /* 0x000fc600078e00ff */
        /* <DEDUP_REMOVED lines=12> */
[----:B------:R-:W-:-:S04]  /*16070*/  FFMA.FTZ R174, R44, UR44, -R15 ;  /* 0x0000002c2cae7c23 */ /* 0x000fc8000801080f */
[----:B------:R-:W-:Y:S01]  /*16080*/  HGMMA.64x128x16.F32.BF16 R88, R168, gdesc[UR4].tnspB, R88, gsb0 ;  /* 0x41e00004a8587df0 */ /* 0x000fe20008001858 */
[----:B------:R-:W-:Y:S01]  /*16090*/  R2UR UR6, R12 ;  /* 0x000000000c0672ca */ /* 0x000fe200000e0000 */
[----:B------:R-:W-:Y:S01]  /*160a0*/  MUFU.EX2 R172, R172 ;  /* 0x000000ac00ac7308 */ /* 0x000fe20000000800 */
[----:B------:R-:W-:Y:S01]  /*160b0*/  R2UR UR7, R13 ;  /* 0x000000000d0772ca */ /* 0x000fe200000e0000 */
[----:B------:R-:W-:Y:S01]  /*160c0*/  IMAD.MOV.U32 R13, RZ, RZ, 0x40000040 ;  /* 0x40000040ff0d7424 */ /* 0x000fe200078e00ff */
        /* <DEDUP_REMOVED lines=19> */
[----:B------:R-:W-:-:S03]  /*16200*/  VIADD R12, R10, 0x280 ;  /* 0x000002800a0c7836 */ /* 0x000fc60000000000 */
[----:B------:R-:W-:-:S04]  /*16210*/  FMNMX.FTZ R20, R62, R9, !PT ;  /* 0x000000093e147209 */ /* 0x000fc80007810000 */
[----:B------:R-:W-:Y:S01]  /*16220*/  FMNMX.FTZ R9, R63, R20, !PT ;  /* 0x000000143f097209 */ /* 0x000fe20007810000 */
[----:B------:R-:W-:-:S06]  /*16230*/  FFMA.FTZ R20, R72, UR44, -R15 ;  /* 0x0000002c48147c23 */ /* 0x000fcc000801080f */
[----:B------:R-:W-:Y:S01]  /*16240*/  MUFU.EX2 R20, R20 ;  /* 0x0000001400147308 */ /* 0x000fe20000000800 */
[----:B------:R-:W-:Y:S02]  /*16250*/  WARPGROUP.DEPBAR.LE gsb0, 0x0 ;  /* 0x00008000000079c5 */ /* 0x000fe40000010000 */
        /* <DEDUP_REMOVED lines=22> */
[----:B0-----:R-:W-:Y:S01]  /*163c0*/  FMNMX.FTZ R9, R12, R9, !PT ;  /* 0x000000090c097209 */ /* 0x001fe20007810000 */
[----:B------:R-:W-:-:S04]  /*163d0*/  VIADD R12, R10, 0x300 ;  /* 0x000003000a0c7836 */ /* 0x000fc80000000000 */
        /* <DEDUP_REMOVED lines=11> */
[----:B------:R-:W-:Y:S01]  /*16490*/  IADD3 R31, -R199, 0xb, RZ ;  /* 0x0000000bc71f7810 */ /* 0x000fe20007ffe1ff */
[--C-:B------:R-:W-:Y:S01]  /*164a0*/  FFMA.FTZ R34, R35, UR44, -R36.reuse ;  /* 0x0000002c23227c23 */ /* 0x100fe20008010824 */
[----:B------:R-:W-:Y:S01]  /*164b0*/  FFMA.FTZ R179, R38, UR44, -R36 ;  /* 0x0000002c26b37c23 */ /* 0x000fe20008010824 */
[----:B------:R-:W-:-:S02]  /*164c0*/  @!P1 IMAD R27, R14, 0x8, R2 ;  /* 0x000000080e1b9824 */ /* 0x000fc400078e0202 */
        /* <DEDUP_REMOVED lines=10> */
[--C-:B------:R-:W-:Y:S01]  /*16570*/  FFMA.FTZ R75, R75, UR44, -R36.reuse ;  /* 0x0000002c4b4b7c23 */ /* 0x100fe20008010824 */
[----:B------:R-:W1:Y:S01]  /*16580*/  MUFU.EX2 R26, R26 ;  /* 0x0000001a001a7308 */ /* 0x000e620000000800 */
[--C-:B------:R-:W-:Y:S01]  /*16590*/  FFMA.FTZ R78, R78, UR44, -R36.reuse ;  /* 0x0000002c4e4e7c23 */ /* 0x100fe20008010824 */
[--C-:B------:R-:W-:Y:S01]  /*165a0*/  FFMA.FTZ R79, R79, UR44, -R36.reuse ;  /* 0x0000002c4f4f7c23 */ /* 0x100fe20008010824 */
[----:B------:R-:W-:Y:S01]  /*165b0*/  FFMA.FTZ R82, R82, UR44, -R36 ;  /* 0x0000002c52527c23 */ /* 0x000fe20008010824 */
[----:B------:R-:W-:-:S02]  /*165c0*/  WARPGROUP.DEPBAR.LE gsb0, 0x0 ;  /* 0x00008000000079c5 */ /* 0x000fc40000010000 */
[----:B------:R-:W-:Y:S01]  /*165d0*/  WARPGROUP.ARRIVE ;  /* 0x00000000000079c5 */ /* 0x000fe20000000000 */
[----:B------:R-:W-:Y:S01]  /*165e0*/  FFMA.FTZ R164, R56, UR44, -R15 ;  /* 0x0000002c38a47c23 */ /* 0x000fe2000801080f */
[----:B------:R-:W2:Y:S01]  /*165f0*/  MUFU.EX2 R183, R183 ;  /* 0x000000b700b77308 */ /* 0x000ea20000000800 */
[----:B0-----:R-:W-:Y:S01]  /*16600*/  FFMA.FTZ R5, R4, R5, R181 ;  /* 0x0000000504057223 */ /* 0x001fe200000100b5 */
[--C-:B------:R-:W-:Y:S01]  /*16610*/  FFMA.FTZ R165, R58, UR44, -R36.reuse ;  /* 0x0000002c3aa57c23 */ /* 0x100fe20008010824 */
[----:B------:R-:W-:Y:S01]  /*16620*/  FFMA.FTZ R166, R60, UR44, -R15 ;  /* 0x0000002c3ca67c23 */ /* 0x000fe2000801080f */
[----:B------:R-:W-:Y:S01]  /*16630*/  HGMMA.64x128x16.F32.BF16 R88, R160, gdesc[UR4].tnspB, R88, gsb0 ;  /* 0x41e00004a0587df0 */ /* 0x000fe20008001858 */
[----:B------:R-:W-:Y:S01]  /*16640*/  R2UR UR6, R12 ;  /* 0x000000000c0672ca */ /* 0x000fe200000e0000 */
[----:B------:R-:W-:Y:S01]  /*16650*/  VIADD R12, R10, 0x380 ;  /* 0x000003800a0c7836 */ /* 0x000fe20000000000 */
[----:B------:R-:W-:Y:S01]  /*16660*/  R2UR UR7, R13 ;  /* 0x000000000d0772ca */ /* 0x000fe200000e0000 */
[----:B------:R-:W-:Y:S01]  /*16670*/  IMAD.MOV.U32 R13, RZ, RZ, 0x40000040 ;  /* 0x40000040ff0d7424 */ /* 0x000fe200078e00ff */
[----:B------:R-:W0:Y:S01]  /*16680*/  MUFU.EX2 R30, R30 ;  /* 0x0000001e001e7308 */ /* 0x000e220000000800 */
[----:B-1----:R-:W-:Y:S01]  /*16690*/  FADD.FTZ R14, R26, R5 ;  /* 0x000000051a0e7221 */ /* 0x002fe20000010000 */
[--C-:B------:R-:W-:Y:S01]  /*166a0*/  FFMA.FTZ R10, R55, UR44, -R36.reuse ;  /* 0x0000002c370a7c23 */ /* 0x100fe20008010824 */
[--C-:B------:R-:W-:Y:S01]  /*166b0*/  FFMA.FTZ R167, R62, UR44, -R36.reuse ;  /* 0x0000002c3ea77c23 */ /* 0x100fe20008010824 */
[----:B------:R-:W-:Y:S01]  /*166c0*/  F2FP.BF16.F32.PACK_AB R181, R26, R181 ;  /* 0x000000b51ab5723e */ /* 0x000fe200000010ff */
[--C-:B------:R-:W-:Y:S01]  /*166d0*/  FFMA.FTZ R83, R83, UR44, -R36.reuse ;  /* 0x0000002c53537c23 */ /* 0x100fe20008010824 */
[----:B------:R-:W-:Y:S01]  /*166e0*/  FFMA.FTZ R86, R86, UR44, -R36 ;  /* 0x0000002c56567c23 */ /* 0x000fe20008010824 */
[----:B------:R-:W-:Y:S01]  /*166f0*/  @!P1 VIADD R27, R27, 0x28860 ;  /* 0x000288601b1b9836 */ /* 0x000fe20000000000 */
[----:B------:R-:W1:Y:S01]  /*16700*/  MUFU.EX2 R177, R177 ;  /* 0x000000b100b17308 */ /* 0x000e620000000800 */
[----:B--2---:R-:W-:-:S03]  /*16710*/  FADD.FTZ R5, R183, R14 ;  /* 0x0000000eb7057221 */ /* 0x004fc60000010000 */
[----:B------:R-:W-:-:S04]  /*16720*/  @!P1 PRMT R27, RZ, 0x654, R27 ;  /* 0x00000654ff1b9816 */ /* 0x000fc8000000001b */
[----:B------:R-:W2:Y:S01]  /*16730*/  MUFU.EX2 R34, R34 ;  /* 0x0000002200227308 */ /* 0x000ea20000000800 */
[C---:B0-----:R-:W-:Y:S01]  /*16740*/  FADD.FTZ R14, R30.reuse, R5 ;  /* 0x000000051e0e7221 */ /* 0x041fe20000010000 */
[----:B------:R-:W-:-:S06]  /*16750*/  F2FP.BF16.F32.PACK_AB R183, R30, R183 ;  /* 0x000000b71eb7723e */ /* 0x000fcc00000010ff */
[----:B------:R-:W0:Y:S01]  /*16760*/  MUFU.EX2 R179, R179 ;  /* 0x000000b300b37308 */ /* 0x000e220000000800 */
[----:B-1----:R-:W-:Y:S01]  /*16770*/  FADD.FTZ R5, R177, R14 ;  /* 0x0000000eb1057221 */ /* 0x002fe20000010000 */
[----:B------:R-:W-:-:S06]  /*16780*/  FFMA.FTZ R14, R67, UR44, -R36 ;  /* 0x0000002c430e7c23 */ /* 0x000fcc0008010824 */
        /* <DEDUP_REMOVED lines=23> */
[----:B------:R-:W-:Y:S01]  /*16900*/  MUFU.EX2 R164, R164 ;  /* 0x000000a400a47308 */ /* 0x000fe20000000800 */
[----:B--2---:R-:W-:-:S07]  /*16910*/  FADD.FTZ R5, R171, R48 ;  /* 0x00000030ab057221 */ /* 0x004fce0000010000 */
[----:B------:R-:W1:Y:S01]  /*16920*/  MUFU.EX2 R165, R165 ;  /* 0x000000a500a57308 */ /* 0x000e620000000800 */
[C---:B0-----:R-:W-:Y:S01]  /*16930*/  FADD.FTZ R30, R10.reuse, R5 ;  /* 0x000000050a1e7221 */ /* 0x041fe20000010000 */
[----:B------:R-:W-:-:S06]  /*16940*/  F2FP.BF16.F32.PACK_AB R171, R10, R171 ;  /* 0x000000ab0aab723e */ /* 0x000fcc00000010ff */
[----:B------:R-:W-:Y:S08]  /*16950*/  MUFU.EX2 R166, R166 ;  /* 0x000000a600a67308 */ /* 0x000ff00000000800 */
[----:B------:R-:W-:Y:S01]  /*16960*/  MUFU.EX2 R167, R167 ;  /* 0x000000a700a77308 */ /* 0x000fe20000000800 */
[----:B-1----:R-:W-:-:S07]  /*16970*/  FADD.FTZ R5, R165, R30 ;  /* 0x0000001ea5057221 */ /* 0x002fce0000010000 */
[----:B------:R-:W-:Y:S01]  /*16980*/  MUFU.EX2 R14, R14 ;  /* 0x0000000e000e7308 */ /* 0x000fe20000000800 */
[----:B------:R-:W-:Y:S02]  /*16990*/  WARPGROUP.DEPBAR.LE gsb0, 0x0 ;  /* 0x00008000000079c5 */ /* 0x000fe40000010000 */
[----:B------:R-:W-:Y:S01]  /*169a0*/  WARPGROUP.ARRIVE ;  /* 0x00000000000079c5 */ /* 0x000fe20000000000 */
[--C-:B------:R-:W-:Y:S01]  /*169b0*/  FFMA.FTZ R160, R64, UR44, -R15.reuse ;  /* 0x0000002c40a07c23 */ /* 0x100fe2000801080f */
[--C-:B------:R-:W-:Y:S01]  /*169c0*/  FFMA.FTZ R161, R66, UR44, -R36.reuse ;  /* 0x0000002c42a17c23 */ /* 0x100fe20008010824 */
[--C-:B------:R-:W-:Y:S01]  /*169d0*/  FFMA.FTZ R162, R68, UR44, -R15.reuse ;  /* 0x0000002c44a27c23 */ /* 0x100fe2000801080f */
[----:B------:R-:W-:Y:S01]  /*169e0*/  FFMA.FTZ R163, R70, UR44, -R36 ;  /* 0x0000002c46a37c23 */ /* 0x000fe20008010824 */
[----:B------:R-:W-:Y:S01]  /*169f0*/  MUFU.EX2 R78, R78 ;  /* 0x0000004e004e7308 */ /* 0x000fe20000000800 */
[----:B------:R-:W-:Y:S01]  /*16a00*/  HGMMA.64x128x16.F32.BF16 R88, R156, gdesc[UR4].tnspB, R88, gsb0 ;  /* 0x41e000049c587df0 */ /* 0x000fe20008001858 */
[----:B------:R-:W-:Y:S01]  /*16a10*/  R2UR UR6, R12 ;  /* 0x000000000c0672ca */ /* 0x000fe200000e0000 */
[----:B------:R-:W-:Y:S01]  /*16a20*/  @!P1 IMAD R12, R184, 0x8, R2 ;  /* 0x00000008b80c9824 */ /* 0x000fe200078e0202 */
[----:B------:R-:W-:Y:S01]  /*16a30*/  R2UR UR7, R13 ;  /* 0x000000000d0772ca */ /* 0x000fe200000e0000 */
[----:B------:R-:W-:-:S02]  /*16a40*/  FFMA.FTZ R15, R85, UR44, -R15 ;  /* 0x0000002c550f7c23 */ /* 0x000fc4000801080f */
[----:B------:R-:W-:Y:S01]  /*16a50*/  @!P1 VIADD R12, R12, 0x28840 ;  /* 0x000288400c0c9836 */ /* 0x000fe20000000000 */
[----:B------:R-:W-:Y:S04]  /*16a60*/  MUFU.EX2 R160, R160 ;  /* 0x000000a000a07308 */ /* 0x000fe80000000800 */
[----:B------:R-:W-:-:S04]  /*16a70*/  @!P1 PRMT R13, RZ, 0x654, R12 ;  /* 0x00000654ff0d9816 */ /* 0x000fc8000000000c */
[----:B------:R-:W0:Y:S08]  /*16a80*/  MUFU.EX2 R12, R59 ;  /* 0x0000003b000c7308 */ /* 0x000e300000000800 */
[----:B------:R-:W-:Y:S08]  /*16a90*/  MUFU.EX2 R161, R161 ;  /* 0x000000a100a17308 */ /* 0x000ff00000000800 */
[----:B------:R-:W-:Y:S01]  /*16aa0*/  MUFU.EX2 R162, R162 ;  /* 0x000000a200a27308 */ /* 0x000fe20000000800 */
[C---:B0-----:R-:W-:Y:S01]  /*16ab0*/  FADD.FTZ R30, R12.reuse, R5 ;  /* 0x000000050c1e7221 */ /* 0x041fe20000010000 */
[----:B------:R-:W-:-:S03]  /*16ac0*/  F2FP.BF16.F32.PACK_AB R165, R12, R165 ;  /* 0x000000a50ca5723e */ /* 0x000fc600000010ff */
[----:B------:R-:W-:-:S03]  /*16ad0*/  FADD.FTZ R5, R167, R30 ;  /* 0x0000001ea7057221 */ /* 0x000fc60000010000 */
[----:B------:R-:W-:Y:S08]  /*16ae0*/  MUFU.EX2 R163, R163 ;  /* 0x000000a300a37308 */ /* 0x000ff00000000800 */
[----:B------:R-:W0:Y:S08]  /*16af0*/  MUFU.EX2 R79, R79 ;  /* 0x0000004f004f7308 */ /* 0x000e300000000800 */
[----:B------:R-:W-:Y:S08]  /*16b00*/  MUFU.EX2 R82, R82 ;  /* 0x0000005200527308 */ /* 0x000ff00000000800 */
[----:B------:R-:W-:Y:S08]  /*16b10*/  MUFU.EX2 R83, R83 ;  /* 0x0000005300537308 */ /* 0x000ff00000000800 */
[----:B------:R-:W-:Y:S08]  /*16b20*/  MUFU.EX2 R86, R86 ;  /* 0x0000005600567308 */ /* 0x000ff00000000800 */
[----:B------:R-:W1:Y:S01]  /*16b30*/  MUFU.EX2 R15, R15 ;  /* 0x0000000f000f7308 */ /* 0x000e620000000800 */
[----:B------:R-:W-:-:S02]  /*16b40*/  WARPGROUP.DEPBAR.LE gsb0, 0x0 ;  /* 0x00008000000079c5 */ /* 0x000fc40000010000 */
[----:B------:R-:W-:Y:S01]  /*16b50*/  WARPGROUP.ARRIVE ;  /* 0x00000000000079c5 */ /* 0x000fe20000000000 */
[----:B------:R-:W-:Y:S01]  /*16b60*/  FFMA.FTZ R157, R74, UR44, -R36 ;  /* 0x0000002c4a9d7c23 */ /* 0x000fe20008010824 */
[----:B------:R-:W-:Y:S02]  /*16b70*/  F2FP.BF16.F32.PACK_AB R156, R65, R20 ;  /* 0x00000014419c723e */ /* 0x000fe400000010ff */
[----:B------:R-:W-:Y:S02]  /*16b80*/  F2FP.BF16.F32.PACK_AB R158, R73, R24 ;  /* 0x00000018499e723e */ /* 0x000fe400000010ff */
[----:B------:R-:W-:Y:S01]  /*16b90*/  HGMMA.64x128x16.F32.BF16 R88, R152, gdesc[UR4].tnspB, R88, gsb0 ;  /* 0x41e0000498587df0 */ /* 0x000fe20008001858 */
[----:B------:R-:W-:Y:S01]  /*16ba0*/  MUFU.EX2 R157, R157 ;  /* 0x0000009d009d7308 */ /* 0x000fe20000000800 */
[----:B0-----:R-:W-:Y:S01]  /*16bb0*/  F2FP.BF16.F32.PACK_AB R159, R79, R78 ;  /* 0x0000004e4f9f723e */ /* 0x001fe200000010ff */
[----:B------:R-:W-:Y:S02]  /*16bc0*/  WARPGROUP.DEPBAR.LE gsb0, 0x0 ;  /* 0x00008000000079c5 */ /* 0x000fe40000010000 */
[----:B------:R0:W-:Y:S06]  /*16bd0*/  BAR.ARV R31, 0x100 ;  /* 0x0004001f0000751d */ /* 0x0001ec0000002000 */
[----:B------:R2:W-:Y:S01]  /*16be0*/  @!P1 SYNCS.ARRIVE.TRANS64.RED.A1T0 RZ, [R13+URZ], RZ ;  /* 0x000000ff0dff99a7 */ /* 0x0005e2000810043f */
[----:B-1----:R-:W-:Y:S01]  /*16bf0*/  F2FP.BF16.F32.PACK_AB R154, R15, R32 ;  /* 0x000000200f9a723e */ /* 0x002fe200000010ff */
[-C--:B------:R-:W-:Y:S01]  /*16c00*/  FMUL.FTZ R90, R90, R4.reuse ;  /* 0x000000045a5a7220 */ /* 0x080fe20000410000 */
[-C--:B------:R-:W-:Y:S01]  /*16c10*/  FMUL.FTZ R91, R91, R4.reuse ;  /* 0x000000045b5b7220 */ /* 0x080fe20000410000 */
[-C--:B------:R-:W-:Y:S01]  /*16c20*/  FMUL.FTZ R94, R94, R4.reuse ;  /* 0x000000045e5e7220 */ /* 0x080fe20000410000 */
[-C--:B------:R-:W-:Y:S01]  /*16c30*/  FMUL.FTZ R95, R95, R4.reuse ;  /* 0x000000045f5f7220 */ /* 0x080fe20000410000 */
[-C--:B------:R-:W-:Y:S01]  /*16c40*/  FMUL.FTZ R98, R98, R4.reuse ;  /* 0x0000000462627220 */ /* 0x080fe20000410000 */
[-C--:B------:R-:W-:Y:S01]  /*16c50*/  FMUL.FTZ R99, R99, R4.reuse ;  /* 0x0000000463637220 */ /* 0x080fe20000410000 */
[----:B--2---:R-:W-:Y:S01]  /*16c60*/  FADD.FTZ R13, R21, R6 ;  /* 0x00000006150d7221 */ /* 0x004fe20000010000 */
[----:B------:R-:W-:Y:S01]  /*16c70*/  FFMA.FTZ R6, R63, UR44, -R36 ;  /* 0x0000002c3f067c23 */ /* 0x000fe20008010824 */
[----:B------:R0:W-:Y:S01]  /*16c80*/  @!P1 SYNCS.ARRIVE.TRANS64.RED.A1T0 RZ, [R27+URZ], RZ ;  /* 0x000000ff1bff99a7 */ /* 0x0001e2000810043f */
[-C--:B------:R-:W-:Y:S01]  /*16c90*/  FMUL.FTZ R102, R102, R4.reuse ;  /* 0x0000000466667220 */ /* 0x080fe20000410000 */
[----:B------:R-:W-:Y:S01]  /*16ca0*/  FADD.FTZ R46, R182, R13 ;  /* 0x0000000db62e7221 */ /* 0x000fe20000010000 */
[-C--:B------:R-:W-:Y:S01]  /*16cb0*/  FMUL.FTZ R103, R103, R4.reuse ;  /* 0x0000000467677220 */ /* 0x080fe20000410000 */
[-C--:B------:R-:W-:Y:S01]  /*16cc0*/  FMUL.FTZ R106, R106, R4.reuse ;  /* 0x000000046a6a7220 */ /* 0x080fe20000410000 */
[----:B------:R-:W1:Y:S01]  /*16cd0*/  MUFU.EX2 R6, R6 ;  /* 0x0000000600067308 */ /* 0x000e620000000800 */
[----:B------:R-:W-:Y:S01]  /*16ce0*/  FADD.FTZ R13, R25, R46 ;  /* 0x0000002e190d7221 */ /* 0x000fe20000010000 */
[-C--:B------:R-:W-:Y:S01]  /*16cf0*/  FMUL.FTZ R107, R107, R4.reuse ;  /* 0x000000046b6b7220 */ /* 0x080fe20000410000 */
[-C--:B------:R-:W-:Y:S01]  /*16d00*/  FMUL.FTZ R110, R110, R4.reuse ;  /* 0x000000046e6e7220 */ /* 0x080fe20000410000 */
[-C--:B------:R-:W-:Y:S01]  /*16d10*/  FMUL.FTZ R111, R111, R4.reuse ;  /* 0x000000046f6f7220 */ /* 0x080fe20000410000 */
[----:B------:R-:W-:Y:S01]  /*16d20*/  FADD.FTZ R46, R176, R13 ;  /* 0x0000000db02e7221 */ /* 0x000fe20000010000 */
[-C--:B------:R-:W-:Y:S01]  /*16d30*/  FMUL.FTZ R114, R114, R4.reuse ;  /* 0x0000000472727220 */ /* 0x080fe20000410000 */
[-C--:B------:R-:W-:Y:S01]  /*16d40*/  FMUL.FTZ R115, R115, R4.reuse ;  /* 0x0000000473737220 */ /* 0x080fe20000410000 */
[-C--:B------:R-:W-:Y:S01]  /*16d50*/  FMUL.FTZ R118, R118, R4.reuse ;  /* 0x0000000476767220 */ /* 0x080fe20000410000 */
[----:B------:R-:W-:Y:S01]  /*16d60*/  FADD.FTZ R13, R29, R46 ;  /* 0x0000002e1d0d7221 */ /* 0x000fe20000010000 */
[--C-:B------:R-:W-:Y:S01]  /*16d70*/  FFMA.FTZ R46, R71, UR44, -R36.reuse ;  /* 0x0000002c472e7c23 */ /* 0x100fe20008010824 */
[----:B------:R-:W-:Y:S01]  /*16d80*/  FFMA.FTZ R36, R87, UR44, -R36 ;  /* 0x0000002c57247c23 */ /* 0x000fe20008010824 */
[-C--:B------:R-:W-:Y:S01]  /*16d90*/  FMUL.FTZ R119, R119, R4.reuse ;  /* 0x0000000477777220 */ /* 0x080fe20000410000 */
[----:B------:R-:W-:Y:S01]  /*16da0*/  FADD.FTZ R50, R178, R13 ;  /* 0x0000000db2327221 */ /* 0x000fe20000010000 */
[-C--:B------:R-:W-:Y:S01]  /*16db0*/  FMUL.FTZ R122, R122, R4.reuse ;  /* 0x000000047a7a7220 */ /* 0x080fe20000410000 */
[-C--:B------:R-:W-:Y:S01]  /*16dc0*/  FMUL.FTZ R123, R123, R4.reuse ;  /* 0x000000047b7b7220 */ /* 0x080fe20000410000 */
[----:B------:R-:W2:Y:S01]  /*16dd0*/  MUFU.EX2 R46, R46 ;  /* 0x0000002e002e7308 */ /* 0x000ea20000000800 */
[----:B------:R-:W-:Y:S01]  /*16de0*/  FADD.FTZ R13, R37, R50 ;  /* 0x00000032250d7221 */ /* 0x000fe20000010000 */
[C---:B-1----:R-:W-:Y:S01]  /*16df0*/  FADD.FTZ R30, R6.reuse, R5 ;  /* 0x00000005061e7221 */ /* 0x042fe20000010000 */
[----:B------:R-:W-:Y:S01]  /*16e00*/  F2FP.BF16.F32.PACK_AB R167, R6, R167 ;  /* 0x000000a706a7723e */ /* 0x000fe200000010ff */
[-C--:B------:R-:W-:Y:S01]  /*16e10*/  FMUL.FTZ R126, R126, R4.reuse ;  /* 0x000000047e7e7220 */ /* 0x080fe20000410000 */
        /* <DEDUP_REMOVED lines=17> */
[----:B------:R-:W-:Y:S01]  /*16f30*/  FADD.FTZ R5, R157, R10 ;  /* 0x0000000a9d057221 */ /* 0x000fe20000010000 */
[-C--:B------:R-:W-:Y:S01]  /*16f40*/  FMUL.FTZ R139, R139, R4.reuse ;  /* 0x000000048b8b7220 */ /* 0x080fe20000410000 */
[-C--:B------:R-:W-:Y:S01]  /*16f50*/  FMUL.FTZ R142, R142, R4.reuse ;  /* 0x000000048e8e7220 */ /* 0x080fe20000410000 */
[----:B------:R-:W-:Y:S01]  /*16f60*/  FADD.FTZ R13, R45, R50 ;  /* 0x000000322d0d7221 */ /* 0x000fe20000010000 */
[-C--:B------:R-:W-:Y:S01]  /*16f70*/  FMUL.FTZ R143, R143, R4.reuse ;  /* 0x000000048f8f7220 */ /* 0x080fe20000410000 */
[-C--:B------:R-:W-:Y:S01]  /*16f80*/  FMUL.FTZ R146, R146, R4.reuse ;  /* 0x0000000492927220 */ /* 0x080fe20000410000 */
[-C--:B------:R-:W-:Y:S01]  /*16f90*/  FMUL.FTZ R147, R147, R4.reuse ;  /* 0x0000000493937220 */ /* 0x080fe20000410000 */
[----:B------:R-:W-:Y:S01]  /*16fa0*/  FADD.FTZ R26, R170, R13 ;  /* 0x0000000daa1a7221 */ /* 0x000fe20000010000 */
[-C--:B------:R-:W-:Y:S01]  /*16fb0*/  FMUL.FTZ R150, R150, R4.reuse ;  /* 0x0000000496967220 */ /* 0x080fe20000410000 */
[----:B------:R-:W-:Y:S01]  /*16fc0*/  FMUL.FTZ R151, R151, R4 ;  /* 0x0000000497977220 */ /* 0x000fe20000410000 */
[----:B------:R-:W-:Y:S01]  /*16fd0*/  F2FP.BF16.F32.PACK_AB R182, R25, R182 ;  /* 0x000000b619b6723e */ /* 0x000fe200000010ff */
[----:B------:R-:W-:Y:S01]  /*16fe0*/  FADD.FTZ R13, R49, R26 ;  /* 0x0000001a310d7221 */ /* 0x000fe20000010000 */
[----:B------:R-:W-:Y:S01]  /*16ff0*/  F2FP.BF16.F32.PACK_AB R176, R29, R176 ;  /* 0x000000b01db0723e */ /* 0x000fe200000010ff */
[----:B------:R-:W1:Y:S01]  /*17000*/  MUFU.EX2 R26, R75 ;  /* 0x0000004b001a7308 */ /* 0x000e620000000800 */
[----:B------:R-:W-:Y:S01]  /*17010*/  F2FP.BF16.F32.PACK_AB R178, R37, R178 ;  /* 0x000000b225b2723e */ /* 0x000fe200000010ff */
[----:B------:R-:W-:Y:S01]  /*17020*/  FADD.FTZ R34, R164, R13 ;  /* 0x0000000da4227221 */ /* 0x000fe20000010000 */
[----:B------:R-:W-:Y:S01]  /*17030*/  F2FP.BF16.F32.PACK_AB R172, R41, R172 ;  /* 0x000000ac29ac723e */ /* 0x000fe200000010ff */
[-C--:B------:R-:W-:Y:S01]  /*17040*/  FMUL.FTZ R88, R88, R11.reuse ;  /* 0x0000000b58587220 */ /* 0x080fe20000410000 */
[----:B------:R-:W-:Y:S01]  /*17050*/  F2FP.BF16.F32.PACK_AB R174, R33, R174 ;  /* 0x000000ae21ae723e */ /* 0x000fe200000010ff */
[----:B------:R-:W-:Y:S01]  /*17060*/  FADD.FTZ R13, R53, R34 ;  /* 0x00000022350d7221 */ /* 0x000fe20000010000 */
[----:B------:R-:W-:Y:S01]  /*17070*/  F2FP.BF16.F32.PACK_AB R168, R45, R168 ;  /* 0x000000a82da8723e */ /* 0x000fe200000010ff */
[-C--:B------:R-:W-:Y:S01]  /*17080*/  FMUL.FTZ R89, R89, R11.reuse ;  /* 0x0000000b59597220 */ /* 0x080fe20000410000 */
[----:B------:R-:W-:Y:S01]  /*17090*/  F2FP.BF16.F32.PACK_AB R170, R49, R170 ;  /* 0x000000aa31aa723e */ /* 0x000fe200000010ff */
[----:B------:R-:W-:Y:S01]  /*170a0*/  FADD.FTZ R34, R166, R13 ;  /* 0x0000000da6227221 */ /* 0x000fe20000010000 */
[----:B------:R-:W-:Y:S01]  /*170b0*/  F2FP.BF16.F32.PACK_AB R164, R53, R164 ;  /* 0x000000a435a4723e */ /* 0x000fe200000010ff */
[----:B------:R-:W-:Y:S01]  /*170c0*/  FMUL.FTZ R92, R92, R11 ;  /* 0x0000000b5c5c7220 */ /* 0x000fe20000410000 */
[C---:B------:R-:W-:Y:S01]  /*170d0*/  F2FP.BF16.F32.PACK_AB R166, R57.reuse, R166 ;  /* 0x000000a639a6723e */ /* 0x040fe200000010ff */
[----:B------:R-:W-:Y:S01]  /*170e0*/  FADD.FTZ R13, R57, R34 ;  /* 0x00000022390d7221 */ /* 0x000fe20000010000 */
[----:B------:R-:W-:Y:S01]  /*170f0*/  F2FP.BF16.F32.PACK_AB R163, R46, R163 ;  /* 0x000000a32ea3723e */ /* 0x000fe200000010ff */
[-C--:B------:R-:W-:Y:S01]  /*17100*/  FMUL.FTZ R93, R93, R11.reuse ;  /* 0x0000000b5d5d7220 */ /* 0x080fe20000410000 */
[----:B-1----:R-:W-:Y:S01]  /*17110*/  FADD.FTZ R5, R26, R5 ;  /* 0x000000051a057221 */ /* 0x002fe20000010000 */
[----:B------:R-:W-:Y:S01]  /*17120*/  FADD.FTZ R34, R160, R13 ;  /* 0x0000000da0227221 */ /* 0x000fe20000010000 */
[C---:B------:R-:W-:Y:S01]  /*17130*/  F2FP.BF16.F32.PACK_AB R160, R61.reuse, R160 ;  /* 0x000000a03da0723e */ /* 0x040fe200000010ff */
[----:B------:R-:W-:Y:S01]  /*17140*/  FMUL.FTZ R96, R96, R11 ;  /* 0x0000000b60607220 */ /* 0x000fe20000410000 */
[----:B------:R-:W-:Y:S01]  /*17150*/  FADD.FTZ R5, R78, R5 ;  /* 0x000000054e057221 */ /* 0x000fe20000010000 */
[----:B------:R-:W-:Y:S01]  /*17160*/  FADD.FTZ R13, R61, R34 ;  /* 0x000000223d0d7221 */ /* 0x000fe20000010000 */
[----:B------:R-:W-:Y:S01]  /*17170*/  F2FP.BF16.F32.PACK_AB R157, R26, R157 ;  /* 0x0000009d1a9d723e */ /* 0x000fe200000010ff */
[-C--:B------:R-:W-:Y:S01]  /*17180*/  FMUL.FTZ R97, R97, R11.reuse ;  /* 0x0000000b61617220 */ /* 0x080fe20000410000 */
[----:B------:R-:W-:Y:S01]  /*17190*/  FADD.FTZ R5, R79, R5 ;  /* 0x000000054f057221 */ /* 0x000fe20000010000 */
[----:B------:R-:W-:Y:S01]  /*171a0*/  FADD.FTZ R34, R162, R13 ;  /* 0x0000000da2227221 */ /* 0x000fe20000010000 */
[C---:B------:R-:W-:Y:S01]  /*171b0*/  F2FP.BF16.F32.PACK_AB R162, R69.reuse, R162 ;  /* 0x000000a245a2723e */ /* 0x040fe200000010ff */
[-C--:B------:R-:W-:Y:S01]  /*171c0*/  FMUL.FTZ R100, R100, R11.reuse ;  /* 0x0000000b64647220 */ /* 0x080fe20000410000 */
[----:B------:R-:W-:Y:S01]  /*171d0*/  FADD.FTZ R5, R82, R5 ;  /* 0x0000000552057221 */ /* 0x000fe20000010000 */
[----:B------:R-:W-:Y:S01]  /*171e0*/  FADD.FTZ R13, R69, R34 ;  /* 0x00000022450d7221 */ /* 0x000fe20000010000 */
[----:B------:R-:W-:Y:S01]  /*171f0*/  F2FP.BF16.F32.PACK_AB R152, R77, R28 ;  /* 0x0000001c4d98723e */ /* 0x000fe200000010ff */
[-C--:B------:R-:W-:Y:S01]  /*17200*/  FMUL.FTZ R101, R101, R11.reuse ;  /* 0x0000000b65657220 */ /* 0x080fe20000410000 */
[C---:B------:R-:W-:Y:S01]  /*17210*/  FADD.FTZ R5, R83.reuse, R5 ;  /* 0x0000000553057221 */ /* 0x040fe20000010000 */
        /* <DEDUP_REMOVED lines=38> */
[----:B------:R-:W-:Y:S02]  /*17480*/  IMAD.MOV.U32 R4, RZ, RZ, R9 ;  /* 0x000000ffff047224 */ /* 0x000fe400078e0009 */
[----:B------:R-:W-:Y:S01]  /*17490*/  IMAD.MOV.U32 R15, RZ, RZ, R0 ;  /* 0x000000ffff0f7224 */ /* 0x000fe200078e0000 */
[----:B0-----:R-:W-:Y:S06]  /*174a0*/  @P2 BRA `(.L_x_1553) ;  /* 0xffffffdc008c2947 */ /* 0x001fec000383ffff */
.L_x_1543:
[----:B------:R-:W-:-:S13]  /*174b0*/  ISETP.GE.AND P2, PT, R3, R198, PT ;  /* 0x000000c60300720c */ /* 0x000fda0003f46270 */
[----:B------:R-:W-:Y:S05]  /*174c0*/  @!P2 BRA `(.L_x_1554) ;  /* 0x0000003000a0a947 */ /* 0x000fea0003800000 */
[----:B------:R-:W-:Y:S02]  /*174d0*/  IMAD R15, R197, 0x80, R204 ;  /* 0x00000080c50f7824 */ /* 0x000fe400078e02cc */
[----:B------:R-:W-:Y:S02]  /*174e0*/  IMAD.MOV.U32 R4, RZ, RZ, R9 ;  /* 0x000000ffff047224 */ /* 0x000fe400078e0009 */
[----:B------:R-:W-:Y:S02]  /*174f0*/  VIADD R15, R15, 0x8 ;  /* 0x000000080f0f7836 */ /* 0x000fe40000000000 */
[----:B------:R-:W-:Y:S02]  /*17500*/  IMAD.MOV.U32 R7, RZ, RZ, R0 ;  /* 0x000000ffff077224 */ /* 0x000fe400078e0000 */
[----:B------:R-:W-:Y:S01]  /*17510*/  IMAD.MOV.U32 R20, RZ, RZ, R186 ;  /* 0x000000ffff147224 */ /* 0x000fe200078e00ba */
[----:B------:R-:W-:Y:S01]  /*17520*/  IADD3 R15, R15, R192, -R193 ;  /* 0x000000c00f0f7210 */ /* 0x000fe20007ffe8c1 */
[----:B------:R-:W-:-:S07]  /*17530*/  IMAD.MOV.U32 R14, RZ, RZ, R184 ;  /* 0x000000ffff0e7224 */ /* 0x000fce00078e00b8 */
.L_x_1572:
        /* <DEDUP_REMOVED lines=10> */
.L_x_1556:
[----:B------:R-:W-:Y:S01]  /*175e0*/  IMAD R0, R184, 0x8, R2 ;  /* 0x00000008b8007824 */ /* 0x000fe200078e0202 */
[----:B------:R-:W-:-:S04]  /*175f0*/  SHF.L.U32 R9, R186, 0x1f, RZ ;  /* 0x0000001fba097819 */ /* 0x000fc800000006ff */
[----:B------:R0:W1:Y:S01]  /*17600*/  SYNCS.PHASECHK.TRANS64.TRYWAIT P3, [R0+URZ+0x28830], R9 ;  /* 0x02883009000075a7 */ /* 0x000062000806017f */
[----:B------:R-:W-:Y:S05]  /*17610*/  @!P0 BRA `(.L_x_1557) ;  /* 0x0000000000048947 */ /* 0x000fea0003800000 */
[----:B------:R-:W-:Y:S01]  /*17620*/  BPT.TRAP 0x1 ;  /* 0x000000040000795c */ /* 0x000fe20000300000 */
.L_x_1557:
[----:B------:R-:W-:Y:S04]  /*17630*/  BSSY B0, `(.L_x_1555) ;  /* 0x0000004000007945 */ /* 0x000fe80003800000 */
[----:B-1----:R-:W-:Y:S05]  /*17640*/  @P3 BRA `(.L_x_1558) ;  /* 0x0000000000083947 */ /* 0x002fea0003800000 */
[----:B------:R-:W1:Y:S02]  /*17650*/  SYNCS.PHASECHK.TRANS64.TRYWAIT P3, [R0+URZ+0x28830], R9 ;  /* 0x02883009000075a7 */ /* 0x000e64000806017f */
[----:B-1----:R-:W-:Y:S05]  /*17660*/  @!P3 BRA `(.L_x_1559) ;  /* 0x000000d000f4b947 */ /* 0x002fea0003800000 */
.L_x_1558:
[----:B------:R-:W-:Y:S05]  /*17670*/  BSYNC B0 ;  /* 0x0000000000007941 */ /* 0x000fea0003800000 */
.L_x_1555:
        /* <DEDUP_REMOVED lines=64> */
.L_x_1561:
[----:B------:R-:W-:Y:S01]  /*17a80*/  SHF.L.U32 R0, R20, 0x1f, RZ ;  /* 0x0000001f14007819 */ /* 0x000fe200000006ff */
[----:B------:R-:W-:-:S04]  /*17a90*/  IMAD R9, R14, 0x8, R2 ;  /* 0x000000080e097824 */ /* 0x000fc800078e0202 */
[----:B------:R0:W1:Y:S01]  /*17aa0*/  SYNCS.PHASECHK.TRANS64.TRYWAIT P2, [R9+URZ+0x28850], R0 ;  /* 0x02885000090075a7 */ /* 0x000062000804017f */
[----:B------:R-:W-:Y:S05]  /*17ab0*/  @!P0 BRA `(.L_x_1562) ;  /* 0x0000000000048947 */ /* 0x000fea0003800000 */
[----:B------:R-:W-:Y:S01]  /*17ac0*/  BPT.TRAP 0x1 ;  /* 0x000000040000795c */ /* 0x000fe20000300000 */
.L_x_1562:
[----:B-1----:R-:W-:Y:S05]  /*17ad0*/  @P2 BRA `(.L_x_1560) ;  /* 0x0000000000082947 */ /* 0x002fea0003800000 */
[----:B------:R-:W1:Y:S02]  /*17ae0*/  SYNCS.PHASECHK.TRANS64.TRYWAIT P2, [R9+URZ+0x28850], R0 ;  /* 0x02885000090075a7 */ /* 0x000e64000804017f */
[----:B-1----:R-:W-:Y:S05]  /*17af0*/  @!P2 BRA `(.L_x_1563) ;  /* 0x000000cc00e4a947 */ /* 0x002fea0003800000 */
.L_x_1560:
[----:B01----:R-:W-:Y:S01]  /*17b00*/  VIADD R0, R2, 0x400 ;  /* 0x0000040002007836 */ /* 0x003fe20000000000 */
[----:B------:R-:W-:Y:S05]  /*17b10*/  WARPSYNC.ALL ;  /* 0x0000000000007948 */ /* 0x000fea0003800000 */
[----:B------:R-:W-:Y:S01]  /*17b20*/  SHF.R.U32.HI R0, RZ, 0x4, R0 ;  /* 0x00000004ff007819 */ /* 0x000fe20000011600 */
[----:B------:R-:W-:Y:S01]  /*17b30*/  WARPGROUP.ARRIVE ;  /* 0x00000000000079c5 */ /* 0x000fe20000000000 */
[----:B------:R-:W-:-:S05]  /*17b40*/  IMAD.MOV.U32 R13, RZ, RZ, 0x40000040 ;  /* 0x40000040ff0d7424 */ /* 0x000fca00078e00ff */
[----:B------:R-:W0:Y:S01]  /*17b50*/  S2R R20, SR_TID.X ;  /* 0x0000000000147919 */ /* 0x000e220000002100 */
[----:B------:R-:W-:Y:S01]  /*17b60*/  LOP3.LUT R0, R0, 0x3fff, RZ, 0xc0, !PT ;  /* 0x00003fff00007812 */ /* 0x000fe200078ec0ff */
[----:B------:R-:W-:-:S03]  /*17b70*/  @!P1 IMAD R9, R184, 0x8, R2 ;  /* 0x00000008b8099824 */ /* 0x000fc600078e0202 */
[----:B------:R-:W-:Y:S01]  /*17b80*/  LOP3.LUT R11, R0, 0x4000000, RZ, 0xfc, !PT ;  /* 0x04000000000b7812 */ /* 0x000fe200078efcff */
[----:B------:R-:W-:-:S04]  /*17b90*/  @!P1 VIADD R9, R9, 0x28840 ;  /* 0x0002884009099836 */ /* 0x000fc80000000000 */
[----:B------:R-:W-:Y:S01]  /*17ba0*/  IMAD R10, R14, 0x800, R11 ;  /* 0x000008000e0a7824 */ /* 0x000fe200078e020b */
[----:B------:R-:W-:Y:S01]  /*17bb0*/  @!P1 PRMT R9, RZ, 0x654, R9 ;  /* 0x00000654ff099816 */ /* 0x000fe20000000009 */
[----:B------:R-:W-:Y:S02]  /*17bc0*/  IMAD.MOV.U32 R11, RZ, RZ, 0x40000040 ;  /* 0x40000040ff0b7424 */ /* 0x000fe400078e00ff */
[C---:B------:R-:W-:Y:S01]  /*17bd0*/  VIADD R12, R10.reuse, 0x80 ;  /* 0x000000800a0c7836 */ /* 0x040fe20000000000 */
[----:B------:R-:W-:Y:S02]  /*17be0*/  R2UR UR6, R10 ;  /* 0x000000000a0672ca */ /* 0x000fe400000e0000 */
[----:B------:R-:W-:Y:S01]  /*17bf0*/  R2UR UR7, R11 ;  /* 0x000000000b0772ca */ /* 0x000fe200000e0000 */
[----:B------:R-:W-:-:S12]  /*17c00*/  IMAD.MOV.U32 R11, RZ, RZ, 0x40000040 ;  /* 0x40000040ff0b7424 */ /* 0x000fd800078e00ff */
        /* <DEDUP_REMOVED lines=43> */
[----:B------:R-:W-:Y:S02]  /*17ec0*/  IMAD R21, R191, -0x2, R0 ;  /* 0xfffffffebf157824 */ /* 0x000fe400078e0200 */
[----:B------:R-:W-:Y:S01]  /*17ed0*/  IMAD R0, R197, 0x80, R204 ;  /* 0x00000080c5007824 */ /* 0x000fe200078e02cc */
        /* <DEDUP_REMOVED lines=8> */
[----:B------:R-:W-:Y:S01]  /*17f60*/  HGMMA.64x128x16.F32.BF16 R88, R152, gdesc[UR4].tnspB, R88, gsb0 ;  /* 0x41e0000498587df0 */ /* 0x000fe20008001858 */
[----:B------:R-:W-:Y:S02]  /*17f70*/  ULOP3.LUT UR6, URZ, UR52, URZ, 0x33, !UPT ;  /* 0x000000343f067292 */ /* 0x000fe4000f8e333f */
[----:B------:R-:W-:Y:S02]  /*17f80*/  WARPGROUP.DEPBAR.LE gsb0, 0x0 ;  /* 0x00008000000079c5 */ /* 0x000fe40000010000 */
[----:B------:R0:W-:Y:S06]  /*17f90*/  BAR.ARV R10, 0x100 ;  /* 0x0004000a0000751d */ /* 0x0001ec0000002000 */
[----:B------:R1:W-:Y:S02]  /*17fa0*/  @!P1 SYNCS.ARRIVE.TRANS64.RED.A1T0 RZ, [R9+URZ], RZ ;  /* 0x000000ff09ff99a7 */ /* 0x0003e4000810043f */
[----:B-1----:R-:W-:-:S02]  /*17fb0*/  VIADD R9, R21, UR51 ;  /* 0x0000003315097c36 */ /* 0x002fc40008000000 */
[----:B------:R-:W-:Y:S02]  /*17fc0*/  VIADD R21, R21, UR6 ;  /* 0x0000000615157c36 */ /* 0x000fe40008000000 */
[C---:B------:R-:W-:Y:S02]  /*17fd0*/  IMAD.IADD R12, R0.reuse, 0x1, R9 ;  /* 0x00000001000c7824 */ /* 0x040fe400078e0209 */
[----:B------:R-:W-:Y:S01]  /*17fe0*/  IMAD.IADD R20, R0, 0x1, R21 ;  /* 0x0000000100147824 */ /* 0x000fe200078e0215 */
[----:B0-----:R-:W-:Y:S06]  /*17ff0*/  @!P5 BRA `(.L_x_1564) ;  /* 0x00000000005cd947 */ /* 0x001fec0003800000 */
[----:B------:R-:W-:Y:S01]  /*18000*/  IADD3 R152, R0, R192, -R193 ;  /* 0x000000c000987210 */ /* 0x000fe20007ffe8c1 */
[----:B------:R-:W-:Y:S03]  /*18010*/  BSSY B0, `(.L_x_1565) ;  /* 0x0000011000007945 */ /* 0x000fe60003800000 */
        /* <DEDUP_REMOVED lines=10> */
.L_x_1566:
[----:B------:R-:W-:Y:S01]  /*180c0*/  IMAD.U32 R154, RZ, RZ, UR46 ;  /* 0x0000002eff9a7e24 */ /* 0x000fe2000f8e00ff */
[----:B------:R-:W-:-:S04]  /*180d0*/  IADD3 R153, R0, R192, -R193 ;  /* 0x000000c000997210 */ /* 0x000fc80007ffe8c1 */
[----:B------:R-:W-:-:S13]  /*180e0*/  ISETP.NE.AND P2, PT, R154, 0x1, PT ;  /* 0x000000019a00780c */ /* 0x000fda0003f45270 */
[----:B------:R-:W0:Y:S02]  /*180f0*/  @P2 LDC.64 R10, c[0x0][0x9e8] ;  /* 0x00027a00ff0a2b82 */ /* 0x000e240000000a00 */
[----:B0-----:R-:W-:-:S05]  /*18100*/  @P2 IMAD.HI.U32 R10, R153, R10, RZ ;  /* 0x0000000a990a2227 */ /* 0x001fca00078e00ff */
[----:B------:R-:W-:-:S07]  /*18110*/  @P2 SHF.R.U32.HI R153, RZ, R11, R10 ;  /* 0x0000000bff992219 */ /* 0x000fce000001160a */
.L_x_1567:
[----:B------:R-:W-:Y:S05]  /*18120*/  BSYNC B0 ;  /* 0x0000000000007941 */ /* 0x000fea0003800000 */
.L_x_1565:
[----:B------:R-:W-:-:S04]  /*18130*/  IMAD R10, R153, R154, -R13 ;  /* 0x0000009a990a7224 */ /* 0x000fc800078e0a0d */
[----:B------:R-:W-:-:S05]  /*18140*/  IMAD R11, R191, -0x2, R10 ;  /* 0xfffffffebf0b7824 */ /* 0x000fca00078e020a */
[----:B------:R-:W-:Y:S02]  /*18150*/  VIADDMNMX R12, R11, R154, R12, PT ;  /* 0x0000009a0b0c7246 */ /* 0x000fe4000380010c */
[----:B------:R-:W-:-:S07]  /*18160*/  VIMNMX R20, R20, R11, !PT ;  /* 0x0000000b14147248 */ /* 0x000fce0007fe0100 */
.L_x_1564:
        /* <DEDUP_REMOVED lines=106> */
[----:B------:R-:W-:-:S04]  /*18810*/  IADD3 R0, R0, R192, -R193 ;  /* 0x000000c000007210 */ /* 0x000fc80007ffe8c1 */
[----:B------:R-:W-:-:S07]  /*18820*/  LOP3.LUT R21, RZ, R0, RZ, 0x33, !PT ;  /* 0x00000000ff157212 */ /* 0x000fce00078e33ff */
[----:B------:R-:W0:Y:S02]  /*18830*/  @P3 LDC.64 R10, c[0x0][0x9e8] ;  /* 0x00027a00ff0a3b82 */ /* 0x000e240000000a00 */
[----:B0-----:R-:W-:-:S05]  /*18840*/  @P3 IMAD.HI.U32 R10, R21, R10, RZ ;  /* 0x0000000a150a3227 */ /* 0x001fca00078e00ff */
[----:B------:R-:W-:-:S04]  /*18850*/  @P3 SHF.R.U32.HI R21, RZ, R11, R10 ;  /* 0x0000000bff153219 */ /* 0x000fc8000001160a */
[----:B------:R-:W-:Y:S01]  /*18860*/  LOP3.LUT R0, RZ, R21, RZ, 0x33, !PT ;  /* 0x00000015ff007212 */ /* 0x000fe200078e33ff */
[----:B------:R-:W-:Y:S06]  /*18870*/  BRA `(.L_x_1571) ;  /* 0x0000000000187947 */ /* 0x000fec0003800000 */
.L_x_1570:
[----:B------:R-:W-:Y:S02]  /*18880*/  IMAD.U32 R153, RZ, RZ, UR46 ;  /* 0x0000002eff997e24 */ /* 0x000fe4000f8e00ff */
[----:B------:R-:W-:-:S03]  /*18890*/  IMAD.MOV.U32 R0, RZ, RZ, R15 ;  /* 0x000000ffff007224 */ /* 0x000fc600078e000f */
[----:B------:R-:W-:-:S13]  /*188a0*/  ISETP.NE.AND P3, PT, R153, 0x1, PT ;  /* 0x000000019900780c */ /* 0x000fda0003f65270 */
[----:B------:R-:W0:Y:S02]  /*188b0*/  @P3 LDC.64 R10, c[0x0][0x9e8] ;  /* 0x00027a00ff0a3b82 */ /* 0x000e240000000a00 */
[----:B0-----:R-:W-:-:S05]  /*188c0*/  @P3 IMAD.HI.U32 R10, R15, R10, RZ ;  /* 0x0000000a0f0a3227 */ /* 0x001fca00078e00ff */
[----:B------:R-:W-:-:S07]  /*188d0*/  @P3 SHF.R.U32.HI R0, RZ, R11, R10 ;  /* 0x0000000bff003219 */ /* 0x000fce000001160a */
.L_x_1571:
[----:B------:R-:W-:Y:S05]  /*188e0*/  BSYNC B0 ;  /* 0x0000000000007941 */ /* 0x000fea0003800000 */
.L_x_1569:
[----:B------:R-:W-:-:S04]  /*188f0*/  IMAD R0, R0, R153, -R13 ;  /* 0x0000009900007224 */ /* 0x000fc800078e0a0d */
[----:B------:R-:W-:-:S05]  /*18900*/  IMAD R0, R191, -0x2, R0 ;  /* 0xfffffffebf007824 */ /* 0x000fca00078e0200 */
[----:B------:R-:W-:Y:S02]  /*18910*/  VIADDMNMX R12, R0, R153, R12, PT ;  /* 0x00000099000c7246 */ /* 0x000fe4000380010c */
[----:B------:R-:W-:-:S07]  /*18920*/  VIMNMX R9, R9, R0, !PT ;  /* 0x0000000009097248 */ /* 0x000fce0007fe0100 */
.L_x_1568:
[----:B------:R-:W-:Y:S01]  /*18930*/  FMNMX.FTZ R0, R24, R7, !PT ;  /* 0x0000000718007209 */ /* 0x000fe20007810000 */
[----:B------:R-:W-:Y:S01]  /*18940*/  UMOV UR44, UR45 ;  /* 0x0000002d002c7c82 */ /* 0x000fe20008000000 */
[----:B------:R-:W-:Y:S01]  /*18950*/  ISETP.GT.AND P4, PT, R9, 0x8, P2 ;  /* 0x000000080900780c */ /* 0x000fe20001784270 */
[----:B------:R-:W-:Y:S01]  /*18960*/  @!P1 IMAD R14, R14, 0x8, R2 ;  /* 0x000000080e0e9824 */ /* 0x000fe200078e0202 */
[----:B------:R-:W-:Y:S02]  /*18970*/  FMNMX.FTZ R11, R25, R0, !PT ;  /* 0x00000000190b7209 */ /* 0x000fe40007810000 */
[----:B------:R-:W-:Y:S01]  /*18980*/  ISETP.LT.OR P4, PT, R12, 0x9, P4 ;  /* 0x000000090c00780c */ /* 0x000fe20002781670 */
[----:B------:R-:W-:Y:S01]  /*18990*/  @!P1 VIADD R14, R14, 0x28860 ;  /* 0x000288600e0e9836 */ /* 0x000fe20000000000 */
        /* <DEDUP_REMOVED lines=60> */
[----:B------:R-:W-:Y:S01]  /*18d60*/  ISETP.GT.AND P3, PT, R9, 0x21, P2 ;  /* 0x000000210900780c */ /* 0x000fe20001764270 */
[----:B------:R-:W0:Y:S01]  /*18d70*/  SHFL.BFLY PT, R11, R0, 0x2, 0x1f ;  /* 0x0c401f00000b7f89 */ /* 0x000e2200000e0000 */
[----:B------:R-:W-:-:S02]  /*18d80*/  FSEL R54, R54, -INF , !P4 ;  /* 0xff80000036367808 */ /* 0x000fc40006000000 */
[----:B------:R-:W-:Y:S02]  /*18d90*/  ISETP.GT.AND P4, PT, R9, 0x40, P2 ;  /* 0x000000400900780c */ /* 0x000fe40001784270 */
[C---:B------:R-:W-:Y:S02]  /*18da0*/  ISETP.LT.OR P3, PT, R12.reuse, 0x22, P3 ;  /* 0x000000220c00780c */ /* 0x040fe40001f61670 */
[----:B------:R-:W-:Y:S02]  /*18db0*/  ISETP.LT.OR P4, PT, R12, 0x41, P4 ;  /* 0x000000410c00780c */ /* 0x000fe40002781670 */
[----:B------:R-:W-:Y:S02]  /*18dc0*/  FSEL R43, R43, -INF , !P3 ;  /* 0xff8000002b2b7808 */ /* 0x000fe40005800000 */
[----:B------:R-:W-:Y:S02]  /*18dd0*/  ISETP.GT.AND P3, PT, R9, 0x29, P2 ;  /* 0x000000290900780c */ /* 0x000fe40001764270 */
[----:B------:R-:W-:-:S02]  /*18de0*/  FSEL R58, R58, -INF , !P4 ;  /* 0xff8000003a3a7808 */ /* 0x000fc40006000000 */
[----:B------:R-:W-:Y:S02]  /*18df0*/  ISETP.GT.AND P4, PT, R9, 0x41, P2 ;  /* 0x000000410900780c */ /* 0x000fe40001784270 */
[C---:B------:R-:W-:Y:S02]  /*18e00*/  ISETP.LT.OR P3, PT, R12.reuse, 0x2a, P3 ;  /* 0x0000002a0c00780c */ /* 0x040fe40001f61670 */
[----:B------:R-:W-:Y:S02]  /*18e10*/  ISETP.LT.OR P4, PT, R12, 0x42, P4 ;  /* 0x000000420c00780c */ /* 0x000fe40002781670 */
[----:B------:R-:W-:Y:S02]  /*18e20*/  FSEL R47, R47, -INF , !P3 ;  /* 0xff8000002f2f7808 */ /* 0x000fe40005800000 */
[----:B------:R-:W-:Y:S02]  /*18e30*/  ISETP.GT.AND P3, PT, R9, 0x31, P2 ;  /* 0x000000310900780c */ /* 0x000fe40001764270 */
[----:B0-----:R-:W-:-:S02]  /*18e40*/  FMNMX.FTZ R0, R0, R11, !PT ;  /* 0x0000000b00007209 */ /* 0x001fc40007810000 */
[----:B------:R-:W-:Y:S02]  /*18e50*/  FSEL R59, R59, -INF , !P4 ;  /* 0xff8000003b3b7808 */ /* 0x000fe40006000000 */
[----:B------:R-:W-:Y:S01]  /*18e60*/  ISETP.GT.AND P4, PT, R9, 0x48, P2 ;  /* 0x000000480900780c */ /* 0x000fe20001784270 */
[----:B------:R-:W0:Y:S01]  /*18e70*/  SHFL.BFLY PT, R11, R0, 0x1, 0x1f ;  /* 0x0c201f00000b7f89 */ /* 0x000e2200000e0000 */
[C---:B------:R-:W-:Y:S02]  /*18e80*/  ISETP.LT.OR P3, PT, R12.reuse, 0x32, P3 ;  /* 0x000000320c00780c */ /* 0x040fe40001f61670 */
[----:B------:R-:W-:Y:S02]  /*18e90*/  ISETP.LT.OR P4, PT, R12, 0x49, P4 ;  /* 0x000000490c00780c */ /* 0x000fe40002781670 */
[----:B------:R-:W-:Y:S02]  /*18ea0*/  FSEL R51, R51, -INF , !P3 ;  /* 0xff80000033337808 */ /* 0x000fe40005800000 */
[----:B------:R-:W-:-:S02]  /*18eb0*/  ISETP.GT.AND P3, PT, R9, 0x39, P2 ;  /* 0x000000390900780c */ /* 0x000fc40001764270 */
[----:B------:R-:W-:Y:S02]  /*18ec0*/  FSEL R62, R62, -INF , !P4 ;  /* 0xff8000003e3e7808 */ /* 0x000fe40006000000 */
[----:B------:R-:W-:Y:S02]  /*18ed0*/  ISETP.GT.AND P4, PT, R9, RZ, P2 ;  /* 0x000000ff0900720c */ /* 0x000fe40001784270 */
[C---:B------:R-:W-:Y:S02]  /*18ee0*/  ISETP.LT.OR P3, PT, R12.reuse, 0x3a, P3 ;  /* 0x0000003a0c00780c */ /* 0x040fe40001f61670 */
[----:B------:R-:W-:Y:S02]  /*18ef0*/  ISETP.LT.OR P4, PT, R12, 0x1, P4 ;  /* 0x000000010c00780c */ /* 0x000fe40002781670 */
[----:B------:R-:W-:Y:S02]  /*18f00*/  FSEL R55, R55, -INF , !P3 ;  /* 0xff80000037377808 */ /* 0x000fe40005800000 */
[----:B------:R-:W-:-:S02]  /*18f10*/  FSEL R153, R26, -INF , !P4 ;  /* 0xff8000001a997808 */ /* 0x000fc40006000000 */
[----:B------:R-:W-:Y:S02]  /*18f20*/  ISETP.GT.AND P4, PT, R9, 0x49, P2 ;  /* 0x000000490900780c */ /* 0x000fe40001784270 */
[----:B------:R-:W-:Y:S02]  /*18f30*/  FMNMX.FTZ R20, R153, R4, !PT ;  /* 0x0000000499147209 */ /* 0x000fe40007810000 */
[----:B0-----:R-:W-:Y:S02]  /*18f40*/  FMNMX.FTZ R0, R0, R11, !PT ;  /* 0x0000000b00007209 */ /* 0x001fe40007810000 */
[----:B------:R-:W-:Y:S02]  /*18f50*/  ISETP.LT.OR P4, PT, R12, 0x4a, P4 ;  /* 0x0000004a0c00780c */ /* 0x000fe40002781670 */
[C---:B------:R-:W-:Y:S01]  /*18f60*/  FSETP.NEU.FTZ.AND P3, PT, R0.reuse, -INF , PT ;  /* 0xff8000000000780b */ /* 0x040fe20003f7d000 */
[----:B------:R-:W-:Y:S01]  /*18f70*/  FMUL.FTZ R10, R0, UR44 ;  /* 0x0000002c000a7c20 */ /* 0x000fe20008410000 */
[----:B------:R-:W-:-:S02]  /*18f80*/  FSEL R63, R63, -INF , !P4 ;  /* 0xff8000003f3f7808 */ /* 0x000fc40006000000 */
[----:B------:R-:W-:Y:S02]  /*18f90*/  ISETP.GT.AND P4, PT, R9, 0x50, P2 ;  /* 0x000000500900780c */ /* 0x000fe40001784270 */
[----:B------:R-:W-:Y:S02]  /*18fa0*/  FSEL R10, R10, RZ, P3 ;  /* 0x000000ff0a0a7208 */ /* 0x000fe40001800000 */
[----:B------:R-:W-:Y:S02]  /*18fb0*/  ISETP.LT.OR P4, PT, R12, 0x51, P4 ;  /* 0x000000510c00780c */ /* 0x000fe40002781670 */
[----:B------:R-:W-:Y:S01]  /*18fc0*/  @!P1 PRMT R14, RZ, 0x654, R14 ;  /* 0x00000654ff0e9816 */ /* 0x000fe2000000000e */
[--C-:B------:R-:W-:Y:S01]  /*18fd0*/  FFMA.FTZ R180, R25, UR44, -R10.reuse ;  /* 0x0000002c19b47c23 */ /* 0x100fe2000801080a */
[----:B------:R-:W-:Y:S01]  /*18fe0*/  FMNMX.FTZ R25, R27, R20, !PT ;  /* 0x000000141b197209 */ /* 0x000fe20007810000 */
[--C-:B------:R-:W-:Y:S01]  /*18ff0*/  FFMA.FTZ R13, R29, UR44, -R10.reuse ;  /* 0x0000002c1d0d7c23 */ /* 0x100fe2000801080a */
[----:B------:R-:W-:Y:S01]  /*19000*/  FSEL R66, R66, -INF , !P4 ;  /* 0xff80000042427808 */ /* 0x000fe20006000000 */
[--C-:B------:R-:W-:Y:S01]  /*19010*/  FFMA.FTZ R21, R33, UR44, -R10.reuse ;  /* 0x0000002c21157c23 */ /* 0x100fe2000801080a */
[----:B------:R-:W-:Y:S01]  /*19020*/  FMNMX.FTZ R20, R30, R25, !PT ;  /* 0x000000191e147209 */ /* 0x000fe20007810000 */
[--C-:B------:R-:W-:Y:S01]  /*19030*/  FFMA.FTZ R11, R24, UR44, -R10.reuse ;  /* 0x0000002c180b7c23 */ /* 0x100fe2000801080a */
        /* <DEDUP_REMOVED lines=39> */
[----:B------:R-:W-:Y:S01]  /*192b0*/  FFMA.FTZ R33, R45, UR44, -R10 ;  /* 0x0000002c2d217c23 */ /* 0x000fe2000801080a */
[----:B------:R-:W-:Y:S01]  /*192c0*/  ISETP.LT.OR P4, PT, R12, 0x61, P4 ;  /* 0x000000610c00780c */ /* 0x000fe20002781670 */
[----:B------:R0:W-:Y:S01]  /*192d0*/  @!P1 SYNCS.ARRIVE.TRANS64.RED.A1T0 RZ, [R14+URZ], RZ ;  /* 0x000000ff0eff99a7 */ /* 0x0001e2000810043f */
[----:B------:R-:W-:-:S02]  /*192e0*/  FMNMX.FTZ R37, R51, R20, !PT ;  /* 0x0000001433257209 */ /* 0x000fc40007810000 */
[----:B------:R-:W-:Y:S01]  /*192f0*/  FSEL R74, R74, -INF , !P4 ;  /* 0xff8000004a4a7808 */ /* 0x000fe20006000000 */
[----:B------:R-:W-:Y:S01]  /*19300*/  MUFU.EX2 R180, R180 ;  /* 0x000000b400b47308 */ /* 0x000fe20000000800 */
[----:B------:R-:W-:Y:S02]  /*19310*/  FMNMX.FTZ R20, R54, R37, !PT ;  /* 0x0000002536147209 */ /* 0x000fe40007810000 */
[----:B------:R-:W-:Y:S02]  /*19320*/  ISETP.GT.AND P4, PT, R9, 0x61, P2 ;  /* 0x000000610900780c */ /* 0x000fe40001784270 */
[----:B------:R-:W-:Y:S02]  /*19330*/  FMNMX.FTZ R37, R55, R20, !PT ;  /* 0x0000001437257209 */ /* 0x000fe40007810000 */
[----:B------:R-:W-:Y:S01]  /*19340*/  ISETP.LT.OR P4, PT, R12, 0x62, P4 ;  /* 0x000000620c00780c */ /* 0x000fe20002781670 */
[----:B------:R-:W-:Y:S01]  /*19350*/  MUFU.EX2 R182, R182 ;  /* 0x000000b600b67308 */ /* 0x000fe20000000800 */
[----:B------:R-:W-:Y:S01]  /*19360*/  FMNMX.FTZ R20, R58, R37, !PT ;  /* 0x000000253a147209 */ /* 0x000fe20007810000 */
[----:B------:R-:W-:Y:S01]  /*19370*/  FFMA.FTZ R37, R49, UR44, -R10 ;  /* 0x0000002c31257c23 */ /* 0x000fe2000801080a */
[----:B------:R-:W-:-:S02]  /*19380*/  FSEL R75, R75, -INF , !P4 ;  /* 0xff8000004b4b7808 */ /* 0x000fc40006000000 */
[----:B------:R-:W-:Y:S02]  /*19390*/  FMNMX.FTZ R41, R59, R20, !PT ;  /* 0x000000143b297209 */ /* 0x000fe40007810000 */
[----:B------:R-:W-:Y:S01]  /*193a0*/  ISETP.GT.AND P4, PT, R9, 0x68, P2 ;  /* 0x000000680900780c */ /* 0x000fe20001784270 */
[----:B------:R-:W-:Y:S01]  /*193b0*/  MUFU.EX2 R13, R13 ;  /* 0x0000000d000d7308 */ /* 0x000fe20000000800 */
[----:B------:R-:W-:Y:S02]  /*193c0*/  FMNMX.FTZ R20, R62, R41, !PT ;  /* 0x000000293e147209 */ /* 0x000fe40007810000 */
[----:B------:R-:W-:Y:S02]  /*193d0*/  ISETP.LT.OR P4, PT, R12, 0x69, P4 ;  /* 0x000000690c00780c */ /* 0x000fe40002781670 */
[----:B------:R-:W-:Y:S02]  /*193e0*/  FMNMX.FTZ R41, R63, R20, !PT ;  /* 0x000000143f297209 */ /* 0x000fe40007810000 */
        /* <DEDUP_REMOVED lines=12> */
[----:B------:R-:W-:Y:S02]  /*194b0*/  ISETP.GT.AND P4, PT, R9, 0x70, P2 ;  /* 0x000000700900780c */ /* 0x000fe40001784270 */
[----:B------:R-:W-:Y:S01]  /*194c0*/  FMNMX.FTZ R45, R71, R20, !PT ;  /* 0x00000014472d7209 */ /* 0x000fe20007810000 */
[----:B------:R-:W-:Y:S01]  /*194d0*/  MUFU.EX2 R178, R178 ;  /* 0x000000b200b27308 */ /* 0x000fe20000000800 */
[----:B------:R-:W-:Y:S02]  /*194e0*/  ISETP.LT.OR P4, PT, R12, 0x71, P4 ;  /* 0x000000710c00780c */ /* 0x000fe40002781670 */
[----:B------:R-:W-:Y:S01]  /*194f0*/  FMNMX.FTZ R20, R74, R45, !PT ;  /* 0x0000002d4a147209 */ /* 0x000fe20007810000 */
[--C-:B------:R-:W-:Y:S01]  /*19500*/  FFMA.FTZ R45, R57, UR44, -R10.reuse ;  /* 0x0000002c392d7c23 */ /* 0x100fe2000801080a */
[----:B------:R-:W-:Y:S01]  /*19510*/  FSEL R82, R82, -INF , !P4 ;  /* 0xff80000052527808 */ /* 0x000fe20006000000 */
[--C-:B------:R-:W-:Y:S01]  /*19520*/  FFMA.FTZ R57, R69, UR44, -R10.reuse ;  /* 0x0000002c45397c23 */ /* 0x100fe2000801080a */
[----:B------:R-:W-:Y:S01]  /*19530*/  ISETP.GT.AND P4, PT, R9, 0x71, P2 ;  /* 0x000000710900780c */ /* 0x000fe20001784270 */
[----:B------:R-:W-:Y:S01]  /*19540*/  FFMA.FTZ R69, R81, UR44, -R10 ;  /* 0x0000002c51457c23 */ /* 0x000fe2000801080a */
[----:B------:R-:W-:Y:S01]  /*19550*/  FMNMX.FTZ R49, R75, R20, !PT ;  /* 0x000000144b317209 */ /* 0x000fe20007810000 */
[----:B------:R-:W-:Y:S01]  /*19560*/  MUFU.EX2 R25, R25 ;  /* 0x0000001900197308 */ /* 0x000fe20000000800 */
[----:B------:R-:W-:-:S02]  /*19570*/  ISETP.LT.OR P4, PT, R12, 0x72, P4 ;  /* 0x000000720c00780c */ /* 0x000fc40002781670 */
[----:B------:R-:W-:Y:S02]  /*19580*/  FMNMX.FTZ R20, R78, R49, !PT ;  /* 0x000000314e147209 */ /* 0x000fe40007810000 */
[----:B------:R-:W-:Y:S02]  /*19590*/  FSEL R83, R83, -INF , !P4 ;  /* 0xff80000053537808 */ /* 0x000fe40006000000 */
[----:B------:R-:W-:Y:S01]  /*195a0*/  ISETP.GT.AND P4, PT, R9, 0x78, P2 ;  /* 0x000000780900780c */ /* 0x000fe20001784270 */
[----:B------:R-:W-:Y:S01]  /*195b0*/  MUFU.EX2 R172, R172 ;  /* 0x000000ac00ac7308 */ /* 0x000fe20000000800 */
[----:B------:R-:W-:Y:S02]  /*195c0*/  FMNMX.FTZ R49, R79, R20, !PT ;  /* 0x000000144f317209 */ /* 0x000fe40007810000 */
[----:B------:R-:W-:Y:S02]  /*195d0*/  ISETP.GT.AND P2, PT, R9, 0x79, P2 ;  /* 0x000000790900780c */ /* 0x000fe40001744270 */
[----:B------:R-:W-:-:S02]  /*195e0*/  ISETP.LT.OR P4, PT, R12, 0x79, P4 ;  /* 0x000000790c00780c */ /* 0x000fc40002781670 */
[----:B------:R-:W-:Y:S01]  /*195f0*/  FMNMX.FTZ R20, R82, R49, !PT ;  /* 0x0000003152147209 */ /* 0x000fe20007810000 */
[--C-:B------:R-:W-:Y:S01]  /*19600*/  FFMA.FTZ R49, R61, UR44, -R10.reuse ;  /* 0x0000002c3d317c23 */ /* 0x100fe2000801080a */
[----:B------:R-:W-:Y:S01]  /*19610*/  ISETP.LT.OR P2, PT, R12, 0x7a, P2 ;  /* 0x0000007a0c00780c */ /* 0x000fe20001741670 */
[----:B------:R-:W-:Y:S01]  /*19620*/  FFMA.FTZ R61, R73, UR44, -R10 ;  /* 0x0000002c493d7c23 */ /* 0x000fe2000801080a */
[----:B------:R-:W-:Y:S01]  /*19630*/  FSEL R86, R86, -INF , !P4 ;  /* 0xff80000056567808 */ /* 0x000fe20006000000 */
[----:B------:R-:W-:Y:S01]  /*19640*/  MUFU.EX2 R29, R29 ;  /* 0x0000001d001d7308 */ /* 0x000fe20000000800 */
[----:B------:R-:W-:Y:S02]  /*19650*/  FMNMX.FTZ R9, R83, R20, !PT ;  /* 0x0000001453097209 */ /* 0x000fe40007810000 */
[----:B------:R-:W-:Y:S02]  /*19660*/  FSEL R87, R87, -INF , !P2 ;  /* 0xff80000057577808 */ /* 0x000fe40005000000 */
[----:B------:R-:W-:-:S02]  /*19670*/  FMNMX.FTZ R12, R86, R9, !PT ;  /* 0x00000009560c7209 */ /* 0x000fc40007810000 */
[----:B------:R-:W-:Y:S01]  /*19680*/  FSEL R20, R0, RZ, P3 ;  /* 0x000000ff00147208 */ /* 0x000fe20001800000 */
[----:B------:R-:W-:Y:S01]  /*19690*/  MUFU.EX2 R174, R174 ;  /* 0x000000ae00ae7308 */ /* 0x000fe20000000800 */
[----:B------:R-:W-:-:S03]  /*196a0*/  FMNMX.FTZ R12, R87, R12, !PT ;  /* 0x0000000c570c7209 */ /* 0x000fc60007810000 */
[----:B------:R-:W-:Y:S02]  /*196b0*/  FADD.FTZ R20, -R20, R7 ;  /* 0x0000000714147221 */ /* 0x000fe40000010100 */
[----:B------:R-:W1:Y:S02]  /*196c0*/  SHFL.BFLY PT, R9, R12, 0x2, 0x1f ;  /* 0x0c401f000c097f89 */ /* 0x000e6400000e0000 */
[----:B------:R-:W-:Y:S01]  /*196d0*/  FMUL.FTZ R10, R20, UR44 ;  /* 0x0000002c140a7c20 */ /* 0x000fe20008410000 */
[----:B------:R-:W-:Y:S08]  /*196e0*/  MUFU.EX2 R33, R33 ;  /* 0x0000002100217308 */ /* 0x000ff00000000800 */
[----:B------:R-:W2:Y:S08]  /*196f0*/  MUFU.EX2 R10, R10 ;  /* 0x0000000a000a7308 */ /* 0x000eb00000000800 */
[----:B------:R-:W3:Y:S01]  /*19700*/  MUFU.EX2 R168, R168 ;  /* 0x000000a800a87308 */ /* 0x000ee20000000800 */
[----:B-1----:R-:W-:-:S07]  /*19710*/  FMNMX.FTZ R9, R12, R9, !PT ;  /* 0x000000090c097209 */ /* 0x002fce0007810000 */
[----:B------:R-:W1:Y:S01]  /*19720*/  MUFU.EX2 R37, R37 ;  /* 0x0000002500257308 */ /* 0x000e620000000800 */
[-C--:B--2---:R-:W-:Y:S01]  /*19730*/  FMUL.FTZ R88, R88, R10.reuse ;  /* 0x0000000a58587220 */ /* 0x084fe20000410000 */
[----:B------:R-:W2:Y:S01]  /*19740*/  SHFL.BFLY PT, R12, R9, 0x1, 0x1f ;  /* 0x0c201f00090c7f89 */ /* 0x000ea200000e0000 */
[-C--:B------:R-:W-:Y:S01]  /*19750*/  FMUL.FTZ R89, R89, R10.reuse ;  /* 0x0000000a59597220 */ /* 0x080fe20000410000 */
[-C--:B------:R-:W-:Y:S01]  /*19760*/  FMUL.FTZ R92, R92, R10.reuse ;  /* 0x0000000a5c5c7220 */ /* 0x080fe20000410000 */
[-C--:B------:R-:W-:Y:S01]  /*19770*/  FMUL.FTZ R93, R93, R10.reuse ;  /* 0x0000000a5d5d7220 */ /* 0x080fe20000410000 */
[-C--:B------:R-:W-:Y:S01]  /*19780*/  FMUL.FTZ R96, R96, R10.reuse ;  /* 0x0000000a60607220 */ /* 0x080fe20000410000 */
[-C--:B------:R-:W-:Y:S01]  /*19790*/  FMUL.FTZ R97, R97, R10.reuse ;  /* 0x0000000a61617220 */ /* 0x080fe20000410000 */
[----:B------:R-:W4:Y:S01]  /*197a0*/  MUFU.EX2 R170, R170 ;  /* 0x000000aa00aa7308 */ /* 0x000f220000000800 */
[-C--:B------:R-:W-:Y:S01]  /*197b0*/  FMUL.FTZ R100, R100, R10.reuse ;  /* 0x0000000a64647220 */ /* 0x080fe20000410000 */
[-C--:B------:R-:W-:Y:S01]  /*197c0*/  FMUL.FTZ R101, R101, R10.reuse ;  /* 0x0000000a65657220 */ /* 0x080fe20000410000 */
[-C--:B------:R-:W-:Y:S01]  /*197d0*/  FMUL.FTZ R104, R104, R10.reuse ;  /* 0x0000000a68687220 */ /* 0x080fe20000410000 */
[-C--:B------:R-:W-:Y:S01]  /*197e0*/  FMUL.FTZ R105, R105, R10.reuse ;  /* 0x0000000a69697220 */ /* 0x080fe20000410000 */
[-C--:B------:R-:W-:Y:S01]  /*197f0*/  FMUL.FTZ R108, R108, R10.reuse ;  /* 0x0000000a6c6c7220 */ /* 0x080fe20000410000 */
[-C--:B------:R-:W-:Y:S01]  /*19800*/  FMUL.FTZ R109, R109, R10.reuse ;  /* 0x0000000a6d6d7220 */ /* 0x080fe20000410000 */
[-C--:B------:R-:W-:Y:S01]  /*19810*/  FMUL.FTZ R112, R112, R10.reuse ;  /* 0x0000000a70707220 */ /* 0x080fe20000410000 */
[----:B------:R-:W5:Y:S01]  /*19820*/  MUFU.EX2 R41, R41 ;  /* 0x0000002900297308 */ /* 0x000f620000000800 */
        /* <DEDUP_REMOVED lines=8> */
[----:B------:R-:W-:Y:S01]  /*198b0*/  FMUL.FTZ R128, R128, R10 ;  /* 0x0000000a80807220 */ /* 0x000fe20000410000 */
[----:B--2---:R-:W-:Y:S01]  /*198c0*/  FMNMX.FTZ R9, R9, R12, !PT ;  /* 0x0000000c09097209 */ /* 0x004fe20007810000 */
[-C--:B------:R-:W-:Y:S01]  /*198d0*/  FMUL.FTZ R129, R129, R10.reuse ;  /* 0x0000000a81817220 */ /* 0x080fe20000410000 */
[-C--:B------:R-:W-:Y:S01]  /*198e0*/  FMUL.FTZ R132, R132, R10.reuse ;  /* 0x0000000a84847220 */ /* 0x080fe20000410000 */
[-C--:B------:R-:W-:Y:S01]  /*198f0*/  FMUL.FTZ R133, R133, R10.reuse ;  /* 0x0000000a85857220 */ /* 0x080fe20000410000 */
[C---:B------:R-:W-:Y:S01]  /*19900*/  FSETP.NEU.FTZ.AND P2, PT, R9.reuse, -INF , PT ;  /* 0xff8000000900780b */ /* 0x040fe20003f5d000 */
[----:B------:R-:W-:Y:S01]  /*19910*/  FMUL.FTZ R32, R9, UR44 ;  /* 0x0000002c09207c20 */ /* 0x000fe20008410000 */
[----:B------:R-:W2:Y:S01]  /*19920*/  MUFU.EX2 R45, R45 ;  /* 0x0000002d002d7308 */ /* 0x000ea20000000800 */
[-C--:B------:R-:W-:Y:S01]  /*19930*/  FMUL.FTZ R136, R136, R10.reuse ;  /* 0x0000000a88887220 */ /* 0x080fe20000410000 */
[-C--:B------:R-:W-:Y:S01]  /*19940*/  FMUL.FTZ R137, R137, R10.reuse ;  /* 0x0000000a89897220 */ /* 0x080fe20000410000 */
[-C--:B------:R-:W-:Y:S01]  /*19950*/  FMUL.FTZ R140, R140, R10.reuse ;  /* 0x0000000a8c8c7220 */ /* 0x080fe20000410000 */
[----:B------:R-:W-:Y:S01]  /*19960*/  FSEL R32, R32, RZ, P2 ;  /* 0x000000ff20207208 */ /* 0x000fe20001000000 */
[-C--:B------:R-:W-:Y:S01]  /*19970*/  FMUL.FTZ R141, R141, R10.reuse ;  /* 0x0000000a8d8d7220 */ /* 0x080fe20000410000 */
[-C--:B------:R-:W-:Y:S01]  /*19980*/  FMUL.FTZ R144, R144, R10.reuse ;  /* 0x0000000a90907220 */ /* 0x080fe20000410000 */
[----:B------:R-:W-:Y:S01]  /*19990*/  FMUL.FTZ R145, R145, R10 ;  /* 0x0000000a91917220 */ /* 0x000fe20000410000 */
[----:B------:R-:W2:Y:S01]  /*199a0*/  MUFU.EX2 R166, R166 ;  /* 0x000000a600a67308 */ /* 0x000ea20000000800 */
        /* <DEDUP_REMOVED lines=18> */
[----:B------:R-:W-:Y:S01]  /*19ad0*/  F2FP.BF16.F32.PACK_AB R180, R180, R11 ;  /* 0x0000000bb4b4723e */ /* 0x000fe200000010ff */
        /* <DEDUP_REMOVED lines=9> */
[----:B0-----:R-:W-:Y:S01]  /*19b70*/  FFMA.FTZ R14, R59, UR44, -R32 ;  /* 0x0000002c3b0e7c23 */ /* 0x001fe20008010820 */
        /* <DEDUP_REMOVED lines=13> */
[----:B------:R-:W-:Y:S01]  /*19c50*/  FSEL R27, R9, RZ, P2 ;  /* 0x000000ff091b7208 */ /* 0x000fe20001000000 */
[--C-:B------:R-:W-:Y:S01]  /*19c60*/  FFMA.FTZ R75, R75, UR44, -R32.reuse ;  /* 0x0000002c4b4b7c23 */ /* 0x100fe20008010820 */
[----:B------:R-:W-:Y:S01]  /*19c70*/  FFMA.FTZ R78, R78, UR44, -R32 ;  /* 0x0000002c4e4e7c23 */ /* 0x000fe20008010820 */
[----:B------:R-:W-:Y:S01]  /*19c80*/  FADD.FTZ R31, R33, R6 ;  /* 0x00000006211f7221 */ /* 0x000fe20000010000 */
[----:B------:R-:W-:Y:S01]  /*19c90*/  FFMA.FTZ R79, R79, UR44, -R32 ;  /* 0x0000002c4f4f7c23 */ /* 0x000fe20008010820 */
[----:B------:R-:W-:Y:S01]  /*19ca0*/  FADD.FTZ R27, -R27, R4 ;  /* 0x000000041b1b7221 */ /* 0x000fe20000010100 */
[----:B------:R-:W-:Y:S01]  /*19cb0*/  MUFU.EX2 R53, R53 ;  /* 0x0000003500357308 */ /* 0x000fe20000000800 */
[----:B---3--:R-:W-:Y:S01]  /*19cc0*/  FADD.FTZ R6, R168, R31 ;  /* 0x0000001fa8067221 */ /* 0x008fe20000010000 */
[--C-:B------:R-:W-:Y:S01]  /*19cd0*/  FFMA.FTZ R82, R82, UR44, -R32.reuse ;  /* 0x0000002c52527c23 */ /* 0x100fe20008010820 */
[----:B------:R-:W-:Y:S01]  /*19ce0*/  FMUL.FTZ R27, R27, UR44 ;  /* 0x0000002c1b1b7c20 */ /* 0x000fe20008410000 */
[----:B------:R-:W-:Y:S01]  /*19cf0*/  FFMA.FTZ R83, R83, UR44, -R32 ;  /* 0x0000002c53537c23 */ /* 0x000fe20008010820 */
[----:B-1----:R-:W-:Y:S01]  /*19d00*/  FADD.FTZ R31, R37, R6 ;  /* 0x00000006251f7221 */ /* 0x002fe20000010000 */
[--C-:B------:R-:W-:Y:S01]  /*19d10*/  FFMA.FTZ R86, R86, UR44, -R32.reuse ;  /* 0x0000002c56567c23 */ /* 0x100fe20008010820 */
[----:B------:R-:W-:Y:S01]  /*19d20*/  FFMA.FTZ R87, R87, UR44, -R32 ;  /* 0x0000002c57577c23 */ /* 0x000fe20008010820 */
[----:B------:R-:W-:Y:S01]  /*19d30*/  MUFU.EX2 R20, R20 ;  /* 0x0000001400147308 */ /* 0x000fe20000000800 */
[----:B----4-:R-:W-:Y:S01]  /*19d40*/  FADD.FTZ R6, R170, R31 ;  /* 0x0000001faa067221 */ /* 0x010fe20000010000 */
[----:B------:R-:W-:Y:S01]  /*19d50*/  ISETP.GT.AND P2, PT, R3, R198, PT ;  /* 0x000000c60300720c */ /* 0x000fe20003f44270 */
[----:B------:R-:W-:Y:S01]  /*19d60*/  FMUL.FTZ R148, R148, R10 ;  /* 0x0000000a94947220 */ /* 0x000fe20000410000 */
[----:B------:R-:W-:Y:S01]  /*19d70*/  F2FP.BF16.F32.PACK_AB R182, R13, R182 ;  /* 0x000000b60db6723e */ /* 0x000fe200000010ff */
[----:B-----5:R-:W-:Y:S01]  /*19d80*/  FADD.FTZ R31, R41, R6 ;  /* 0x00000006291f7221 */ /* 0x020fe20000010000 */
[----:B------:R-:W-:Y:S01]  /*19d90*/  F2FP.BF16.F32.PACK_AB R176, R21, R176 ;  /* 0x000000b015b0723e */ /* 0x000fe200000010ff */
[----:B------:R-:W-:Y:S01]  /*19da0*/  FMUL.FTZ R149, R149, R10 ;  /* 0x0000000a95957220 */ /* 0x000fe20000410000 */
[----:B------:R-:W0:Y:S01]  /*19db0*/  MUFU.EX2 R27, R27 ;  /* 0x0000001b001b7308 */ /* 0x000e220000000800 */
[----:B------:R-:W-:Y:S01]  /*19dc0*/  FADD.FTZ R6, R164, R31 ;  /* 0x0000001fa4067221 */ /* 0x000fe20000010000 */
[----:B------:R-:W-:Y:S01]  /*19dd0*/  F2FP.BF16.F32.PACK_AB R178, R25, R178 ;  /* 0x000000b219b2723e */ /* 0x000fe200000010ff */
[----:B------:R-:W-:Y:S01]  /*19de0*/  VIADD R3, R3, 0xffffffff ;  /* 0xffffffff03037836 */ /* 0x000fe20000000000 */
[----:B------:R-:W-:Y:S01]  /*19df0*/  F2FP.BF16.F32.PACK_AB R172, R29, R172 ;  /* 0x000000ac1dac723e */ /* 0x000fe200000010ff */
[----:B--2---:R-:W-:Y:S01]  /*19e00*/  FADD.FTZ R31, R45, R6 ;  /* 0x000000062d1f7221 */ /* 0x004fe20000010000 */
[----:B------:R-:W-:-:S02]  /*19e10*/  F2FP.BF16.F32.PACK_AB R174, R33, R174 ;  /* 0x000000ae21ae723e */ /* 0x000fc400000010ff */
[----:B------:R-:W1:Y:S01]  /*19e20*/  MUFU.EX2 R162, R162 ;  /* 0x000000a200a27308 */ /* 0x000e620000000800 */
[----:B------:R-:W-:Y:S01]  /*19e30*/  FADD.FTZ R38, R166, R31 ;  /* 0x0000001fa6267221 */ /* 0x000fe20000010000 */
[----:B------:R-:W-:Y:S02]  /*19e40*/  F2FP.BF16.F32.PACK_AB R168, R37, R168 ;  /* 0x000000a825a8723e */ /* 0x000fe400000010ff */
[----:B------:R-:W-:Y:S02]  /*19e50*/  F2FP.BF16.F32.PACK_AB R170, R41, R170 ;  /* 0x000000aa29aa723e */ /* 0x000fe400000010ff */
[----:B------:R-:W-:Y:S02]  /*19e60*/  F2FP.BF16.F32.PACK_AB R164, R45, R164 ;  /* 0x000000a42da4723e */ /* 0x000fe400000010ff */
[----:B------:R-:W2:Y:S01]  /*19e70*/  MUFU.EX2 R177, R177 ;  /* 0x000000b100b17308 */ /* 0x000ea20000000800 */
[----:B0-----:R-:W-:Y:S01]  /*19e80*/  FFMA.FTZ R6, R27, R5, R12 ;  /* 0x000000051b067223 */ /* 0x001fe2000001000c */
[C---:B------:R-:W-:Y:S01]  /*19e90*/  FADD.FTZ R5, R49.reuse, R38 ;  /* 0x0000002631057221 */ /* 0x040fe20000010000 */
[----:B------:R-:W-:Y:S01]  /*19ea0*/  F2FP.BF16.F32.PACK_AB R166, R49, R166 ;  /* 0x000000a631a6723e */ /* 0x000fe200000010ff */
[----:B------:R-:W-:Y:S01]  /*19eb0*/  FMUL.FTZ R90, R90, R27 ;  /* 0x0000001b5a5a7220 */ /* 0x000fe20000410000 */
[----:B------:R-:W-:Y:S01]  /*19ec0*/  FADD.FTZ R6, R181, R6 ;  /* 0x00000006b5067221 */ /* 0x000fe20000010000 */
[----:B------:R-:W-:Y:S01]  /*19ed0*/  FADD.FTZ R38, R160, R5 ;  /* 0x00000005a0267221 */ /* 0x000fe20000010000 */
[----:B------:R-:W-:Y:S01]  /*19ee0*/  F2FP.BF16.F32.PACK_AB R160, R53, R160 ;  /* 0x000000a035a0723e */ /* 0x000fe200000010ff */
[----:B------:R-:W0:Y:S01]  /*19ef0*/  MUFU.EX2 R57, R57 ;  /* 0x0000003900397308 */ /* 0x000e220000000800 */
[----:B------:R-:W-:Y:S01]  /*19f00*/  FADD.FTZ R5, R183, R6 ;  /* 0x00000006b7057221 */ /* 0x000fe20000010000 */
[----:B------:R-:W-:Y:S01]  /*19f10*/  FADD.FTZ R31, R53, R38 ;  /* 0x00000026351f7221 */ /* 0x000fe20000010000 */
[C---:B------:R-:W-:Y:S01]  /*19f20*/  F2FP.BF16.F32.PACK_AB R183, R20.reuse, R183 ;  /* 0x000000b714b7723e */ /* 0x040fe200000010ff */
[-C--:B------:R-:W-:Y:S01]  /*19f30*/  FMUL.FTZ R91, R91, R27.reuse ;  /* 0x0000001b5b5b7220 */ /* 0x080fe20000410000 */
[----:B------:R-:W-:Y:S01]  /*19f40*/  FADD.FTZ R6, R20, R5 ;  /* 0x0000000514067221 */ /* 0x000fe20000010000 */
[----:B-1----:R-:W-:Y:S01]  /*19f50*/  FADD.FTZ R38, R162, R31 ;  /* 0x0000001fa2267221 */ /* 0x002fe20000010000 */
[----:B------:R-:W-:Y:S01]  /*19f60*/  F2FP.BF16.F32.PACK_AB R181, R181, R12 ;  /* 0x0000000cb5b5723e */ /* 0x000fe200000010ff */
        /* <DEDUP_REMOVED lines=9> */
[C---:B0-----:R-:W-:Y:S01]  /*1a000*/  FADD.FTZ R11, R57.reuse, R38 ;  /* 0x00000026390b7221 */ /* 0x041fe20000010000 */
[----:B------:R-:W-:Y:S01]  /*1a010*/  F2FP.BF16.F32.PACK_AB R162, R57, R162 ;  /* 0x000000a239a2723e */ /* 0x000fe200000010ff */
[-C--:B------:R-:W-:Y:S01]  /*1a020*/  FMUL.FTZ R106, R106, R27.reuse ;  /* 0x0000001b6a6a7220 */ /* 0x080fe20000410000 */
[-C--:B------:R-:W-:Y:S01]  /*1a030*/  FMUL.FTZ R107, R107, R27.reuse ;  /* 0x0000001b6b6b7220 */ /* 0x080fe20000410000 */
[-C--:B------:R-:W-:Y:S01]  /*1a040*/  FMUL.FTZ R110, R110, R27.reuse ;  /* 0x0000001b6e6e7220 */ /* 0x080fe20000410000 */
[-C--:B------:R-:W-:Y:S01]  /*1a050*/  FMUL.FTZ R111, R111, R27.reuse ;  /* 0x0000001b6f6f7220 */ /* 0x080fe20000410000 */
[----:B------:R-:W-:Y:S01]  /*1a060*/  FMUL.FTZ R114, R114, R27 ;  /* 0x0000001b72727220 */ /* 0x000fe20000410000 */
[----:B------:R-:W0:Y:S01]  /*1a070*/  MUFU.EX2 R179, R179 ;  /* 0x000000b300b37308 */ /* 0x000e220000000800 */
[C---:B-1----:R-:W-:Y:S01]  /*1a080*/  FADD.FTZ R6, R24.reuse, R5 ;  /* 0x0000000518067221 */ /* 0x042fe20000010000 */
[----:B------:R-:W-:Y:S01]  /*1a090*/  F2FP.BF16.F32.PACK_AB R177, R24, R177 ;  /* 0x000000b118b1723e */ /* 0x000fe200000010ff */
        /* <DEDUP_REMOVED lines=22> */
[C---:B-1----:R-:W-:Y:S01]  /*1a200*/  FADD.FTZ R11, R61.reuse, R38 ;  /* 0x000000263d0b7221 */ /* 0x042fe20000010000 */
[----:B------:R-:W-:Y:S01]  /*1a210*/  F2FP.BF16.F32.PACK_AB R156, R61, R156 ;  /* 0x0000009c3d9c723e */ /* 0x000fe200000010ff */
[-C--:B------:R-:W-:Y:S01]  /*1a220*/  FMUL.FTZ R150, R150, R27.reuse ;  /* 0x0000001b96967220 */ /* 0x080fe20000410000 */
[----:B------:R-:W-:Y:S01]  /*1a230*/  FMUL.FTZ R151, R151, R27 ;  /* 0x0000001b97977220 */ /* 0x000fe20000410000 */
[----:B------:R-:W-:-:S03]  /*1a240*/  IMAD.MOV.U32 R20, RZ, RZ, R186 ;  /* 0x000000ffff147224 */ /* 0x000fc600078e00ba */
        /* <DEDUP_REMOVED lines=29> */
[----:B------:R-:W-:Y:S01]  /*1a420*/  F2FP.BF16.F32.PACK_AB R154, R7, R154 ;  /* 0x0000009a079a723e */ /* 0x000fe200000010ff */
[----:B------:R-:W-:-:S05]  /*1a430*/  IMAD.MOV.U32 R7, RZ, RZ, R0 ;  /* 0x000000ffff077224 */ /* 0x000fca00078e0000 */
[----:B------:R-:W1:Y:S01]  /*1a440*/  MUFU.EX2 R4, R55 ;  /* 0x0000003700047308 */ /* 0x000e620000000800 */
[C---:B--2---:R-:W-:Y:S01]  /*1a450*/  FADD.FTZ R38, R34.reuse, R5 ;  /* 0x0000000522267221 */ /* 0x044fe20000010000 */
[----:B------:R-:W-:-:S06]  /*1a460*/  F2FP.BF16.F32.PACK_AB R169, R34, R169 ;  /* 0x000000a922a9723e */ /* 0x000fcc00000010ff */
[----:B------:R-:W2:Y:S01]  /*1a470*/  MUFU.EX2 R165, R165 ;  /* 0x000000a500a57308 */ /* 0x000ea20000000800 */
[----:B0-----:R-:W-:-:S07]  /*1a480*/  FADD.FTZ R5, R171, R38 ;  /* 0x00000026ab057221 */ /* 0x001fce0000010000 */
[----:B------:R-:W0:Y:S01]  /*1a490*/  MUFU.EX2 R14, R14 ;  /* 0x0000000e000e7308 */ /* 0x000e220000000800 */
[C---:B-1----:R-:W-:Y:S01]  /*1a4a0*/  FADD.FTZ R38, R4.reuse, R5 ;  /* 0x0000000504267221 */ /* 0x042fe20000010000 */
[----:B------:R-:W-:Y:S01]  /*1a4b0*/  F2FP.BF16.F32.PACK_AB R171, R4, R171 ;  /* 0x000000ab04ab723e */ /* 0x000fe200000010ff */
[----:B------:R-:W-:-:S05]  /*1a4c0*/  IMAD.MOV.U32 R4, RZ, RZ, R9 ;  /* 0x000000ffff047224 */ /* 0x000fca00078e0009 */
[----:B------:R-:W1:Y:S01]  /*1a4d0*/  MUFU.EX2 R167, R167 ;  /* 0x000000a700a77308 */ /* 0x000e620000000800 */
[----:B--2---:R-:W-:-:S07]  /*1a4e0*/  FADD.FTZ R5, R165, R38 ;  /* 0x00000026a5057221 */ /* 0x004fce0000010000 */
[----:B------:R-:W2:Y:S01]  /*1a4f0*/  MUFU.EX2 R32, R63 ;  /* 0x0000003f00207308 */ /* 0x000ea20000000800 */
[C---:B0-----:R-:W-:Y:S01]  /*1a500*/  FADD.FTZ R38, R14.reuse, R5 ;  /* 0x000000050e267221 */ /* 0x041fe20000010000 */
[----:B------:R-:W-:Y:S01]  /*1a510*/  F2FP.BF16.F32.PACK_AB R165, R14, R165 ;  /* 0x000000a50ea5723e */ /* 0x000fe200000010ff */
[----:B------:R-:W-:-:S05]  /*1a520*/  IMAD.MOV.U32 R14, RZ, RZ, R184 ;  /* 0x000000ffff0e7224 */ /* 0x000fca00078e00b8 */
        /* <DEDUP_REMOVED lines=33> */
[----:B------:R-:W-:Y:S06]  /*1a740*/  @P2 BRA `(.L_x_1572) ;  /* 0xffffffcc007c2947 */ /* 0x000fec000383ffff */
.L_x_1554:
[----:B------:R-:W-:Y:S05]  /*1a750*/  WARPSYNC.ALL ;  /* 0x0000000000007948 */ /* 0x000fea0003800000 */
[----:B------:R-:W-:Y:S06]  /*1a760*/  BAR.ARV 0x8, 0x120 ;  /* 0x0204800000007b1d */ /* 0x000fec0000002000 */
[----:B------:R-:W-:Y:S05]  /*1a770*/  @!P0 BRA `(.L_x_1573) ;  /* 0x0000000000048947 */ /* 0x000fea0003800000 */
[----:B------:R-:W-:Y:S01]  /*1a780*/  BPT.TRAP 0x1 ;  /* 0x000000040000795c */ /* 0x000fe20000300000 */
.L_x_1573:
[----:B------:R-:W-:Y:S01]  /*1a790*/  IMAD R10, R184, 0x8, R2 ;  /* 0x00000008b80a7824 */ /* 0x000fe200078e0202 */
[----:B------:R-:W-:-:S04]  /*1a7a0*/  SHF.L.U32 R3, R186, 0x1f, RZ ;  /* 0x0000001fba037819 */ /* 0x000fc800000006ff */
[----:B------:R0:W1:Y:S01]  /*1a7b0*/  SYNCS.PHASECHK.TRANS64.TRYWAIT P2, [R10+URZ+0x28850], R3 ;  /* 0x028850030a0075a7 */ /* 0x000062000804017f */
[----:B------:R-:W-:Y:S05]  /*1a7c0*/  @!P0 BRA `(.L_x_1574) ;  /* 0x0000000000048947 */ /* 0x000fea0003800000 */
[----:B------:R-:W-:Y:S01]  /*1a7d0*/  BPT.TRAP 0x1 ;  /* 0x000000040000795c */ /* 0x000fe20000300000 */
.L_x_1574:
[----:B------:R-:W-:-:S05]  /*1a7e0*/  VIADD R2, R2, 0x400 ;  /* 0x0000040002027836 */ /* 0x000fca0000000000 */
[----:B------:R-:W-:-:S04]  /*1a7f0*/  SHF.R.U32.HI R2, RZ, 0x4, R2 ;  /* 0x00000004ff027819 */ /* 0x000fc80000011602 */
[----:B------:R-:W-:-:S04]  /*1a800*/  LOP3.LUT R2, R2, 0x3fff, RZ, 0xc0, !PT ;  /* 0x00003fff02027812 */ /* 0x000fc800078ec0ff */
[----:B------:R-:W-:Y:S01]  /*1a810*/  LOP3.LUT R7, R2, 0x4000000, RZ, 0xfc, !PT ;  /* 0x0400000002077812 */ /* 0x000fe200078efcff */
[----:B-1----:R-:W-:Y:S06]  /*1a820*/  @P2 BRA `(.L_x_1575) ;  /* 0x0000000000082947 */ /* 0x002fec0003800000 */
[----:B------:R-:W1:Y:S02]  /*1a830*/  SYNCS.PHASECHK.TRANS64.TRYWAIT P0, [R10+URZ+0x28850], R3 ;  /* 0x028850030a0075a7 */ /* 0x000e64000800017f */
[----:B-1----:R-:W-:Y:S05]  /*1a840*/  @!P0 BRA `(.L_x_1576) ;  /* 0x000000a000a48947 */ /* 0x002fea0003800000 */
.L_x_1575:
[----:B------:R-:W-:Y:S01]  /*1a850*/  IMAD R2, R184, 0x800, R7 ;  /* 0x00000800b8027824 */ /* 0x000fe200078e0207 */
[----:B------:R-:W-:Y:S05]  /*1a860*/  WARPSYNC.ALL ;  /* 0x0000000000007948 */ /* 0x000fea0003800000 */
[----:B01----:R-:W-:Y:S01]  /*1a870*/  IMAD.MOV.U32 R3, RZ, RZ, 0x40000040 ;  /* 0x40000040ff037424 */ /* 0x003fe200078e00ff */
[C---:B------:R-:W-:Y:S01]  /*1a880*/  R2UR UR6, R2.reuse ;  /* 0x00000000020672ca */ /* 0x040fe200000e0000 */
[----:B------:R-:W-:Y:S01]  /*1a890*/  WARPGROUP.ARRIVE ;  /* 0x00000000000079c5 */ /* 0x000fe20000000000 */
[----:B------:R-:W-:Y:S02]  /*1a8a0*/  VIADD R12, R2, 0x80 ;  /* 0x00000080020c7836 */ /* 0x000fe40000000000 */
[----:B------:R-:W-:Y:S01]  /*1a8b0*/  R2UR UR7, R3 ;  /* 0x00000000030772ca */ /* 0x000fe200000e0000 */
[----:B------:R-:W-:-:S02]  /*1a8c0*/  IMAD.MOV.U32 R13, RZ, RZ, 0x40000040 ;  /* 0x40000040ff0d7424 */ /* 0x000fc400078e00ff */
[----:B------:R-:W-:Y:S02]  /*1a8d0*/  IMAD.MOV.U32 R3, RZ, RZ, 0x40000040 ;  /* 0x40000040ff037424 */ /* 0x000fe400078e00ff */
[----:B------:R-:W-:Y:S02]  /*1a8e0*/  @!P1 VIADD R10, R10, 0x28860 ;  /* 0x000288600a0a9836 */ /* 0x000fe40000000000 */
[----:B------:R-:W-:Y:S02]  /*1a8f0*/  VIADD R184, R184, 0x1 ;  /* 0x00000001b8b87836 */ /* 0x000fe40000000000 */
[----:B------:R-:W-:Y:S01]  /*1a900*/  IMAD.MOV.U32 R20, RZ, RZ, -0x800000 ;  /* 0xff800000ff147424 */ /* 0x000fe200078e00ff */
[----:B------:R-:W-:Y:S01]  /*1a910*/  @!P1 PRMT R10, RZ, 0x654, R10 ;  /* 0x00000654ff0a9816 */ /* 0x000fe2000000000a */
[----:B------:R-:W-:Y:S01]  /*1a920*/  VIADD R222, R222, 0x1 ;  /* 0x00000001dede7836 */ /* 0x000fe20000000000 */
[----:B------:R-:W-:Y:S01]  /*1a930*/  ISETP.NE.AND P2, PT, R184, 0x2, PT ;  /* 0x00000002b800780c */ /* 0x000fe20003f45270 */
[----:B------:R-:W-:Y:S01]  /*1a940*/  HGMMA.64x128x16.F32.BF16 R88, R180, gdesc[UR4].tnspB, R88, gsb0 ;  /* 0x41e00004b4587df0 */ /* 0x000fe20008001858 */
[----:B------:R-:W-:Y:S01]  /*1a950*/  R2UR UR6, R12 ;  /* 0x000000000c0672ca */ /* 0x000fe200000e0000 */
[----:B------:R-:W-:Y:S01]  /*1a960*/  VIADD R12, R2, 0x100 ;  /* 0x00000100020c7836 */ /* 0x000fe20000000000 */
[----:B------:R-:W-:Y:S01]  /*1a970*/  R2UR UR7, R13 ;  /* 0x000000000d0772ca */ /* 0x000fe200000e0000 */
[----:B------:R-:W-:Y:S01]  /*1a980*/  IMAD.MOV.U32 R13, RZ, RZ, 0x40000040 ;  /* 0x40000040ff0d7424 */ /* 0x000fe200078e00ff */
[----:B------:R-:W-:Y:S01]  /*1a990*/  SEL R184, R184, RZ, P2 ;  /* 0x000000ffb8b87207 */ /* 0x000fe20001000000 */
[----:B------:R-:W-:-:S02]  /*1a9a0*/  WARPGROUP.DEPBAR.LE gsb0, 0x0 ;  /* 0x00008000000079c5 */ /* 0x000fc40000010000 */
        /* <DEDUP_REMOVED lines=33> */
[----:B------:R-:W-:Y:S01]  /*1abc0*/  IMAD.U32 R13, RZ, RZ, UR44 ;  /* 0x0000002cff0d7e24 */ /* 0x000fe2000f8e00ff */
[----:B------:R-:W-:Y:S02]  /*1abd0*/  WARPGROUP.DEPBAR.LE gsb0, 0x0 ;  /* 0x00008000000079c5 */ /* 0x000fe40000010000 */
[----:B------:R-:W-:-:S09]  /*1abe0*/  WARPGROUP.ARRIVE ;  /* 0x00000000000079c5 */ /* 0x000fd20000000000 */
[----:B------:R-:W-:Y:S01]  /*1abf0*/  HGMMA.64x128x16.F32.BF16 R88, R156, gdesc[UR4].tnspB, R88, gsb0 ;  /* 0x41e000049c587df0 */ /* 0x000fe20008001858 */
[----:B------:R-:W-:Y:S02]  /*1ac00*/  R2UR UR6, R2 ;  /* 0x00000000020672ca */ /* 0x000fe400000e0000 */
[----:B------:R-:W-:Y:S01]  /*1ac10*/  R2UR UR7, R3 ;  /* 0x00000000030772ca */ /* 0x000fe200000e0000 */
[----:B------:R-:W0:Y:S04]  /*1ac20*/  SHFL.BFLY PT, R2, R5, 0x2, 0x1f ;  /* 0x0c401f0005027f89 */ /* 0x000e2800000e0000 */
[----:B------:R-:W1:Y:S01]  /*1ac30*/  SHFL.BFLY PT, R3, R6, 0x2, 0x1f ;  /* 0x0c401f0006037f89 */ /* 0x000e6200000e0000 */
[----:B0-----:R-:W-:Y:S01]  /*1ac40*/  FADD.FTZ R4, R2, R5 ;  /* 0x0000000502047221 */ /* 0x001fe20000010000 */
[----:B------:R-:W-:-:S02]  /*1ac50*/  IMAD.U32 R5, RZ, RZ, UR44 ;  /* 0x0000002cff057e24 */ /* 0x000fc4000f8e00ff */
[----:B-1----:R-:W-:Y:S02]  /*1ac60*/  FADD.FTZ R3, R3, R6 ;  /* 0x0000000603037221 */ /* 0x002fe40000010000 */
[----:B------:R-:W0:Y:S04]  /*1ac70*/  SHFL.BFLY PT, R7, R4, 0x1, 0x1f ;  /* 0x0c201f0004077f89 */ /* 0x000e2800000e0000 */
[----:B------:R-:W1:Y:S01]  /*1ac80*/  SHFL.BFLY PT, R2, R3, 0x1, 0x1f ;  /* 0x0c201f0003027f89 */ /* 0x000e6200000e0000 */
[----:B0-----:R-:W-:Y:S01]  /*1ac90*/  FADD.FTZ R11, R4, R7 ;  /* 0x00000007040b7221 */ /* 0x001fe20000010000 */
[----:B------:R-:W-:Y:S02]  /*1aca0*/  IMAD.MOV.U32 R4, RZ, RZ, RZ ;  /* 0x000000ffff047224 */ /* 0x000fe400078e00ff */
[----:B-1----:R-:W-:-:S02]  /*1acb0*/  FADD.FTZ R8, R3, R2 ;  /* 0x0000000203087221 */ /* 0x002fc40000010000 */
[----:B------:R-:W-:Y:S01]  /*1acc0*/  FSETP.NE.FTZ.AND P3, PT, R11, RZ, PT ;  /* 0x000000ff0b00720b */ /* 0x000fe20003f75000 */
[----:B------:R-:W-:Y:S01]  /*1acd0*/  IMAD.MOV.U32 R2, RZ, RZ, RZ ;  /* 0x000000ffff027224 */ /* 0x000fe200078e00ff */
[----:B------:R-:W-:Y:S02]  /*1ace0*/  SEL R3, RZ, 0x1, P2 ;  /* 0x00000001ff037807 */ /* 0x000fe40001000000 */
[----:B------:R-:W-:Y:S02]  /*1acf0*/  FSETP.NE.FTZ.AND P0, PT, R8, RZ, PT ;  /* 0x000000ff0800720b */ /* 0x000fe40003f15000 */
[----:B------:R-:W-:Y:S01]  /*1ad00*/  LOP3.LUT R186, R186, R3, RZ, 0x3c, !PT ;  /* 0x00000003baba7212 */ /* 0x000fe200078e3cff */
[----:B------:R-:W-:-:S06]  /*1ad10*/  IMAD.MOV.U32 R3, RZ, RZ, -0x800000 ;  /* 0xff800000ff037424 */ /* 0x000fcc00078e00ff */
[----:B------:R-:W-:Y:S01]  /*1ad20*/  @P3 MUFU.LG2 R7, R11 ;  /* 0x0000000b00073308 */ /* 0x000fe20000000c00 */
[----:B------:R-:W-:-:S03]  /*1ad30*/  @P3 FMUL.FTZ R13, R13, 0.69314718246459960938 ;  /* 0x3f3172180d0d3820 */ /* 0x000fc60000410000 */
[----:B------:R-:W-:-:S04]  /*1ad40*/  @P0 FMUL.FTZ R5, R5, 0.69314718246459960938 ;  /* 0x3f31721805050820 */ /* 0x000fc80000410000 */
[----:B------:R-:W0:Y:S08]  /*1ad50*/  @P0 MUFU.LG2 R6, R8 ;  /* 0x0000000800060308 */ /* 0x000e300000000c00 */
[----:B------:R1:W2:Y:S08]  /*1ad60*/  @P0 MUFU.RCP R2, R8 ;  /* 0x0000000800020308 */ /* 0x0002b00000001000 */
[----:B------:R-:W3:Y:S01]  /*1ad70*/  @P3 MUFU.RCP R4, R11 ;  /* 0x0000000b00043308 */ /* 0x000ee20000001000 */
[----:B0-----:R-:W-:Y:S01]  /*1ad80*/  @P0 FMUL.FTZ R6, R6, 0.69314718246459960938 ;  /* 0x3f31721806060820 */ /* 0x001fe20000410000 */
[----:B-1----:R-:W-:-:S03]  /*1ad90*/  @P3 FMUL.FTZ R8, R7, 0.69314718246459960938 ;  /* 0x3f31721807083820 */ /* 0x002fc60000410000 */
[----:B------:R-:W-:Y:S01]  /*1ada0*/  @P0 FFMA.FTZ R20, R5, R0, R6 ;  /* 0x0000000005140223 */ /* 0x000fe20000010006 */
[----:B------:R-:W-:Y:S01]  /*1adb0*/  @P3 FFMA.FTZ R3, R13, R9, R8 ;  /* 0x000000090d033223 */ /* 0x000fe20000010008 */
[----:B------:R-:W-:Y:S01]  /*1adc0*/  PLOP3.LUT P0, PT, PT, PT, PT, 0x8, 0x0 ;  /* 0x000000000000781c */ /* 0x000fe20003f0e170 */
        /* <DEDUP_REMOVED lines=69> */
.L_x_1428:
[----:B------:R-:W-:Y:S05]  /*1b220*/  WARPSYNC.ALL ;  /* 0x0000000000007948 */ /* 0x000fea0003800000 */
[----:B------:R-:W0:Y:S08]  /*1b230*/  S2UR UR5, SR_CgaCtaId ;  /* 0x00000000000579c3 */ /* 0x000e300000008800 */
[----:B------:R-:W-:Y:S06]  /*1b240*/  BAR.SYNC.DEFER_BLOCKING 0x5, 0x120 ;  /* 0x0144800000007b1d */ /* 0x000fec0000010000 */
[----:B------:R-:W-:Y:S01]  /*1b250*/  UMOV UR4, 0x400 ;  /* 0x0000040000047882 */ /* 0x000fe20000000000 */
[----:B------:R-:W-:Y:S01]  /*1b260*/  BSSY B0, `(.L_x_1577) ;  /* 0x00001c9000007945 */ /* 0x000fe20003800000 */
[----:B0-----:R-:W-:-:S06]  /*1b270*/  ULEA UR4, UR5, UR4, 0x18 ;  /* 0x0000000405047291 */ /* 0x001fcc000f8ec03f */
[----:B------:R-:W-:-:S05]  /*1b280*/  IMAD.U32 R2, RZ, RZ, UR4 ;  /* 0x00000004ff027e24 */ /* 0x000fca000f8e00ff */
[----:B------:R0:W1:Y:S01]  /*1b290*/  LDS.128 R196, [R2+0x288d0] ;  /* 0x0288d00002c47984 */ /* 0x0000620000000c00 */
[----:B------:R-:W-:Y:S06]  /*1b2a0*/  BAR.ARV 0x4, 0x120 ;  /* 0x0104800000007b1d */ /* 0x000fec0000002000 */
[----:B------:R-:W-:Y:S05]  /*1b2b0*/  @P0 BRA `(.L_x_1578) ;  /* 0x0000001000ac0947 */ /* 0x000fea0003800000 */
[----:B------:R-:W2:Y:S01]  /*1b2c0*/  S2R R5, SR_SWINHI ;  /* 0x0000000000057919 */ /* 0x000ea20000002f00 */
[----:B------:R-:W-:Y:S05]  /*1b2d0*/  WARPSYNC.ALL ;  /* 0x0000000000007948 */ /* 0x000fea0003800000 */
[----:B------:R-:W-:Y:S01]  /*1b2e0*/  BAR.SYNC.DEFER_BLOCKING 0x1, 0x100 ;  /* 0x0044000000007b1d */ /* 0x000fe20000010000 */
[----:B------:R-:W-:Y:S02]  /*1b2f0*/  F2FP.BF16.F32.PACK_AB R6, R6, R39 ;  /* 0x000000270606723e */ /* 0x000fe400000010ff */
[----:B------:R-:W-:Y:S02]  /*1b300*/  F2FP.BF16.F32.PACK_AB R7, R7, R94 ;  /* 0x0000005e0707723e */ /* 0x000fe400000010ff */
[----:B------:R-:W-:Y:S01]  /*1b310*/  F2FP.BF16.F32.PACK_AB R30, R133, R30 ;  /* 0x0000001e851e723e */ /* 0x000fe200000010ff */
[----:B------:R-:W-:Y:S01]  /*1b320*/  ULDC.64 UR4, c[0x0][0xbd8] ;  /* 0x0002f60000047ab9 */ /* 0x000fe20000000a00 */
[----:B------:R-:W-:-:S02]  /*1b330*/  F2FP.BF16.F32.PACK_AB R32, R137, R32 ;  /* 0x000000208920723e */ /* 0x000fc400000010ff */
[----:B------:R-:W-:Y:S02]  /*1b340*/  F2FP.BF16.F32.PACK_AB R33, R33, R138 ;  /* 0x0000008a2121723e */ /* 0x000fe400000010ff */
[----:B------:R-:W-:Y:S02]  /*1b350*/  F2FP.BF16.F32.PACK_AB R34, R141, R34 ;  /* 0x000000228d22723e */ /* 0x000fe400000010ff */
[----:B------:R-:W-:Y:S02]  /*1b360*/  F2FP.BF16.F32.PACK_AB R35, R35, R142 ;  /* 0x0000008e2323723e */ /* 0x000fe400000010ff */
[----:B------:R-:W-:Y:S02]  /*1b370*/  MOV R36, R2 ;  /* 0x0000000200247202 */ /* 0x000fe40000000f00 */
[----:B--2---:R-:W-:-:S03]  /*1b380*/  MOV R37, R5 ;  /* 0x0000000500257202 */ /* 0x004fc60000000f00 */
[----:B------:R-:W-:-:S03]  /*1b390*/  IMAD.WIDE R4, R229, 0x2, R36 ;  /* 0x00000002e5047825 */ /* 0x000fc600078e0224 */
[C---:B------:R-:W-:Y:S02]  /*1b3a0*/  IADD3 R41, P5, R4.reuse, 0x20, RZ ;  /* 0x0000002004297810 */ /* 0x040fe40007fbe0ff */
[C---:B------:R-:W-:Y:S02]  /*1b3b0*/  IADD3 R47, P2, R4.reuse, 0x4000, RZ ;  /* 0x00004000042f7810 */ /* 0x040fe40007f5e0ff */
[----:B------:R-:W-:Y:S01]  /*1b3c0*/  LOP3.LUT R0, R41, 0x380, RZ, 0xc0, !PT ;  /* 0x0000038029007812 */ /* 0x000fe200078ec0ff */
[--C-:B------:R-:W-:Y:S01]  /*1b3d0*/  IMAD.X R9, RZ, RZ, R5.reuse, P5 ;  /* 0x000000ffff097224 */ /* 0x100fe200028e0605 */
[C---:B------:R-:W-:Y:S01]  /*1b3e0*/  LOP3.LUT R29, R4.reuse, 0x380, RZ, 0xc0, !PT ;  /* 0x00000380041d7812 */ /* 0x040fe200078ec0ff */
[----:B------:R-:W-:Y:S01]  /*1b3f0*/  IMAD.X R15, RZ, RZ, R5, P2 ;  /* 0x000000ffff0f7224 */ /* 0x000fe200010e0605 */
[----:B------:R-:W-:Y:S02]  /*1b400*/  IADD3 R43, P0, R4, 0x40, RZ ;  /* 0x00000040042b7810 */ /* 0x000fe40007f1e0ff */
[----:B------:R-:W-:-:S02]  /*1b410*/  ISETP.NE.U32.AND P2, PT, RZ, UR4, PT ;  /* 0x00000004ff007c0c */ /* 0x000fc4000bf45070 */
[----:B------:R-:W-:Y:S01]  /*1b420*/  SHF.R.U64 R0, R0, 0x3, RZ ;  /* 0x0000000300007819 */ /* 0x000fe200000012ff */
[--C-:B------:R-:W-:Y:S01]  /*1b430*/  IMAD.X R11, RZ, RZ, R5.reuse, P0 ;  /* 0x000000ffff0b7224 */ /* 0x100fe200000e0605 */
[C---:B------:R-:W-:Y:S02]  /*1b440*/  IADD3 R45, P1, R4.reuse, 0x60, RZ ;  /* 0x00000060042d7810 */ /* 0x040fe40007f3e0ff */
[----:B------:R-:W-:Y:S02]  /*1b450*/  SHF.R.U64 R29, R29, 0x3, RZ ;  /* 0x000000031d1d7819 */ /* 0x000fe400000012ff */
[C---:B------:R-:W-:Y:S01]  /*1b460*/  IADD3 R49, P3, R4.reuse, 0x4020, RZ ;  /* 0x0000402004317810 */ /* 0x040fe20007f7e0ff */
[--C-:B------:R-:W-:Y:S01]  /*1b470*/  IMAD.X R13, RZ, RZ, R5.reuse, P1 ;  /* 0x000000ffff0d7224 */ /* 0x100fe200008e0605 */
[C---:B------:R-:W-:Y:S02]  /*1b480*/  IADD3 R51, P4, R4.reuse, 0x4040, RZ ;  /* 0x0000404004337810 */ /* 0x040fe40007f9e0ff */
[----:B------:R-:W-:Y:S01]  /*1b490*/  LOP3.LUT R10, R43, 0x380, RZ, 0xc0, !PT ;  /* 0x000003802b0a7812 */ /* 0x000fe200078ec0ff */
[--C-:B------:R-:W-:Y:S01]  /*1b4a0*/  IMAD.X R25, RZ, RZ, R5.reuse, P3 ;  /* 0x000000ffff197224 */ /* 0x100fe200018e0605 */
[----:B------:R-:W-:Y:S01]  /*1b4b0*/  IADD3 R53, P5, R4, 0x4060, RZ ;  /* 0x0000406004357810 */ /* 0x000fe20007fbe0ff */
[----:B------:R-:W-:Y:S01]  /*1b4c0*/  IMAD.X R27, RZ, RZ, R5, P4 ;  /* 0x000000ffff1b7224 */ /* 0x000fe200020e0605 */
[----:B------:R-:W-:Y:S01]  /*1b4d0*/  ISETP.NE.AND.EX P2, PT, RZ, UR5, PT, P2 ;  /* 0x00000005ff007c0c */ /* 0x000fe2000bf45320 */
[----:B------:R-:W-:Y:S01]  /*1b4e0*/  ULDC.64 UR4, c[0x0][0xbe0] ;  /* 0x0002f80000047ab9 */ /* 0x000fe20000000a00 */
[----:B------:R-:W-:-:S02]  /*1b4f0*/  LOP3.LUT R8, R0, R41, RZ, 0x3c, !PT ;  /* 0x0000002900087212 */ /* 0x000fc400078e3cff */
[----:B------:R-:W-:Y:S02]  /*1b500*/  LOP3.LUT R12, R45, 0x380, RZ, 0xc0, !PT ;  /* 0x000003802d0c7812 */ /* 0x000fe400078ec0ff */
[----:B------:R-:W-:Y:S01]  /*1b510*/  LOP3.LUT R4, R29, R4, RZ, 0x3c, !PT ;  /* 0x000000041d047212 */ /* 0x000fe200078e3cff */
[----:B------:R-:W-:Y:S01]  /*1b520*/  IMAD.X R29, RZ, RZ, R5, P5 ;  /* 0x000000ffff1d7224 */ /* 0x000fe200028e0605 */
[----:B------:R-:W-:Y:S02]  /*1b530*/  LOP3.LUT R0, R47, 0x380, RZ, 0xc0, !PT ;  /* 0x000003802f007812 */ /* 0x000fe400078ec0ff */
[----:B------:R-:W-:Y:S02]  /*1b540*/  SHF.R.U64 R10, R10, 0x3, RZ ;  /* 0x000000030a0a7819 */ /* 0x000fe400000012ff */
[----:B------:R-:W-:Y:S02]  /*1b550*/  LOP3.LUT R24, R49, 0x380, RZ, 0xc0, !PT ;  /* 0x0000038031187812 */ /* 0x000fe400078ec0ff */
[----:B------:R-:W-:-:S02]  /*1b560*/  LOP3.LUT R26, R51, 0x380, RZ, 0xc0, !PT ;  /* 0x00000380331a7812 */ /* 0x000fc400078ec0ff */
[----:B------:R-:W-:Y:S02]  /*1b570*/  ISETP.NE.U32.AND P0, PT, RZ, UR4, PT ;  /* 0x00000004ff007c0c */ /* 0x000fe4000bf05070 */
[----:B------:R-:W-:Y:S02]  /*1b580*/  LOP3.LUT R28, R53, 0x380, RZ, 0xc0, !PT ;  /* 0x00000380351c7812 */ /* 0x000fe400078ec0ff */
[----:B------:R-:W-:Y:S02]  /*1b590*/  SHF.R.U64 R12, R12, 0x3, RZ ;  /* 0x000000030c0c7819 */ /* 0x000fe400000012ff */
[----:B------:R-:W-:Y:S02]  /*1b5a0*/  SHF.R.U64 R0, R0, 0x3, RZ ;  /* 0x0000000300007819 */ /* 0x000fe400000012ff */
[----:B------:R-:W-:Y:S02]  /*1b5b0*/  MOV R38, R4 ;  /* 0x0000000400267202 */ /* 0x000fe40000000f00 */
[----:B------:R-:W-:-:S02]  /*1b5c0*/  LOP3.LUT R10, R10, R43, RZ, 0x3c, !PT ;  /* 0x0000002b0a0a7212 */ /* 0x000fc400078e3cff */
[----:B------:R-:W-:Y:S02]  /*1b5d0*/  SHF.R.U64 R24, R24, 0x3, RZ ;  /* 0x0000000318187819 */ /* 0x000fe400000012ff */
[----:B------:R-:W-:Y:S02]  /*1b5e0*/  SHF.R.U64 R26, R26, 0x3, RZ ;  /* 0x000000031a1a7819 */ /* 0x000fe400000012ff */
[----:B------:R-:W-:Y:S02]  /*1b5f0*/  F2FP.BF16.F32.PACK_AB R4, R89, R88 ;  /* 0x000000585904723e */ /* 0x000fe400000010ff */
[----:B------:R-:W-:Y:S02]  /*1b600*/  F2FP.BF16.F32.PACK_AB R5, R91, R90 ;  /* 0x0000005a5b05723e */ /* 0x000fe400000010ff */
[----:B------:R-:W-:Y:S02]  /*1b610*/  ISETP.NE.AND.EX P0, PT, RZ, UR5, PT, P0 ;  /* 0x00000005ff007c0c */ /* 0x000fe4000bf05300 */
[----:B------:R-:W-:Y:S01]  /*1b620*/  SHF.R.U64 R28, R28, 0x3, RZ ;  /* 0x000000031c1c7819 */ /* 0x000fe200000012ff */
[----:B------:R2:W-:Y:S01]  /*1b630*/  STSM.16.M88.4 [R38], R4 ;  /* 0x0000000426007844 */ /* 0x0005e20000000200 */
[----:B------:R-:W-:-:S02]  /*1b640*/  LOP3.LUT R12, R12, R45, RZ, 0x3c, !PT ;  /* 0x0000002d0c0c7212 */ /* 0x000fc400078e3cff */
[----:B------:R-:W-:Y:S02]  /*1b650*/  LOP3.LUT R14, R0, R47, RZ, 0x3c, !PT ;  /* 0x0000002f000e7212 */ /* 0x000fe400078e3cff */
[----:B------:R-:W-:Y:S02]  /*1b660*/  LOP3.LUT R24, R24, R49, RZ, 0x3c, !PT ;  /* 0x0000003118187212 */ /* 0x000fe400078e3cff */
[----:B------:R-:W-:Y:S02]  /*1b670*/  LOP3.LUT R26, R26, R51, RZ, 0x3c, !PT ;  /* 0x000000331a1a7212 */ /* 0x000fe400078e3cff */
[----:B------:R-:W-:Y:S02]  /*1b680*/  MOV R45, R8 ;  /* 0x00000008002d7202 */ /* 0x000fe40000000f00 */
[----:B------:R-:W-:Y:S02]  /*1b690*/  MOV R44, R10 ;  /* 0x0000000a002c7202 */ /* 0x000fe40000000f00 */
[----:B------:R-:W-:-:S02]  /*1b6a0*/  LOP3.LUT R28, R28, R53, RZ, 0x3c, !PT ;  /* 0x000000351c1c7212 */ /* 0x000fc400078e3cff */
[----:B------:R-:W-:Y:S01]  /*1b6b0*/  F2FP.BF16.F32.PACK_AB R8, R97, R96 ;  /* 0x000000606108723e */ /* 0x000fe200000010ff */
[----:B--2---:R-:W2:Y:S01]  /*1b6c0*/  LDC.64 R38, c[0x0][0xbd8] ;  /* 0x0002f600ff267b82 */ /* 0x004ea20000000a00 */
[----:B------:R-:W-:Y:S02]  /*1b6d0*/  F2FP.BF16.F32.PACK_AB R9, R99, R98 ;  /* 0x000000626309723e */ /* 0x000fe400000010ff */
[----:B------:R-:W-:Y:S02]  /*1b6e0*/  F2FP.BF16.F32.PACK_AB R10, R101, R100 ;  /* 0x00000064650a723e */ /* 0x000fe400000010ff */
[----:B------:R-:W-:Y:S02]  /*1b6f0*/  F2FP.BF16.F32.PACK_AB R11, R103, R102 ;  /* 0x00000066670b723e */ /* 0x000fe400000010ff */
[----:B------:R-:W-:Y:S02]  /*1b700*/  F2FP.BF16.F32.PACK_AB R4, R105, R104 ;  /* 0x000000686904723e */ /* 0x000fe400000010ff */
[----:B------:R-:W-:Y:S01]  /*1b710*/  F2FP.BF16.F32.PACK_AB R5, R107, R106 ;  /* 0x0000006a6b05723e */ /* 0x000fe200000010ff */
[----:B------:R3:W-:Y:S01]  /*1b720*/  STSM.16.M88.4 [R45], R8 ;  /* 0x000000082d007844 */ /* 0x0007e20000000200 */
[----:B------:R-:W-:-:S02]  /*1b730*/  F2FP.BF16.F32.PACK_AB R6, R109, R108 ;  /* 0x0000006c6d06723e */ /* 0x000fc400000010ff */
[----:B------:R-:W-:Y:S02]  /*1b740*/  F2FP.BF16.F32.PACK_AB R7, R111, R110 ;  /* 0x0000006e6f07723e */ /* 0x000fe400000010ff */
[----:B------:R-:W-:Y:S02]  /*1b750*/  MOV R43, R12 ;  /* 0x0000000c002b7202 */ /* 0x000fe40000000f00 */
[----:B------:R-:W-:Y:S01]  /*1b760*/  MOV R42, R14 ;  /* 0x0000000e002a7202 */ /* 0x000fe20000000f00 */
[----:B------:R4:W-:Y:S01]  /*1b770*/  STSM.16.M88.4 [R44], R4 ;  /* 0x000000042c007844 */ /* 0x0009e20000000200 */
[----:B------:R-:W-:Y:S02]  /*1b780*/  MOV R0, R24 ;  /* 0x0000001800007202 */ /* 0x000fe40000000f00 */
[----:B------:R-:W-:Y:S02]  /*1b790*/  MOV R41, R26 ;  /* 0x0000001a00297202 */ /* 0x000fe40000000f00 */
[----:B------:R-:W-:Y:S01]  /*1b7a0*/  F2FP.BF16.F32.PACK_AB R12, R113, R112 ;  /* 0x00000070710c723e */ /* 0x000fe200000010ff */
[----:B------:R-:W-:Y:S01]  /*1b7b0*/  ULDC UR4, c[0x0][0xa88] ;  /* 0x0002a20000047ab9 */ /* 0x000fe20000000800 */
[----:B------:R-:W-:Y:S01]  /*1b7c0*/  F2FP.BF16.F32.PACK_AB R13, R115, R114 ;  /* 0x00000072730d723e */ /* 0x000fe200000010ff */
[----:B---3--:R-:W3:Y:S01]  /*1b7d0*/  @P0 LDC.64 R8, c[0x0][0xbe0] ;  /* 0x0002f800ff080b82 */ /* 0x008ee20000000a00 */
[----:B------:R-:W-:Y:S01]  /*1b7e0*/  F2FP.BF16.F32.PACK_AB R14, R31, R116 ;  /* 0x000000741f0e723e */ /* 0x000fe200000010ff */
[----:B--2---:R-:W-:Y:S01]  /*1b7f0*/  IMAD.WIDE R38, R221, 0x4, R38 ;  /* 0x00000004dd267825 */ /* 0x004fe200078e0226 */
[----:B------:R-:W-:-:S02]  /*1b800*/  F2FP.BF16.F32.PACK_AB R15, R119, R118 ;  /* 0x00000076770f723e */ /* 0x000fc400000010ff */
[----:B------:R-:W-:Y:S02]  /*1b810*/  MOV R40, R28 ;  /* 0x0000001c00287202 */ /* 0x000fe40000000f00 */
[----:B------:R-:W-:Y:S01]  /*1b820*/  F2FP.BF16.F32.PACK_AB R24, R121, R120 ;  /* 0x000000787918723e */ /* 0x000fe200000010ff */
[----:B------:R-:W-:Y:S01]  /*1b830*/  STSM.16.M88.4 [R43], R12 ;  /* 0x0000000c2b007844 */ /* 0x000fe20000000200 */
[----:B------:R-:W-:Y:S01]  /*1b840*/  F2FP.BF16.F32.PACK_AB R25, R123, R122 ;  /* 0x0000007a7b19723e */ /* 0x000fe200000010ff */
[----:B----4-:R-:W-:Y:S01]  /*1b850*/  IMAD.MOV.U32 R44, RZ, RZ, RZ ;  /* 0x000000ffff2c7224 */ /* 0x010fe200078e00ff */
[----:B------:R-:W-:Y:S02]  /*1b860*/  F2FP.BF16.F32.PACK_AB R26, R125, R124 ;  /* 0x0000007c7d1a723e */ /* 0x000fe400000010ff */
[----:B------:R-:W-:Y:S02]  /*1b870*/  F2FP.BF16.F32.PACK_AB R27, R127, R126 ;  /* 0x0000007e7f1b723e */ /* 0x000fe400000010ff */
[----:B------:R-:W-:-:S02]  /*1b880*/  F2FP.BF16.F32.PACK_AB R28, R21, R128 ;  /* 0x00000080151c723e */ /* 0x000fc400000010ff */
[----:B------:R-:W-:Y:S01]  /*1b890*/  F2FP.BF16.F32.PACK_AB R29, R131, R130 ;  /* 0x00000082831d723e */ /* 0x000fe200000010ff */
[----:B------:R-:W-:Y:S01]  /*1b8a0*/  STSM.16.M88.4 [R42], R24 ;  /* 0x000000182a007844 */ /* 0x000fe20000000200 */
[----:B------:R-:W-:Y:S02]  /*1b8b0*/  F2FP.BF16.F32.PACK_AB R31, R135, R134 ;  /* 0x00000086871f723e */ /* 0x000fe400000010ff */
[----:B------:R-:W-:Y:S02]  /*1b8c0*/  F2FP.BF16.F32.PACK_AB R4, R145, R144 ;  /* 0x000000909104723e */ /* 0x000fe400000010ff */
[----:B------:R-:W-:Y:S01]  /*1b8d0*/  F2FP.BF16.F32.PACK_AB R5, R147, R146 ;  /* 0x000000929305723e */ /* 0x000fe200000010ff */
[----:B------:R2:W-:Y:S01]  /*1b8e0*/  STSM.16.M88.4 [R0], R28 ;  /* 0x0000001c00007844 */ /* 0x0005e20000000200 */
[----:B------:R-:W-:Y:S02]  /*1b8f0*/  F2FP.BF16.F32.PACK_AB R6, R149, R148 ;  /* 0x000000949506723e */ /* 0x000fe400000010ff */
[----:B------:R-:W-:Y:S01]  /*1b900*/  F2FP.BF16.F32.PACK_AB R7, R151, R150 ;  /* 0x000000969707723e */ /* 0x000fe200000010ff */
[----:B------:R4:W-:Y:S04]  /*1b910*/  STSM.16.M88.4 [R41], R32 ;  /* 0x0000002029007844 */ /* 0x0009e80000000200 */
[----:B------:R4:W-:Y:S01]  /*1b920*/  STSM.16.M88.4 [R40], R4 ;  /* 0x0000000428007844 */ /* 0x0009e20000000200 */
[----:B------:R-:W-:Y:S01]  /*1b930*/  BAR.SYNC.DEFER_BLOCKING 0x1, 0x100 ;  /* 0x0044000000007b1d */ /* 0x000fe20000010000 */
[----:B---3--:R-:W-:-:S04]  /*1b940*/  @P0 IMAD.WIDE R8, R221, 0x4, R8 ;  /* 0x00000004dd080825 */ /* 0x008fc800078e0208 */
[----:B--2---:R-:W-:Y:S01]  /*1b950*/  IMAD.U32 R0, RZ, RZ, UR4 ;  /* 0x00000004ff007e24 */ /* 0x004fe2000f8e00ff */
[----:B------:R4:W5:Y:S01]  /*1b960*/  @P2 LDG.E R44, desc[UR54][R38.64] ;  /* 0x00000036262c2981 */ /* 0x000962000c1e1900 */
[----:B------:R-:W-:-:S04]  /*1b970*/  IMAD.IADD R11, R16, 0x1, R203 ;  /* 0x00000001100b7824 */ /* 0x000fc800078e02cb */
[----:B------:R4:W5:Y:S01]  /*1b980*/  @P0 LDG.E R0, desc[UR54][R8.64] ;  /* 0x0000003608000981 */ /* 0x000962000c1e1900 */
[----:B------:R-:W-:Y:S01]  /*1b990*/  IMAD.WIDE R36, R11, 0x2, R36 ;  /* 0x000000020b247825 */ /* 0x000fe200078e0224 */
[----:B------:R-:W-:Y:S06]  /*1b9a0*/  @P0 BRA `(.L_x_1579) ;  /* 0x0000000000100947 */ /* 0x000fec0003800000 */
[----:B------:R-:W-:Y:S05]  /*1b9b0*/  @!P2 BRA `(.L_x_1579) ;  /* 0x00000000000ca947 */ /* 0x000fea0003800000 */
[----:B----4-:R-:W2:Y:S04]  /*1b9c0*/  LDG.E R5, desc[UR54][R38.64] ;  /* 0x0000003626057981 */ /* 0x010ea8000c1e1900 */
[----:B-----5:R-:W2:Y:S02]  /*1b9d0*/  LDG.E R0, desc[UR54][R38.64+0x4] ;  /* 0x0000043626007981 */ /* 0x020ea4000c1e1900 */
[----:B--2---:R-:W-:-:S07]  /*1b9e0*/  IMAD.IADD R0, R0, 0x1, -R5 ;  /* 0x0000000100007824 */ /* 0x004fce00078e0a05 */
.L_x_1579:
[----:B------:R-:W-:Y:S01]  /*1b9f0*/  SHF.R.S32.HI R48, RZ, 0x1f, R219 ;  /* 0x0000001fff307819 */ /* 0x000fe200000114db */
[----:B------:R-:W-:Y:S01]  /*1ba00*/  ULDC.64 UR4, c[0x0][0xb70] ;  /* 0x0002dc0000047ab9 */ /* 0x000fe20000000a00 */
[----:B-----5:R-:W-:Y:S01]  /*1ba10*/  SHF.R.S32.HI R45, RZ, 0x1f, R44 ;  /* 0x0000001fff2d7819 */ /* 0x020fe2000001142c */
[----:B------:R-:W-:Y:S01]  /*1ba20*/  IMAD R11, R223, 0x80, R204 ;  /* 0x00000080df0b7824 */ /* 0x000fe200078e02cc */
[----:B------:R-:W-:Y:S01]  /*1ba30*/  SEL R49, R221, RZ, !P2 ;  /* 0x000000ffdd317207 */ /* 0x000fe20005000000 */
[----:B----4-:R-:W-:Y:S01]  /*1ba40*/  IMAD R6, R48, UR4, RZ ;  /* 0x0000000430067c24 */ /* 0x010fe2000f8e02ff */
[C---:B------:R-:W-:Y:S01]  /*1ba50*/  IADD3 R9, P0, R36.reuse, 0x1000, RZ ;  /* 0x0000100024097810 */ /* 0x040fe20007f1e0ff */
[----:B------:R-:W-:Y:S01]  /*1ba60*/  IMAD.WIDE.U32 R4, R219, UR4, R44 ;  /* 0x00000004db047c25 */ /* 0x000fe2000f8e002c */
[----:B------:R-:W-:Y:S02]  /*1ba70*/  IADD3 R13, P1, R36, 0x2000, RZ ;  /* 0x00002000240d7810 */ /* 0x000fe40007f3e0ff */
[----:B------:R-:W-:Y:S01]  /*1ba80*/  LOP3.LUT R8, R9, 0x380, RZ, 0xc0, !PT ;  /* 0x0000038009087812 */ /* 0x000fe200078ec0ff */
[----:B------:R-:W-:Y:S01]  /*1ba90*/  IMAD R7, R219, UR5, R6 ;  /* 0x00000005db077c24 */ /* 0x000fe2000f8e0206 */
[----:B------:R-:W-:Y:S01]  /*1baa0*/  SHF.R.S32.HI R6, RZ, 0x1f, R221 ;  /* 0x0000001fff067819 */ /* 0x000fe200000114dd */
[----:B------:R-:W-:Y:S01]  /*1bab0*/  ULDC.64 UR4, c[0x0][0xb78] ;  /* 0x0002de0000047ab9 */ /* 0x000fe20000000a00 */
[----:B------:R-:W-:Y:S01]  /*1bac0*/  SHF.R.U64 R8, R8, 0x3, RZ ;  /* 0x0000000308087819 */ /* 0x000fe200000012ff */
[----:B------:R-:W-:Y:S01]  /*1bad0*/  IMAD.IADD R5, R5, 0x1, R7 ;  /* 0x0000000105057824 */ /* 0x000fe200078e0207 */
[----:B------:R-:W-:-:S02]  /*1bae0*/  SEL R50, R6, RZ, !P2 ;  /* 0x000000ff06327207 */ /* 0x000fc40005000000 */
[----:B------:R-:W-:Y:S01]  /*1baf0*/  IADD3 R25, P2, R36, 0x3000, RZ ;  /* 0x0000300024197810 */ /* 0x000fe20007f5e0ff */
[----:B------:R-:W-:Y:S01]  /*1bb00*/  IMAD.WIDE.U32 R4, R49, UR4, R4 ;  /* 0x0000000431047c25 */ /* 0x000fe2000f8e0004 */
[----:B------:R-:W-:Y:S02]  /*1bb10*/  SHF.R.S32.HI R7, RZ, 0x1f, R11 ;  /* 0x0000001fff077819 */ /* 0x000fe4000001140b */
[----:B------:R-:W-:Y:S01]  /*1bb20*/  LOP3.LUT R24, R25, 0x380, RZ, 0xc0, !PT ;  /* 0x0000038019187812 */ /* 0x000fe200078ec0ff */
[----:B------:R-:W-:Y:S01]  /*1bb30*/  IMAD R6, R50, UR4, RZ ;  /* 0x0000000432067c24 */ /* 0x000fe2000f8e02ff */
[----:B------:R-:W-:Y:S02]  /*1bb40*/  IADD3 R4, P3, R11, R4, RZ ;  /* 0x000000040b047210 */ /* 0x000fe40007f7e0ff */
[----:B------:R-:W-:Y:S01]  /*1bb50*/  LOP3.LUT R12, R13, 0x380, RZ, 0xc0, !PT ;  /* 0x000003800d0c7812 */ /* 0x000fe200078ec0ff */
[----:B------:R-:W-:Y:S01]  /*1bb60*/  IMAD R6, R49, UR5, R6 ;  /* 0x0000000531067c24 */ /* 0x000fe2000f8e0206 */
[----:B------:R-:W-:Y:S01]  /*1bb70*/  ULDC.64 UR4, c[0x0][0xb40] ;  /* 0x0002d00000047ab9 */ /* 0x000fe20000000a00 */
[----:B------:R-:W-:-:S02]  /*1bb80*/  SHF.R.U64 R24, R24, 0x3, RZ ;  /* 0x0000000318187819 */ /* 0x000fc400000012ff */
[----:B------:R-:W-:Y:S01]  /*1bb90*/  LOP3.LUT R8, R8, R9, RZ, 0x3c, !PT ;  /* 0x0000000908087212 */ /* 0x000fe200078e3cff */
[--C-:B------:R-:W-:Y:S01]  /*1bba0*/  IMAD.X R9, RZ, RZ, R37.reuse, P0 ;  /* 0x000000ffff097224 */ /* 0x100fe200000e0625 */
[----:B------:R-:W-:Y:S01]  /*1bbb0*/  IADD3.X R7, R7, R5, R6, P3, !PT ;  /* 0x0000000507077210 */ /* 0x000fe20001ffe406 */
[----:B------:R-:W-:Y:S01]  /*1bbc0*/  VIADD R5, R11, 0x8 ;  /* 0x000000080b057836 */ /* 0x000fe20000000000 */
[----:B------:R-:W-:Y:S02]  /*1bbd0*/  LEA R46, P3, R4, UR4, 0x2 ;  /* 0x00000004042e7c11 */ /* 0x000fe4000f8610ff */
[----:B------:R-:W-:Y:S02]  /*1bbe0*/  SHF.R.U64 R12, R12, 0x3, RZ ;  /* 0x000000030c0c7819 */ /* 0x000fe400000012ff */
[----:B------:R-:W-:Y:S01]  /*1bbf0*/  LOP3.LUT R24, R24, R25, RZ, 0x3c, !PT ;  /* 0x0000001918187212 */ /* 0x000fe200078e3cff */
[----:B------:R-:W-:Y:S01]  /*1bc00*/  IMAD.X R25, RZ, RZ, R37, P2 ;  /* 0x000000ffff197224 */ /* 0x000fe200010e0625 */
[----:B------:R-:W-:Y:S01]  /*1bc10*/  LEA.HI.X R47, R4, UR5, R7, 0x2, P3 ;  /* 0x00000005042f7c11 */ /* 0x000fe200098f1407 */
[----:B------:R-:W-:Y:S01]  /*1bc20*/  ULDC.64 UR4, c[0x0][0xaa0] ;  /* 0x0002a80000047ab9 */ /* 0x000fe20000000a00 */
[----:B------:R-:W-:-:S02]  /*1bc30*/  IADD3 R29, P5, R36, 0x4000, RZ ;  /* 0x00004000241d7810 */ /* 0x000fc40007fbe0ff */
[C---:B------:R-:W-:Y:S02]  /*1bc40*/  IADD3 R33, P4, R36.reuse, 0x5000, RZ ;  /* 0x0000500024217810 */ /* 0x040fe40007f9e0ff */
[----:B------:R-:W-:Y:S02]  /*1bc50*/  IADD3 R39, P3, R36, 0x6000, RZ ;  /* 0x0000600024277810 */ /* 0x000fe40007f7e0ff */
[----:B------:R-:W-:Y:S02]  /*1bc60*/  LOP3.LUT P0, RZ, R224, 0x3, RZ, 0xc0, !PT ;  /* 0x00000003e0ff7812 */ /* 0x000fe4000780c0ff */
[----:B------:R-:W-:Y:S02]  /*1bc70*/  IADD3 R7, P2, R36, 0x7000, RZ ;  /* 0x0000700024077810 */ /* 0x000fe40007f5e0ff */
[----:B------:R-:W-:Y:S01]  /*1bc80*/  LOP3.LUT R12, R12, R13, RZ, 0x3c, !PT ;  /* 0x0000000d0c0c7212 */ /* 0x000fe200078e3cff */
[--C-:B------:R-:W-:Y:S01]  /*1bc90*/  IMAD.X R13, RZ, RZ, R37.reuse, P1 ;  /* 0x000000ffff0d7224 */ /* 0x100fe200008e0625 */
[----:B------:R-:W-:Y:S01]  /*1bca0*/  LOP3.LUT R28, R29, 0x380, RZ, 0xc0, !PT ;  /* 0x000003801d1c7812 */ /* 0x000fe200078ec0ff */
[----:B------:R-:W-:Y:S01]  /*1bcb0*/  IMAD.X R41, RZ, RZ, R37, P2 ;  /* 0x000000ffff297224 */ /* 0x000fe200010e0625 */
[----:B------:R-:W-:-:S02]  /*1bcc0*/  LOP3.LUT R32, R33, 0x380, RZ, 0xc0, !PT ;  /* 0x0000038021207812 */ /* 0x000fc400078ec0ff */
[----:B------:R-:W-:Y:S02]  /*1bcd0*/  LOP3.LUT R38, R39, 0x380, RZ, 0xc0, !PT ;  /* 0x0000038027267812 */ /* 0x000fe400078ec0ff */
[-C--:B------:R-:W-:Y:S02]  /*1bce0*/  ISETP.GE.OR P1, PT, R11, R0.reuse, P0 ;  /* 0x000000000b00720c */ /* 0x080fe40000726670 */
[----:B------:R-:W-:Y:S02]  /*1bcf0*/  LOP3.LUT R4, R36, 0x380, RZ, 0xc0, !PT ;  /* 0x0000038024047812 */ /* 0x000fe400078ec0ff */
[----:B------:R-:W-:Y:S02]  /*1bd00*/  ISETP.GE.OR P0, PT, R5, R0, P0 ;  /* 0x000000000500720c */ /* 0x000fe40000706670 */
[----:B------:R-:W-:Y:S02]  /*1bd10*/  LOP3.LUT R6, R7, 0x380, RZ, 0xc0, !PT ;  /* 0x0000038007067812 */ /* 0x000fe400078ec0ff */
[----:B------:R-:W-:-:S02]  /*1bd20*/  SHF.R.U64 R28, R28, 0x3, RZ ;  /* 0x000000031c1c7819 */ /* 0x000fc400000012ff */
[----:B------:R-:W-:Y:S02]  /*1bd30*/  SHF.R.U64 R32, R32, 0x3, RZ ;  /* 0x0000000320207819 */ /* 0x000fe400000012ff */
[----:B------:R-:W-:Y:S01]  /*1bd40*/  SHF.R.U64 R38, R38, 0x3, RZ ;  /* 0x0000000326267819 */ /* 0x000fe200000012ff */
[----:B------:R2:W-:Y:S01]  /*1bd50*/  @!P1 STG.E desc[UR54][R46.64], R20 ;  /* 0x000000142e009986 */ /* 0x0005e2000c101936 */
        /* <DEDUP_REMOVED lines=10> */
[----:B------:R-:W-:Y:S01]  /*1be00*/  IMAD.MOV.U32 R5, RZ, RZ, R37 ;  /* 0x000000ffff057224 */ /* 0x000fe200078e0025 */
[----:B------:R-:W-:Y:S01]  /*1be10*/  LOP3.LUT R40, R6, R7, RZ, 0x3c, !PT ;  /* 0x0000000706287212 */ /* 0x000fe200078e3cff */
[----:B------:R-:W-:Y:S01]  /*1be20*/  IMAD R45, R45, UR4, RZ ;  /* 0x000000042d2d7c24 */ /* 0x000fe2000f8e02ff */
[----:B------:R-:W5:Y:S01]  /*1be30*/  LD.E.128 R8, desc[UR54][R8.64] ;  /* 0x0000003608087980 */ /* 0x000f62000c101d00 */
[----:B--2---:R-:W-:-:S02]  /*1be40*/  IMAD.MOV.U32 R20, RZ, RZ, R16 ;  /* 0x000000ffff147224 */ /* 0x004fc400078e0010 */
[----:B------:R-:W-:Y:S01]  /*1be50*/  IMAD.MOV.U32 R21, RZ, RZ, R17 ;  /* 0x000000ffff157224 */ /* 0x000fe200078e0011 */
[----:B------:R-:W5:Y:S01]  /*1be60*/  LD.E.128 R4, desc[UR54][R4.64] ;  /* 0x0000003604047980 */ /* 0x000f62000c101d00 */
[----:B------:R-:W-:-:S03]  /*1be70*/  IMAD R45, R44, UR5, R45 ;  /* 0x000000052c2d7c24 */ /* 0x000fc6000f8e022d */
[----:B------:R-:W5:Y:S01]  /*1be80*/  LD.E.128 R12, desc[UR54][R12.64] ;  /* 0x000000360c0c7980 */ /* 0x000f62000c101d00 */
[----:B------:R-:W-:Y:S01]  /*1be90*/  IMAD.WIDE.U32 R20, R44, UR4, R20 ;  /* 0x000000042c147c25 */ /* 0x000fe2000f8e0014 */
[----:B------:R-:W-:Y:S02]  /*1bea0*/  ULDC.64 UR4, c[0x0][0xae0] ;  /* 0x0002b80000047ab9 */ /* 0x000fe40000000a00 */
[----:B------:R-:W5:Y:S04]  /*1beb0*/  LD.E.128 R24, desc[UR54][R24.64] ;  /* 0x0000003618187980 */ /* 0x000f68000c101d00 */
[----:B------:R-:W5:Y:S04]  /*1bec0*/  LD.E.128 R28, desc[UR54][R28.64] ;  /* 0x000000361c1c7980 */ /* 0x000f68000c101d00 */
[----:B------:R-:W5:Y:S04]  /*1bed0*/  LD.E.128 R32, desc[UR54][R32.64] ;  /* 0x0000003620207980 */ /* 0x000f68000c101d00 */
[----:B------:R-:W5:Y:S04]  /*1bee0*/  LD.E.128 R36, desc[UR54][R38.64] ;  /* 0x0000003626247980 */ /* 0x000f68000c101d00 */
[----:B------:R-:W5:Y:S01]  /*1bef0*/  LD.E.128 R40, desc[UR54][R40.64] ;  /* 0x0000003628287980 */ /* 0x000f62000c101d00 */
[----:B------:R-:W-:Y:S01]  /*1bf00*/  @!PT LDS RZ, [RZ] ;  /* 0x00000000fffff984 */ /* 0x000fe20000000800 */
[----:B------:R-:W-:Y:S01]  /*1bf10*/  @!PT LDS RZ, [RZ] ;  /* 0x00000000fffff984 */ /* 0x000fe20000000800 */
[----:B------:R-:W-:Y:S01]  /*1bf20*/  @!PT LDS RZ, [RZ] ;  /* 0x00000000fffff984 */ /* 0x000fe20000000800 */
[----:B------:R-:W-:Y:S01]  /*1bf30*/  @!PT LDS RZ, [RZ] ;  /* 0x00000000fffff984 */ /* 0x000fe20000000800 */
[----:B------:R2:W-:Y:S06]  /*1bf40*/  MEMBAR.ALL.CTA ;  /* 0x0000000000007992 */ /* 0x0005ec0000008000 */
[----:B--2---:R-:W2:Y:S01]  /*1bf50*/  FENCE.VIEW.ASYNC.S ;  /* 0x00000000000073c6 */ /* 0x004ea20000000000 */
[----:B------:R-:W-:-:S02]  /*1bf60*/  IMAD.IADD R21, R21, 0x1, R45 ;  /* 0x0000000115157824 */ /* 0x000fc400078e022d */
[----:B------:R-:W-:Y:S02]  /*1bf70*/  IMAD R45, R223, -0x80, R0 ;  /* 0xffffff80df2d7824 */ /* 0x000fe400078e0200 */
[----:B------:R-:W-:-:S03]  /*1bf80*/  IMAD R44, R48, UR4, RZ ;  /* 0x00000004302c7c24 */ /* 0x000fc6000f8e02ff */
[----:B------:R-:W-:Y:S01]  /*1bf90*/  ISETP.GE.AND P3, PT, R18, R45, PT ;  /* 0x0000002d1200720c */ /* 0x000fe20003f66270 */
[C---:B---3--:R-:W-:Y:S02]  /*1bfa0*/  IMAD R3, R219.reuse, UR5, R44 ;  /* 0x00000005db037c24 */ /* 0x048fe4000f8e022c */
[----:B------:R-:W-:Y:S01]  /*1bfb0*/  IMAD.WIDE.U32 R20, R219, UR4, R20 ;  /* 0x00000004db147c25 */ /* 0x000fe2000f8e0014 */
[----:B------:R-:W-:-:S03]  /*1bfc0*/  ULDC.64 UR4, c[0x0][0xae8] ;  /* 0x0002ba0000047ab9 */ /* 0x000fc60000000a00 */
[----:B------:R-:W-:Y:S02]  /*1bfd0*/  VIADD R0, R2, 0x28820 ;  /* 0x0002882002007836 */ /* 0x000fe40000000000 */
[----:B------:R-:W-:Y:S02]  /*1bfe0*/  IMAD R44, R50, UR4, RZ ;  /* 0x00000004322c7c24 */ /* 0x000fe4000f8e02ff */
[----:B------:R-:W-:Y:S01]  /*1bff0*/  IMAD.IADD R21, R21, 0x1, R3 ;  /* 0x0000000115157824 */ /* 0x000fe200078e0203 */
[----:B------:R-:W-:Y:S01]  /*1c000*/  PRMT R0, RZ, 0x654, R0 ;  /* 0x00000654ff007816 */ /* 0x000fe20000000000 */
[C---:B------:R-:W-:Y:S01]  /*1c010*/  IMAD R3, R49.reuse, UR5, R44 ;  /* 0x0000000531037c24 */ /* 0x040fe2000f8e022c */
[----:B------:R-:W-:Y:S01]  /*1c020*/  BSSY B1, `(.L_x_1580) ;  /* 0x0000018000017945 */ /* 0x000fe20003800000 */
[----:B------:R-:W-:Y:S01]  /*1c030*/  IMAD.WIDE.U32 R46, R49, UR4, R20 ;  /* 0x00000004312e7c25 */ /* 0x000fe2000f8e0014 */
[----:B--2---:R2:W-:Y:S01]  /*1c040*/  SYNCS.ARRIVE.TRANS64.RED.A1T0 RZ, [R0+URZ], RZ ;  /* 0x000000ff00ff79a7 */ /* 0x0045e2000810043f */
        /* <DEDUP_REMOVED lines=21> */
.L_x_1581:
[----:B------:R-:W-:Y:S05]  /*1c1a0*/  BSYNC B1 ;  /* 0x0000000000017941 */ /* 0x000fea0003800000 */
.L_x_1580:
[----:B------:R-:W-:Y:S04]  /*1c1b0*/  BSSY B1, `(.L_x_1582) ;  /* 0x0000013000017945 */ /* 0x000fe80003800000 */
[----:B------:R-:W-:Y:S05]  /*1c1c0*/  @P0 BRA `(.L_x_1583) ;  /* 0x0000000000440947 */ /* 0x000fea0003800000 */
[----:B------:R-:W-:Y:S01]  /*1c1d0*/  IADD3 R3, P0, R44, 0x20, RZ ;  /* 0x000000202c037810 */ /* 0x000fe20007f1e0ff */
[----:B------:R-:W-:Y:S01]  /*1c1e0*/  ULDC.64 UR6, c[0x0][0xad8] ;  /* 0x0002b60000067ab9 */ /* 0x000fe20000000a00 */
[----:B---3-5:R-:W-:Y:S01]  /*1c1f0*/  IMAD.MOV.U32 R4, RZ, RZ, R46 ;  /* 0x000000ffff047224 */ /* 0x028fe200078e002e */
[----:B------:R-:W-:Y:S01]  /*1c200*/  ULDC UR4, c[0x0][0xa8c] ;  /* 0x0002a30000047ab9 */ /* 0x000fe20000000800 */
[----:B------:R-:W-:Y:S01]  /*1c210*/  IMAD.MOV.U32 R5, RZ, RZ, R51 ;  /* 0x000000ffff057224 */ /* 0x000fe200078e0033 */
[----:B------:R-:W-:Y:S01]  /*1c220*/  ISETP.GE.AND P3, PT, R16, UR4, PT ;  /* 0x0000000410007c0c */ /* 0x000fe2000bf66270 */
[----:B--2---:R-:W-:Y:S01]  /*1c230*/  IMAD.X R0, RZ, RZ, R45, P0 ;  /* 0x000000ffff007224 */ /* 0x004fe200000e062d */
[----:B------:R-:W-:Y:S01]  /*1c240*/  ISETP.GE.AND P4, PT, R195, UR4, PT ;  /* 0x00000004c3007c0c */ /* 0x000fe2000bf86270 */
[----:B------:R-:W-:-:S04]  /*1c250*/  IMAD.WIDE.U32 R4, R3, UR6, R4 ;  /* 0x0000000603047c25 */ /* 0x000fc8000f8e0004 */
        /* <DEDUP_REMOVED lines=8> */
.L_x_1583:
[----:B------:R-:W-:Y:S05]  /*1c2e0*/  BSYNC B1 ;  /* 0x0000000000017941 */ /* 0x000fea0003800000 */
.L_x_1582:
        /* <DEDUP_REMOVED lines=14> */
[----:B----4-:R-:W-:Y:S01]  /*1c3d0*/  LEA R6, P0, R4, UR6, 0x1 ;  /* 0x0000000604067c11 */ /* 0x010fe2000f8008ff */
[----:B------:R-:W-:-:S05]  /*1c3e0*/  IMAD.IADD R3, R5, 0x1, R3 ;  /* 0x0000000105037824 */ /* 0x000fca00078e0203 */
[----:B------:R-:W-:-:S05]  /*1c3f0*/  LEA.HI.X R7, R4, UR7, R3, 0x1, P0 ;  /* 0x0000000704077c11 */ /* 0x000fca00080f0c03 */
[----:B------:R2:W-:Y:S04]  /*1c400*/  @!P1 STG.E.128 desc[UR54][R6.64], R12 ;  /* 0x0000000c06009986 */ /* 0x0005e8000c101d36 */
[----:B------:R2:W-:Y:S02]  /*1c410*/  @!P3 STG.E.128 desc[UR54][R6.64+0x80], R36 ;  /* 0x000080240600b986 */ /* 0x0005e4000c101d36 */
.L_x_1585:
[----:B------:R-:W-:Y:S05]  /*1c420*/  BSYNC B1 ;  /* 0x0000000000017941 */ /* 0x000fea0003800000 */
.L_x_1584:
[----:B------:R-:W-:Y:S05]  /*1c430*/  @P2 BRA `(.L_x_1586) ;  /* 0x0000000800ac2947 */ /* 0x000fea0003800000 */
[----:B------:R-:W-:Y:S01]  /*1c440*/  IADD3 R3, P0, R44, 0x60, RZ ;  /* 0x000000602c037810 */ /* 0x000fe20007f1e0ff */
[----:B------:R-:W-:Y:S01]  /*1c450*/  ULDC.64 UR6, c[0x0][0xad8] ;  /* 0x0002b60000067ab9 */ /* 0x000fe20000000a00 */
[----:B---3-5:R-:W-:Y:S01]  /*1c460*/  IMAD.MOV.U32 R4, RZ, RZ, R46 ;  /* 0x000000ffff047224 */ /* 0x028fe200078e002e */
[----:B------:R-:W-:Y:S01]  /*1c470*/  ULDC UR4, c[0x0][0xa8c] ;  /* 0x0002a30000047ab9 */ /* 0x000fe20000000800 */
[----:B------:R-:W-:Y:S01]  /*1c480*/  IMAD.MOV.U32 R5, RZ, RZ, R51 ;  /* 0x000000ffff057224 */ /* 0x000fe200078e0033 */
[----:B------:R-:W-:Y:S01]  /*1c490*/  ISETP.GE.AND P1, PT, R16, UR4, PT ;  /* 0x0000000410007c0c */ /* 0x000fe2000bf26270 */
[----:B------:R-:W-:Y:S02]  /*1c4a0*/  IMAD.X R44, RZ, RZ, R45, P0 ;  /* 0x000000ffff2c7224 */ /* 0x000fe400000e062d */
[----:B------:R-:W-:-:S04]  /*1c4b0*/  IMAD.WIDE.U32 R4, R3, UR6, R4 ;  /* 0x0000000603047c25 */ /* 0x000fc8000f8e0004 */
[----:B------:R-:W-:-:S04]  /*1c4c0*/  IMAD R44, R44, UR6, RZ ;  /* 0x000000062c2c7c24 */ /* 0x000fc8000f8e02ff */
[----:B------:R-:W-:Y:S01]  /*1c4d0*/  IMAD R3, R3, UR7, R44 ;  /* 0x0000000703037c24 */ /* 0x000fe2000f8e022c */
[----:B------:R-:W-:Y:S02]  /*1c4e0*/  ULDC.64 UR6, c[0x0][0xa80] ;  /* 0x0002a00000067ab9 */ /* 0x000fe40000000a00 */
[----:B--2-4-:R-:W-:Y:S01]  /*1c4f0*/  LEA R6, P0, R4, UR6, 0x1 ;  /* 0x0000000604067c11 */ /* 0x014fe2000f8008ff */
[----:B------:R-:W-:-:S05]  /*1c500*/  IMAD.IADD R3, R5, 0x1, R3 ;  /* 0x0000000105037824 */ /* 0x000fca00078e0203 */
[----:B------:R-:W-:Y:S02]  /*1c510*/  LEA.HI.X R7, R4, UR7, R3, 0x1, P0 ;  /* 0x0000000704077c11 */ /* 0x000fe400080f0c03 */
[----:B------:R-:W-:-:S03]  /*1c520*/  ISETP.GE.AND P0, PT, R195, UR4, PT ;  /* 0x00000004c3007c0c */ /* 0x000fc6000bf06270 */
[----:B------:R2:W-:Y:S10]  /*1c530*/  @!P1 STG.E.128 desc[UR54][R6.64], R24 ;  /* 0x0000001806009986 */ /* 0x0005f4000c101d36 */
[----:B------:R-:W-:Y:S05]  /*1c540*/  @P0 BRA `(.L_x_1586) ;  /* 0x0000000800680947 */ /* 0x000fea0003800000 */
[----:B------:R3:W-:Y:S01]  /*1c550*/  STG.E.128 desc[UR54][R6.64+0x80], R40 ;  /* 0x0000802806007986 */ /* 0x0007e2000c101d36 */
[----:B------:R-:W-:Y:S05]  /*1c560*/  BRA `(.L_x_1586) ;  /* 0x0000000800607947 */ /* 0x000fea0003800000 */
.L_x_1578:
[----:B------:R-:W-:Y:S01]  /*1c570*/  ULDC.64 UR4, c[0x0][0xbd8] ;  /* 0x0002f60000047ab9 */ /* 0x000fe20000000a00 */
[----:B------:R-:W2:Y:S01]  /*1c580*/  LDC.64 R4, c[0x0][0xbd8] ;  /* 0x0002f600ff047b82 */ /* 0x000ea20000000a00 */
[----:B------:R-:W-:Y:S01]  /*1c590*/  ISETP.NE.U32.AND P0, PT, RZ, UR4, PT ;  /* 0x00000004ff007c0c */ /* 0x000fe2000bf05070 */
[----:B------:R-:W-:-:S03]  /*1c5a0*/  IMAD.MOV.U32 R3, RZ, RZ, RZ ;  /* 0x000000ffff037224 */ /* 0x000fc600078e00ff */
[----:B------:R-:W-:Y:S01]  /*1c5b0*/  ISETP.NE.AND.EX P0, PT, RZ, UR5, PT, P0 ;  /* 0x00000005ff007c0c */ /* 0x000fe2000bf05300 */
[----:B------:R-:W-:Y:S02]  /*1c5c0*/  ULDC.64 UR4, c[0x0][0xbe0] ;  /* 0x0002f80000047ab9 */ /* 0x000fe40000000a00 */
[----:B------:R-:W-:-:S04]  /*1c5d0*/  ISETP.NE.U32.AND P1, PT, RZ, UR4, PT ;  /* 0x00000004ff007c0c */ /* 0x000fc8000bf25070 */
[----:B------:R-:W-:Y:S01]  /*1c5e0*/  ISETP.NE.AND.EX P1, PT, RZ, UR5, PT, P1 ;  /* 0x00000005ff007c0c */ /* 0x000fe2000bf25310 */
[----:B--2---:R-:W-:-:S12]  /*1c5f0*/  IMAD.WIDE R4, R221, 0x4, R4 ;  /* 0x00000004dd047825 */ /* 0x004fd800078e0204 */
[----:B------:R-:W2:Y:S01]  /*1c600*/  @P1 LDC.64 R6, c[0x0][0xbe0] ;  /* 0x0002f800ff061b82 */ /* 0x000ea20000000a00 */
[----:B------:R-:W-:Y:S02]  /*1c610*/  ULDC UR4, c[0x0][0xa88] ;  /* 0x0002a20000047ab9 */ /* 0x000fe40000000800 */
[----:B------:R-:W-:Y:S01]  /*1c620*/  IMAD.U32 R0, RZ, RZ, UR4 ;  /* 0x00000004ff007e24 */ /* 0x000fe2000f8e00ff */
[----:B------:R3:W5:Y:S01]  /*1c630*/  @P0 LDG.E R3, desc[UR54][R4.64] ;  /* 0x0000003604030981 */ /* 0x000762000c1e1900 */
[----:B--2---:R-:W-:-:S05]  /*1c640*/  @P1 IMAD.WIDE R6, R221, 0x4, R6 ;  /* 0x00000004dd061825 */ /* 0x004fca00078e0206 */
[----:B------:R3:W5:Y:S01]  /*1c650*/  @P1 LDG.E R0, desc[UR54][R6.64] ;  /* 0x0000003606001981 */ /* 0x000762000c1e1900 */
[----:B------:R-:W-:Y:S02]  /*1c660*/  ISETP.GT.AND P2, PT, R230, 0x7f, PT ;  /* 0x0000007fe600780c */ /* 0x000fe40003f44270 */
[----:B------:R-:W-:Y:S01]  /*1c670*/  SHF.R.S32.HI R8, RZ, 0x1f, R221 ;  /* 0x0000001fff087819 */ /* 0x000fe200000114dd */
[----:B------:R-:W-:Y:S10]  /*1c680*/  @P1 BRA `(.L_x_1587) ;  /* 0x0000000000101947 */ /* 0x000ff40003800000 */
[----:B------:R-:W-:Y:S05]  /*1c690*/  @!P0 BRA `(.L_x_1587) ;  /* 0x00000000000c8947 */ /* 0x000fea0003800000 */
[----:B---3--:R-:W2:Y:S04]  /*1c6a0*/  LDG.E R7, desc[UR54][R4.64] ;  /* 0x0000003604077981 */ /* 0x008ea8000c1e1900 */
[----:B-----5:R-:W2:Y:S02]  /*1c6b0*/  LDG.E R0, desc[UR54][R4.64+0x4] ;  /* 0x0000043604007981 */ /* 0x020ea4000c1e1900 */
[----:B--2---:R-:W-:-:S07]  /*1c6c0*/  IMAD.IADD R0, R0, 0x1, -R7 ;  /* 0x0000000100007824 */ /* 0x004fce00078e0a07 */
.L_x_1587:
[----:B------:R-:W-:Y:S01]  /*1c6d0*/  BSSY B1, `(.L_x_1588) ;  /* 0x000001c000017945 */ /* 0x000fe20003800000 */
[----:B------:R-:W-:Y:S02]  /*1c6e0*/  SEL R10, R8, RZ, !P0 ;  /* 0x000000ff080a7207 */ /* 0x000fe40004000000 */
[----:B------:R-:W-:Y:S02]  /*1c6f0*/  SHF.R.S32.HI R9, RZ, 0x1f, R219 ;  /* 0x0000001fff097819 */ /* 0x000fe400000114db */
[----:B------:R-:W-:Y:S02]  /*1c700*/  SEL R11, R221, RZ, !P0 ;  /* 0x000000ffdd0b7207 */ /* 0x000fe40004000000 */
[----:B-----5:R-:W-:Y:S01]  /*1c710*/  SHF.R.S32.HI R8, RZ, 0x1f, R3 ;  /* 0x0000001fff087819 */ /* 0x020fe20000011403 */
[----:B------:R-:W-:Y:S06]  /*1c720*/  @P2 BRA `(.L_x_1589) ;  /* 0x0000000000582947 */ /* 0x000fec0003800000 */
[----:B---3--:R-:W2:Y:S02]  /*1c730*/  S2R R4, SR_TID.X ;  /* 0x0000000000047919 */ /* 0x008ea40000002100 */
[----:B--2---:R-:W-:-:S04]  /*1c740*/  IMAD R4, R223, 0x80, R4 ;  /* 0x00000080df047824 */ /* 0x004fc800078e0204 */
[----:B------:R-:W-:-:S05]  /*1c750*/  VIADD R5, R4, 0xffffff80 ;  /* 0xffffff8004057836 */ /* 0x000fca0000000000 */
[----:B------:R-:W-:-:S13]  /*1c760*/  ISETP.GE.AND P0, PT, R5, R0, PT ;  /* 0x000000000500720c */ /* 0x000fda0003f06270 */
[----:B------:R-:W-:Y:S05]  /*1c770*/  @P0 BRA `(.L_x_1589) ;  /* 0x0000000000440947 */ /* 0x000fea0003800000 */
[----:B------:R-:W-:Y:S01]  /*1c780*/  IADD3 R4, P0, R5, R3, RZ ;  /* 0x0000000305047210 */ /* 0x000fe20007f1e0ff */
[----:B------:R-:W-:Y:S02]  /*1c790*/  ULDC.64 UR4, c[0x0][0xb70] ;  /* 0x0002dc0000047ab9 */ /* 0x000fe40000000a00 */
        /* <DEDUP_REMOVED lines=15> */
.L_x_1589:
[----:B------:R-:W-:Y:S05]  /*1c890*/  BSYNC B1 ;  /* 0x0000000000017941 */ /* 0x000fea0003800000 */
.L_x_1588:
[----:B------:R-:W-:Y:S01]  /*1c8a0*/  ULDC.64 UR4, c[0x0][0xaa0] ;  /* 0x0002a80000047ab9 */ /* 0x000fe20000000a00 */
[----:B---3--:R-:W-:Y:S01]  /*1c8b0*/  IMAD.MOV.U32 R4, RZ, RZ, R16 ;  /* 0x000000ffff047224 */ /* 0x008fe200078e0010 */
[----:B------:R-:W-:Y:S01]  /*1c8c0*/  BSSY B1, `(.L_x_1590) ;  /* 0x0000028000017945 */ /* 0x000fe20003800000 */
[----:B--2---:R-:W-:Y:S02]  /*1c8d0*/  IMAD.MOV.U32 R5, RZ, RZ, R17 ;  /* 0x000000ffff057224 */ /* 0x004fe400078e0011 */
        /* <DEDUP_REMOVED lines=8> */
[----:B------:R-:W-:Y:S01]  /*1c960*/  IMAD R3, R219, UR5, R6 ;  /* 0x00000005db037c24 */ /* 0x000fe2000f8e0206 */
        /* <DEDUP_REMOVED lines=29> */
.L_x_1591:
[----:B------:R-:W-:Y:S05]  /*1cb40*/  BSYNC B1 ;  /* 0x0000000000017941 */ /* 0x000fea0003800000 */
.L_x_1590:
        /* <DEDUP_REMOVED lines=10> */
[----:B------:R-:W-:-:S04]  /*1cbf0*/  IMAD.WIDE.U32 R4, R3, UR6, R4 ;  /* 0x0000000603047c25 */ /* 0x000fc8000f8e0004 */
[----:B------:R-:W-:-:S04]  /*1cc00*/  IMAD R0, R0, UR6, RZ ;  /* 0x0000000600007c24 */ /* 0x000fc8000f8e02ff */
[----:B------:R-:W-:Y:S01]  /*1cc10*/  IMAD R3, R3, UR7, R0 ;  /* 0x0000000703037c24 */ /* 0x000fe2000f8e0200 */
[----:B------:R-:W-:Y:S02]  /*1cc20*/  ULDC.64 UR6, c[0x0][0xa80] ;  /* 0x0002a00000067ab9 */ /* 0x000fe40000000a00 */
[----:B--2---:R-:W-:Y:S01]  /*1cc30*/  LEA R12, P2, R4, UR6, 0x1 ;  /* 0x00000006040c7c11 */ /* 0x004fe2000f8408ff */
[----:B------:R-:W-:-:S05]  /*1cc40*/  IMAD.IADD R3, R5, 0x1, R3 ;  /* 0x0000000105037824 */ /* 0x000fca00078e0203 */
[----:B------:R-:W-:-:S05]  /*1cc50*/  LEA.HI.X R13, R4, UR7, R3, 0x1, P2 ;  /* 0x00000007040d7c11 */ /* 0x000fca00090f0c03 */
[----:B------:R3:W-:Y:S04]  /*1cc60*/  @!P3 STG.E.128 desc[UR54][R12.64], RZ ;  /* 0x000000ff0c00b986 */ /* 0x0007e8000c101d36 */
[----:B------:R3:W-:Y:S02]  /*1cc70*/  @!P4 STG.E.128 desc[UR54][R12.64+0x80], RZ ;  /* 0x000080ff0c00c986 */ /* 0x0007e4000c101d36 */
.L_x_1593:
[----:B------:R-:W-:Y:S05]  /*1cc80*/  BSYNC B1 ;  /* 0x0000000000017941 */ /* 0x000fea0003800000 */
.L_x_1592:
        /* <DEDUP_REMOVED lines=14> */
[----:B--23--:R-:W-:Y:S01]  /*1cd70*/  LEA R12, P0, R4, UR6, 0x1 ;  /* 0x00000006040c7c11 */ /* 0x00cfe2000f8008ff */
[----:B------:R-:W-:-:S05]  /*1cd80*/  IMAD.IADD R3, R5, 0x1, R3 ;  /* 0x0000000105037824 */ /* 0x000fca00078e0203 */
[----:B------:R-:W-:-:S05]  /*1cd90*/  LEA.HI.X R13, R4, UR7, R3, 0x1, P0 ;  /* 0x00000007040d7c11 */ /* 0x000fca00080f0c03 */
[----:B------:R4:W-:Y:S04]  /*1cda0*/  @!P2 STG.E.128 desc[UR54][R12.64], RZ ;  /* 0x000000ff0c00a986 */ /* 0x0009e8000c101d36 */
[----:B------:R4:W-:Y:S02]  /*1cdb0*/  @!P3 STG.E.128 desc[UR54][R12.64+0x80], RZ ;  /* 0x000080ff0c00b986 */ /* 0x0009e4000c101d36 */
.L_x_1595:
[----:B------:R-:W-:Y:S05]  /*1cdc0*/  BSYNC B1 ;  /* 0x0000000000017941 */ /* 0x000fea0003800000 */
.L_x_1594:
        /* <DEDUP_REMOVED lines=18> */
.L_x_1586:
[----:B------:R-:W-:Y:S05]  /*1cef0*/  BSYNC B0 ;  /* 0x0000000000007941 */ /* 0x000fea0003800000 */
.L_x_1577:
[----:B------:R-:W-:Y:S02]  /*1cf00*/  ULDC UR4, c[0x0][0xc14] ;  /* 0x0003050000047ab9 */ /* 0x000fe40000000800 */
[----:B-1----:R-:W-:-:S13]  /*1cf10*/  ISETP.GE.AND P0, PT, R199, UR4, PT ;  /* 0x00000004c7007c0c */ /* 0x002fda000bf06270 */
[----:B------:R-:W-:Y:S05]  /*1cf20*/  @!P0 BRA `(.L_x_1596) ;  /* 0xfffffe4000808947 */ /* 0x000fea000383ffff */
[----:B------:R-:W-:Y:S05]  /*1cf30*/  BRA `(.L_x_1316) ;  /* 0x0000006000b07947 */ /* 0x000fea0003800000 */
.L_x_1314:
[----:B------:R-:W-:-:S08]  /*1cf40*/  NOP ;  /* 0x0000000000007918 */ /* 0x000fd00000000000 */
[----:B------:R-:W0:-:S00]  /*1cf50*/  USETMAXREG.DEALLOC.CTAPOOL 0x18 ;  /* 0x00000018000079c8 */ /* 0x000e0000080e0500 */
[----:B0-----:R-:W-:-:S06]  /*1cf60*/  LOP3.LUT R0, R0, 0x3, RZ, 0xc0, !PT ;  /* 0x0000000300007812 */ /* 0x001fcc00078ec0ff */
[----:B------:R-:W0:Y:S02]  /*1cf70*/  SHFL.IDX PT, R0, R0, RZ, 0x1f ;  /* 0x00001fff00007589 */ /* 0x000e2400000e0000 */
[----:B0-----:R-:W-:-:S13]  /*1cf80*/  ISETP.NE.AND P0, PT, R0, RZ, PT ;  /* 0x000000ff0000720c */ /* 0x001fda0003f05270 */
[----:B------:R-:W-:Y:S05]  /*1cf90*/  @P0 BRA `(.L_x_1316) ;  /* 0x0000006000980947 */ /* 0x000fea0003800000 */
[----:B------:R-:W-:Y:S01]  /*1cfa0*/  LOP3.LUT R7, R3, 0x1f, RZ, 0xc0, !PT ;  /* 0x0000001f03077812 */ /* 0x000fe200078ec0ff */
[----:B------:R-:W-:Y:S01]  /*1cfb0*/  ULDC UR5, c[0x0][0xc14] ;  /* 0x0003050000057ab9 */ /* 0x000fe20000000800 */
[----:B------:R-:W-:Y:S01]  /*1cfc0*/  LOP3.LUT R0, R0, 0xffffffdf, RZ, 0xc0, !PT ;  /* 0xffffffdf00007812 */ /* 0x000fe200078ec0ff */
[----:B------:R-:W-:Y:S01]  /*1cfd0*/  IMAD.MOV.U32 R8, RZ, RZ, RZ ;  /* 0x000000ffff087224 */ /* 0x000fe200078e00ff */
[----:B------:R-:W-:Y:S01]  /*1cfe0*/  ISETP.NE.AND P0, PT, R7, 0x1f, PT ;  /* 0x0000001f0700780c */ /* 0x000fe20003f05270 */
[----:B------:R-:W0:Y:S01]  /*1cff0*/  S2UR UR6, SR_CTAID.X ;  /* 0x00000000000679c3 */ /* 0x000e220000002500 */
[----:B------:R-:W-:-:S11]  /*1d000*/  ULDC UR4, c[0x0][0xc10] ;  /* 0x0003040000047ab9 */ /* 0x000fd60000000800 */
[----:B------:R-:W-:Y:S02]  /*1d010*/  @P0 LOP3.LUT R0, R0, 0x20, RZ, 0xfc, !PT ;  /* 0x0000002000000812 */ /* 0x000fe400078efcff */
[----:B------:R-:W-:-:S13]  /*1d020*/  ISETP.GE.OR P0, PT, R7, UR5, !P0 ;  /* 0x0000000507007c0c */ /* 0x000fda000c706670 */
[----:B------:R-:W1:Y:S02]  /*1d030*/  @!P0 LDC.64 R2, c[0x0][0xc58] ;  /* 0x00031600ff028b82 */ /* 0x000e640000000a00 */
[----:B-1----:R-:W-:-:S05]  /*1d040*/  @!P0 IMAD.WIDE.U32 R2, R7, 0x4, R2 ;  /* 0x0000000407028825 */ /* 0x002fca00078e0002 */
        /* <DEDUP_REMOVED lines=19> */
[----:B-1----:R-:W-:Y:S01]  /*1d180*/  SEL R3, R6, RZ, P0 ;  /* 0x000000ff06037207 */ /* 0x002fe20000000000 */
[----:B------:R-:W-:Y:S01]  /*1d190*/  IMAD.MOV.U32 R6, RZ, RZ, RZ ;  /* 0x000000ffff067224 */ /* 0x000fe200078e00ff */
        /* <DEDUP_REMOVED lines=9> */
[----:B------:R-:W-:Y:S02]  /*1d230*/  @P0 LOP3.LUT R0, R0, 0x2, RZ, 0xfc, !PT ;  /* 0x0000000200000812 */ /* 0x000fe400078efcff */
        /* <DEDUP_REMOVED lines=12> */
.L_x_1601:
        /* <DEDUP_REMOVED lines=15> */
.L_x_1600:
[----:B------:R-:W-:Y:S05]  /*1d3f0*/  BSYNC B0 ;  /* 0x0000000000007941 */ /* 0x000fea0003800000 */
.L_x_1599:
        /* <DEDUP_REMOVED lines=25> */
.L_x_1597:
        /* <DEDUP_REMOVED lines=20> */
.L_x_1602:
        /* <DEDUP_REMOVED lines=56> */
.L_x_1598:
[----:B------:R-:W-:Y:S02]  /*1da50*/  IMAD.MOV.U32 R17, RZ, RZ, RZ ;  /* 0x000000ffff117224 */ /* 0x000fe400078e00ff */
[----:B------:R-:W-:Y:S02]  /*1da60*/  IMAD.U32 R16, RZ, RZ, UR6 ;  /* 0x00000006ff107e24 */ /* 0x000fe4000f8e00ff */
[----:B------:R-:W-:-:S07]  /*1da70*/  IMAD.MOV.U32 R18, RZ, RZ, RZ ;  /* 0x000000ffff127224 */ /* 0x000fce00078e00ff */
.L_x_1603:
        /* <DEDUP_REMOVED lines=16> */
[----:B------:R-:W-:Y:S01]  /*1db80*/  ULDC.64 UR38, c[0x0][0x198] ;  /* 0x0000660000267ab9 */ /* 0x000fe20000000a00 */
[----:B------:R-:W-:Y:S02]  /*1db90*/  ULDC UR37, c[0x0][0xc] ;  /* 0x0000030000257ab9 */ /* 0x000fe40000000800 */
[----:B------:R1:W-:Y:S04]  /*1dba0*/  STL [R1+0x10], R0 ;  /* 0x0000100001007387 */ /* 0x0003e80000100800 */
[----:B------:R1:W-:Y:S04]  /*1dbb0*/  STL [R1+0xc], RZ ;  /* 0x00000cff01007387 */ /* 0x0003e80000100800 */
[----:B------:R1:W-:Y:S04]  /*1dbc0*/  STL [R1], RZ ;  /* 0x000000ff01007387 */ /* 0x0003e80000100800 */
[----:B------:R1:W-:Y:S02]  /*1dbd0*/  STL [R1+0x8], R0 ;  /* 0x0000080001007387 */ /* 0x0003e40000100800 */
.L_x_1705:
[----:B------:R-:W-:Y:S05]  /*1dbe0*/  YIELD ;  /* 0x0000000000007946 */ /* 0x000fea0003800000 */
[----:B------:R-:W-:Y:S01]  /*1dbf0*/  ULDC.64 UR4, c[0x0][0xa28] ;  /* 0x00028a0000047ab9 */ /* 0x000fe20000000a00 */
[----:B------:R-:W-:Y:S01]  /*1dc00*/  IMAD.MOV.U32 R9, RZ, RZ, RZ ;  /* 0x000000ffff097224 */ /* 0x000fe200078e00ff */
[----:B------:R-:W-:Y:S01]  /*1dc10*/  ISETP.NE.U32.AND P0, PT, RZ, UR4, PT ;  /* 0x00000004ff007c0c */ /* 0x000fe2000bf05070 */
[----:B-1----:R-:W-:Y:S01]  /*1dc20*/  IMAD.MOV.U32 R0, RZ, RZ, RZ ;  /* 0x000000ffff007224 */ /* 0x002fe200078e00ff */
[----:B------:R-:W-:Y:S01]  /*1dc30*/  ULDC.64 UR8, c[0x0][0xa08] ;  /* 0x0002820000087ab9 */ /* 0x000fe20000000a00 */
[----:B------:R-:W-:Y:S01]  /*1dc40*/  ULDC.64 UR10, c[0x0][0xa10] ;  /* 0x00028400000a7ab9 */ /* 0x000fe20000000a00 */
[----:B------:R-:W-:Y:S01]  /*1dc50*/  ISETP.NE.AND.EX P0, PT, RZ, UR5, PT, P0 ;  /* 0x00000005ff007c0c */ /* 0x000fe2000bf05300 */
[----:B------:R-:W-:-:S12]  /*1dc60*/  ULDC.64 UR4, c[0x0][0xa00] ;  /* 0x0002800000047ab9 */ /* 0x000fd80000000a00 */
[----:B---3--:R-:W1:Y:S01]  /*1dc70*/  @P0 LDC.64 R2, c[0x0][0xa28] ;  /* 0x00028a00ff020b82 */ /* 0x008e620000000a00 */
[----:B------:R-:W-:Y:S01]  /*1dc80*/  ISETP.NE.U32.AND P2, PT, RZ, UR4, PT ;  /* 0x00000004ff007c0c */ /* 0x000fe2000bf45070 */
[----:B-1----:R-:W-:-:S05]  /*1dc90*/  @P0 IMAD.WIDE R2, R19, 0x4, R2 ;  /* 0x0000000413020825 */ /* 0x002fca00078e0202 */
[----:B------:R1:W5:Y:S01]  /*1dca0*/  @P0 LDG.E R9, desc[UR54][R2.64] ;  /* 0x0000003602090981 */ /* 0x000362000c1e1900 */
[----:B------:R-:W-:Y:S01]  /*1dcb0*/  ISETP.NE.AND.EX P2, PT, RZ, UR5, PT, P2 ;  /* 0x00000005ff007c0c */ /* 0x000fe2000bf45320 */
[----:B------:R-:W-:Y:S01]  /*1dcc0*/  ULDC.64 UR4, c[0x0][0xa18] ;  /* 0x0002860000047ab9 */ /* 0x000fe20000000a00 */
[----:B-1----:R-:W1:Y:S02]  /*1dcd0*/  LDC.64 R2, c[0x0][0xa00] ;  /* 0x00028000ff027b82 */ /* 0x002e640000000a00 */
[----:B-1----:R-:W-:-:S09]  /*1dce0*/  IMAD.WIDE R2, R19, 0x4, R2 ;  /* 0x0000000413027825 */ /* 0x002fd200078e0202 */
[----:B--2---:R-:W2:Y:S01]  /*1dcf0*/  @P2 LDG.E R0, desc[UR54][R2.64] ;  /* 0x0000003602002981 */ /* 0x004ea2000c1e1900 */
[----:B------:R-:W-:Y:S01]  /*1dd00*/  ISETP.NE.U32.AND P0, PT, RZ, UR4, PT ;  /* 0x00000004ff007c0c */ /* 0x000fe2000bf05070 */
[----:B------:R-:W-:-:S03]  /*1dd10*/  ULDC UR4, c[0x0][0x288] ;  /* 0x0000a20000047ab9 */ /* 0x000fc60000000800 */
[----:B------:R-:W-:-:S13]  /*1dd20*/  ISETP.NE.AND.EX P0, PT, RZ, UR5, PT, P0 ;  /* 0x00000005ff007c0c */ /* 0x000fda000bf05300 */
[----:B------:R-:W1:Y:S01]  /*1dd30*/  @P0 LDC.64 R4, c[0x0][0xa18] ;  /* 0x00028600ff040b82 */ /* 0x000e620000000a00 */
[----:B------:R-:W-:Y:S01]  /*1dd40*/  ISETP.NE.U32.AND P1, PT, RZ, UR8, PT ;  /* 0x00000008ff007c0c */ /* 0x000fe2000bf25070 */
[----:B------:R-:W-:-:S03]  /*1dd50*/  ULDC UR6, c[0x0][0x338] ;  /* 0x0000ce0000067ab9 */ /* 0x000fc60000000800 */
[----:B------:R-:W-:Y:S02]  /*1dd60*/  ISETP.NE.AND.EX P3, PT, RZ, UR9, PT, P1 ;  /* 0x00000009ff007c0c */ /* 0x000fe4000bf65310 */
[----:B------:R-:W-:Y:S01]  /*1dd70*/  ISETP.NE.U32.AND P1, PT, RZ, UR10, PT ;  /* 0x0000000aff007c0c */ /* 0x000fe2000bf25070 */
[----:B------:R-:W-:-:S03]  /*1dd80*/  IMAD.U32 R10, RZ, RZ, UR6 ;  /* 0x00000006ff0a7e24 */ /* 0x000fc6000f8e00ff */
[----:B------:R-:W-:Y:S01]  /*1dd90*/  ISETP.NE.AND.EX P1, PT, RZ, UR11, PT, P1 ;  /* 0x0000000bff007c0c */ /* 0x000fe2000bf25310 */
[----:B-1----:R-:W-:Y:S01]  /*1dda0*/  @P0 IMAD.WIDE R4, R19, 0x4, R4 ;  /* 0x0000000413040825 */ /* 0x002fe200078e0204 */
[----:B--2---:R1:W-:Y:S03]  /*1ddb0*/  STL [R1+0x24], R0 ;  /* 0x0000240001007387 */ /* 0x0043e60000100800 */
[----:B-1----:R-:W-:Y:S01]  /*1ddc0*/  IMAD.U32 R0, RZ, RZ, UR4 ;  /* 0x00000004ff007e24 */ /* 0x002fe2000f8e00ff */
[----:B------:R-:W-:Y:S02]  /*1ddd0*/  ULDC.64 UR4, c[0x0][0x3f8] ;  /* 0x0000fe0000047ab9 */ /* 0x000fe40000000a00 */
[----:B------:R-:W-:-:S03]  /*1dde0*/  UISETP.NE.U32.AND UP0, UPT, UR4, URZ, UPT ;  /* 0x0000003f0400728c */ /* 0x000fc6000bf05070 */
[----:B------:R-:W-:Y:S01]  /*1ddf0*/  ULDC UR4, c[0x0][0x404] ;  /* 0x0001010000047ab9 */ /* 0x000fe20000000800 */
[----:B------:R-:W-:Y:S01]  /*1de00*/  UISETP.NE.AND.EX UP0, UPT, UR5, URZ, UPT, UP0 ;  /* 0x0000003f0500728c */ /* 0x000fe2000bf05300 */
[----:B------:R1:W5:Y:S02]  /*1de10*/  @P0 LDG.E R0, desc[UR54][R4.64] ;  /* 0x0000003604000981 */ /* 0x000364000c1e1900 */
[----:B------:R-:W-:Y:S01]  /*1de20*/  ULDC UR5, c[0x0][0x2e0] ;  /* 0x0000b80000057ab9 */ /* 0x000fe20000000800 */
[----:B------:R-:W-:-:S04]  /*1de30*/  USEL UR4, UR4, 0x1, UP0 ;  /* 0x0000000104047887 */ /* 0x000fc80008000000 */
[----:B------:R-:W-:-:S06]  /*1de40*/  UIMAD UR4, UR4, UR5, URZ ;  /* 0x00000005040472a4 */ /* 0x000fcc000f8e023f */
[----:B-1----:R-:W-:Y:S01]  /*1de50*/  IMAD.U32 R4, RZ, RZ, UR4 ;  /* 0x00000004ff047e24 */ /* 0x002fe2000f8e00ff */
[----:B------:R-:W-:Y:S06]  /*1de60*/  @P0 BRA `(.L_x_1605) ;  /* 0x0000000000100947 */ /* 0x000fec0003800000 */
[----:B------:R-:W-:Y:S05]  /*1de70*/  @!P2 BRA `(.L_x_1605) ;  /* 0x00000000000ca947 */ /* 0x000fea0003800000 */
[----:B------:R-:W2:Y:S04]  /*1de80*/  LDG.E R5, desc[UR54][R2.64] ;  /* 0x0000003602057981 */ /* 0x000ea8000c1e1900 */
[----:B-----5:R-:W2:Y:S02]  /*1de90*/  LDG.E R0, desc[UR54][R2.64+0x4] ;  /* 0x0000043602007981 */ /* 0x020ea4000c1e1900 */
[----:B--2---:R-:W-:-:S07]  /*1dea0*/  IMAD.IADD R0, R0, 0x1, -R5 ;  /* 0x0000000100007824 */ /* 0x004fce00078e0a05 */
.L_x_1605:
[----:B------:R-:W1:Y:S01]  /*1deb0*/  LDC.64 R6, c[0x0][0xa08] ;  /* 0x00028200ff067b82 */ /* 0x000e620000000a00 */
[----:B------:R-:W-:Y:S01]  /*1dec0*/  IMAD.MOV.U32 R8, RZ, RZ, RZ ;  /* 0x000000ffff087224 */ /* 0x000fe200078e00ff */
[----:B------:R-:W-:-:S06]  /*1ded0*/  ULDC.64 UR4, c[0x0][0xa20] ;  /* 0x0002880000047ab9 */ /* 0x000fcc0000000a00 */
[----:B------:R-:W2:Y:S01]  /*1dee0*/  LDC.64 R2, c[0x0][0xa10] ;  /* 0x00028400ff027b82 */ /* 0x000ea20000000a00 */
[----:B-1----:R-:W-:-:S05]  /*1def0*/  IMAD.WIDE R6, R19, 0x4, R6 ;  /* 0x0000000413067825 */ /* 0x002fca00078e0206 */
[----:B------:R-:W3:Y:S01]  /*1df00*/  @P3 LDG.E R8, desc[UR54][R6.64] ;  /* 0x0000003606083981 */ /* 0x000ee2000c1e1900 */
[----:B------:R-:W-:Y:S02]  /*1df10*/  IMAD.MOV.U32 R5, RZ, RZ, RZ ;  /* 0x000000ffff057224 */ /* 0x000fe400078e00ff */
[----:B--2---:R-:W-:-:S05]  /*1df20*/  IMAD.WIDE R2, R19, 0x4, R2 ;  /* 0x0000000413027825 */ /* 0x004fca00078e0202 */
[----:B------:R1:W5:Y:S01]  /*1df30*/  @P1 LDG.E R5, desc[UR54][R2.64] ;  /* 0x0000003602051981 */ /* 0x000362000c1e1900 */
[----:B------:R-:W-:-:S04]  /*1df40*/  ISETP.NE.U32.AND P0, PT, RZ, UR4, PT ;  /* 0x00000004ff007c0c */ /* 0x000fc8000bf05070 */
[----:B------:R-:W-:Y:S01]  /*1df50*/  ISETP.NE.AND.EX P0, PT, RZ, UR5, PT, P0 ;  /* 0x00000005ff007c0c */ /* 0x000fe2000bf05300 */
[----:B---3-5:R-:W-:-:S05]  /*1df60*/  IMAD.IADD R8, R8, 0x1, R9 ;  /* 0x0000000108087824 */ /* 0x028fca00078e0209 */
[----:B------:R1:W-:Y:S07]  /*1df70*/  STL [R1+0x4], R8 ;  /* 0x0000040801007387 */ /* 0x0003ee0000100800 */
[----:B------:R-:W-:Y:S05]  /*1df80*/  @!P0 BRA `(.L_x_1606) ;  /* 0x0000000000108947 */ /* 0x000fea0003800000 */
[----:B------:R-:W2:Y:S02]  /*1df90*/  LDC.64 R6, c[0x0][0xa20] ;  /* 0x00028800ff067b82 */ /* 0x000ea40000000a00 */
[----:B--2---:R-:W-:-:S05]  /*1dfa0*/  IMAD.WIDE R6, R19, 0x4, R6 ;  /* 0x0000000413067825 */ /* 0x004fca00078e0206 */
[----:B------:R2:W5:Y:S01]  /*1dfb0*/  LDG.E R4, desc[UR54][R6.64] ;  /* 0x0000003606047981 */ /* 0x000562000c1e1900 */
[----:B------:R-:W-:Y:S05]  /*1dfc0*/  BRA `(.L_x_1607) ;  /* 0x0000000000107947 */ /* 0x000fea0003800000 */
.L_x_1606:
[----:B------:R-:W-:Y:S05]  /*1dfd0*/  @!P3 BRA `(.L_x_1607) ;  /* 0x00000000000cb947 */ /* 0x000fea0003800000 */
[----:B------:R-:W2:Y:S04]  /*1dfe0*/  LDG.E R4, desc[UR54][R6.64] ;  /* 0x0000003606047981 */ /* 0x000ea8000c1e1900 */
[----:B------:R-:W2:Y:S02]  /*1dff0*/  LDG.E R6, desc[UR54][R6.64+0x4] ;  /* 0x0000043606067981 */ /* 0x000ea4000c1e1900 */
[----:B--2---:R-:W-:-:S07]  /*1e000*/  IMAD.IADD R4, R6, 0x1, -R4 ;  /* 0x0000000106047824 */ /* 0x004fce00078e0a04 */
.L_x_1607:
[----:B--2---:R-:W2:Y:S04]  /*1e010*/  @P1 LDG.E R6, desc[UR54][R2.64] ;  /* 0x0000003602061981 */ /* 0x004ea8000c1e1900 */
[----:B------:R1:W2:Y:S01]  /*1e020*/  @P1 LDG.E R7, desc[UR54][R2.64+0x4] ;  /* 0x0000043602071981 */ /* 0x0002a2000c1e1900 */
[----:B-----5:R-:W-:Y:S01]  /*1e030*/  IMAD.IADD R9, R4, 0x1, -R9 ;  /* 0x0000000104097824 */ /* 0x020fe200078e0a09 */
[----:B------:R-:W-:Y:S01]  /*1e040*/  LEA R4, R17, 0x80, 0x7 ;  /* 0x0000008011047811 */ /* 0x000fe200078e38ff */
[----:B-1----:R-:W1:Y:S02]  /*1e050*/  LDC.64 R2, c[0x0][0x9e0] ;  /* 0x00027800ff027b82 */ /* 0x002e640000000a00 */
[----:B-1----:R-:W-:Y:S01]  /*1e060*/  ISETP.GE.AND P2, PT, R3, 0x1, PT ;  /* 0x000000010300780c */ /* 0x002fe20003f46270 */
[----:B--2---:R-:W-:-:S04]  /*1e070*/  @P1 IMAD.IADD R10, R7, 0x1, -R6 ;  /* 0x00000001070a1824 */ /* 0x004fc800078e0a06 */
[----:B------:R-:W-:-:S04]  /*1e080*/  IMAD.IADD R8, R9, 0x1, R10 ;  /* 0x0000000109087824 */ /* 0x000fc800078e020a */
[C---:B------:R-:W-:Y:S01]  /*1e090*/  VIADD R20, R8.reuse, 0x7f ;  /* 0x0000007f08147836 */ /* 0x040fe20000000000 */
[----:B------:R-:W-:-:S04]  /*1e0a0*/  IADD3 R4, R8, R4, -R0 ;  /* 0x0000000408047210 */ /* 0x000fc80007ffe800 */
[----:B------:R-:W-:Y:S01]  /*1e0b0*/  SHF.R.S32.HI R7, RZ, 0x1f, R20 ;  /* 0x0000001fff077819 */ /* 0x000fe20000011414 */
[----:B------:R-:W-:-:S03]  /*1e0c0*/  IMAD.IADD R2, R4, 0x1, R2 ;  /* 0x0000000104027824 */ /* 0x000fc600078e0202 */
[----:B------:R-:W-:-:S04]  /*1e0d0*/  LEA.HI R20, R7, R20, RZ, 0x7 ;  /* 0x0000001407147211 */ /* 0x000fc800078f38ff */
[----:B------:R-:W-:Y:S01]  /*1e0e0*/  SHF.R.S32.HI R20, RZ, 0x7, R20 ;  /* 0x00000007ff147819 */ /* 0x000fe20000011414 */
        /* <DEDUP_REMOVED lines=12> */
.L_x_1610:
[----:B------:R-:W-:-:S13]  /*1e1b0*/  ISETP.NE.AND P0, PT, R3, 0x1, PT ;  /* 0x000000010300780c */ /* 0x000fda0003f05270 */
[----:B------:R-:W1:Y:S02]  /*1e1c0*/  @P0 LDC.64 R6, c[0x0][0x9e8] ;  /* 0x00027a00ff060b82 */ /* 0x000e640000000a00 */
[----:B-1----:R-:W-:-:S05]  /*1e1d0*/  @P0 IMAD.HI.U32 R6, R11, R6, RZ ;  /* 0x000000060b060227 */ /* 0x002fca00078e00ff */
[----:B------:R-:W-:-:S07]  /*1e1e0*/  @P0 SHF.R.U32.HI R11, RZ, R7, R6 ;  /* 0x00000007ff0b0219 */ /* 0x000fce0000011606 */
.L_x_1611:
[----:B------:R-:W-:Y:S05]  /*1e1f0*/  BSYNC B0 ;  /* 0x0000000000007941 */ /* 0x000fea0003800000 */
.L_x_1609:
[----:B------:R-:W-:-:S05]  /*1e200*/  IMAD R11, R11, R3, R3 ;  /* 0x000000030b0b7224 */ /* 0x000fca00078e0203 */
[----:B------:R-:W-:-:S07]  /*1e210*/  VIMNMX R2, R2, R11, PT ;  /* 0x0000000b02027248 */ /* 0x000fce0003fe0100 */
.L_x_1608:
        /* <DEDUP_REMOVED lines=15> */
.L_x_1614:
[----:B------:R-:W-:Y:S01]  /*1e310*/  ISETP.NE.AND P0, PT, R3, 0x1, PT ;  /* 0x000000010300780c */ /* 0x000fe20003f05270 */
[----:B------:R-:W-:-:S12]  /*1e320*/  IMAD.MOV.U32 R11, RZ, RZ, R0 ;  /* 0x000000ffff0b7224 */ /* 0x000fd800078e0000 */
[----:B------:R-:W1:Y:S02]  /*1e330*/  @P0 LDC.64 R6, c[0x0][0x9e8] ;  /* 0x00027a00ff060b82 */ /* 0x000e640000000a00 */
[----:B-1----:R-:W-:-:S05]  /*1e340*/  @P0 IMAD.HI.U32 R6, R0, R6, RZ ;  /* 0x0000000600060227 */ /* 0x002fca00078e00ff */
[----:B------:R-:W-:-:S07]  /*1e350*/  @P0 SHF.R.U32.HI R11, RZ, R7, R6 ;  /* 0x00000007ff0b0219 */ /* 0x000fce0000011606 */
.L_x_1615:
[----:B------:R-:W-:Y:S05]  /*1e360*/  BSYNC B0 ;  /* 0x0000000000007941 */ /* 0x000fea0003800000 */
.L_x_1613:
[----:B------:R-:W-:-:S05]  /*1e370*/  IMAD R3, R11, R3, RZ ;  /* 0x000000030b037224 */ /* 0x000fca00078e02ff */
[----:B------:R-:W-:-:S07]  /*1e380*/  VIMNMX R8, R8, R3, !PT ;  /* 0x0000000308087248 */ /* 0x000fce0007fe0100 */
.L_x_1612:
[----:B------:R-:W-:Y:S01]  /*1e390*/  VIADD R2, R2, 0x7f ;  /* 0x0000007f02027836 */ /* 0x000fe20000000000 */
[----:B------:R-:W-:Y:S01]  /*1e3a0*/  BSSY B0, `(.L_x_1616) ;  /* 0x00000db000007945 */ /* 0x000fe20003800000 */
[----:B------:R-:W-:-:S03]  /*1e3b0*/  PLOP3.LUT P2, PT, PT, PT, PT, 0x80, 0x0 ;  /* 0x000000000000781c */ /* 0x000fc60003f4f070 */
[----:B------:R-:W-:-:S04]  /*1e3c0*/  SHF.R.S32.HI R3, RZ, 0x1f, R2 ;  /* 0x0000001fff037819 */ /* 0x000fc80000011402 */
[----:B------:R-:W-:Y:S02]  /*1e3d0*/  LEA.HI R3, R3, R2, RZ, 0x7 ;  /* 0x0000000203037211 */ /* 0x000fe400078f38ff */
[----:B------:R-:W-:Y:S02]  /*1e3e0*/  SHF.R.S32.HI R2, RZ, 0x1f, R8 ;  /* 0x0000001fff027819 */ /* 0x000fe40000011408 */
[----:B------:R-:W-:Y:S02]  /*1e3f0*/  SHF.R.S32.HI R3, RZ, 0x7, R3 ;  /* 0x00000007ff037819 */ /* 0x000fe40000011403 */
[----:B------:R-:W-:Y:S02]  /*1e400*/  LEA.HI R2, R2, R8, RZ, 0x7 ;  /* 0x0000000802027211 */ /* 0x000fe400078f38ff */
[----:B------:R-:W-:Y:S02]  /*1e410*/  VIMNMX R3, R20, R3, PT ;  /* 0x0000000314037248 */ /* 0x000fe40003fe0100 */
[----:B------:R-:W-:-:S03]  /*1e420*/  SHF.R.S32.HI R2, RZ, 0x7, R2 ;  /* 0x00000007ff027819 */ /* 0x000fc60000011402 */
[----:B------:R-:W-:Y:S01]  /*1e430*/  IMAD R3, R3, 0x80, -R9 ;  /* 0x0000008003037824 */ /* 0x000fe200078e0a09 */
[----:B------:R-:W-:-:S04]  /*1e440*/  VIMNMX R2, RZ, R2, !PT ;  /* 0x00000002ff027248 */ /* 0x000fc80007fe0100 */
[----:B------:R-:W-:Y:S01]  /*1e450*/  VIMNMX R3, R3, R10, PT ;  /* 0x0000000a03037248 */ /* 0x000fe20003fe0100 */
[----:B------:R-:W-:-:S05]  /*1e460*/  IMAD R2, R2, 0x80, -R9 ;  /* 0x0000008002027824 */ /* 0x000fca00078e0a09 */
[----:B------:R-:W-:-:S04]  /*1e470*/  VIMNMX R2, RZ, R2, !PT ;  /* 0x00000002ff027248 */ /* 0x000fc80007fe0100 */
[----:B------:R-:W-:Y:S02]  /*1e480*/  ISETP.GT.AND P0, PT, R3, R2, PT ;  /* 0x000000020300720c */ /* 0x000fe40003f04270 */
[----:B------:R-:W-:-:S05]  /*1e490*/  SHF.R.U32.HI R2, RZ, 0x7, R2 ;  /* 0x00000007ff027819 */ /* 0x000fca0000011602 */
[----:B------:R-:W-:-:S06]  /*1e4a0*/  IMAD.MOV.U32 R7, RZ, RZ, R2 ;  /* 0x000000ffff077224 */ /* 0x000fcc00078e0002 */
[----:B------:R-:W-:-:S05]  /*1e4b0*/  @P0 VIADD R3, R3, 0x7f ;  /* 0x0000007f03030836 */ /* 0x000fca0000000000 */
[----:B------:R-:W-:-:S04]  /*1e4c0*/  @P0 SHF.R.S32.HI R6, RZ, 0x1f, R3 ;  /* 0x0000001fff060819 */ /* 0x000fc80000011403 */
[----:B------:R-:W-:-:S04]  /*1e4d0*/  @P0 LEA.HI R6, R6, R3, RZ, 0x7 ;  /* 0x0000000306060211 */ /* 0x000fc800078f38ff */
[----:B------:R-:W-:-:S04]  /*1e4e0*/  @P0 SHF.R.S32.HI R7, RZ, 0x7, R6 ;  /* 0x00000007ff070819 */ /* 0x000fc80000011406 */
[----:B------:R-:W-:-:S13]  /*1e4f0*/  ISETP.GT.AND P0, PT, R7, R2, PT ;  /* 0x000000020700720c */ /* 0x000fda0003f04270 */
[----:B------:R-:W-:Y:S05]  /*1e500*/  @!P0 BRA `(.L_x_1617) ;  /* 0x0000000c00108947 */ /* 0x000fea0003800000 */
[----:B------:R-:W1:Y:S01]  /*1e510*/  LDC R3, c[0x0][0x428] ;  /* 0x00010a00ff037b82 */ /* 0x000e620000000800 */
[----:B------:R-:W-:Y:S01]  /*1e520*/  UMOV UR4, 0xffffffff ;  /* 0xffffffff00047882 */ /* 0x000fe20000000000 */
[----:B-1----:R-:W-:Y:S01]  /*1e530*/  ISETP.NE.AND P0, PT, R3, 0x1, PT ;  /* 0x000000010300780c */ /* 0x002fe20003f05270 */
[----:B------:R-:W-:-:S12]  /*1e540*/  IMAD.MOV.U32 R3, RZ, RZ, R18 ;  /* 0x000000ffff037224 */ /* 0x000fd800078e0012 */
[----:B------:R-:W1:Y:S08]  /*1e550*/  @P0 LDC R8, c[0x0][0x42c] ;  /* 0x00010b00ff080b82 */ /* 0x000e700000000800 */
[----:B------:R-:W2:Y:S01]  /*1e560*/  @P0 LDC R6, c[0x0][0x430] ;  /* 0x00010c00ff060b82 */ /* 0x000ea20000000800 */
[----:B-1----:R-:W-:-:S05]  /*1e570*/  @P0 IMAD.HI.U32 R8, R18, R8, RZ ;  /* 0x0000000812080227 */ /* 0x002fca00078e00ff */
[----:B--2---:R-:W-:Y:S02]  /*1e580*/  @P0 SHF.R.U32.HI R3, RZ, R6, R8 ;  /* 0x00000006ff030219 */ /* 0x004fe40000011608 */
[----:B------:R-:W-:Y:S01]  /*1e590*/  SEL R6, R19, RZ, !P1 ;  /* 0x000000ff13067207 */ /* 0x000fe20004800000 */
[----:B------:R-:W-:Y:S06]  /*1e5a0*/  BRA.DIV UR4, `(.L_x_1618) ;  /* 0x0000006604607947 */ /* 0x000fec000b800000 */
.L_x_1823:
[----:B------:R-:W-:-:S03]  /*1e5b0*/  UMOV UR4, 0xffffffff ;  /* 0xffffffff00047882 */ /* 0x000fc60000000000 */
[----:B------:R-:W-:Y:S05]  /*1e5c0*/  BRA.DIV UR4, `(.L_x_1619) ;  /* 0x00000066048c7947 */ /* 0x000fea000b800000 */
[----:B------:R-:W-:-:S13]  /*1e5d0*/  ELECT P6, URZ, PT ;  /* 0x00000000003f782f */ /* 0x000fda00038c0000 */
.L_x_1826:
[----:B------:R-:W2:Y:S01]  /*1e5e0*/  LDL R8, [R1+0x20] ;  /* 0x0000200001087983 */ /* 0x000ea20000100800 */
[----:B------:R-:W-:Y:S01]  /*1e5f0*/  BSSY B1, `(.L_x_1620) ;  /* 0x000000b000017945 */ /* 0x000fe20003800000 */
[----:B------:R-:W1:Y:S01]  /*1e600*/  S2R R12, SR_CgaCtaId ;  /* 0x00000000000c7919 */ /* 0x000e620000008800 */
[----:B--2---:R-:W-:-:S05]  /*1e610*/  VIADD R8, R8, 0x1 ;  /* 0x0000000108087836 */ /* 0x004fca0000000000 */
[----:B------:R-:W-:-:S04]  /*1e620*/  LEA.HI R9, R8, R8, RZ, 0x1 ;  /* 0x0000000808097211 */ /* 0x000fc800078f08ff */
[----:B------:R-:W-:-:S05]  /*1e630*/  LOP3.LUT R9, R9, 0xfffffffe, RZ, 0xc0, !PT ;  /* 0xfffffffe09097812 */ /* 0x000fca00078ec0ff */
[----:B------:R-:W-:Y:S01]  /*1e640*/  IMAD.IADD R8, R8, 0x1, -R9 ;  /* 0x0000000108087824 */ /* 0x000fe200078e0a09 */
[----:B------:R-:W-:-:S04]  /*1e650*/  MOV R9, 0x400 ;  /* 0x0000040000097802 */ /* 0x000fc80000000f00 */
[----:B-1----:R-:W-:Y:S02]  /*1e660*/  LEA R12, R12, R9, 0x18 ;  /* 0x000000090c0c7211 */ /* 0x002fe400078ec0ff */
[----:B------:R-:W-:-:S04]  /*1e670*/  SHF.L.U32 R8, R8, 0x1f, RZ ;  /* 0x0000001f08087819 */ /* 0x000fc800000006ff */
[----:B------:R-:W1:Y:S02]  /*1e680*/  SYNCS.PHASECHK.TRANS64.TRYWAIT P0, [R12+URZ+0x28820], R8 ;  /* 0x028820080c0075a7 */ /* 0x000e64000800017f */
[----:B-1----:R-:W-:Y:S05]  /*1e690*/  @!P0 BRA `(.L_x_1621) ;  /* 0x0000006400788947 */ /* 0x002fea0003800000 */
.L_x_1827:
[----:B------:R-:W-:Y:S05]  /*1e6a0*/  BSYNC B1 ;  /* 0x0000000000017941 */ /* 0x000fea0003800000 */
.L_x_1620:
[----:B------:R-:W-:Y:S04]  /*1e6b0*/  BSSY B1, `(.L_x_1622) ;  /* 0x0000049000017945 */ /* 0x000fe80003800000 */
[----:B------:R-:W-:Y:S05]  /*1e6c0*/  @!P6 BRA `(.L_x_1623) ;  /* 0x00000004001ce947 */ /* 0x000fea0003800000 */
[----:B------:R-:W1:Y:S04]  /*1e6d0*/  LDL R10, [R1+0xc] ;  /* 0x00000c00010a7983 */ /* 0x000e680000100800 */
[----:B------:R-:W2:Y:S01]  /*1e6e0*/  LDL R9, [R1+0x10] ;  /* 0x0000100001097983 */ /* 0x000ea20000100800 */
[----:B-1----:R-:W-:Y:S01]  /*1e6f0*/  IMAD R8, R10, 0x8, R12 ;  /* 0x000000080a087824 */ /* 0x002fe200078e020c */
[----:B--2---:R-:W-:-:S04]  /*1e700*/  SHF.L.U32 R10, R9, 0x1f, RZ ;  /* 0x0000001f090a7819 */ /* 0x004fc800000006ff */
[----:B------:R-:W1:Y:S02]  /*1e710*/  SYNCS.PHASECHK.TRANS64.TRYWAIT P0, [R8+URZ+0x288a0], R10 ;  /* 0x0288a00a080075a7 */ /* 0x000e64000800017f */
[----:B-1----:R-:W-:Y:S05]  /*1e720*/  @!P0 BRA `(.L_x_1624) ;  /* 0x0000006400688947 */ /* 0x002fea0003800000 */
.L_x_1828:
[----:B------:R-:W2:Y:S02]  /*1e730*/  S2R R9, SR_TID.X ;  /* 0x0000000000097919 */ /* 0x000ea40000002100 */
[----:B--2---:R-:W-:-:S04]  /*1e740*/  LOP3.LUT R9, R9, 0x7f, RZ, 0xc0, !PT ;  /* 0x0000007f09097812 */ /* 0x004fc800078ec0ff */
[----:B------:R-:W-:-:S13]  /*1e750*/  ISETP.NE.AND P1, PT, R9, RZ, PT ;  /* 0x000000ff0900720c */ /* 0x000fda0003f25270 */
[----:B------:R-:W-:Y:S05]  /*1e760*/  @P1 BRA `(.L_x_1625) ;  /* 0x00000000001c1947 */ /* 0x000fea0003800000 */
[----:B------:R-:W2:Y:S02]  /*1e770*/  S2R R9, SR_TID.X ;  /* 0x0000000000097919 */ /* 0x000ea40000002100 */
[----:B--2---:R-:W-:-:S04]  /*1e780*/  LOP3.LUT R9, R9, 0x1f, RZ, 0xc0, !PT ;  /* 0x0000001f09097812 */ /* 0x004fc800078ec0ff */
[----:B------:R-:W-:Y:S01]  /*1e790*/  ISETP.NE.AND P0, PT, R9, RZ, PT ;  /* 0x000000ff0900720c */ /* 0x000fe20003f05270 */
[----:B------:R-:W-:-:S04]  /*1e7a0*/  IMAD.MOV.U32 R9, RZ, RZ, 0x8000 ;  /* 0x00008000ff097424 */ /* 0x000fc800078e00ff */
[----:B------:R2:W-:Y:S08]  /*1e7b0*/  SYNCS.ARRIVE.TRANS64 RZ, [R8+URZ+0x28890], R9 ;  /* 0x0288900908ff79a7 */ /* 0x0005f0000800003f */
[----:B------:R-:W-:Y:S05]  /*1e7c0*/  @!P0 BRA `(.L_x_1625) ;  /* 0x0000000000048947 */ /* 0x000fea0003800000 */
[----:B------:R-:W-:Y:S01]  /*1e7d0*/  BPT.TRAP 0x1 ;  /* 0x000000040000795c */ /* 0x000fe20000300000 */
.L_x_1625:
[----:B--2---:R-:W2:Y:S01]  /*1e7e0*/  LDL R9, [R1+0xc] ;  /* 0x00000c0001097983 */ /* 0x004ea20000100800 */
[----:B------:R-:W-:Y:S01]  /*1e7f0*/  R2UR UR9, R8 ;  /* 0x00000000080972ca */ /* 0x000fe200000e0000 */
[----:B------:R-:W-:Y:S01]  /*1e800*/  UIADD3 UR4, UP0, UR38, 0x570, URZ ;  /* 0x0000057026047890 */ /* 0x000fe2000ff1e03f */
[----:B------:R-:W-:Y:S01]  /*1e810*/  R2UR UR12, R3 ;  /* 0x00000000030c72ca */ /* 0x000fe200000e0000 */
[----:B------:R-:W-:Y:S01]  /*1e820*/  UMOV UR10, URZ ;  /* 0x0000003f000a7c82 */ /* 0x000fe20008000000 */
[----:B------:R-:W-:Y:S01]  /*1e830*/  R2UR UR13, R6 ;  /* 0x00000000060d72ca */ /* 0x000fe200000e0000 */
[----:B------:R-:W-:Y:S01]  /*1e840*/  UIADD3.X UR5, URZ, UR39, URZ, UP0, !UPT ;  /* 0x000000273f057290 */ /* 0x000fe200087fe43f */
[----:B------:R-:W-:Y:S01]  /*1e850*/  UMOV UR7, 0x12f00000 ;  /* 0x12f0000000077882 */ /* 0x000fe20000000000 */
[----:B------:R-:W-:-:S06]  /*1e860*/  UMOV UR15, 0x40 ;  /* 0x00000040000f7882 */ /* 0x000fcc0000000000 */
[----:B------:R-:W-:Y:S01]  /*1e870*/  UIADD3 UR9, UR9, 0x28890, URZ ;  /* 0x0002889009097890 */ /* 0x000fe2000fffe03f */
[----:B--2---:R-:W-:-:S05]  /*1e880*/  IMAD R9, R9, 0x8000, R12 ;  /* 0x0000800009097824 */ /* 0x004fca00078e020c */
[----:B------:R-:W-:Y:S01]  /*1e890*/  R2UR UR6, R9 ;  /* 0x00000000090672ca */ /* 0x000fe200000e0000 */
[----:B------:R-:W-:-:S04]  /*1e8a0*/  IMAD R9, R7, 0x80, R5 ;  /* 0x0000008007097824 */ /* 0x000fc800078e0205 */
[----:B------:R-:W-:-:S05]  /*1e8b0*/  VIADD R9, R9, 0xffffff80 ;  /* 0xffffff8009097836 */ /* 0x000fca0000000000 */
[----:B------:R-:W-:-:S03]  /*1e8c0*/  R2UR UR11, R9 ;  /* 0x00000000090b72ca */ /* 0x000fc600000e0000 */
[----:B------:R-:W-:Y:S02]  /*1e8d0*/  UIADD3 UR8, UR6, 0x18400, URZ ;  /* 0x0001840006087890 */ /* 0x000fe4000fffe03f */
[----:B------:R-:W-:-:S03]  /*1e8e0*/  UIADD3 UR14, UR6, 0x1c400, URZ ;  /* 0x0001c400060e7890 */ /* 0x000fc6000fffe03f */
[----:B------:R-:W-:-:S05]  /*1e8f0*/  UMOV UR6, 0x0 ;  /* 0x0000000000067882 */ /* 0x000fca0000000000 */
[----:B------:R2:W-:Y:S02]  /*1e900*/  UTMALDG.4D [UR8], [UR4], desc[UR6] ;  /* 0x00000608040075b4 */ /* 0x0005e40008019000 */
[----:B--2---:R-:W-:Y:S01]  /*1e910*/  UMOV UR8, UR14 ;  /* 0x0000000e00087c82 */ /* 0x004fe20008000000 */
[----:B------:R-:W-:Y:S02]  /*1e920*/  UMOV UR10, UR15 ;  /* 0x0000000f000a7c82 */ /* 0x000fe40008000000 */
[----:B------:R2:W-:Y:S01]  /*1e930*/  UTMALDG.4D [UR8], [UR4], desc[UR6] ;  /* 0x00000608040075b4 */ /* 0x0005e20008019000 */
[----:B------:R-:W3:Y:S02]  /*1e940*/  SYNCS.PHASECHK.TRANS64.TRYWAIT P0, [R8+URZ+0x288c0], R10 ;  /* 0x0288c00a080075a7 */ /* 0x000ee4000800017f */
[----:B--23--:R-:W-:Y:S05]  /*1e950*/  @!P0 BRA `(.L_x_1626) ;  /* 0x0000006000f08947 */ /* 0x00cfea0003800000 */
.L_x_1829:
[----:B------:R-:W1:Y:S02]  /*1e960*/  LDL R11, [R1+0xc] ;  /* 0x00000c00010b7983 */ /* 0x000e640000100800 */
[----:B-12---:R-:W-:Y:S01]  /*1e970*/  IMAD.SHL.U32 R10, R11, 0x4000, RZ ;  /* 0x000040000b0a7824 */ /* 0x006fe200078e00ff */
[----:B------:R-:W-:Y:S06]  /*1e980*/  @P1 BRA `(.L_x_1627) ;  /* 0x00000000001c1947 */ /* 0x000fec0003800000 */
[----:B------:R-:W1:Y:S02]  /*1e990*/  S2R R11, SR_TID.X ;  /* 0x00000000000b7919 */ /* 0x000e640000002100 */
[----:B-1----:R-:W-:-:S04]  /*1e9a0*/  LOP3.LUT R11, R11, 0x1f, RZ, 0xc0, !PT ;  /* 0x0000001f0b0b7812 */ /* 0x002fc800078ec0ff */
[----:B------:R-:W-:Y:S01]  /*1e9b0*/  ISETP.NE.AND P0, PT, R11, RZ, PT ;  /* 0x000000ff0b00720c */ /* 0x000fe20003f05270 */
[----:B------:R-:W-:-:S04]  /*1e9c0*/  IMAD.MOV.U32 R11, RZ, RZ, 0x8000 ;  /* 0x00008000ff0b7424 */ /* 0x000fc800078e00ff */
[----:B------:R1:W-:Y:S08]  /*1e9d0*/  SYNCS.ARRIVE.TRANS64 RZ, [R8+URZ+0x288b0], R11 ;  /* 0x0288b00b08ff79a7 */ /* 0x0003f0000800003f */
[----:B------:R-:W-:Y:S05]  /*1e9e0*/  @!P0 BRA `(.L_x_1627) ;  /* 0x0000000000048947 */ /* 0x000fea0003800000 */
[----:B------:R-:W-:Y:S01]  /*1e9f0*/  BPT.TRAP 0x1 ;  /* 0x000000040000795c */ /* 0x000fe20000300000 */
.L_x_1627:
[----:B------:R-:W-:Y:S01]  /*1ea00*/  IMAD R10, R10, 0x2, R12 ;  /* 0x000000020a0a7824 */ /* 0x000fe200078e020c */
        /* <DEDUP_REMOVED lines=10> */
[----:B------:R-:W-:-:S04]  /*1eab0*/  UIADD3 UR9, UR9, 0x288b0, URZ ;  /* 0x000288b009097890 */ /* 0x000fc8000fffe03f */
        /* <DEDUP_REMOVED lines=8> */
.L_x_1623:
[----:B------:R-:W-:Y:S05]  /*1eb40*/  BSYNC B1 ;  /* 0x0000000000017941 */ /* 0x000fea0003800000 */
.L_x_1622:
[----:B-1----:R-:W2:Y:S04]  /*1eb50*/  LDL.LU R8, [R1+0xc] ;  /* 0x00000c0001087983 */ /* 0x002ea80000300800 */
[----:B------:R-:W3:Y:S01]  /*1eb60*/  LDL.LU R10, [R1+0x10] ;  /* 0x00001000010a7983 */ /* 0x000ee20000300800 */
[----:B------:R-:W-:Y:S01]  /*1eb70*/  VIADD R7, R7, 0xfffffffe ;  /* 0xfffffffe07077836 */ /* 0x000fe20000000000 */
[----:B------:R-:W-:Y:S01]  /*1eb80*/  PLOP3.LUT P2, PT, PT, PT, PT, 0x8, 0x0 ;  /* 0x000000000000781c */ /* 0x000fe20003f4e170 */
[----:B--2---:R-:W-:-:S05]  /*1eb90*/  VIADD R8, R8, 0x1 ;  /* 0x0000000108087836 */ /* 0x004fca0000000000 */
[----:B------:R-:W-:-:S04]  /*1eba0*/  ISETP.NE.AND P0, PT, R8, 0x2, PT ;  /* 0x000000020800780c */ /* 0x000fc80003f05270 */
[----:B------:R-:W-:Y:S02]  /*1ebb0*/  SEL R9, RZ, 0x1, P0 ;  /* 0x00000001ff097807 */ /* 0x000fe40000000000 */
[----:B------:R-:W-:Y:S02]  /*1ebc0*/  SEL R8, R8, RZ, P0 ;  /* 0x000000ff08087207 */ /* 0x000fe40000000000 */
[----:B---3--:R-:W-:Y:S02]  /*1ebd0*/  LOP3.LUT R10, R10, R9, RZ, 0x3c, !PT ;  /* 0x000000090a0a7212 */ /* 0x008fe400078e3cff */
[----:B------:R-:W-:-:S03]  /*1ebe0*/  ISETP.GE.AND P0, PT, R7, R2, PT ;  /* 0x000000020700720c */ /* 0x000fc60003f06270 */
[----:B------:R1:W-:Y:S04]  /*1ebf0*/  STL [R1+0x10], R10 ;  /* 0x0000100a01007387 */ /* 0x0003e80000100800 */
[----:B------:R1:W-:Y:S06]  /*1ec00*/  STL [R1+0xc], R8 ;  /* 0x00000c0801007387 */ /* 0x0003ec0000100800 */
[----:B------:R-:W-:Y:S05]  /*1ec10*/  @!P0 BRA `(.L_x_1617) ;  /* 0x00000004004c8947 */ /* 0x000fea0003800000 */
.L_x_1634:
[----:B------:R-:W-:Y:S05]  /*1ec20*/  YIELD ;  /* 0x0000000000007946 */ /* 0x000fea0003800000 */
[----:B------:R-:W-:Y:S04]  /*1ec30*/  BSSY B1, `(.L_x_1628) ;  /* 0x0000045000017945 */ /* 0x000fe80003800000 */
[----:B--2---:R-:W-:Y:S05]  /*1ec40*/  @!P6 BRA `(.L_x_1629) ;  /* 0x00000004000ce947 */ /* 0x004fea0003800000 */
[----:B-1----:R-:W2:Y:S04]  /*1ec50*/  LDL R8, [R1+0xc] ;  /* 0x00000c0001087983 */ /* 0x002ea80000100800 */
[----:B------:R-:W3:Y:S01]  /*1ec60*/  LDL R9, [R1+0x10] ;  /* 0x0000100001097983 */ /* 0x000ee20000100800 */
[----:B--2---:R-:W-:Y:S01]  /*1ec70*/  IMAD R8, R8, 0x8, R12 ;  /* 0x0000000808087824 */ /* 0x004fe200078e020c */
[----:B---3--:R-:W-:-:S04]  /*1ec80*/  SHF.L.U32 R9, R9, 0x1f, RZ ;  /* 0x0000001f09097819 */ /* 0x008fc800000006ff */
[----:B------:R-:W1:Y:S02]  /*1ec90*/  SYNCS.PHASECHK.TRANS64.TRYWAIT P0, [R8+URZ+0x288a0], R9 ;  /* 0x0288a009080075a7 */ /* 0x000e64000800017f */
[----:B-1----:R-:W-:Y:S05]  /*1eca0*/  @!P0 BRA `(.L_x_1630) ;  /* 0x0000006000308947 */ /* 0x002fea0003800000 */
.L_x_1830:
        /* <DEDUP_REMOVED lines=11> */
.L_x_1631:
[----:B--2---:R-:W2:Y:S01]  /*1ed60*/  LDL R10, [R1+0xc] ;  /* 0x00000c00010a7983 */ /* 0x004ea20000100800 */
[----:B------:R-:W-:Y:S01]  /*1ed70*/  R2UR UR9, R8 ;  /* 0x00000000080972ca */ /* 0x000fe200000e0000 */
[----:B------:R-:W-:Y:S01]  /*1ed80*/  IMAD R11, R7, 0x80, R5 ;  /* 0x00000080070b7824 */ /* 0x000fe200078e0205 */
[----:B------:R-:W-:Y:S01]  /*1ed90*/  R2UR UR12, R3 ;  /* 0x00000000030c72ca */ /* 0x000fe200000e0000 */
[----:B------:R-:W-:Y:S01]  /*1eda0*/  UIADD3 UR4, UP0, UR38, 0x570, URZ ;  /* 0x0000057026047890 */ /* 0x000fe2000ff1e03f */
[----:B------:R-:W-:Y:S01]  /*1edb0*/  R2UR UR13, R6 ;  /* 0x00000000060d72ca */ /* 0x000fe200000e0000 */
[----:B------:R-:W-:Y:S01]  /*1edc0*/  UMOV UR10, URZ ;  /* 0x0000003f000a7c82 */ /* 0x000fe20008000000 */
[----:B------:R-:W-:Y:S01]  /*1edd0*/  R2UR UR11, R11 ;  /* 0x000000000b0b72ca */ /* 0x000fe200000e0000 */
[----:B------:R-:W-:Y:S01]  /*1ede0*/  UIADD3.X UR5, URZ, UR39, URZ, UP0, !UPT ;  /* 0x000000273f057290 */ /* 0x000fe200087fe43f */
[----:B------:R-:W-:Y:S01]  /*1edf0*/  UMOV UR6, 0x0 ;  /* 0x0000000000067882 */ /* 0x000fe20000000000 */
[----:B------:R-:W-:Y:S01]  /*1ee00*/  UMOV UR7, 0x12f00000 ;  /* 0x12f0000000077882 */ /* 0x000fe20000000000 */
[----:B------:R-:W-:-:S03]  /*1ee10*/  UMOV UR15, 0x40 ;  /* 0x00000040000f7882 */ /* 0x000fc60000000000 */
[----:B------:R-:W-:Y:S01]  /*1ee20*/  UIADD3 UR9, UR9, 0x28890, URZ ;  /* 0x0002889009097890 */ /* 0x000fe2000fffe03f */
[----:B--2---:R-:W-:-:S05]  /*1ee30*/  IMAD R10, R10, 0x8000, R12 ;  /* 0x000080000a0a7824 */ /* 0x004fca00078e020c */
[----:B------:R-:W-:-:S13]  /*1ee40*/  R2UR UR14, R10 ;  /* 0x000000000a0e72ca */ /* 0x000fda00000e0000 */
[----:B------:R-:W-:Y:S02]  /*1ee50*/  UIADD3 UR8, UR14, 0x18400, URZ ;  /* 0x000184000e087890 */ /* 0x000fe4000fffe03f */
[----:B------:R-:W-:-:S07]  /*1ee60*/  UIADD3 UR14, UR14, 0x1c400, URZ ;  /* 0x0001c4000e0e7890 */ /* 0x000fce000fffe03f */
[----:B------:R2:W-:Y:S02]  /*1ee70*/  UTMALDG.4D [UR8], [UR4], desc[UR6] ;  /* 0x00000608040075b4 */ /* 0x0005e40008019000 */
[----:B--2---:R-:W-:Y:S01]  /*1ee80*/  UMOV UR8, UR14 ;  /* 0x0000000e00087c82 */ /* 0x004fe20008000000 */
[----:B------:R-:W-:Y:S02]  /*1ee90*/  UMOV UR10, UR15 ;  /* 0x0000000f000a7c82 */ /* 0x000fe40008000000 */
[----:B------:R2:W-:Y:S01]  /*1eea0*/  UTMALDG.4D [UR8], [UR4], desc[UR6] ;  /* 0x00000608040075b4 */ /* 0x0005e20008019000 */
[----:B------:R-:W3:Y:S02]  /*1eeb0*/  SYNCS.PHASECHK.TRANS64.TRYWAIT P1, [R8+URZ+0x288c0], R9 ;  /* 0x0288c009080075a7 */ /* 0x000ee4000802017f */
[----:B--23--:R-:W-:Y:S05]  /*1eec0*/  @!P1 BRA `(.L_x_1632) ;  /* 0x0000005c00bc9947 */ /* 0x00cfea0003800000 */
.L_x_1831:
[----:B------:R-:W-:Y:S05]  /*1eed0*/  @P0 BRA `(.L_x_1633) ;  /* 0x00000000001c0947 */ /* 0x000fea0003800000 */
[----:B0-----:R-:W0:Y:S01]  /*1eee0*/  S2R R13, SR_TID.X ;  /* 0x00000000000d7919 */ /* 0x001e220000002100 */
[----:B-12---:R-:W-:-:S04]  /*1eef0*/  IMAD.MOV.U32 R9, RZ, RZ, 0x8000 ;  /* 0x00008000ff097424 */ /* 0x006fc800078e00ff */
[----:B------:R3:W-:Y:S01]  /*1ef00*/  SYNCS.ARRIVE.TRANS64 RZ, [R8+URZ+0x288b0], R9 ;  /* 0x0288b00908ff79a7 */ /* 0x0007e2000800003f */
[----:B0-----:R-:W-:-:S04]  /*1ef10*/  LOP3.LUT R13, R13, 0x1f, RZ, 0xc0, !PT ;  /* 0x0000001f0d0d7812 */ /* 0x001fc800078ec0ff */
[----:B------:R-:W-:-:S13]  /*1ef20*/  ISETP.NE.AND P1, PT, R13, RZ, PT ;  /* 0x000000ff0d00720c */ /* 0x000fda0003f25270 */
[----:B---3--:R-:W-:Y:S05]  /*1ef30*/  @!P1 BRA `(.L_x_1633) ;  /* 0x0000000000049947 */ /* 0x008fea0003800000 */
[----:B------:R-:W-:Y:S01]  /*1ef40*/  BPT.TRAP 0x1 ;  /* 0x000000040000795c */ /* 0x000fe20000300000 */
.L_x_1633:
        /* <DEDUP_REMOVED lines=15> */
[----:B---3--:R-:W-:Y:S01]  /*1f040*/  UMOV UR8, UR14 ;  /* 0x0000000e00087c82 */ /* 0x008fe20008000000 */
[----:B------:R-:W-:Y:S02]  /*1f050*/  UMOV UR10, UR15 ;  /* 0x0000000f000a7c82 */ /* 0x000fe40008000000 */
[----:B------:R3:W-:Y:S02]  /*1f060*/  UTMALDG.4D [UR8], [UR4], desc[UR6] ;  /* 0x00000608040075b4 */ /* 0x0007e40008019000 */
[----:B---3--:R-:W-:Y:S01]  /*1f070*/  NOP ;  /* 0x0000000000007918 */ /* 0x008fe20000000000 */
.L_x_1629:
[----:B------:R-:W-:Y:S05]  /*1f080*/  BSYNC B1 ;  /* 0x0000000000017941 */ /* 0x000fea0003800000 */
.L_x_1628:
[----:B-12---:R-:W2:Y:S04]  /*1f090*/  LDL.LU R8, [R1+0xc] ;  /* 0x00000c0001087983 */ /* 0x006ea80000300800 */
[----:B------:R-:W3:Y:S01]  /*1f0a0*/  LDL.LU R10, [R1+0x10] ;  /* 0x00001000010a7983 */ /* 0x000ee20000300800 */
[----:B--2---:R-:W-:-:S05]  /*1f0b0*/  VIADD R8, R8, 0x1 ;  /* 0x0000000108087836 */ /* 0x004fca0000000000 */
[----:B------:R-:W-:-:S04]  /*1f0c0*/  ISETP.NE.AND P0, PT, R8, 0x2, PT ;  /* 0x000000020800780c */ /* 0x000fc80003f05270 */
[----:B------:R-:W-:Y:S02]  /*1f0d0*/  SEL R9, RZ, 0x1, P0 ;  /* 0x00000001ff097807 */ /* 0x000fe40000000000 */
[----:B------:R-:W-:Y:S02]  /*1f0e0*/  SEL R8, R8, RZ, P0 ;  /* 0x000000ff08087207 */ /* 0x000fe40000000000 */
[----:B---3--:R-:W-:Y:S02]  /*1f0f0*/  LOP3.LUT R10, R10, R9, RZ, 0x3c, !PT ;  /* 0x000000090a0a7212 */ /* 0x008fe400078e3cff */
[C---:B------:R-:W-:Y:S01]  /*1f100*/  ISETP.GT.AND P0, PT, R7.reuse, R2, PT ;  /* 0x000000020700720c */ /* 0x040fe20003f04270 */
[----:B------:R-:W-:Y:S02]  /*1f110*/  VIADD R7, R7, 0xffffffff ;  /* 0xffffffff07077836 */ /* 0x000fe40000000000 */
[----:B------:R2:W-:Y:S04]  /*1f120*/  STL [R1+0x10], R10 ;  /* 0x0000100a01007387 */ /* 0x0005e80000100800 */
[----:B------:R2:W-:Y:S06]  /*1f130*/  STL [R1+0xc], R8 ;  /* 0x00000c0801007387 */ /* 0x0005ec0000100800 */
[----:B------:R-:W-:Y:S05]  /*1f140*/  @P0 BRA `(.L_x_1634) ;  /* 0xfffffff800b40947 */ /* 0x000fea000383ffff */
.L_x_1617:
[----:B------:R-:W-:Y:S05]  /*1f150*/  BSYNC B0 ;  /* 0x0000000000007941 */ /* 0x000fea0003800000 */
.L_x_1616:
[----:B------:R-:W3:Y:S01]  /*1f160*/  LDC.64 R2, c[0x0][0x9e0] ;  /* 0x00027800ff027b82 */ /* 0x000ee20000000a00 */
[----:B------:R-:W-:Y:S07]  /*1f170*/  @!P2 WARPSYNC.ALL ;  /* 0x000000000000a948 */ /* 0x000fee0003800000 */
[----:B------:R-:W-:Y:S01]  /*1f180*/  @!P2 BAR.SYNC.DEFER_BLOCKING 0xc, 0x120 ;  /* 0x030480000000ab1d */ /* 0x000fe20000010000 */
[----:B---3--:R-:W-:Y:S01]  /*1f190*/  ISETP.GE.AND P0, PT, R3, 0x1, PT ;  /* 0x000000010300780c */ /* 0x008fe20003f06270 */
[----:B------:R-:W-:-:S12]  /*1f1a0*/  IMAD.IADD R2, R4, 0x1, R2 ;  /* 0x0000000104027824 */ /* 0x000fd800078e0202 */
[----:B------:R-:W-:Y:S05]  /*1f1b0*/  @!P0 BRA `(.L_x_1635) ;  /* 0x0000000000488947 */ /* 0x000fea0003800000 */
[C---:B------:R-:W-:Y:S01]  /*1f1c0*/  ISETP.GT.AND P1, PT, R4.reuse, RZ, PT ;  /* 0x000000ff0400720c */ /* 0x040fe20003f24270 */
[----:B------:R-:W-:Y:S01]  /*1f1d0*/  BSSY B0, `(.L_x_1636) ;  /* 0x000000e000007945 */ /* 0x000fe20003800000 */
[----:B------:R-:W-:-:S11]  /*1f1e0*/  VIADD R6, R4, 0xffffffff ;  /* 0xffffffff04067836 */ /* 0x000fd60000000000 */
[----:B------:R-:W-:Y:S05]  /*1f1f0*/  @P1 BRA `(.L_x_1637) ;  /* 0x00000000001c1947 */ /* 0x000fea0003800000 */
[----:B------:R-:W-:Y:S01]  /*1f200*/  ISETP.NE.AND P1, PT, R3, 0x1, PT ;  /* 0x000000010300780c */ /* 0x000fe20003f25270 */
[----:B------:R-:W-:-:S12]  /*1f210*/  IMAD.MOV R5, RZ, RZ, -R4 ;  /* 0x000000ffff057224 */ /* 0x000fd800078e0a04 */
[----:B------:R-:W3:Y:S02]  /*1f220*/  @P1 LDC.64 R6, c[0x0][0x9e8] ;  /* 0x00027a00ff061b82 */ /* 0x000ee40000000a00 */
[----:B---3--:R-:W-:-:S05]  /*1f230*/  @P1 IMAD.HI.U32 R6, R5, R6, RZ ;  /* 0x0000000605061227 */ /* 0x008fca00078e00ff */
[----:B------:R-:W-:-:S04]  /*1f240*/  @P1 SHF.R.U32.HI R5, RZ, R7, R6 ;  /* 0x00000007ff051219 */ /* 0x000fc80000011606 */
[----:B------:R-:W-:Y:S01]  /*1f250*/  LOP3.LUT R6, RZ, R5, RZ, 0x33, !PT ;  /* 0x00000005ff067212 */ /* 0x000fe200078e33ff */
[----:B------:R-:W-:Y:S06]  /*1f260*/  BRA `(.L_x_1638) ;  /* 0x0000000000107947 */ /* 0x000fec0003800000 */
.L_x_1637:
[----:B------:R-:W-:-:S13]  /*1f270*/  ISETP.NE.AND P1, PT, R3, 0x1, PT ;  /* 0x000000010300780c */ /* 0x000fda0003f25270 */
[----:B------:R-:W3:Y:S02]  /*1f280*/  @P1 LDC.64 R4, c[0x0][0x9e8] ;  /* 0x00027a00ff041b82 */ /* 0x000ee40000000a00 */
[----:B---3--:R-:W-:-:S05]  /*1f290*/  @P1 IMAD.HI.U32 R4, R6, R4, RZ ;  /* 0x0000000406041227 */ /* 0x008fca00078e00ff */
[----:B------:R-:W-:-:S07]  /*1f2a0*/  @P1 SHF.R.U32.HI R6, RZ, R5, R4 ;  /* 0x00000005ff061219 */ /* 0x000fce0000011604 */
.L_x_1638:
[----:B------:R-:W-:Y:S05]  /*1f2b0*/  BSYNC B0 ;  /* 0x0000000000007941 */ /* 0x000fea0003800000 */
.L_x_1636:
[----:B------:R-:W-:-:S05]  /*1f2c0*/  IMAD R5, R6, R3, R3 ;  /* 0x0000000306057224 */ /* 0x000fca00078e0203 */
[----:B------:R-:W-:-:S07]  /*1f2d0*/  VIMNMX R2, R2, R5, PT ;  /* 0x0000000502027248 */ /* 0x000fce0003fe0100 */
.L_x_1635:
[----:B------:R-:W-:Y:S01]  /*1f2e0*/  VIADD R2, R2, 0x7f ;  /* 0x0000007f02027836 */ /* 0x000fe20000000000 */
[----:B------:R-:W-:-:S04]  /*1f2f0*/  ULDC UR4, c[0x0][0x9dc] ;  /* 0x0002770000047ab9 */ /* 0x000fc80000000800 */
[----:B------:R-:W-:-:S04]  /*1f300*/  SHF.R.S32.HI R5, RZ, 0x1f, R2 ;  /* 0x0000001fff057819 */ /* 0x000fc80000011402 */
[----:B------:R-:W-:Y:S01]  /*1f310*/  LEA.HI R5, R5, R2, RZ, 0x7 ;  /* 0x0000000205057211 */ /* 0x000fe200078f38ff */
[----:B------:R-:W-:-:S03]  /*1f320*/  VIADD R2, R0, -UR4 ;  /* 0x8000000400027c36 */ /* 0x000fc60008000000 */
[----:B------:R-:W-:-:S04]  /*1f330*/  SHF.R.S32.HI R5, RZ, 0x7, R5 ;  /* 0x00000007ff057819 */ /* 0x000fc80000011405 */
[----:B------:R-:W-:-:S05]  /*1f340*/  VIMNMX R6, R20, R5, PT ;  /* 0x0000000514067248 */ /* 0x000fca0003fe0100 */
[----:B------:R3:W-:Y:S01]  /*1f350*/  STL [R1+0x1c], R6 ;  /* 0x00001c0601007387 */ /* 0x0007e20000100800 */
[----:B------:R-:W-:Y:S05]  /*1f360*/  @!P0 BRA `(.L_x_1639) ;  /* 0x0000000000448947 */ /* 0x000fea0003800000 */
[----:B------:R-:W-:Y:S01]  /*1f370*/  ISETP.GT.AND P0, PT, R0, -0x1, PT ;  /* 0xffffffff0000780c */ /* 0x000fe20003f04270 */
[----:B------:R-:W-:-:S12]  /*1f380*/  BSSY B0, `(.L_x_1640) ;  /* 0x000000d000007945 */ /* 0x000fd80003800000 */
[----:B------:R-:W-:Y:S05]  /*1f390*/  @P0 BRA `(.L_x_1641) ;  /* 0x00000000001c0947 */ /* 0x000fea0003800000 */
[----:B------:R-:W-:Y:S02]  /*1f3a0*/  ISETP.NE.AND P0, PT, R3, 0x1, PT ;  /* 0x000000010300780c */ /* 0x000fe40003f05270 */
[----:B------:R-:W-:-:S11]  /*1f3b0*/  LOP3.LUT R7, RZ, R0, RZ, 0x33, !PT ;  /* 0x00000000ff077212 */ /* 0x000fd600078e33ff */
[----:B------:R-:W4:Y:S02]  /*1f3c0*/  @P0 LDC.64 R4, c[0x0][0x9e8] ;  /* 0x00027a00ff040b82 */ /* 0x000f240000000a00 */
[----:B----4-:R-:W-:-:S05]  /*1f3d0*/  @P0 IMAD.HI.U32 R4, R7, R4, RZ ;  /* 0x0000000407040227 */ /* 0x010fca00078e00ff */
[----:B------:R-:W-:-:S04]  /*1f3e0*/  @P0 SHF.R.U32.HI R7, RZ, R5, R4 ;  /* 0x00000005ff070219 */ /* 0x000fc80000011604 */
[----:B------:R-:W-:Y:S01]  /*1f3f0*/  LOP3.LUT R0, RZ, R7, RZ, 0x33, !PT ;  /* 0x00000007ff007212 */ /* 0x000fe200078e33ff */
[----:B------:R-:W-:Y:S06]  /*1f400*/  BRA `(.L_x_1642) ;  /* 0x0000000000107947 */ /* 0x000fec0003800000 */
.L_x_1641:
[----:B------:R-:W-:-:S13]  /*1f410*/  ISETP.NE.AND P0, PT, R3, 0x1, PT ;  /* 0x000000010300780c */ /* 0x000fda0003f05270 */
[----:B------:R-:W4:Y:S02]  /*1f420*/  @P0 LDC.64 R4, c[0x0][0x9e8] ;  /* 0x00027a00ff040b82 */ /* 0x000f240000000a00 */
[----:B----4-:R-:W-:-:S05]  /*1f430*/  @P0 IMAD.HI.U32 R4, R0, R4, RZ ;  /* 0x0000000400040227 */ /* 0x010fca00078e00ff */
[----:B------:R-:W-:-:S07]  /*1f440*/  @P0 SHF.R.U32.HI R0, RZ, R5, R4 ;  /* 0x00000005ff000219 */ /* 0x000fce0000011604 */
.L_x_1642:
[----:B------:R-:W-:Y:S05]  /*1f450*/  BSYNC B0 ;  /* 0x0000000000007941 */ /* 0x000fea0003800000 */
.L_x_1640:
[----:B------:R-:W-:-:S05]  /*1f460*/  IMAD R3, R0, R3, RZ ;  /* 0x0000000300037224 */ /* 0x000fca00078e02ff */
[----:B------:R-:W-:-:S07]  /*1f470*/  VIMNMX R2, R2, R3, !PT ;  /* 0x0000000302027248 */ /* 0x000fce0007fe0100 */
.L_x_1639:
[----:B------:R-:W-:Y:S01]  /*1f480*/  SHF.R.S32.HI R3, RZ, 0x1f, R2 ;  /* 0x0000001fff037819 */ /* 0x000fe20000011402 */
[----:B------:R-:W-:Y:S03]  /*1f490*/  BSSY B6, `(.L_x_1643) ;  /* 0x00002db000067945 */ /* 0x000fe60003800000 */
[----:B------:R-:W-:-:S04]  /*1f4a0*/  LEA.HI R3, R3, R2, RZ, 0x7 ;  /* 0x0000000203037211 */ /* 0x000fc800078f38ff */
[----:B------:R-:W-:-:S04]  /*1f4b0*/  SHF.R.S32.HI R3, RZ, 0x7, R3 ;  /* 0x00000007ff037819 */ /* 0x000fc80000011403 */
[----:B------:R-:W-:-:S04]  /*1f4c0*/  VIMNMX R0, RZ, R3, !PT ;  /* 0x00000003ff007248 */ /* 0x000fc80007fe0100 */
[----:B------:R-:W-:Y:S01]  /*1f4d0*/  ISETP.GT.AND P0, PT, R6, R0, PT ;  /* 0x000000000600720c */ /* 0x000fe20003f04270 */
[----:B------:R4:W-:-:S12]  /*1f4e0*/  STL [R1+0x18], R0 ;  /* 0x0000180001007387 */ /* 0x0009d80000100800 */
[----:B----4-:R-:W-:Y:S05]  /*1f4f0*/  @P0 BRA `(.L_x_1644) ;  /* 0x0000000000440947 */ /* 0x010fea0003800000 */
[----:B------:R-:W4:Y:S02]  /*1f500*/  S2R R0, SR_TID.X ;  /* 0x0000000000007919 */ /* 0x000f240000002100 */
[----:B----4-:R-:W-:-:S04]  /*1f510*/  LOP3.LUT R0, R0, 0x1f, RZ, 0xc0, !PT ;  /* 0x0000001f00007812 */ /* 0x010fc800078ec0ff */
[----:B------:R-:W-:-:S13]  /*1f520*/  ISETP.NE.AND P1, PT, R0, RZ, PT ;  /* 0x000000ff0000720c */ /* 0x000fda0003f25270 */
[----:B------:R-:W-:Y:S05]  /*1f530*/  @P1 BRA `(.L_x_1645) ;  /* 0x0000002c00401947 */ /* 0x000fea0003800000 */
[----:B------:R-:W4:Y:S01]  /*1f540*/  S2R R7, SR_LANEID ;  /* 0x0000000000077919 */ /* 0x000f220000000000 */
[----:B------:R-:W-:Y:S01]  /*1f550*/  VOTEU.ANY UR4, UPT, PT ;  /* 0x0000000000047886 */ /* 0x000fe200038e0100 */
[----:B------:R-:W5:Y:S01]  /*1f560*/  LDC.64 R2, c[0x0][0xc38] ;  /* 0x00030e00ff027b82 */ /* 0x000f620000000a00 */
[----:B------:R-:W4:Y:S08]  /*1f570*/  FLO.U32 R0, UR4 ;  /* 0x0000000400007d00 */ /* 0x000f3000080e0000 */
[----:B------:R-:W5:Y:S01]  /*1f580*/  POPC R5, UR4 ;  /* 0x0000000400057d09 */ /* 0x000f620008000000 */
[----:B----4-:R-:W-:-:S13]  /*1f590*/  ISETP.EQ.U32.AND P0, PT, R0, R7, PT ;  /* 0x000000070000720c */ /* 0x010fda0003f02070 */
[----:B-----5:R-:W4:Y:S01]  /*1f5a0*/  @P0 ATOMG.E.ADD.STRONG.GPU PT, R3, desc[UR54][R2.64], R5 ;  /* 0x00000005020309a8 */ /* 0x020f2200081ee1f6 */
[----:B------:R-:W5:Y:S02]  /*1f5b0*/  S2R R4, SR_LTMASK ;  /* 0x0000000000047919 */ /* 0x000f640000003900 */
[----:B-----5:R-:W-:-:S04]  /*1f5c0*/  LOP3.LUT R4, R4, UR4, RZ, 0xc0, !PT ;  /* 0x0000000404047c12 */ /* 0x020fc8000f8ec0ff */
[----:B------:R-:W5:Y:S01]  /*1f5d0*/  POPC R7, R4 ;  /* 0x0000000400077309 */ /* 0x000f620000000000 */
[----:B----4-:R-:W5:Y:S02]  /*1f5e0*/  SHFL.IDX PT, R0, R3, R0, 0x1f ;  /* 0x00001f0003007589 */ /* 0x010f6400000e0000 */
[----:B-----5:R-:W-:Y:S01]  /*1f5f0*/  IADD3 R16, R0, UR37, R7 ;  /* 0x0000002500107c10 */ /* 0x020fe2000fffe007 */
[----:B------:R-:W-:Y:S06]  /*1f600*/  BRA `(.L_x_1645) ;  /* 0x0000002c000c7947 */ /* 0x000fec0003800000 */
.L_x_1644:
[----:B------:R-:W4:Y:S01]  /*1f610*/  S2R R3, SR_CgaCtaId ;  /* 0x0000000000037919 */ /* 0x000f220000008800 */
[----:B------:R-:W-:-:S04]  /*1f620*/  MOV R0, 0x400 ;  /* 0x0000040000007802 */ /* 0x000fc80000000f00 */
[----:B----4-:R-:W-:-:S05]  /*1f630*/  LEA R2, R3, R0, 0x18 ;  /* 0x0000000003027211 */ /* 0x010fca00078ec0ff */
[----:B------:R4:W-:Y:S01]  /*1f640*/  STL [R1+0x14], R2 ;  /* 0x0000140201007387 */ /* 0x0009e20000100800 */
[----:B------:R-:W-:-:S05]  /*1f650*/  VIADD R0, R2, 0x18400 ;  /* 0x0001840002007836 */ /* 0x000fca0000000000 */
[----:B------:R-:W-:-:S13]  /*1f660*/  LOP3.LUT P0, RZ, R0, 0x3ff, RZ, 0xc0, !PT ;  /* 0x000003ff00ff7812 */ /* 0x000fda000780c0ff */
[----:B----4-:R-:W-:Y:S05]  /*1f670*/  @!P0 BRA `(.L_x_1646) ;  /* 0x0000000000408947 */ /* 0x010fea0003800000 */
[----:B------:R-:W-:Y:S01]  /*1f680*/  MOV R2, 0x0 ;  /* 0x0000000000027802 */ /* 0x000fe20000000f00 */
[----:B------:R-:W-:Y:S01]  /*1f690*/  ULDC.64 UR6, c[0x4][0xa0] ;  /* 0x0100280000067ab9 */ /* 0x000fe20000000a00 */
[----:B------:R-:W-:Y:S01]  /*1f6a0*/  ULDC.64 UR8, c[0x4][0xa8] ;  /* 0x01002a0000087ab9 */ /* 0x000fe20000000a00 */
[----:B------:R-:W-:Y:S01]  /*1f6b0*/  ULDC.64 UR4, c[0x4][0x8] ;  /* 0x0100020000047ab9 */ /* 0x000fe20000000a00 */
[----:B------:R-:W-:Y:S02]  /*1f6c0*/  IMAD.U32 R4, RZ, RZ, UR6 ;  /* 0x00000006ff047e24 */ /* 0x000fe4000f8e00ff */
[----:B------:R-:W4:Y:S01]  /*1f6d0*/  LDC.64 R2, c[0x4][R2] ;  /* 0x0100000002027b82 */ /* 0x000f220000000a00 */
[----:B------:R-:W-:Y:S02]  /*1f6e0*/  IMAD.U32 R5, RZ, RZ, UR7 ;  /* 0x00000007ff057e24 */ /* 0x000fe4000f8e00ff */
[----:B---3--:R-:W-:Y:S02]  /*1f6f0*/  IMAD.U32 R6, RZ, RZ, UR8 ;  /* 0x00000008ff067e24 */ /* 0x008fe4000f8e00ff */
[----:B------:R-:W-:-:S02]  /*1f700*/  IMAD.U32 R7, RZ, RZ, UR9 ;  /* 0x00000009ff077e24 */ /* 0x000fc4000f8e00ff */
[----:B-12---:R-:W-:Y:S02]  /*1f710*/  IMAD.U32 R10, RZ, RZ, UR4 ;  /* 0x00000004ff0a7e24 */ /* 0x006fe4000f8e00ff */
[----:B------:R-:W-:Y:S02]  /*1f720*/  IMAD.U32 R11, RZ, RZ, UR5 ;  /* 0x00000005ff0b7e24 */ /* 0x000fe4000f8e00ff */
[----:B------:R-:W-:Y:S02]  /*1f730*/  IMAD.MOV.U32 R8, RZ, RZ, 0x70 ;  /* 0x00000070ff087424 */ /* 0x000fe400078e00ff */
[----:B------:R-:W-:Y:S02]  /*1f740*/  IMAD.MOV.U32 R12, RZ, RZ, 0x1 ;  /* 0x00000001ff0c7424 */ /* 0x000fe400078e00ff */
[----:B0-----:R-:W-:-:S07]  /*1f750*/  IMAD.MOV.U32 R13, RZ, RZ, RZ ;  /* 0x000000ffff0d7224 */ /* 0x001fce00078e00ff */
[----:B------:R-:W-:-:S07]  /*1f760*/  LEPC R20, `(.L_x_1646) ;  /* 0x000000001014794e */ /* 0x000fce0000000000 */
[----:B----4-:R-:W-:Y:S05]  /*1f770*/  CALL.ABS.NOINC R2 ;  /* 0x0000000002007343 */ /* 0x010fea0003c00000 */
.L_x_1646:
[----:B------:R-:W4:Y:S02]  /*1f780*/  LDL R2, [R1+0x14] ;  /* 0x0000140001027983 */ /* 0x000f240000100800 */
[----:B----4-:R-:W-:-:S05]  /*1f790*/  VIADD R0, R2, 0x400 ;  /* 0x0000040002007836 */ /* 0x010fca0000000000 */
[----:B------:R-:W-:-:S13]  /*1f7a0*/  LOP3.LUT P0, RZ, R0, 0x3ff, RZ, 0xc0, !PT ;  /* 0x000003ff00ff7812 */ /* 0x000fda000780c0ff */
[----:B------:R-:W-:Y:S05]  /*1f7b0*/  @!P0 BRA `(.L_x_1647) ;  /* 0x0000000000808947 */ /* 0x000fea0003800000 */
[----:B------:R-:W-:Y:S01]  /*1f7c0*/  MOV R0, 0x0 ;  /* 0x0000000000007802 */ /* 0x000fe20000000f00 */
[----:B------:R-:W-:Y:S01]  /*1f7d0*/  ULDC.64 UR6, c[0x4][0xa0] ;  /* 0x0100280000067ab9 */ /* 0x000fe20000000a00 */
[----:B------:R-:W-:Y:S01]  /*1f7e0*/  ULDC.64 UR8, c[0x4][0xa8] ;  /* 0x01002a0000087ab9 */ /* 0x000fe20000000a00 */
[----:B------:R-:W-:Y:S01]  /*1f7f0*/  ULDC.64 UR4, c[0x4][0x10] ;  /* 0x0100040000047ab9 */ /* 0x000fe20000000a00 */
[----:B------:R4:W4:Y:S01]  /*1f800*/  LDC.64 R2, c[0x4][R0] ;  /* 0x0100000000027b82 */ /* 0x0009220000000a00 */
[----:B------:R-:W-:Y:S02]  /*1f810*/  IMAD.U32 R4, RZ, RZ, UR6 ;  /* 0x00000006ff047e24 */ /* 0x000fe4000f8e00ff */
        /* <DEDUP_REMOVED lines=10> */
.L_x_1648:
        /* <DEDUP_REMOVED lines=16> */
.L_x_1647:
[----:B------:R-:W4:Y:S01]  /*1f9c0*/  LDL.LU R4, [R1+0x24] ;  /* 0x0000240001047983 */ /* 0x000f220000300800 */
[----:B------:R-:W0:Y:S01]  /*1f9d0*/  LDC R0, c[0x0][0x428] ;  /* 0x00010a00ff007b82 */ /* 0x000e220000000800 */
[----:B------:R-:W-:Y:S01]  /*1f9e0*/  ULDC.64 UR4, c[0x0][0x9f8] ;  /* 0x00027e0000047ab9 */ /* 0x000fe20000000a00 */
[----:B------:R-:W-:Y:S01]  /*1f9f0*/  IMAD.MOV.U32 R5, RZ, RZ, R19 ;  /* 0x000000ffff057224 */ /* 0x000fe200078e0013 */
[----:B0-----:R-:W-:Y:S01]  /*1fa00*/  ISETP.NE.AND P0, PT, R0, 0x1, PT ;  /* 0x000000010000780c */ /* 0x001fe20003f05270 */
[----:B------:R-:W-:-:S12]  /*1fa10*/  IMAD.MOV.U32 R0, RZ, RZ, R18 ;  /* 0x000000ffff007224 */ /* 0x000fd800078e0012 */
[----:B------:R-:W0:Y:S08]  /*1fa20*/  @P0 LDC R3, c[0x0][0x42c] ;  /* 0x00010b00ff030b82 */ /* 0x000e300000000800 */
[----:B------:R-:W1:Y:S01]  /*1fa30*/  @P0 LDC R2, c[0x0][0x430] ;  /* 0x00010c00ff020b82 */ /* 0x000e620000000800 */
[----:B0-----:R-:W-:-:S05]  /*1fa40*/  @P0 IMAD.HI.U32 R3, R18, R3, RZ ;  /* 0x0000000312030227 */ /* 0x001fca00078e00ff */
[----:B-1----:R-:W-:Y:S02]  /*1fa50*/  @P0 SHF.R.U32.HI R0, RZ, R2, R3 ;  /* 0x00000002ff000219 */ /* 0x002fe40000011603 */
[----:B------:R-:W-:-:S04]  /*1fa60*/  ISETP.NE.U32.AND P0, PT, RZ, UR4, PT ;  /* 0x00000004ff007c0c */ /* 0x000fc8000bf05070 */
[----:B------:R-:W-:Y:S01]  /*1fa70*/  ISETP.NE.AND.EX P0, PT, RZ, UR5, PT, P0 ;  /* 0x00000005ff007c0c */ /* 0x000fe2000bf05300 */
[----:B------:R-:W-:-:S12]  /*1fa80*/  ULDC.64 UR4, c[0x0][0xa00] ;  /* 0x0002800000047ab9 */ /* 0x000fd80000000a00 */
[----:B---3--:R-:W0:Y:S02]  /*1fa90*/  @P0 LDC.64 R6, c[0x0][0x9f8] ;  /* 0x00027e00ff060b82 */ /* 0x008e240000000a00 */
[----:B0-----:R-:W-:-:S05]  /*1faa0*/  @P0 IMAD.WIDE R6, R19, 0x4, R6 ;  /* 0x0000000413060825 */ /* 0x001fca00078e0206 */
[----:B------:R0:W5:Y:S01]  /*1fab0*/  @P0 LDG.E R5, desc[UR54][R6.64] ;  /* 0x0000003606050981 */ /* 0x000162000c1e1900 */
[----:B------:R-:W-:-:S04]  /*1fac0*/  ISETP.NE.U32.AND P0, PT, RZ, UR4, PT ;  /* 0x00000004ff007c0c */ /* 0x000fc8000bf05070 */
[----:B------:R-:W-:-:S04]  /*1fad0*/  ISETP.NE.AND.EX P0, PT, RZ, UR5, PT, P0 ;  /* 0x00000005ff007c0c */ /* 0x000fc8000bf05300 */
[----:B------:R-:W-:Y:S01]  /*1fae0*/  SEL R3, R19, RZ, !P0 ;  /* 0x000000ff13037207 */ /* 0x000fe20004000000 */
[----:B----4-:R-:W-:Y:S02]  /*1faf0*/  IMAD R2, R17, 0x80, R4 ;  /* 0x0000008011027824 */ /* 0x010fe400078e0204 */
[----:B------:R-:W1:Y:S02]  /*1fb00*/  S2R R4, SR_TID.X ;  /* 0x0000000000047919 */ /* 0x000e640000002100 */
[----:B-1----:R-:W-:-:S04]  /*1fb10*/  LOP3.LUT R4, R4, 0x1f, RZ, 0xc0, !PT ;  /* 0x0000001f04047812 */ /* 0x002fc800078ec0ff */
[----:B------:R-:W-:-:S04]  /*1fb20*/  ISETP.NE.AND P6, PT, R4, RZ, PT ;  /* 0x000000ff0400720c */ /* 0x000fc80003fc5270 */
[----:B------:R-:W-:-:S09]  /*1fb30*/  PLOP3.LUT P1, PT, P6, PT, PT, 0x8, 0x0 ;  /* 0x000000000000781c */ /* 0x000fd2000372e170 */
[----:B------:R-:W-:-:S05]  /*1fb40*/  VOTEU.ALL UP1, P6 ;  /* 0x00000000003f7886 */ /* 0x000fca0003020000 */
[----:B------:R-:W-:-:S04]  /*1fb50*/  @!UP1 UIADD3 UR8, UP0, UR38, 0x270, URZ ;  /* 0x0000027026089890 */ /* 0x000fc8000ff1e03f */
[----:B------:R-:W-:-:S03]  /*1fb60*/  @!UP1 UIADD3.X UR9, URZ, UR39, URZ, UP0, !UPT ;  /* 0x000000273f099290 */ /* 0x000fc600087fe43f */
[----:B0-----:R-:W-:-:S09]  /*1fb70*/  VOTEU.ALL UP0, P6 ;  /* 0x00000000003f7886 */ /* 0x001fd20003000000 */
.L_x_1649:
        /* <DEDUP_REMOVED lines=16> */
.L_x_1650:
        /* <DEDUP_REMOVED lines=9> */
[----:B------:R-:W3:Y:S01]  /*1fd10*/  LDL R4, [R1+0x1c] ;  /* 0x00001c0001047983 */ /* 0x000ee20000100800 */
[----:B--2---:R-:W0:Y:S01]  /*1fd20*/  LDC.64 R8, c[0x0][0x3f8] ;  /* 0x0000fe00ff087b82 */ /* 0x004e220000000a00 */
[----:B------:R-:W-:Y:S02]  /*1fd30*/  ULDC.64 UR4, c[0x0][0xa08] ;  /* 0x0002820000047ab9 */ /* 0x000fe40000000a00 */
[----:B0-----:R-:W-:Y:S01]  /*1fd40*/  LOP3.LUT P0, RZ, R8, UR4, RZ, 0xfc, !PT ;  /* 0x0000000408ff7c12 */ /* 0x001fe2000f80fcff */
[----:B------:R-:W-:-:S03]  /*1fd50*/  UMOV UR4, 0xffffffff ;  /* 0xffffffff00047882 */ /* 0x000fc60000000000 */
[----:B------:R-:W-:-:S04]  /*1fd60*/  LOP3.LUT P0, RZ, R9, UR5, RZ, 0xfc, P0 ;  /* 0x0000000509ff7c12 */ /* 0x000fc8000800fcff */
[----:B-----5:R-:W-:Y:S01]  /*1fd70*/  SEL R6, R5, RZ, !P0 ;  /* 0x000000ff05067207 */ /* 0x020fe20004000000 */
[----:B---3--:R-:W-:Y:S01]  /*1fd80*/  VIADD R4, R4, 0xffffffff ;  /* 0xffffffff04047836 */ /* 0x008fe20000000000 */
[----:B------:R-:W-:Y:S07]  /*1fd90*/  BRA.DIV UR4, `(.L_x_1651) ;  /* 0x00000052041c7947 */ /* 0x000fee000b800000 */
.L_x_1834:
[----:B------:R-:W-:Y:S01]  /*1fda0*/  UMOV UR4, 0xffffffff ;  /* 0xffffffff00047882 */ /* 0x000fe20000000000 */
[----:B------:R-:W-:Y:S02]  /*1fdb0*/  SHF.R.S32.HI R17, RZ, 0x1f, R5 ;  /* 0x0000001fff117819 */ /* 0x000fe40000011405 */
[----:B------:R-:W-:Y:S05]  /*1fdc0*/  BRA.DIV UR4, `(.L_x_1652) ;  /* 0x0000005204447947 */ /* 0x000fea000b800000 */
[----:B------:R-:W-:-:S13]  /*1fdd0*/  ELECT P6, URZ, PT ;  /* 0x00000000003f782f */ /* 0x000fda00038c0000 */
.L_x_1837:
[----:B------:R-:W-:Y:S05]  /*1fde0*/  @!P6 BRA `(.L_x_1653) ;  /* 0x00000004000ce947 */ /* 0x000fea0003800000 */
[----:B------:R-:W-:-:S04]  /*1fdf0*/  ISETP.NE.U32.AND P0, PT, R8, RZ, PT ;  /* 0x000000ff0800720c */ /* 0x000fc80003f05070 */
        /* <DEDUP_REMOVED lines=19> */
.L_x_1654:
        /* <DEDUP_REMOVED lines=9> */
.L_x_1838:
        /* <DEDUP_REMOVED lines=11> */
.L_x_1656:
[----:B------:R-:W2:Y:S01]  /*20070*/  LDL R11, [R1] ;  /* 0x00000000010b7983 */ /* 0x000ea20000100800 */
[----:B------:R-:W-:-:S03]  /*20080*/  MOV R12, 0x400 ;  /* 0x00000400000c7802 */ /* 0x000fc60000000f00 */
[----:B0-----:R-:W3:Y:S01]  /*20090*/  LDL R10, [R1+0x4] ;  /* 0x00000400010a7983 */ /* 0x001ee20000100800 */
[----:B------:R-:W0:Y:S01]  /*200a0*/  S2R R13, SR_CgaCtaId ;  /* 0x00000000000d7919 */ /* 0x000e220000008800 */
        /* <DEDUP_REMOVED lines=23> */
.L_x_1653:
        /* <DEDUP_REMOVED lines=39> */
.L_x_1839:
[----:B------:R-:W-:Y:S05]  /*20490*/  BSYNC B0 ;  /* 0x0000000000007941 */ /* 0x000fea0003800000 */
.L_x_1657:
[----:B0-----:R-:W2:Y:S04]  /*204a0*/  LDL R3, [R1+0x1c] ;  /* 0x00001c0001037983 */ /* 0x001ea80000100800 */
[----:B------:R-:W3:Y:S01]  /*204b0*/  LDL R10, [R1+0x18] ;  /* 0x00001800010a7983 */ /* 0x000ee20000100800 */
[----:B------:R-:W-:Y:S01]  /*204c0*/  BSSY B0, `(.L_x_1659) ;  /* 0x000018a000007945 */ /* 0x000fe20003800000 */
[----:B--2---:R-:W-:-:S05]  /*204d0*/  VIADD R7, R3, 0xfffffffe ;  /* 0xfffffffe03077836 */ /* 0x004fca0000000000 */
[----:B---3--:R-:W-:-:S13]  /*204e0*/  ISETP.GE.AND P0, PT, R7, R10, PT ;  /* 0x0000000a0700720c */ /* 0x008fda0003f06270 */
[----:B------:R-:W-:Y:S05]  /*204f0*/  @!P0 BRA `(.L_x_1660) ;  /* 0x0000001800188947 */ /* 0x000fea0003800000 */
[----:B------:R-:W-:Y:S01]  /*20500*/  IMAD.MOV R13, RZ, RZ, -R3 ;  /* 0x000000ffff0d7224 */ /* 0x000fe200078e0a03 */
[----:B------:R-:W-:Y:S01]  /*20510*/  LOP3.LUT R2, RZ, R10, RZ, 0x33, !PT ;  /* 0x0000000aff027212 */ /* 0x000fe200078e33ff */
[----:B------:R-:W-:Y:S03]  /*20520*/  BSSY B1, `(.L_x_1661) ;  /* 0x0000088000017945 */ /* 0x000fe60003800000 */
        /* <DEDUP_REMOVED lines=35> */
.L_x_1665:
[----:B0-----:R-:W0:Y:S01]  /*20760*/  S2R R8, SR_CgaCtaId ;  /* 0x0000000000087919 */ /* 0x001e220000008800 */
[----:B------:R-:W-:-:S04]  /*20770*/  MOV R3, 0x400 ;  /* 0x0000040000037802 */ /* 0x000fc80000000f00 */
[----:B0-----:R-:W-:Y:S02]  /*20780*/  LEA R3, R8, R3, 0x18 ;  /* 0x0000000308037211 */ /* 0x001fe400078ec0ff */
[----:B------:R-:W-:-:S03]  /*20790*/  SHF.L.U32 R8, R14, 0x1f, RZ ;  /* 0x0000001f0e087819 */ /* 0x000fc600000006ff */
[----:B------:R-:W-:-:S04]  /*207a0*/  IMAD R3, R12, 0x8, R3 ;  /* 0x000000080c037824 */ /* 0x000fc800078e0203 */
[----:B------:R-:W0:Y:S02]  /*207b0*/  SYNCS.PHASECHK.TRANS64.TRYWAIT P0, [R3+URZ+0x28840], R8 ;  /* 0x02884008030075a7 */ /* 0x000e24000800017f */
[----:B0-----:R-:W-:Y:S05]  /*207c0*/  @!P0 BRA `(.L_x_1666) ;  /* 0x0000004800188947 */ /* 0x001fea0003800000 */
.L_x_1840:
        /* <DEDUP_REMOVED lines=11> */
.L_x_1667:
        /* <DEDUP_REMOVED lines=33> */
.L_x_1841:
        /* <DEDUP_REMOVED lines=13> */
.L_x_1669:
        /* <DEDUP_REMOVED lines=31> */
.L_x_1664:
[----:B------:R-:W-:Y:S05]  /*20d50*/  BSYNC B2 ;  /* 0x0000000000027941 */ /* 0x000fea0003800000 */
.L_x_1663:
[----:B------:R-:W2:Y:S04]  /*20d60*/  LDL R2, [R1+0x1c] ;  /* 0x00001c0001027983 */ /* 0x000ea80000100800 */
[----:B------:R0:W-:Y:S04]  /*20d70*/  STL [R1], R12 ;  /* 0x0000000c01007387 */ /* 0x0001e80000100800 */
[----:B------:R0:W-:Y:S02]  /*20d80*/  STL [R1+0x8], R14 ;  /* 0x0000080e01007387 */ /* 0x0001e40000100800 */
[----:B0-2---:R-:W-:-:S07]  /*20d90*/  VIADD R7, R2, 0xfffffffd ;  /* 0xfffffffd02077836 */ /* 0x005fce0000000000 */
.L_x_1662:
[----:B------:R-:W-:Y:S05]  /*20da0*/  BSYNC B1 ;  /* 0x0000000000017941 */ /* 0x000fea0003800000 */
.L_x_1661:
[----:B------:R-:W2:Y:S01]  /*20db0*/  LDL.LU R2, [R1+0x1c] ;  /* 0x00001c0001027983 */ /* 0x000ea20000300800 */
[----:B------:R-:W-:Y:S01]  /*20dc0*/  VIADD R13, R13, 0xfffffffe ;  /* 0xfffffffe0d0d7836 */ /* 0x000fe20000000000 */
[----:B--2---:R-:W-:-:S04]  /*20dd0*/  LOP3.LUT R2, RZ, R2, RZ, 0x33, !PT ;  /* 0x00000002ff027212 */ /* 0x004fc800078e33ff */
[----:B------:R-:W-:-:S13]  /*20de0*/  ISETP.NE.AND P0, PT, R13, R2, PT ;  /* 0x000000020d00720c */ /* 0x000fda0003f05270 */
[----:B------:R-:W-:Y:S05]  /*20df0*/  @!P0 BRA `(.L_x_1660) ;  /* 0x0000000c00d88947 */ /* 0x000fea0003800000 */
[----:B------:R-:W-:-:S07]  /*20e00*/  IMAD.MOV.U32 R13, RZ, RZ, R6 ;  /* 0x000000ffff0d7224 */ /* 0x000fce00078e0006 */
.L_x_1684:
        /* <DEDUP_REMOVED lines=23> */
[--C-:B------:R-:W-:Y:S01]  /*20f80*/  SHF.R.S32.HI R3, RZ, 0x1f, R2.reuse ;  /* 0x0000001fff037819 */ /* 0x100fe20000011402 */
[----:B------:R-:W-:Y:S02]  /*20f90*/  IMAD.MOV R12, RZ, RZ, -R2 ;  /* 0x000000ffff0c7224 */ /* 0x000fe400078e0a02 */
[C---:B------:R-:W-:Y:S02]  /*20fa0*/  IMAD R10, R5.reuse, UR7, R10 ;  /* 0x00000007050a7c24 */ /* 0x040fe4000f8e020a */
[----:B------:R-:W-:-:S04]  /*20fb0*/  IMAD.WIDE.U32 R2, R5, UR6, R2 ;  /* 0x0000000605027c25 */ /* 0x000fc8000f8e0002 */
[----:B------:R-:W-:Y:S01]  /*20fc0*/  IMAD.IADD R3, R10, 0x1, R3 ;  /* 0x000000010a037824 */ /* 0x000fe200078e0203 */
[----:B------:R-:W-:Y:S01]  /*20fd0*/  LEA R10, P0, R2, UR4, 0x2 ;  /* 0x00000004020a7c11 */ /* 0x000fe2000f8010ff */
[----:B------:R-:W-:-:S03]  /*20fe0*/  IMAD R12, R11, R12, R7 ;  /* 0x0000000c0b0c7224 */ /* 0x000fc600078e0207 */
[----:B------:R-:W-:-:S05]  /*20ff0*/  LEA.HI.X R11, R2, UR5, R3, 0x2, P0 ;  /* 0x00000005020b7c11 */ /* 0x000fca00080f1403 */
[----:B------:R0:W5:Y:S04]  /*21000*/  LDG.E R13, desc[UR54][R10.64] ;  /* 0x000000360a0d7981 */ /* 0x000168000c1e1900 */
.L_x_1672:
[----:B------:R-:W1:Y:S01]  /*21010*/  S2R R3, SR_CgaCtaId ;  /* 0x0000000000037919 */ /* 0x000e620000008800 */
[----:B------:R-:W-:-:S04]  /*21020*/  MOV R2, 0x400 ;  /* 0x0000040000027802 */ /* 0x000fc80000000f00 */
[----:B-1----:R-:W-:Y:S02]  /*21030*/  LEA R2, R3, R2, 0x18 ;  /* 0x0000000203027211 */ /* 0x002fe400078ec0ff */
[----:B------:R-:W-:-:S03]  /*21040*/  SHF.L.U32 R3, R9, 0x1f, RZ ;  /* 0x0000001f09037819 */ /* 0x000fc600000006ff */
[----:B------:R-:W-:-:S04]  /*21050*/  IMAD R2, R8, 0x8, R2 ;  /* 0x0000000808027824 */ /* 0x000fc800078e0202 */
[----:B------:R-:W1:Y:S02]  /*21060*/  SYNCS.PHASECHK.TRANS64.TRYWAIT P0, [R2+URZ+0x28840], R3 ;  /* 0x02884003020075a7 */ /* 0x000e64000800017f */
[----:B-1----:R-:W-:Y:S05]  /*21070*/  @!P0 BRA `(.L_x_1673) ;  /* 0x0000004000148947 */ /* 0x002fea0003800000 */
.L_x_1842:
        /* <DEDUP_REMOVED lines=11> */
.L_x_1674:
        /* <DEDUP_REMOVED lines=33> */
.L_x_1843:
        /* <DEDUP_REMOVED lines=8> */
.L_x_1676:
        /* <DEDUP_REMOVED lines=29> */
.L_x_1671:
[----:B------:R-:W-:Y:S05]  /*21590*/  BSYNC B1 ;  /* 0x0000000000017941 */ /* 0x000fea0003800000 */
.L_x_1670:
        /* <DEDUP_REMOVED lines=30> */
[----:B------:R-:W-:-:S06]  /*21780*/  LEA.HI.X R13, R2, UR5, R3, 0x2, P0 ;  /* 0x00000005020d7c11 */ /* 0x000fcc00080f1403 */
[----:B------:R1:W5:Y:S03]  /*21790*/  LDG.E R13, desc[UR54][R12.64] ;  /* 0x000000360c0d7981 */ /* 0x000366000c1e1900 */
.L_x_1679:
[----:B------:R-:W2:Y:S01]  /*217a0*/  S2R R3, SR_CgaCtaId ;  /* 0x0000000000037919 */ /* 0x000ea20000008800 */
[----:B------:R-:W-:-:S04]  /*217b0*/  MOV R2, 0x400 ;  /* 0x0000040000027802 */ /* 0x000fc80000000f00 */
[----:B--2---:R-:W-:Y:S02]  /*217c0*/  LEA R2, R3, R2, 0x18 ;  /* 0x0000000203027211 */ /* 0x004fe400078ec0ff */
[----:B------:R-:W-:-:S03]  /*217d0*/  SHF.L.U32 R3, R14, 0x1f, RZ ;  /* 0x0000001f0e037819 */ /* 0x000fc600000006ff */
[----:B------:R-:W-:-:S04]  /*217e0*/  IMAD R2, R15, 0x8, R2 ;  /* 0x000000080f027824 */ /* 0x000fc800078e0202 */
[----:B------:R-:W2:Y:S02]  /*217f0*/  SYNCS.PHASECHK.TRANS64.TRYWAIT P0, [R2+URZ+0x28840], R3 ;  /* 0x02884003020075a7 */ /* 0x000ea4000800017f */
[----:B--2---:R-:W-:Y:S05]  /*21800*/  @!P0 BRA `(.L_x_1680) ;  /* 0x0000003800588947 */ /* 0x004fea0003800000 */
.L_x_1844:
        /* <DEDUP_REMOVED lines=11> */
.L_x_1681:
        /* <DEDUP_REMOVED lines=33> */
.L_x_1845:
        /* <DEDUP_REMOVED lines=8> */
.L_x_1683:
        /* <DEDUP_REMOVED lines=28> */
.L_x_1678:
[----:B------:R-:W-:Y:S05]  /*21d10*/  BSYNC B1 ;  /* 0x0000000000017941 */ /* 0x000fea0003800000 */
.L_x_1677:
[----:B------:R-:W2:Y:S01]  /*21d20*/  LDL R2, [R1+0x18] ;  /* 0x0000180001027983 */ /* 0x000ea20000100800 */
[----:B------:R-:W-:Y:S01]  /*21d30*/  VIADD R7, R7, 0xfffffffe ;  /* 0xfffffffe07077836 */ /* 0x000fe20000000000 */
[----:B--2---:R-:W-:-:S13]  /*21d40*/  ISETP.GT.AND P0, PT, R11, R2, PT ;  /* 0x000000020b00720c */ /* 0x004fda0003f04270 */
[----:B------:R-:W-:Y:S05]  /*21d50*/  @P0 BRA `(.L_x_1684) ;  /* 0xfffffff0002c0947 */ /* 0x000fea000383ffff */
.L_x_1660:
[----:B------:R-:W-:Y:S05]  /*21d60*/  BSYNC B0 ;  /* 0x0000000000007941 */ /* 0x000fea0003800000 */
.L_x_1659:
        /* <DEDUP_REMOVED lines=13> */
[----:B-1----:R-:W-:-:S06]  /*21e40*/  LOP3.LUT R8, R8, UR4, RZ, 0xc0, !PT ;  /* 0x0000000408087c12 */ /* 0x002fcc000f8ec0ff */
[----:B------:R-:W1:Y:S01]  /*21e50*/  POPC R8, R8 ;  /* 0x0000000800087309 */ /* 0x000e620000000000 */
[----:B--2---:R-:W1:Y:S02]  /*21e60*/  SHFL.IDX PT, R7, R2, R7, 0x1f ;  /* 0x00001f0702077589 */ /* 0x004e6400000e0000 */
[----:B-1----:R-:W-:-:S07]  /*21e70*/  IADD3 R16, R7, UR37, R8 ;  /* 0x0000002507107c10 */ /* 0x002fce000fffe008 */
.L_x_1686:
[----:B------:R-:W-:Y:S05]  /*21e80*/  BSYNC B0 ;  /* 0x0000000000007941 */ /* 0x000fea0003800000 */
.L_x_1685:
        /* <DEDUP_REMOVED lines=11> */
.L_x_1846:
        /* <DEDUP_REMOVED lines=11> */
.L_x_1690:
        /* <DEDUP_REMOVED lines=27> */
.L_x_1688:
[----:B------:R-:W-:Y:S05]  /*221a0*/  BSYNC B0 ;  /* 0x0000000000007941 */ /* 0x000fea0003800000 */
.L_x_1687:
        /* <DEDUP_REMOVED lines=9> */
.L_x_1645:
[----:B------:R-:W-:Y:S05]  /*22240*/  BSYNC B6 ;  /* 0x0000000000067941 */ /* 0x000fea0003800000 */
.L_x_1643:
[----:B------:R-:W-:-:S03]  /*22250*/  UMOV UR4, 0xffffffff ;  /* 0xffffffff00047882 */ /* 0x000fc60000000000 */
[----:B------:R-:W-:Y:S05]  /*22260*/  BRA.DIV UR4, `(.L_x_1691) ;  /* 0x0000002e04fc7947 */ /* 0x000fea000b800000 */
[----:B------:R4:W0:Y:S04]  /*22270*/  SHFL.IDX PT, R4, R16, RZ, 0x1f ;  /* 0x00001fff10047589 */ /* 0x00082800000e0000 */
[----:B------:R-:W0:Y:S02]  /*22280*/  SHFL.IDX PT, R16, R16, 0x1, 0x1f ;  /* 0x00201f0010107f89 */ /* 0x000e2400000e0000 */
.L_x_1850:
[----:B------:R-:W5:Y:S01]  /*22290*/  S2R R7, SR_TID.X ;  /* 0x0000000000077919 */ /* 0x000f620000002100 */
[----:B------:R-:W-:Y:S01]  /*222a0*/  ULDC UR4, c[0x0][0xc14] ;  /* 0x0003050000047ab9 */ /* 0x000fe20000000800 */
[----:B------:R-:W-:Y:S01]  /*222b0*/  BSSY B0, `(.L_x_1692) ;  /* 0x000000b000007945 */ /* 0x000fe20003800000 */
[----:B-1----:R-:W-:Y:S02]  /*222c0*/  IMAD.U32 R0, RZ, RZ, UR4 ;  /* 0x00000004ff007e24 */ /* 0x002fe4000f8e00ff */
[----:B------:R-:W-:Y:S01]  /*222d0*/  IMAD.MOV.U32 R17, RZ, RZ, RZ ;  /* 0x000000ffff117224 */ /* 0x000fe200078e00ff */
[----:B-----5:R-:W-:-:S04]  /*222e0*/  LOP3.LUT R7, R7, 0x1f, RZ, 0xc0, !PT ;  /* 0x0000001f07077812 */ /* 0x020fc800078ec0ff */
[C---:B------:R-:W-:Y:S01]  /*222f0*/  ISETP.NE.AND P0, PT, R7.reuse, 0x1f, PT ;  /* 0x0000001f0700780c */ /* 0x040fe20003f05270 */
[----:B------:R-:W-:-:S05]  /*22300*/  IMAD.IADD R5, R7, 0x1, R19 ;  /* 0x0000000107057824 */ /* 0x000fca00078e0213 */
[----:B------:R-:W-:-:S13]  /*22310*/  ISETP.GE.OR P0, PT, R5, R0, !P0 ;  /* 0x000000000500720c */ /* 0x000fda0004706670 */
[----:B------:R-:W-:Y:S05]  /*22320*/  @P0 BRA `(.L_x_1693) ;  /* 0x00000000000c0947 */ /* 0x000fea0003800000 */
[----:B------:R-:W1:Y:S02]  /*22330*/  LDC.64 R2, c[0x0][0xc58] ;  /* 0x00031600ff027b82 */ /* 0x000e640000000a00 */
[----:B-1----:R-:W-:-:S05]  /*22340*/  IMAD.WIDE R2, R5, 0x4, R2 ;  /* 0x0000000405027825 */ /* 0x002fca00078e0202 */
[----:B------:R1:W5:Y:S02]  /*22350*/  LDG.E R17, desc[UR54][R2.64] ;  /* 0x0000003602117981 */ /* 0x000364000c1e1900 */
.L_x_1693:
[----:B------:R-:W-:Y:S05]  /*22360*/  BSYNC B0 ;  /* 0x0000000000007941 */ /* 0x000fea0003800000 */
.L_x_1692:
[----:B------:R-:W-:-:S03]  /*22370*/  UMOV UR4, 0xffffffff ;  /* 0xffffffff00047882 */ /* 0x000fc60000000000 */
[----:B------:R-:W-:Y:S05]  /*22380*/  BRA.DIV UR4, `(.L_x_1694) ;  /* 0x0000003204007947 */ /* 0x000fea000b800000 */
        /* <DEDUP_REMOVED lines=9> */
[----:B-1----:R-:W-:-:S05]  /*22420*/  IMAD.IADD R3, R13, 0x1, R14 ;  /* 0x000000010d037824 */ /* 0x002fca00078e020e */
[----:B------:R-:W0:Y:S02]  /*22430*/  SHFL.UP PT, R14, R3, 0x4, RZ ;  /* 0x04800000030e7989 */ /* 0x000e2400000e00ff */
[----:B0-----:R-:W-:Y:S02]  /*22440*/  SEL R14, R14, RZ, P0 ;  /* 0x000000ff0e0e7207 */ /* 0x001fe40000000000 */
[----:B------:R-:W-:-:S03]  /*22450*/  ISETP.GE.U32.AND P0, PT, R7, 0x10, PT ;  /* 0x000000100700780c */ /* 0x000fc60003f06070 */
[----:B------:R-:W-:-:S05]  /*22460*/  IMAD.IADD R5, R3, 0x1, R14 ;  /* 0x0000000103057824 */ /* 0x000fca00078e020e */
[----:B------:R-:W3:Y:S02]  /*22470*/  SHFL.UP PT, R14, R5, 0x8, RZ ;  /* 0x05000000050e7989 */ /* 0x000ee400000e00ff */
[----:B---3--:R-:W-:-:S05]  /*22480*/  SEL R6, R14, RZ, P1 ;  /* 0x000000ff0e067207 */ /* 0x008fca0000800000 */
[----:B------:R-:W-:-:S05]  /*22490*/  IMAD.IADD R6, R5, 0x1, R6 ;  /* 0x0000000105067824 */ /* 0x000fca00078e0206 */
[----:B------:R-:W0:Y:S02]  /*224a0*/  SHFL.UP PT, R14, R6, 0x10, RZ ;  /* 0x06000000060e7989 */ /* 0x000e2400000e00ff */
[----:B0-----:R-:W-:-:S05]  /*224b0*/  SEL R7, R14, RZ, P0 ;  /* 0x000000ff0e077207 */ /* 0x001fca0000000000 */
[----:B------:R-:W-:-:S05]  /*224c0*/  IMAD.IADD R2, R6, 0x1, R7 ;  /* 0x0000000106027824 */ /* 0x000fca00078e0207 */
[----:B------:R0:W1:Y:S02]  /*224d0*/  SHFL.IDX PT, R14, R2, 0x1f, 0x1f ;  /* 0x03e01f00020e7f89 */ /* 0x00006400000e0000 */
.L_x_1858:
[----:B------:R-:W-:Y:S02]  /*224e0*/  ULDC UR4, c[0x0][0xc10] ;  /* 0x0003040000047ab9 */ /* 0x000fe40000000800 */
[----:B------:R-:W-:-:S04]  /*224f0*/  IMAD.U32 R5, RZ, RZ, UR4 ;  /* 0x00000004ff057e24 */ /* 0x000fc8000f8e00ff */
[----:B-1----:R-:W-:-:S04]  /*22500*/  IMAD R3, R14, R5, RZ ;  /* 0x000000050e037224 */ /* 0x002fc800078e02ff */
[----:B----4-:R-:W-:-:S05]  /*22510*/  IMAD.IADD R16, R16, 0x1, R3 ;  /* 0x0000000110107824 */ /* 0x010fca00078e0203 */
[----:B------:R-:W-:-:S13]  /*22520*/  ISETP.GT.AND P0, PT, R16, R4, PT ;  /* 0x000000041000720c */ /* 0x000fda0003f04270 */
[----:B------:R-:W-:Y:S05]  /*22530*/  @P0 BRA `(.L_x_1695) ;  /* 0x0000000000b40947 */ /* 0x000fea0003800000 */
[----:B------:R-:W1:Y:S02]  /*22540*/  LDC R0, c[0x0][0xc14] ;  /* 0x00030500ff007b82 */ /* 0x000e640000000800 */
.L_x_1700:
        /* <DEDUP_REMOVED lines=11> */
[----:B0-----:R-:W0:Y:S02]  /*22600*/  LDC.64 R2, c[0x0][0xc58] ;  /* 0x00031600ff027b82 */ /* 0x001e240000000a00 */
[----:B0-----:R-:W-:-:S05]  /*22610*/  IMAD.WIDE R2, R5, 0x4, R2 ;  /* 0x0000000405027825 */ /* 0x001fca00078e0202 */
[----:B------:R1:W5:Y:S02]  /*22620*/  LDG.E R17, desc[UR54][R2.64] ;  /* 0x0000003602117981 */ /* 0x000364000c1e1900 */
.L_x_1698:
[----:B------:R-:W-:Y:S05]  /*22630*/  BSYNC B0 ;  /* 0x0000000000007941 */ /* 0x000fea0003800000 */
.L_x_1697:
[----:B------:R-:W-:-:S03]  /*22640*/  UMOV UR4, 0xffffffff ;  /* 0xffffffff00047882 */ /* 0x000fc60000000000 */
[----:B------:R-:W-:Y:S05]  /*22650*/  BRA.DIV UR4, `(.L_x_1699) ;  /* 0x00000032041c7947 */ /* 0x000fea000b800000 */
[----:B-----5:R-:W3:Y:S01]  /*22660*/  SHFL.UP PT, R14, R17, 0x1, RZ ;  /* 0x04200000110e7989 */ /* 0x020ee200000e00ff */
[C---:B------:R-:W-:Y:S02]  /*22670*/  ISETP.NE.AND P0, PT, R6.reuse, RZ, PT ;  /* 0x000000ff0600720c */ /* 0x040fe40003f05270 */
[----:B------:R-:W-:Y:S02]  /*22680*/  ISETP.GE.U32.AND P1, PT, R6, 0x2, PT ;  /* 0x000000020600780c */ /* 0x000fe40003f26070 */
[----:B---3--:R-:W-:Y:S02]  /*22690*/  SEL R14, R14, RZ, P0 ;  /* 0x000000ff0e0e7207 */ /* 0x008fe40000000000 */
[----:B------:R-:W-:-:S03]  /*226a0*/  ISETP.GE.U32.AND P0, PT, R6, 0x4, PT ;  /* 0x000000040600780c */ /* 0x000fc60003f06070 */
[----:B------:R-:W-:-:S05]  /*226b0*/  IMAD.IADD R13, R17, 0x1, R14 ;  /* 0x00000001110d7824 */ /* 0x000fca00078e020e */
[----:B------:R-:W0:Y:S02]  /*226c0*/  SHFL.UP PT, R14, R13, 0x2, RZ ;  /* 0x044000000d0e7989 */ /* 0x000e2400000e00ff */
[----:B01----:R-:W-:Y:S02]  /*226d0*/  SEL R2, R14, RZ, P1 ;  /* 0x000000ff0e027207 */ /* 0x003fe40000800000 */
        /* <DEDUP_REMOVED lines=13> */
.L_x_1866:
[----:B------:R-:W-:Y:S02]  /*227b0*/  ULDC UR4, c[0x0][0xc10] ;  /* 0x0003040000047ab9 */ /* 0x000fe40000000800 */
[----:B------:R-:W-:-:S04]  /*227c0*/  IMAD.U32 R5, RZ, RZ, UR4 ;  /* 0x00000004ff057e24 */ /* 0x000fc8000f8e00ff */
[----:B-1----:R-:W-:-:S04]  /*227d0*/  IMAD R3, R14, R5, RZ ;  /* 0x000000050e037224 */ /* 0x002fc800078e02ff */
[----:B------:R-:W-:-:S05]  /*227e0*/  IMAD.IADD R16, R3, 0x1, R16 ;  /* 0x0000000103107824 */ /* 0x000fca00078e0210 */
[----:B------:R-:W-:-:S13]  /*227f0*/  ISETP.GT.AND P0, PT, R16, R4, PT ;  /* 0x000000041000720c */ /* 0x000fda0003f04270 */
[----:B------:R-:W-:Y:S05]  /*22800*/  @!P0 BRA `(.L_x_1700) ;  /* 0xfffffffc00508947 */ /* 0x000fea000383ffff */
.L_x_1695:
[----:B------:R-:W-:Y:S01]  /*22810*/  IMAD.IADD R16, R16, 0x1, -R3 ;  /* 0x0000000110107824 */ /* 0x000fe200078e0a03 */
[----:B------:R-:W-:-:S03]  /*22820*/  UMOV UR4, 0xffffffff ;  /* 0xffffffff00047882 */ /* 0x000fc60000000000 */
[----:B------:R-:W-:-:S05]  /*22830*/  IMAD R3, R2, R5, R16 ;  /* 0x0000000502037224 */ /* 0x000fca00078e0210 */
[----:B------:R-:W-:Y:S01]  /*22840*/  ISETP.GT.AND P6, PT, R3, R4, PT ;  /* 0x000000040300720c */ /* 0x000fe20003fc4270 */
[----:B------:R-:W-:-:S12]  /*22850*/  BRA.DIV UR4, `(.L_x_1701) ;  /* 0x00000032046c7947 */ /* 0x000fd8000b800000 */
[----:B------:R-:W-:-:S04]  /*22860*/  VOTE.ANY R3, PT, !P6 ;  /* 0x0000000000037806 */ /* 0x000fc800070e0100 */
[----:B------:R-:W1:Y:S02]  /*22870*/  POPC R6, R3 ;  /* 0x0000000300067309 */ /* 0x000e640000000000 */
[----:B-1----:R1:W3:Y:S02]  /*22880*/  SHFL.IDX PT, R17, R17, R6, 0x1f ;  /* 0x00001f0611117589 */ /* 0x0022e400000e0000 */
.L_x_1870:
[----:B------:R-:W-:Y:S01]  /*22890*/  ISETP.NE.AND P0, PT, R3, RZ, PT ;  /* 0x000000ff0300720c */ /* 0x000fe20003f05270 */
[----:B------:R-:W-:-:S12]  /*228a0*/  IMAD.MOV.U32 R7, RZ, RZ, RZ ;  /* 0x000000ffff077224 */ /* 0x000fd800078e00ff */
[----:B------:R-:W-:Y:S05]  /*228b0*/  @!P0 BRA `(.L_x_1702) ;  /* 0x0000000000108947 */ /* 0x000fea0003800000 */
[----:B------:R-:W-:Y:S01]  /*228c0*/  UMOV UR4, 0xffffffff ;  /* 0xffffffff00047882 */ /* 0x000fe20000000000 */
[----:B------:R-:W-:Y:S02]  /*228d0*/  VIADD R12, R6, 0xffffffff ;  /* 0xffffffff060c7836 */ /* 0x000fe40000000000 */
[----:B------:R-:W-:Y:S05]  /*228e0*/  BRA.DIV UR4, `(.L_x_1703) ;  /* 0x0000003204907947 */ /* 0x000fea000b800000 */
[----:B------:R4:W0:Y:S02]  /*228f0*/  SHFL.IDX PT, R7, R2, R12, 0x1f ;  /* 0x00001f0c02077589 */ /* 0x00082400000e0000 */
.L_x_1702:
[----:B0---4-:R-:W0:Y:S01]  /*22900*/  LDC.64 R2, c[0x0][0xc68] ;  /* 0x00031a00ff027b82 */ /* 0x011e220000000a00 */
[----:B------:R-:W-:-:S04]  /*22910*/  IMAD.IADD R19, R6, 0x1, R19 ;  /* 0x0000000106137824 */ /* 0x000fc800078e0213 */
[----:B0-----:R-:W-:-:S05]  /*22920*/  IMAD.WIDE R2, R19, 0x4, R2 ;  /* 0x0000000413027825 */ /* 0x001fca00078e0202 */
[----:B--2---:R0:W1:Y:S01]  /*22930*/  LDG.E R8, desc[UR54][R2.64] ;  /* 0x0000003602087981 */ /* 0x004062000c1e1900 */
[----:B------:R-:W-:-:S04]  /*22940*/  IMAD R16, R7, R5, R16 ;  /* 0x0000000507107224 */ /* 0x000fc800078e0210 */
[----:B------:R-:W-:Y:S02]  /*22950*/  IMAD.IADD R7, R4, 0x1, -R16 ;  /* 0x0000000104077824 */ /* 0x000fe400078e0a10 */
[----:B0-----:R-:W-:Y:S02]  /*22960*/  IMAD.MOV.U32 R2, RZ, RZ, RZ ;  /* 0x000000ffff027224 */ /* 0x001fe400078e00ff */
[----:B-1-3--:R-:W-:-:S05]  /*22970*/  IMAD R6, R17, R8, RZ ;  /* 0x0000000811067224 */ /* 0x00afca00078e02ff */
        /* <DEDUP_REMOVED lines=29> */
[----:B------:R-:W-:Y:S02]  /*22b50*/  IMAD.MOV.U32 R2, RZ, RZ, RZ ;  /* 0x000000ffff027224 */ /* 0x000fe400078e00ff */
[----:B------:R-:W-:Y:S01]  /*22b60*/  IMAD.IADD R4, R6, 0x1, R4 ;  /* 0x0000000106047824 */ /* 0x000fe200078e0204 */
[----:B------:R-:W-:-:S04]  /*22b70*/  IABS R8, R5 ;  /* 0x0000000500087213 */ /* 0x000fc80000000000 */
[----:B------:R-:W0:Y:S08]  /*22b80*/  I2F.RP R10, R8 ;  /* 0x00000008000a7306 */ /* 0x000e300000209400 */
[----:B0-----:R-:W0:Y:S02]  /*22b90*/  MUFU.RCP R10, R10 ;  /* 0x0000000a000a7308 */ /* 0x001e240000001000 */
[----:B0-----:R-:W-:-:S06]  /*22ba0*/  VIADD R11, R10, 0xffffffe ;  /* 0x0ffffffe0a0b7836 */ /* 0x001fcc0000000000 */
[----:B------:R-:W0:Y:S02]  /*22bb0*/  F2I.FTZ.U32.TRUNC.NTZ R3, R11 ;  /* 0x0000000b00037305 */ /* 0x000e24000021f000 */
[----:B0-----:R-:W-:-:S04]  /*22bc0*/  IMAD.MOV R7, RZ, RZ, -R3 ;  /* 0x000000ffff077224 */ /* 0x001fc800078e0a03 */
[----:B------:R-:W-:-:S04]  /*22bd0*/  IMAD R7, R7, R8, RZ ;  /* 0x0000000807077224 */ /* 0x000fc800078e02ff */
[----:B------:R-:W-:Y:S01]  /*22be0*/  IMAD.HI.U32 R3, R3, R7, R2 ;  /* 0x0000000703037227 */ /* 0x000fe200078e0002 */
[----:B------:R-:W-:Y:S02]  /*22bf0*/  IABS R2, R6 ;  /* 0x0000000600027213 */ /* 0x000fe40000000000 */
[----:B------:R-:W-:-:S03]  /*22c00*/  IABS R7, R5 ;  /* 0x0000000500077213 */ /* 0x000fc60000000000 */
[----:B------:R-:W-:-:S04]  /*22c10*/  IMAD.HI.U32 R3, R3, R2, RZ ;  /* 0x0000000203037227 */ /* 0x000fc800078e00ff */
[----:B------:R-:W-:-:S04]  /*22c20*/  IMAD.MOV R7, RZ, RZ, -R7 ;  /* 0x000000ffff077224 */ /* 0x000fc800078e0a07 */
        /* <DEDUP_REMOVED lines=16> */
.L_x_1696:
[----:B------:R-:W-:Y:S01]  /*22d30*/  UMOV UR4, URZ ;  /* 0x0000003f00047c82 */ /* 0x000fe20008000000 */
[----:B------:R-:W-:Y:S01]  /*22d40*/  UMOV UR5, URZ ;  /* 0x0000003f00057c82 */ /* 0x000fe20008000000 */
[----:B------:R-:W-:Y:S01]  /*22d50*/  ULDC UR6, c[0x0][0xc14] ;  /* 0x0003050000067ab9 */ /* 0x000fe20000000800 */
[----:B------:R-:W-:Y:S02]  /*22d60*/  IMAD.MOV.U32 R16, RZ, RZ, R4 ;  /* 0x000000ffff107224 */ /* 0x000fe400078e0004 */
[----:B------:R-:W-:Y:S02]  /*22d70*/  IMAD.U32 R17, RZ, RZ, UR4 ;  /* 0x00000004ff117e24 */ /* 0x000fe4000f8e00ff */
[----:B------:R-:W-:Y:S02]  /*22d80*/  IMAD.U32 R18, RZ, RZ, UR5 ;  /* 0x00000005ff127e24 */ /* 0x000fe4000f8e00ff */
[----:B------:R-:W-:-:S07]  /*22d90*/  IMAD.U32 R19, RZ, RZ, UR6 ;  /* 0x00000006ff137e24 */ /* 0x000fce000f8e00ff */
.L_x_1704:
        /* <DEDUP_REMOVED lines=12> */
.L_x_1604:
[----:B-1----:R-:W4:Y:S01]  /*22e60*/  LDL.LU R0, [R1+0x20] ;  /* 0x0000200001007983 */ /* 0x002f220000300800 */
[----:B------:R-:W-:Y:S01]  /*22e70*/  BSSY B0, `(.L_x_1706) ;  /* 0x000000b000007945 */ /* 0x000fe20003800000 */
[----:B------:R-:W1:Y:S01]  /*22e80*/  S2R R5, SR_CgaCtaId ;  /* 0x0000000000057919 */ /* 0x000e620000008800 */
[----:B----4-:R-:W-:-:S05]  /*22e90*/  VIADD R0, R0, 0x1 ;  /* 0x0000000100007836 */ /* 0x010fca0000000000 */
[----:B---3--:R-:W-:-:S04]  /*22ea0*/  LEA.HI R2, R0, R0, RZ, 0x1 ;  /* 0x0000000000027211 */ /* 0x008fc800078f08ff */
[----:B------:R-:W-:-:S05]  /*22eb0*/  LOP3.LUT R3, R2, 0xfffffffe, RZ, 0xc0, !PT ;  /* 0xfffffffe02037812 */ /* 0x000fca00078ec0ff */
[----:B------:R-:W-:Y:S01]  /*22ec0*/  IMAD.IADD R3, R0, 0x1, -R3 ;  /* 0x0000000100037824 */ /* 0x000fe200078e0a03 */
[----:B------:R-:W-:-:S04]  /*22ed0*/  MOV R0, 0x400 ;  /* 0x0000040000007802 */ /* 0x000fc80000000f00 */
[----:B-1----:R-:W-:Y:S02]  /*22ee0*/  LEA R0, R5, R0, 0x18 ;  /* 0x0000000005007211 */ /* 0x002fe400078ec0ff */
[----:B------:R-:W-:-:S04]  /*22ef0*/  SHF.L.U32 R3, R3, 0x1f, RZ ;  /* 0x0000001f03037819 */ /* 0x000fc800000006ff */
[----:B------:R-:W1:Y:S02]  /*22f00*/  SYNCS.PHASECHK.TRANS64.TRYWAIT P0, [R0+URZ+0x28820], R3 ;  /* 0x02882003000075a7 */ /* 0x000e64000800017f */
[----:B-1----:R-:W-:Y:S05]  /*22f10*/  @!P0 BRA `(.L_x_1707) ;  /* 0x0000002c002c8947 */ /* 0x002fea0003800000 */
.L_x_1873:
[----:B------:R-:W-:Y:S05]  /*22f20*/  BSYNC B0 ;  /* 0x0000000000007941 */ /* 0x000fea0003800000 */
.L_x_1706:
[----:B------:R-:W-:-:S03]  /*22f30*/  UMOV UR4, 0xffffffff ;  /* 0xffffffff00047882 */ /* 0x000fc60000000000 */
[----:B------:R-:W-:Y:S05]  /*22f40*/  BRA.DIV UR4, `(.L_x_1708) ;  /* 0x0000002e04347947 */ /* 0x000fea000b800000 */
[----:B------:R-:W3:Y:S02]  /*22f50*/  S2R R2, SR_TID.X ;  /* 0x0000000000027919 */ /* 0x000ee40000002100 */
[----:B---3--:R-:W-:-:S04]  /*22f60*/  SHF.R.U32.HI R2, RZ, 0x5, R2 ;  /* 0x00000005ff027819 */ /* 0x008fc80000011602 */
[----:B------:R-:W-:-:S05]  /*22f70*/  LOP3.LUT R2, R2, 0x3, RZ, 0xc0, !PT ;  /* 0x0000000302027812 */ /* 0x000fca00078ec0ff */
[----:B------:R3:W4:Y:S02]  /*22f80*/  SHFL.IDX PT, R14, R2, RZ, 0x1f ;  /* 0x00001fff020e7589 */ /* 0x00072400000e0000 */
.L_x_1876:
[----:B----4-:R-:W-:-:S13]  /*22f90*/  ISETP.NE.AND P0, PT, R14, RZ, PT ;  /* 0x000000ff0e00720c */ /* 0x010fda0003f05270 */
[----:B------:R-:W-:Y:S05]  /*22fa0*/  @P0 BRA `(.L_x_1316) ;  /* 0x0000000000940947 */ /* 0x000fea0003800000 */
[----:B------:R-:W-:-:S03]  /*22fb0*/  UMOV UR4, 0xffffffff ;  /* 0xffffffff00047882 */ /* 0x000fc60000000000 */
[----:B------:R-:W-:Y:S05]  /*22fc0*/  BRA.DIV UR4, `(.L_x_1709) ;  /* 0x0000002e04487947 */ /* 0x000fea000b800000 */
[----:B------:R-:W-:-:S13]  /*22fd0*/  ELECT P6, URZ, PT ;  /* 0x00000000003f782f */ /* 0x000fda00038c0000 */
.L_x_1879:
[----:B------:R-:W-:Y:S05]  /*22fe0*/  @!P6 BRA `(.L_x_1316) ;  /* 0x000000000084e947 */ /* 0x000fea0003800000 */
[----:B------:R-:W-:-:S06]  /*22ff0*/  ULOP3.LUT UR4, UR36, 0x2, URZ, 0xfc, !UPT ;  /* 0x0000000224047892 */ /* 0x000fcc000f8efc3f */
[----:B---3--:R-:W-:-:S05]  /*23000*/  IMAD.U32 R2, RZ, RZ, UR4 ;  /* 0x00000004ff027e24 */ /* 0x008fca000f8e00ff */
[----:B------:R-:W-:-:S13]  /*23010*/  ISETP.NE.AND P2, PT, R2, 0x3, PT ;  /* 0x000000030200780c */ /* 0x000fda0003f45270 */
[----:B------:R-:W-:Y:S05]  /*23020*/  @!P2 BRA `(.L_x_1710) ;  /* 0x000000000004a947 */ /* 0x000fea0003800000 */
[----:B------:R-:W-:Y:S01]  /*23030*/  BPT.TRAP 0x1 ;  /* 0x000000040000795c */ /* 0x000fe20000300000 */
.L_x_1710:
[----:B-1----:R-:W3:Y:S04]  /*23040*/  LDL R3, [R1] ;  /* 0x0000000001037983 */ /* 0x002ee80000100800 */
[----:B------:R-:W4:Y:S01]  /*23050*/  LDL.LU R7, [R1+0x8] ;  /* 0x0000080001077983 */ /* 0x000f220000300800 */
[----:B------:R-:W-:-:S04]  /*23060*/  VIADD R2, R0, 0x28840 ;  /* 0x0002884000027836 */ /* 0x000fc80000000000 */
[C---:B---3--:R-:W-:Y:S02]  /*23070*/  IMAD R6, R3.reuse, 0x8, R2 ;  /* 0x0000000803067824 */ /* 0x048fe400078e0202 */
[----:B------:R-:W-:Y:S01]  /*23080*/  VIADD R3, R3, 0x1 ;  /* 0x0000000103037836 */ /* 0x000fe20000000000 */
[----:B----4-:R-:W-:-:S04]  /*23090*/  SHF.L.U32 R5, R7, 0x1f, RZ ;  /* 0x0000001f07057819 */ /* 0x010fc800000006ff */
        /* <DEDUP_REMOVED lines=8> */
.L_x_1880:
[----:B------:R-:W3:Y:S02]  /*23120*/  SYNCS.PHASECHK.TRANS64.TRYWAIT P0, [R7+URZ], R2 ;  /* 0x00000002070075a7 */ /* 0x000ee4000800017f */
[----:B---3--:R-:W-:Y:S05]  /*23130*/  @!P0 BRA `(.L_x_1712) ;  /* 0x0000002c00208947 */ /* 0x008fea0003800000 */
.L_x_1881:
[----:B------:R-:W-:Y:S05]  /*23140*/  @!P2 BRA `(.L_x_1713) ;  /* 0x000000000004a947 */ /* 0x000fea0003800000 */
[----:B------:R-:W-:Y:S01]  /*23150*/  BPT.TRAP 0x1 ;  /* 0x000000040000795c */ /* 0x000fe20000300000 */
.L_x_1713:
[----:B------:R-:W4:Y:S01]  /*23160*/  LDL.LU R4, [R1] ;  /* 0x0000000001047983 */ /* 0x000f220000300800 */
[----:B------:R-:W-:-:S04]  /*23170*/  VIADD R0, R0, 0x28860 ;  /* 0x0002886000007836 */ /* 0x000fc80000000000 */
[----:B----4-:R-:W-:-:S04]  /*23180*/  IMAD R4, R4, 0x8, R0 ;  /* 0x0000000804047824 */ /* 0x010fc800078e0200 */
[----:B------:R-:W4:Y:S02]  /*23190*/  SYNCS.PHASECHK.TRANS64.TRYWAIT P0, [R4+URZ], R5 ;  /* 0x00000005040075a7 */ /* 0x000f24000800017f */
[----:B----4-:R-:W-:Y:S05]  /*231a0*/  @!P0 BRA `(.L_x_1714) ;  /* 0x0000002c00188947 */ /* 0x010fea0003800000 */
.L_x_1882:
[----:B------:R-:W-:-:S07]  /*231b0*/  IMAD R3, R3, 0x8, R0 ;  /* 0x0000000803037824 */ /* 0x000fce00078e0200 */
.L_x_1715:
[----:B------:R0:W0:Y:S02]  /*231c0*/  SYNCS.PHASECHK.TRANS64.TRYWAIT P0, [R3+URZ], R2 ;  /* 0x00000002030075a7 */ /* 0x000024000800017f */
[----:B0-----:R-:W-:Y:S05]  /*231d0*/  @!P0 NANOSLEEP.SYNCS 0x989680 ;  /* 0x009896800000895d */ /* 0x001fea0003900000 */
[----:B------:R-:W0:Y:S02]  /*231e0*/  @!P0 SYNCS.PHASECHK.TRANS64 P0, [R3+URZ], R2 ;  /* 0x00000002030085a7 */ /* 0x000e24000800007f */
[----:B0-----:R-:W-:Y:S05]  /*231f0*/  @!P0 BRA `(.L_x_1715) ;  /* 0xfffffffc00f08947 */ /* 0x001fea000383ffff */
.L_x_1316:
[----:B------:R-:W-:Y:S05]  /*23200*/  BSYNC B7 ;  /* 0x0000000000077941 */ /* 0x000fea0003800000 */
.L_x_1313:
[----:B------:R-:W-:Y:S05]  /*23210*/  EXIT ;  /* 0x000000000000794d */ /* 0x000fea0003800000 */
.L_x_1346:
[----:B0-----:R0:W1:Y:S02]  /*23220*/  SYNCS.PHASECHK.TRANS64.TRYWAIT P6, [R103+URZ+0x28890], R124 ;  /* 0x0288907c670075a7 */ /* 0x00106400080c017f */
[----:B-1----:R-:W-:Y:S05]  /*23230*/  @!P6 NANOSLEEP.SYNCS 0x989680 ;  /* 0x009896800000e95d */ /* 0x002fea0003900000 */
[----:B------:R-:W1:Y:S02]  /*23240*/  @!P6 SYNCS.PHASECHK.TRANS64 P6, [R103+URZ+0x28890], R124 ;  /* 0x0288907c6700e5a7 */ /* 0x000e6400080c007f */
[----:B-1----:R-:W-:Y:S05]  /*23250*/  @!P6 BRA `(.L_x_1346) ;  /* 0xfffffffc00f0e947 */ /* 0x002fea000383ffff */
[----:B------:R-:W-:Y:S05]  /*23260*/  BRA `(.L_x_1716) ;  /* 0xfffffe0000707947 */ /* 0x000fea000383ffff */
.L_x_1382:
[----:B0-----:R0:W1:Y:S02]  /*23270*/  SYNCS.PHASECHK.TRANS64.TRYWAIT P4, [R103+URZ+0x28890], R124 ;  /* 0x0288907c670075a7 */ /* 0x001064000808017f */
[----:B-1----:R-:W-:Y:S05]  /*23280*/  @!P4 NANOSLEEP.SYNCS 0x989680 ;  /* 0x009896800000c95d */ /* 0x002fea0003900000 */
[----:B------:R-:W1:Y:S02]  /*23290*/  @!P4 SYNCS.PHASECHK.TRANS64 P4, [R103+URZ+0x28890], R124 ;  /* 0x0288907c6700c5a7 */ /* 0x000e64000808007f */
[----:B-1----:R-:W-:Y:S05]  /*232a0*/  @!P4 BRA `(.L_x_1382) ;  /* 0xfffffffc00f0c947 */ /* 0x002fea000383ffff */
[----:B------:R-:W-:Y:S05]  /*232b0*/  BRA `(.L_x_1717) ;  /* 0xfffffe2800987947 */ /* 0x000fea000383ffff */
.L_x_1399:
[----:B0-----:R0:W1:Y:S02]  /*232c0*/  SYNCS.PHASECHK.TRANS64.TRYWAIT P3, [R103+URZ+0x28890], R124 ;  /* 0x0288907c670075a7 */ /* 0x001064000806017f */
[----:B-1----:R-:W-:Y:S05]  /*232d0*/  @!P3 NANOSLEEP.SYNCS 0x989680 ;  /* 0x009896800000b95d */ /* 0x002fea0003900000 */
[----:B------:R-:W1:Y:S02]  /*232e0*/  @!P3 SYNCS.PHASECHK.TRANS64 P3, [R103+URZ+0x28890], R124 ;  /* 0x0288907c6700b5a7 */ /* 0x000e64000806007f */
[----:B-1----:R-:W-:Y:S05]  /*232f0*/  @!P3 BRA `(.L_x_1399) ;  /* 0xfffffffc00f0b947 */ /* 0x002fea000383ffff */
[----:B------:R-:W-:Y:S05]  /*23300*/  BRA `(.L_x_1718) ;  /* 0xfffffe4c002c7947 */ /* 0x000fea000383ffff */
.L_x_1409:
[----:B--2---:R2:W3:Y:S02]  /*23310*/  SYNCS.PHASECHK.TRANS64.TRYWAIT P0, [R103+URZ+0x288b0], R124 ;  /* 0x0288b07c670075a7 */ /* 0x0044e4000800017f */
[----:B---3--:R-:W-:Y:S05]  /*23320*/  @!P0 NANOSLEEP.SYNCS 0x989680 ;  /* 0x009896800000895d */ /* 0x008fea0003900000 */
[----:B------:R-:W3:Y:S02]  /*23330*/  @!P0 SYNCS.PHASECHK.TRANS64 P0, [R103+URZ+0x288b0], R124 ;  /* 0x0288b07c670085a7 */ /* 0x000ee4000800007f */
[----:B---3--:R-:W-:Y:S05]  /*23340*/  @!P0 BRA `(.L_x_1409) ;  /* 0xfffffffc00f08947 */ /* 0x008fea000383ffff */
[----:B------:R-:W-:Y:S05]  /*23350*/  BRA `(.L_x_1719) ;  /* 0xfffffe5000c87947 */ /* 0x000fea000383ffff */
.L_x_1429:
[----:B------:R-:W-:Y:S01]  /*23360*/  BSSY B0, `(.L_x_1720) ;  /* 0x0000008000007945 */ /* 0x000fe20003800000 */
[----:B------:R-:W-:Y:S02]  /*23370*/  IMAD.MOV.U32 R13, RZ, RZ, R228 ;  /* 0x000000ffff0d7224 */ /* 0x000fe400078e00e4 */
[----:B------:R-:W-:Y:S02]  /*23380*/  IMAD.MOV.U32 R12, RZ, RZ, RZ ;  /* 0x000000ffff0c7224 */ /* 0x000fe400078e00ff */
[----:B------:R-:W-:Y:S02]  /*23390*/  IMAD.MOV.U32 R11, RZ, RZ, 0x1f ;  /* 0x0000001fff0b7424 */ /* 0x000fe400078e00ff */
[----:B------:R-:W-:-:S07]  /*233a0*/  IMAD.MOV.U32 R15, RZ, RZ, -0x1 ;  /* 0xffffffffff0f7424 */ /* 0x000fce00078e00ff */
[----:B-----5:R-:W-:Y:S05]  /*233b0*/  WARPSYNC.COLLECTIVE R15, `(.L_x_1721) ;  /* 0x000000000f087348 */ /* 0x020fea0003c00000 */
[----:B------:R0:W1:Y:S02]  /*233c0*/  SHFL.IDX P6, R14, R13, R12, R11 ;  /* 0x0000000c0d0e7389 */ /* 0x00006400000c000b */
[----:B01---5:R-:W-:Y:S01]  /*233d0*/  ENDCOLLECTIVE ;  /* 0x000000000000791b */ /* 0x023fe20003800000 */
.L_x_1721:
[----:B------:R-:W-:Y:S05]  /*233e0*/  BSYNC B0 ;  /* 0x0000000000007941 */ /* 0x000fea0003800000 */
.L_x_1720:
[----:B------:R-:W-:Y:S01]  /*233f0*/  IMAD.MOV.U32 R196, RZ, RZ, R14 ;  /* 0x000000ffffc47224 */ /* 0x000fe200078e000e */
[----:B------:R-:W-:Y:S06]  /*23400*/  BRA `(.L_x_1722) ;  /* 0xfffffe5c00c07947 */ /* 0x000fec000383ffff */
.L_x_1447:
[----:B------:R-:W-:Y:S01]  /*23410*/  BSSY B1, `(.L_x_1723) ;  /* 0x0000008000017945 */ /* 0x000fe20003800000 */
[----:B------:R-:W-:Y:S02]  /*23420*/  IMAD.MOV.U32 R13, RZ, RZ, R5 ;  /* 0x000000ffff0d7224 */ /* 0x000fe400078e0005 */
[----:B------:R-:W-:Y:S02]  /*23430*/  IMAD.MOV.U32 R12, RZ, RZ, RZ ;  /* 0x000000ffff0c7224 */ /* 0x000fe400078e00ff */
[----:B------:R-:W-:Y:S02]  /*23440*/  IMAD.MOV.U32 R11, RZ, RZ, 0x181f ;  /* 0x0000181fff0b7424 */ /* 0x000fe400078e00ff */
[----:B------:R-:W-:-:S07]  /*23450*/  IMAD.MOV.U32 R15, RZ, RZ, -0x1 ;  /* 0xffffffffff0f7424 */ /* 0x000fce00078e00ff */
[----:B0----5:R-:W-:Y:S05]  /*23460*/  WARPSYNC.COLLECTIVE R15, `(.L_x_1724) ;  /* 0x000000000f087348 */ /* 0x021fea0003c00000 */
[----:B------:R1:W2:Y:S02]  /*23470*/  SHFL.IDX P6, R14, R13, R12, R11 ;  /* 0x0000000c0d0e7389 */ /* 0x0002a400000c000b */
[----:B012--5:R-:W-:Y:S01]  /*23480*/  ENDCOLLECTIVE ;  /* 0x000000000000791b */ /* 0x027fe20003800000 */
.L_x_1724:
[----:B------:R-:W-:Y:S05]  /*23490*/  BSYNC B1 ;  /* 0x0000000000017941 */ /* 0x000fea0003800000 */
.L_x_1723:
[----:B------:R-:W-:Y:S05]  /*234a0*/  BRA `(.L_x_1725) ;  /* 0xfffffe7000447947 */ /* 0x000fea000383ffff */
.L_x_1448:
        /* <DEDUP_REMOVED lines=8> */
.L_x_1727:
[----:B------:R-:W-:Y:S05]  /*23530*/  BSYNC B1 ;  /* 0x0000000000017941 */ /* 0x000fea0003800000 */
.L_x_1726:
[----:B------:R-:W-:Y:S05]  /*23540*/  BRA `(.L_x_1728) ;  /* 0xfffffe7000247947 */ /* 0x000fea000383ffff */
.L_x_1449:
        /* <DEDUP_REMOVED lines=8> */
.L_x_1730:
[----:B------:R-:W-:Y:S05]  /*235d0*/  BSYNC B1 ;  /* 0x0000000000017941 */ /* 0x000fea0003800000 */
.L_x_1729:
[----:B------:R-:W-:Y:S05]  /*235e0*/  BRA `(.L_x_1731) ;  /* 0xfffffe7000047947 */ /* 0x000fea000383ffff */
.L_x_1450:
        /* <DEDUP_REMOVED lines=8> */
.L_x_1733:
[----:B------:R-:W-:Y:S05]  /*23670*/  BSYNC B1 ;  /* 0x0000000000017941 */ /* 0x000fea0003800000 */
.L_x_1732:
[----:B------:R-:W-:Y:S05]  /*23680*/  BRA `(.L_x_1734) ;  /* 0xfffffe6c00e47947 */ /* 0x000fea000383ffff */
.L_x_1451:
[----:B------:R-:W-:Y:S01]  /*23690*/  BSSY B1, `(.L_x_1735) ;  /* 0x0000008000017945 */ /* 0x000fe20003800000 */
[----:B------:R-:W-:Y:S02]  /*236a0*/  IMAD.MOV.U32 R13, RZ, RZ, R5 ;  /* 0x000000ffff0d7224 */ /* 0x000fe400078e0005 */
[----:B------:R-:W-:Y:S02]  /*236b0*/  IMAD.MOV.U32 R12, RZ, RZ, 0x1 ;  /* 0x00000001ff0c7424 */ /* 0x000fe400078e00ff */
[----:B------:R-:W-:Y:S02]  /*236c0*/  IMAD.MOV.U32 R11, RZ, RZ, 0x181f ;  /* 0x0000181fff0b7424 */ /* 0x000fe400078e00ff */
[----:B------:R-:W-:-:S07]  /*236d0*/  IMAD.MOV.U32 R15, RZ, RZ, -0x1 ;  /* 0xffffffffff0f7424 */ /* 0x000fce00078e00ff */
[----:B0----5:R-:W-:Y:S05]  /*236e0*/  WARPSYNC.COLLECTIVE R15, `(.L_x_1736) ;  /* 0x000000000f087348 */ /* 0x021fea0003c00000 */
[----:B------:R1:W2:Y:S02]  /*236f0*/  SHFL.IDX P6, R14, R13, R12, R11 ;  /* 0x0000000c0d0e7389 */ /* 0x0002a400000c000b */
[----:B012--5:R-:W-:Y:S01]  /*23700*/  ENDCOLLECTIVE ;  /* 0x000000000000791b */ /* 0x027fe20003800000 */
.L_x_1736:
[----:B------:R-:W-:Y:S05]  /*23710*/  BSYNC B1 ;  /* 0x0000000000017941 */ /* 0x000fea0003800000 */
.L_x_1735:
[----:B------:R-:W-:Y:S05]  /*23720*/  BRA `(.L_x_1737) ;  /* 0xfffffe6c00c47947 */ /* 0x000fea000383ffff */
.L_x_1452:
        /* <DEDUP_REMOVED lines=8> */
.L_x_1739:
[----:B------:R-:W-:Y:S05]  /*237b0*/  BSYNC B1 ;  /* 0x0000000000017941 */ /* 0x000fea0003800000 */
.L_x_1738:
[----:B------:R-:W-:Y:S05]  /*237c0*/  BRA `(.L_x_1740) ;  /* 0xfffffe6c00a47947 */ /* 0x000fea000383ffff */
.L_x_1453:
        /* <DEDUP_REMOVED lines=8> */
.L_x_1742:
[----:B------:R-:W-:Y:S05]  /*23850*/  BSYNC B1 ;  /* 0x0000000000017941 */ /* 0x000fea0003800000 */
.L_x_1741:
[----:B------:R-:W-:Y:S05]  /*23860*/  BRA `(.L_x_1743) ;  /* 0xfffffe6c00847947 */ /* 0x000fea000383ffff */
.L_x_1454:
        /* <DEDUP_REMOVED lines=8> */
.L_x_1745:
[----:B------:R-:W-:Y:S05]  /*238f0*/  BSYNC B1 ;  /* 0x0000000000017941 */ /* 0x000fea0003800000 */
.L_x_1744:
[----:B------:R-:W-:Y:S05]  /*23900*/  BRA `(.L_x_1746) ;  /* 0xfffffe6c00647947 */ /* 0x000fea000383ffff */
.L_x_1455:
        /* <DEDUP_REMOVED lines=8> */
.L_x_1748:
[----:B------:R-:W-:Y:S05]  /*23990*/  BSYNC B1 ;  /* 0x0000000000017941 */ /* 0x000fea0003800000 */
.L_x_1747:
[----:B------:R-:W-:Y:S05]  /*239a0*/  BRA `(.L_x_1749) ;  /* 0xfffffe6c00447947 */ /* 0x000fea000383ffff */
.L_x_1456:
        /* <DEDUP_REMOVED lines=8> */
.L_x_1751:
[----:B------:R-:W-:Y:S05]  /*23a30*/  BSYNC B1 ;  /* 0x0000000000017941 */ /* 0x000fea0003800000 */
.L_x_1750:
[----:B------:R-:W-:Y:S05]  /*23a40*/  BRA `(.L_x_1752) ;  /* 0xfffffe6c00247947 */ /* 0x000fea000383ffff */
.L_x_1457:
        /* <DEDUP_REMOVED lines=8> */
.L_x_1754:
[----:B------:R-:W-:Y:S05]  /*23ad0*/  BSYNC B1 ;  /* 0x0000000000017941 */ /* 0x000fea0003800000 */
.L_x_1753:
[----:B------:R-:W-:Y:S05]  /*23ae0*/  BRA `(.L_x_1755) ;  /* 0xfffffe6c00047947 */ /* 0x000fea000383ffff */
.L_x_1458:
        /* <DEDUP_REMOVED lines=8> */
.L_x_1757:
[----:B------:R-:W-:Y:S05]  /*23b70*/  BSYNC B1 ;  /* 0x0000000000017941 */ /* 0x000fea0003800000 */
.L_x_1756:
[----:B------:R-:W-:Y:S05]  /*23b80*/  BRA `(.L_x_1758) ;  /* 0xfffffe6800e47947 */ /* 0x000fea000383ffff */
.L_x_1459:
        /* <DEDUP_REMOVED lines=8> */
.L_x_1760:
[----:B------:R-:W-:Y:S05]  /*23c10*/  BSYNC B1 ;  /* 0x0000000000017941 */ /* 0x000fea0003800000 */
.L_x_1759:
[----:B------:R-:W-:Y:S05]  /*23c20*/  BRA `(.L_x_1761) ;  /* 0xfffffe6800c47947 */ /* 0x000fea000383ffff */
.L_x_1460:
        /* <DEDUP_REMOVED lines=8> */
.L_x_1763:
[----:B------:R-:W-:Y:S05]  /*23cb0*/  BSYNC B1 ;  /* 0x0000000000017941 */ /* 0x000fea0003800000 */
.L_x_1762:
[----:B------:R-:W-:Y:S05]  /*23cc0*/  BRA `(.L_x_1764) ;  /* 0xfffffe6800a87947 */ /* 0x000fea000383ffff */
.L_x_1461:
        /* <DEDUP_REMOVED lines=8> */
.L_x_1766:
[----:B------:R-:W-:Y:S05]  /*23d50*/  BSYNC B1 ;  /* 0x0000000000017941 */ /* 0x000fea0003800000 */
.L_x_1765:
[----:B------:R-:W-:Y:S05]  /*23d60*/  BRA `(.L_x_1767) ;  /* 0xfffffe68008c7947 */ /* 0x000fea000383ffff */
.L_x_1462:
        /* <DEDUP_REMOVED lines=8> */
.L_x_1769:
[----:B------:R-:W-:Y:S05]  /*23df0*/  BSYNC B1 ;  /* 0x0000000000017941 */ /* 0x000fea0003800000 */
.L_x_1768:
[----:B------:R-:W-:Y:S05]  /*23e00*/  BRA `(.L_x_1770) ;  /* 0xfffffe6800707947 */ /* 0x000fea000383ffff */
.L_x_1464:
[----:B-1----:R1:W2:Y:S02]  /*23e10*/  SYNCS.PHASECHK.TRANS64.TRYWAIT P4, [R2+URZ+0x28800], R5 ;  /* 0x02880005020075a7 */ /* 0x0022a4000808017f */
[----:B--2---:R-:W-:Y:S05]  /*23e20*/  @!P4 NANOSLEEP.SYNCS 0x989680 ;  /* 0x009896800000c95d */ /* 0x004fea0003900000 */
[----:B------:R-:W2:Y:S02]  /*23e30*/  @!P4 SYNCS.PHASECHK.TRANS64 P4, [R2+URZ+0x28800], R5 ;  /* 0x028800050200c5a7 */ /* 0x000ea4000808007f */
[----:B--2---:R-:W-:Y:S05]  /*23e40*/  @!P4 BRA `(.L_x_1464) ;  /* 0xfffffffc00f0c947 */ /* 0x004fea000383ffff */
[----:B------:R-:W-:Y:S05]  /*23e50*/  BRA `(.L_x_1771) ;  /* 0xfffffe6800e87947 */ /* 0x000fea000383ffff */
.L_x_1480:
        /* <DEDUP_REMOVED lines=8> */
.L_x_1773:
[----:B------:R-:W-:Y:S05]  /*23ee0*/  BSYNC B1 ;  /* 0x0000000000017941 */ /* 0x000fea0003800000 */
.L_x_1772:
[----:B------:R-:W-:Y:S05]  /*23ef0*/  BRA `(.L_x_1774) ;  /* 0xfffffe8800e47947 */ /* 0x000fea000383ffff */
.L_x_1481:
        /* <DEDUP_REMOVED lines=8> */
.L_x_1776:
[----:B------:R-:W-:Y:S05]  /*23f80*/  BSYNC B1 ;  /* 0x0000000000017941 */ /* 0x000fea0003800000 */
.L_x_1775:
[----:B------:R-:W-:Y:S05]  /*23f90*/  BRA `(.L_x_1777) ;  /* 0xfffffe8800c47947 */ /* 0x000fea000383ffff */
.L_x_1482:
        /* <DEDUP_REMOVED lines=8> */
.L_x_1779:
[----:B------:R-:W-:Y:S05]  /*24020*/  BSYNC B1 ;  /* 0x0000000000017941 */ /* 0x000fea0003800000 */
.L_x_1778:
[----:B------:R-:W-:Y:S05]  /*24030*/  BRA `(.L_x_1780) ;  /* 0xfffffe8800a47947 */ /* 0x000fea000383ffff */
.L_x_1483:
        /* <DEDUP_REMOVED lines=8> */
.L_x_1782:
[----:B------:R-:W-:Y:S05]  /*240c0*/  BSYNC B1 ;  /* 0x0000000000017941 */ /* 0x000fea0003800000 */
.L_x_1781:
[----:B------:R-:W-:Y:S05]  /*240d0*/  BRA `(.L_x_1783) ;  /* 0xfffffe8800847947 */ /* 0x000fea000383ffff */
.L_x_1484:
[----:B------:R-:W-:Y:S01]  /*240e0*/  BSSY B1, `(.L_x_1784) ;  /* 0x0000008000017945 */ /* 0x000fe20003800000 */
[----:B------:R-:W-:Y:S02]  /*240f0*/  IMAD.MOV.U32 R13, RZ, RZ, R9 ;  /* 0x000000ffff0d7224 */ /* 0x000fe400078e0009 */
[----:B------:R-:W-:Y:S02]  /*24100*/  IMAD.MOV.U32 R12, RZ, RZ, 0x1 ;  /* 0x00000001ff0c7424 */ /* 0x000fe400078e00ff */
[----:B------:R-:W-:Y:S02]  /*24110*/  IMAD.MOV.U32 R11, RZ, RZ, 0x181f ;  /* 0x0000181fff0b7424 */ /* 0x000fe400078e00ff */
[----:B------:R-:W-:-:S07]  /*24120*/  IMAD.MOV.U32 R15, RZ, RZ, -0x1 ;  /* 0xffffffffff0f7424 */ /* 0x000fce00078e00ff */
[----:B-----5:R-:W-:Y:S05]  /*24130*/  WARPSYNC.COLLECTIVE R15, `(.L_x_1785) ;  /* 0x000000000f087348 */ /* 0x020fea0003c00000 */
[----:B------:R0:W1:Y:S02]  /*24140*/  SHFL.IDX P6, R14, R13, R12, R11 ;  /* 0x0000000c0d0e7389 */ /* 0x00006400000c000b */
[----:B01---5:R-:W-:Y:S01]  /*24150*/  ENDCOLLECTIVE ;  /* 0x000000000000791b */ /* 0x023fe20003800000 */
.L_x_1785:
[----:B------:R-:W-:Y:S05]  /*24160*/  BSYNC B1 ;  /* 0x0000000000017941 */ /* 0x000fea0003800000 */
.L_x_1784:
[----:B------:R-:W-:Y:S05]  /*24170*/  BRA `(.L_x_1786) ;  /* 0xfffffe8800647947 */ /* 0x000fea000383ffff */
.L_x_1485:
        /* <DEDUP_REMOVED lines=8> */
.L_x_1788:
[----:B------:R-:W-:Y:S05]  /*24200*/  BSYNC B1 ;  /* 0x0000000000017941 */ /* 0x000fea0003800000 */
.L_x_1787:
[----:B------:R-:W-:Y:S05]  /*24210*/  BRA `(.L_x_1789) ;  /* 0xfffffe8800447947 */ /* 0x000fea000383ffff */
.L_x_1486:
        /* <DEDUP_REMOVED lines=8> */
.L_x_1791:
[----:B------:R-:W-:Y:S05]  /*242a0*/  BSYNC B1 ;  /* 0x0000000000017941 */ /* 0x000fea0003800000 */
.L_x_1790:
[----:B------:R-:W-:Y:S05]  /*242b0*/  BRA `(.L_x_1792) ;  /* 0xfffffe8800247947 */ /* 0x000fea000383ffff */
.L_x_1487:
        /* <DEDUP_REMOVED lines=8> */
.L_x_1794:
[----:B------:R-:W-:Y:S05]  /*24340*/  BSYNC B1 ;  /* 0x0000000000017941 */ /* 0x000fea0003800000 */
.L_x_1793:
[----:B------:R-:W-:Y:S05]  /*24350*/  BRA `(.L_x_1795) ;  /* 0xfffffe8800047947 */ /* 0x000fea000383ffff */
.L_x_1488:
        /* <DEDUP_REMOVED lines=8> */
.L_x_1797:
[----:B------:R-:W-:Y:S05]  /*243e0*/  BSYNC B1 ;  /* 0x0000000000017941 */ /* 0x000fea0003800000 */
.L_x_1796:
[----:B------:R-:W-:Y:S05]  /*243f0*/  BRA `(.L_x_1798) ;  /* 0xfffffe8400e47947 */ /* 0x000fea000383ffff */
.L_x_1489:
        /* <DEDUP_REMOVED lines=8> */
.L_x_1800:
[----:B------:R-:W-:Y:S05]  /*24480*/  BSYNC B1 ;  /* 0x0000000000017941 */ /* 0x000fea0003800000 */
.L_x_1799:
[----:B------:R-:W-:Y:S05]  /*24490*/  BRA `(.L_x_1801) ;  /* 0xfffffe8400c47947 */ /* 0x000fea000383ffff */
.L_x_1490:
        /* <DEDUP_REMOVED lines=8> */
.L_x_1803:
[----:B------:R-:W-:Y:S05]  /*24520*/  BSYNC B1 ;  /* 0x0000000000017941 */ /* 0x000fea0003800000 */
.L_x_1802:
[----:B------:R-:W-:Y:S05]  /*24530*/  BRA `(.L_x_1804) ;  /* 0xfffffe8400a47947 */ /* 0x000fea000383ffff */
.L_x_1491:
        /* <DEDUP_REMOVED lines=8> */
.L_x_1806:
[----:B------:R-:W-:Y:S05]  /*245c0*/  BSYNC B1 ;  /* 0x0000000000017941 */ /* 0x000fea0003800000 */
.L_x_1805:
[----:B------:R-:W-:Y:S05]  /*245d0*/  BRA `(.L_x_1807) ;  /* 0xfffffe8400847947 */ /* 0x000fea000383ffff */
.L_x_1492:
        /* <DEDUP_REMOVED lines=8> */
.L_x_1809:
[----:B------:R-:W-:Y:S05]  /*24660*/  BSYNC B1 ;  /* 0x0000000000017941 */ /* 0x000fea0003800000 */
.L_x_1808:
[----:B------:R-:W-:Y:S05]  /*24670*/  BRA `(.L_x_1810) ;  /* 0xfffffe8400647947 */ /* 0x000fea000383ffff */
.L_x_1493:
        /* <DEDUP_REMOVED lines=8> */
.L_x_1812:
[----:B------:R-:W-:Y:S05]  /*24700*/  BSYNC B1 ;  /* 0x0000000000017941 */ /* 0x000fea0003800000 */
.L_x_1811:
[----:B------:R-:W-:Y:S05]  /*24710*/  BRA `(.L_x_1813) ;  /* 0xfffffe8400447947 */ /* 0x000fea000383ffff */
.L_x_1494:
        /* <DEDUP_REMOVED lines=8> */
.L_x_1815:
[----:B------:R-:W-:Y:S05]  /*247a0*/  BSYNC B1 ;  /* 0x0000000000017941 */ /* 0x000fea0003800000 */
.L_x_1814:
[----:B------:R-:W-:Y:S05]  /*247b0*/  BRA `(.L_x_1816) ;  /* 0xfffffe8400247947 */ /* 0x000fea000383ffff */
.L_x_1495:
        /* <DEDUP_REMOVED lines=8> */
.L_x_1818:
[----:B------:R-:W-:Y:S05]  /*24840*/  BSYNC B1 ;  /* 0x0000000000017941 */ /* 0x000fea0003800000 */
.L_x_1817:
[----:B------:R-:W-:Y:S05]  /*24850*/  BRA `(.L_x_1819) ;  /* 0xfffffe8400047947 */ /* 0x000fea000383ffff */
.L_x_1497:
[----:B0-----:R0:W1:Y:S02]  /*24860*/  SYNCS.PHASECHK.TRANS64.TRYWAIT P4, [R2+URZ+0x28800], R9 ;  /* 0x02880009020075a7 */ /* 0x001064000808017f */
[----:B-1----:R-:W-:Y:S05]  /*24870*/  @!P4 NANOSLEEP.SYNCS 0x989680 ;  /* 0x009896800000c95d */ /* 0x002fea0003900000 */
[----:B------:R-:W1:Y:S02]  /*24880*/  @!P4 SYNCS.PHASECHK.TRANS64 P4, [R2+URZ+0x28800], R9 ;  /* 0x028800090200c5a7 */ /* 0x000e64000808007f */
[----:B-1----:R-:W-:Y:S05]  /*24890*/  @!P4 BRA `(.L_x_1497) ;  /* 0xfffffffc00f0c947 */ /* 0x002fea000383ffff */
[----:B------:R-:W-:Y:S05]  /*248a0*/  BRA `(.L_x_1820) ;  /* 0xfffffe8800047947 */ /* 0x000fea000383ffff */
.L_x_1507:
[----:B--2---:R2:W3:Y:S02]  /*248b0*/  SYNCS.PHASECHK.TRANS64.TRYWAIT P2, [R3+URZ+0x28830], R0 ;  /* 0x02883000030075a7 */ /* 0x0044e4000804017f */
[----:B---3--:R-:W-:Y:S05]  /*248c0*/  @!P2 NANOSLEEP.SYNCS 0x989680 ;  /* 0x009896800000a95d */ /* 0x008fea0003900000 */
[----:B------:R-:W3:Y:S02]  /*248d0*/  @!P2 SYNCS.PHASECHK.TRANS64 P2, [R3+URZ+0x28830], R0 ;  /* 0x028830000300a5a7 */ /* 0x000ee4000804007f */
[----:B---3--:R-:W-:Y:S05]  /*248e0*/  @!P2 BRA `(.L_x_1507) ;  /* 0xfffffffc00f0a947 */ /* 0x008fea000383ffff */
[----:B------:R-:W-:Y:S05]  /*248f0*/  BRA `(.L_x_1506) ;  /* 0xfffffea000e87947 */ /* 0x000fea000383ffff */
.L_x_1525:
[----:B-1----:R1:W2:Y:S02]  /*24900*/  SYNCS.PHASECHK.TRANS64.TRYWAIT P4, [R10+URZ+0x28830], R7 ;  /* 0x028830070a0075a7 */ /* 0x0022a4000808017f */
[----:B--2---:R-:W-:Y:S05]  /*24910*/  @!P4 NANOSLEEP.SYNCS 0x989680 ;  /* 0x009896800000c95d */ /* 0x004fea0003900000 */
[----:B------:R-:W2:Y:S02]  /*24920*/  @!P4 SYNCS.PHASECHK.TRANS64 P4, [R10+URZ+0x28830], R7 ;  /* 0x028830070a00c5a7 */ /* 0x000ea4000808007f */
[----:B--2---:R-:W-:Y:S05]  /*24930*/  @!P4 BRA `(.L_x_1525) ;  /* 0xfffffffc00f0c947 */ /* 0x004fea000383ffff */
[----:B------:R-:W-:Y:S05]  /*24940*/  BRA `(.L_x_1524) ;  /* 0xfffffed400987947 */ /* 0x000fea000383ffff */
.L_x_1529:
[----:B-1----:R1:W2:Y:S02]  /*24950*/  SYNCS.PHASECHK.TRANS64.TRYWAIT P3, [R10+URZ+0x28850], R7 ;  /* 0x028850070a0075a7 */ /* 0x0022a4000806017f */
[----:B--2---:R-:W-:Y:S05]  /*24960*/  @!P3 NANOSLEEP.SYNCS 0x989680 ;  /* 0x009896800000b95d */ /* 0x004fea0003900000 */
[----:B------:R-:W2:Y:S02]  /*24970*/  @!P3 SYNCS.PHASECHK.TRANS64 P3, [R10+URZ+0x28850], R7 ;  /* 0x028850070a00b5a7 */ /* 0x000ea4000806007f */
[----:B--2---:R-:W-:Y:S05]  /*24980*/  @!P3 BRA `(.L_x_1529) ;  /* 0xfffffffc00f0b947 */ /* 0x004fea000383ffff */
[----:B------:R-:W-:Y:S05]  /*24990*/  BRA `(.L_x_1526) ;  /* 0xfffffed800a87947 */ /* 0x000fea000383ffff */
.L_x_1548:
[----:B-1----:R1:W2:Y:S02]  /*249a0*/  SYNCS.PHASECHK.TRANS64.TRYWAIT P3, [R0+URZ+0x28830], R9 ;  /* 0x02883009000075a7 */ /* 0x0022a4000806017f */
[----:B--2---:R-:W-:Y:S05]  /*249b0*/  @!P3 NANOSLEEP.SYNCS 0x989680 ;  /* 0x009896800000b95d */ /* 0x004fea0003900000 */
[----:B------:R-:W2:Y:S02]  /*249c0*/  @!P3 SYNCS.PHASECHK.TRANS64 P3, [R0+URZ+0x28830], R9 ;  /* 0x028830090000b5a7 */ /* 0x000ea4000806007f */
[----:B--2---:R-:W-:Y:S05]  /*249d0*/  @!P3 BRA `(.L_x_1548) ;  /* 0xfffffffc00f0b947 */ /* 0x004fea000383ffff */
[----:B------:R-:W-:Y:S05]  /*249e0*/  BRA `(.L_x_1547) ;  /* 0xffffff0800887947 */ /* 0x000fea000383ffff */
.L_x_1552:
[----:B-1----:R1:W2:Y:S02]  /*249f0*/  SYNCS.PHASECHK.TRANS64.TRYWAIT P2, [R9+URZ+0x28850], R0 ;  /* 0x02885000090075a7 */ /* 0x0022a4000804017f */
[----:B--2---:R-:W-:Y:S05]  /*24a00*/  @!P2 NANOSLEEP.SYNCS 0x989680 ;  /* 0x009896800000a95d */ /* 0x004fea0003900000 */
[----:B------:R-:W2:Y:S02]  /*24a10*/  @!P2 SYNCS.PHASECHK.TRANS64 P2, [R9+URZ+0x28850], R0 ;  /* 0x028850000900a5a7 */ /* 0x000ea4000804007f */
[----:B--2---:R-:W-:Y:S05]  /*24a20*/  @!P2 BRA `(.L_x_1552) ;  /* 0xfffffffc00f0a947 */ /* 0x004fea000383ffff */
[----:B------:R-:W-:Y:S05]  /*24a30*/  BRA `(.L_x_1549) ;  /* 0xffffff0c00987947 */ /* 0x000fea000383ffff */
.L_x_1559:
[----:B-1----:R1:W2:Y:S02]  /*24a40*/  SYNCS.PHASECHK.TRANS64.TRYWAIT P3, [R0+URZ+0x28830], R9 ;  /* 0x02883009000075a7 */ /* 0x0022a4000806017f */
[----:B--2---:R-:W-:Y:S05]  /*24a50*/  @!P3 NANOSLEEP.SYNCS 0x989680 ;  /* 0x009896800000b95d */ /* 0x004fea0003900000 */
[----:B------:R-:W2:Y:S02]  /*24a60*/  @!P3 SYNCS.PHASECHK.TRANS64 P3, [R0+URZ+0x28830], R9 ;  /* 0x028830090000b5a7 */ /* 0x000ea4000806007f */
[----:B--2---:R-:W-:Y:S05]  /*24a70*/  @!P3 BRA `(.L_x_1559) ;  /* 0xfffffffc00f0b947 */ /* 0x004fea000383ffff */
[----:B------:R-:W-:Y:S05]  /*24a80*/  BRA `(.L_x_1558) ;  /* 0xffffff2800f87947 */ /* 0x000fea000383ffff */
.L_x_1563:
[----:B-1----:R1:W2:Y:S02]  /*24a90*/  SYNCS.PHASECHK.TRANS64.TRYWAIT P2, [R9+URZ+0x28850], R0 ;  /* 0x02885000090075a7 */ /* 0x0022a4000804017f */
[----:B--2---:R-:W-:Y:S05]  /*24aa0*/  @!P2 NANOSLEEP.SYNCS 0x989680 ;  /* 0x009896800000a95d */ /* 0x004fea0003900000 */
[----:B------:R-:W2:Y:S02]  /*24ab0*/  @!P2 SYNCS.PHASECHK.TRANS64 P2, [R9+URZ+0x28850], R0 ;  /* 0x028850000900a5a7 */ /* 0x000ea4000804007f */
[----:B--2---:R-:W-:Y:S05]  /*24ac0*/  @!P2 BRA `(.L_x_1563) ;  /* 0xfffffffc00f0a947 */ /* 0x004fea000383ffff */
[----:B------:R-:W-:Y:S05]  /*24ad0*/  BRA `(.L_x_1560) ;  /* 0xffffff3000087947 */ /* 0x000fea000383ffff */
.L_x_1576:
[----:B-1----:R1:W2:Y:S02]  /*24ae0*/  SYNCS.PHASECHK.TRANS64.TRYWAIT P0, [R10+URZ+0x28850], R3 ;  /* 0x028850030a0075a7 */ /* 0x0022a4000800017f */
[----:B--2---:R-:W-:Y:S05]  /*24af0*/  @!P0 NANOSLEEP.SYNCS 0x989680 ;  /* 0x009896800000895d */ /* 0x004fea0003900000 */
[----:B------:R-:W2:Y:S02]  /*24b00*/  @!P0 SYNCS.PHASECHK.TRANS64 P0, [R10+URZ+0x28850], R3 ;  /* 0x028850030a0085a7 */ /* 0x000ea4000800007f */
[----:B--2---:R-:W-:Y:S05]  /*24b10*/  @!P0 BRA `(.L_x_1576) ;  /* 0xfffffffc00f08947 */ /* 0x004fea000383ffff */
[----:B------:R-:W-:Y:S05]  /*24b20*/  BRA `(.L_x_1575) ;  /* 0xffffff5c00487947 */ /* 0x000fea000383ffff */
.L_x_1618:
[----:B------:R-:W1:Y:S01]  /*24b30*/  S2R R11, SR_TID.X ;  /* 0x00000000000b7919 */ /* 0x000e620000002100 */
[----:B------:R-:W-:Y:S01]  /*24b40*/  BSSY B1, `(.L_x_1821) ;  /* 0x000000a000017945 */ /* 0x000fe20003800000 */
[----:B------:R-:W-:Y:S02]  /*24b50*/  IMAD.MOV.U32 R12, RZ, RZ, RZ ;  /* 0x000000ffff0c7224 */ /* 0x000fe400078e00ff */
[----:B------:R-:W-:Y:S01]  /*24b60*/  IMAD.MOV.U32 R15, RZ, RZ, -0x1 ;  /* 0xffffffffff0f7424 */ /* 0x000fe200078e00ff */
[----:B-1----:R-:W-:-:S04]  /*24b70*/  SHF.R.U32.HI R11, RZ, 0x5, R11 ;  /* 0x00000005ff0b7819 */ /* 0x002fc8000001160b */
[----:B------:R-:W-:-:S05]  /*24b80*/  LOP3.LUT R11, R11, 0x3, RZ, 0xc0, !PT ;  /* 0x000000030b0b7812 */ /* 0x000fca00078ec0ff */
[----:B0-----:R-:W-:Y:S02]  /*24b90*/  IMAD.MOV.U32 R13, RZ, RZ, R11 ;  /* 0x000000ffff0d7224 */ /* 0x001fe400078e000b */
[----:B------:R-:W-:-:S07]  /*24ba0*/  IMAD.MOV.U32 R11, RZ, RZ, 0x1f ;  /* 0x0000001fff0b7424 */ /* 0x000fce00078e00ff */
[----:B------:R-:W-:Y:S05]  /*24bb0*/  WARPSYNC.COLLECTIVE R15, `(.L_x_1822) ;  /* 0x000000000f087348 */ /* 0x000fea0003c00000 */
[----:B------:R0:W1:Y:S02]  /*24bc0*/  SHFL.IDX P6, R14, R13, R12, R11 ;  /* 0x0000000c0d0e7389 */ /* 0x00006400000c000b */
[----:B01----:R-:W-:Y:S01]  /*24bd0*/  ENDCOLLECTIVE ;  /* 0x000000000000791b */ /* 0x003fe20003800000 */
.L_x_1822:
[----:B------:R-:W-:Y:S05]  /*24be0*/  BSYNC B1 ;  /* 0x0000000000017941 */ /* 0x000fea0003800000 */
.L_x_1821:
[----:B------:R-:W-:Y:S05]  /*24bf0*/  BRA `(.L_x_1823) ;  /* 0xffffff98006c7947 */ /* 0x000fea000383ffff */
.L_x_1619:
[----:B------:R-:W-:Y:S01]  /*24c00*/  BSSY B1, `(.L_x_1824) ;  /* 0x0000006000017945 */ /* 0x000fe20003800000 */
[----:B------:R-:W-:-:S07]  /*24c10*/  IMAD.MOV.U32 R15, RZ, RZ, -0x1 ;  /* 0xffffffffff0f7424 */ /* 0x000fce00078e00ff */
[----:B0-----:R-:W-:Y:S05]  /*24c20*/  WARPSYNC.COLLECTIVE R15, `(.L_x_1825) ;  /* 0x000000000f0c7348 */ /* 0x001fea0003c00000 */
[----:B------:R-:W-:Y:S02]  /*24c30*/  ELECT P6, UR62, PT ;  /* 0x00000000003e782f */ /* 0x000fe400038c0000 */
[----:B------:R-:W-:Y:S01]  /*24c40*/  MOV R14, UR62 ;  /* 0x0000003e000e7c02 */ /* 0x000fe20008000f00 */
[----:B0-----:R-:W-:Y:S10]  /*24c50*/  ENDCOLLECTIVE ;  /* 0x000000000000791b */ /* 0x001ff40003800000 */
.L_x_1825:
[----:B------:R-:W-:Y:S05]  /*24c60*/  BSYNC B1 ;  /* 0x0000000000017941 */ /* 0x000fea0003800000 */
.L_x_1824:
[----:B------:R-:W-:Y:S05]  /*24c70*/  BRA `(.L_x_1826) ;  /* 0xffffff9800587947 */ /* 0x000fea000383ffff */
.L_x_1621:
[----:B-1----:R1:W2:Y:S02]  /*24c80*/  SYNCS.PHASECHK.TRANS64.TRYWAIT P0, [R12+URZ+0x28820], R8 ;  /* 0x028820080c0075a7 */ /* 0x0022a4000800017f */
[----:B--2---:R-:W-:Y:S05]  /*24c90*/  @!P0 NANOSLEEP.SYNCS 0x989680 ;  /* 0x009896800000895d */ /* 0x004fea0003900000 */
[----:B------:R-:W2:Y:S02]  /*24ca0*/  @!P0 SYNCS.PHASECHK.TRANS64 P0, [R12+URZ+0x28820], R8 ;  /* 0x028820080c0085a7 */ /* 0x000ea4000800007f */
[----:B--2---:R-:W-:Y:S05]  /*24cb0*/  @!P0 BRA `(.L_x_1621) ;  /* 0xfffffffc00f08947 */ /* 0x004fea000383ffff */
[----:B------:R-:W-:Y:S05]  /*24cc0*/  BRA `(.L_x_1827) ;  /* 0xffffff9800747947 */ /* 0x000fea000383ffff */
.L_x_1624:
[----:B-1----:R1:W2:Y:S02]  /*24cd0*/  SYNCS.PHASECHK.TRANS64.TRYWAIT P0, [R8+URZ+0x288a0], R10 ;  /* 0x0288a00a080075a7 */ /* 0x0022a4000800017f */
[----:B--2---:R-:W-:Y:S05]  /*24ce0*/  @!P0 NANOSLEEP.SYNCS 0x989680 ;  /* 0x009896800000895d */ /* 0x004fea0003900000 */
[----:B------:R-:W2:Y:S02]  /*24cf0*/  @!P0 SYNCS.PHASECHK.TRANS64 P0, [R8+URZ+0x288a0], R10 ;  /* 0x0288a00a080085a7 */ /* 0x000ea4000800007f */
[----:B--2---:R-:W-:Y:S05]  /*24d00*/  @!P0 BRA `(.L_x_1624) ;  /* 0xfffffffc00f08947 */ /* 0x004fea000383ffff */
[----:B------:R-:W-:Y:S05]  /*24d10*/  BRA `(.L_x_1828) ;  /* 0xffffff9800847947 */ /* 0x000fea000383ffff */
.L_x_1626:
[----:B--2---:R2:W3:Y:S02]  /*24d20*/  SYNCS.PHASECHK.TRANS64.TRYWAIT P0, [R8+URZ+0x288c0], R10 ;  /* 0x0288c00a080075a7 */ /* 0x0044e4000800017f */
[----:B---3--:R-:W-:Y:S05]  /*24d30*/  @!P0 NANOSLEEP.SYNCS 0x989680 ;  /* 0x009896800000895d */ /* 0x008fea0003900000 */
[----:B------:R-:W3:Y:S02]  /*24d40*/  @!P0 SYNCS.PHASECHK.TRANS64 P0, [R8+URZ+0x288c0], R10 ;  /* 0x0288c00a080085a7 */ /* 0x000ee4000800007f */
[----:B---3--:R-:W-:Y:S05]  /*24d50*/  @!P0 BRA `(.L_x_1626) ;  /* 0xfffffffc00f08947 */ /* 0x008fea000383ffff */
[----:B------:R-:W-:Y:S05]  /*24d60*/  BRA `(.L_x_1829) ;  /* 0xffffff9800fc7947 */ /* 0x000fea000383ffff */
.L_x_1630:
[----:B-1----:R1:W2:Y:S02]  /*24d70*/  SYNCS.PHASECHK.TRANS64.TRYWAIT P0, [R8+URZ+0x288a0], R9 ;  /* 0x0288a009080075a7 */ /* 0x0022a4000800017f */
[----:B--2---:R-:W-:Y:S05]  /*24d80*/  @!P0 NANOSLEEP.SYNCS 0x989680 ;  /* 0x009896800000895d */ /* 0x004fea0003900000 */
[----:B------:R-:W2:Y:S02]  /*24d90*/  @!P0 SYNCS.PHASECHK.TRANS64 P0, [R8+URZ+0x288a0], R9 ;  /* 0x0288a009080085a7 */ /* 0x000ea4000800007f */
[----:B--2---:R-:W-:Y:S05]  /*24da0*/  @!P0 BRA `(.L_x_1630) ;  /* 0xfffffffc00f08947 */ /* 0x004fea000383ffff */
[----:B------:R-:W-:Y:S05]  /*24db0*/  BRA `(.L_x_1830) ;  /* 0xffffff9c00bc7947 */ /* 0x000fea000383ffff */
.L_x_1632:
[----:B--2---:R2:W3:Y:S02]  /*24dc0*/  SYNCS.PHASECHK.TRANS64.TRYWAIT P1, [R8+URZ+0x288c0], R9 ;  /* 0x0288c009080075a7 */ /* 0x0044e4000802017f */
[----:B---3--:R-:W-:Y:S05]  /*24dd0*/  @!P1 NANOSLEEP.SYNCS 0x989680 ;  /* 0x009896800000995d */ /* 0x008fea0003900000 */
[----:B------:R-:W3:Y:S02]  /*24de0*/  @!P1 SYNCS.PHASECHK.TRANS64 P1, [R8+URZ+0x288c0], R9 ;  /* 0x0288c009080095a7 */ /* 0x000ee4000802007f */
[----:B---3--:R-:W-:Y:S05]  /*24df0*/  @!P1 BRA `(.L_x_1632) ;  /* 0xfffffffc00f09947 */ /* 0x008fea000383ffff */
[----:B------:R-:W-:Y:S05]  /*24e00*/  BRA `(.L_x_1831) ;  /* 0xffffffa000307947 */ /* 0x000fea000383ffff */
.L_x_1651:
        /* <DEDUP_REMOVED lines=11> */
.L_x_1833:
[----:B------:R-:W-:Y:S05]  /*24ec0*/  BSYNC B0 ;  /* 0x0000000000007941 */ /* 0x000fea0003800000 */
.L_x_1832:
[----:B------:R-:W-:Y:S05]  /*24ed0*/  BRA `(.L_x_1834) ;  /* 0xffffffac00b07947 */ /* 0x000fea000383ffff */
.L_x_1652:
[----:B------:R-:W-:Y:S01]  /*24ee0*/  BSSY B0, `(.L_x_1835) ;  /* 0x0000006000007945 */ /* 0x000fe20003800000 */
[----:B------:R-:W-:-:S07]  /*24ef0*/  IMAD.MOV.U32 R15, RZ, RZ, -0x1 ;  /* 0xffffffffff0f7424 */ /* 0x000fce00078e00ff */
[----:B------:R-:W-:Y:S05]  /*24f00*/  WARPSYNC.COLLECTIVE R15, `(.L_x_1836) ;  /* 0x000000000f0c7348 */ /* 0x000fea0003c00000 */
[----:B------:R-:W-:Y:S02]  /*24f10*/  ELECT P6, UR62, PT ;  /* 0x00000000003e782f */ /* 0x000fe400038c0000 */
[----:B------:R-:W-:Y:S01]  /*24f20*/  MOV R14, UR62 ;  /* 0x0000003e000e7c02 */ /* 0x000fe20008000f00 */
[----:B------:R-:W-:Y:S10]  /*24f30*/  ENDCOLLECTIVE ;  /* 0x000000000000791b */ /* 0x000ff40003800000 */
.L_x_1836:
[----:B------:R-:W-:Y:S05]  /*24f40*/  BSYNC B0 ;  /* 0x0000000000007941 */ /* 0x000fea0003800000 */
.L_x_1835:
[----:B------:R-:W-:Y:S05]  /*24f50*/  BRA `(.L_x_1837) ;  /* 0xffffffac00a07947 */ /* 0x000fea000383ffff */
.L_x_1655:
[----:B0-----:R0:W1:Y:S02]  /*24f60*/  SYNCS.PHASECHK.TRANS64.TRYWAIT P0, [R7+URZ+0x28840], R10 ;  /* 0x0288400a070075a7 */ /* 0x001064000800017f */
[----:B-1----:R-:W-:Y:S05]  /*24f70*/  @!P0 NANOSLEEP.SYNCS 0x989680 ;  /* 0x009896800000895d */ /* 0x002fea0003900000 */
[----:B------:R-:W1:Y:S02]  /*24f80*/  @!P0 SYNCS.PHASECHK.TRANS64 P0, [R7+URZ+0x28840], R10 ;  /* 0x0288400a070085a7 */ /* 0x000e64000800007f */
[----:B-1----:R-:W-:Y:S05]  /*24f90*/  @!P0 BRA `(.L_x_1655) ;  /* 0xfffffffc00f08947 */ /* 0x002fea000383ffff */
[----:B------:R-:W-:Y:S05]  /*24fa0*/  BRA `(.L_x_1838) ;  /* 0xffffffb000047947 */ /* 0x000fea000383ffff */
.L_x_1658:
        /* <DEDUP_REMOVED lines=8> */
.L_x_1666:
[----:B0-----:R0:W1:Y:S02]  /*25030*/  SYNCS.PHASECHK.TRANS64.TRYWAIT P0, [R3+URZ+0x28840], R8 ;  /* 0x02884008030075a7 */ /* 0x001064000800017f */
[----:B-1----:R-:W-:Y:S05]  /*25040*/  @!P0 NANOSLEEP.SYNCS 0x989680 ;  /* 0x009896800000895d */ /* 0x002fea0003900000 */
[----:B------:R-:W1:Y:S02]  /*25050*/  @!P0 SYNCS.PHASECHK.TRANS64 P0, [R3+URZ+0x28840], R8 ;  /* 0x02884008030085a7 */ /* 0x000e64000800007f */
[----:B-1----:R-:W-:Y:S05]  /*25060*/  @!P0 BRA `(.L_x_1666) ;  /* 0xfffffffc00f08947 */ /* 0x002fea000383ffff */
[----:B------:R-:W-:Y:S05]  /*25070*/  BRA `(.L_x_1840) ;  /* 0xffffffb400d47947 */ /* 0x000fea000383ffff */
.L_x_1668:
[----:B0-----:R0:W1:Y:S02]  /*25080*/  SYNCS.PHASECHK.TRANS64.TRYWAIT P0, [R8+URZ+0x60], R3 ;  /* 0x00006003080075a7 */ /* 0x001064000800017f */
[----:B-1----:R-:W-:Y:S05]  /*25090*/  @!P0 NANOSLEEP.SYNCS 0x989680 ;  /* 0x009896800000895d */ /* 0x002fea0003900000 */
[----:B------:R-:W1:Y:S02]  /*250a0*/  @!P0 SYNCS.PHASECHK.TRANS64 P0, [R8+URZ+0x60], R3 ;  /* 0x00006003080085a7 */ /* 0x000e64000800007f */
[----:B-1----:R-:W-:Y:S05]  /*250b0*/  @!P0 BRA `(.L_x_1668) ;  /* 0xfffffffc00f08947 */ /* 0x002fea000383ffff */
[----:B------:R-:W-:Y:S05]  /*250c0*/  BRA `(.L_x_1841) ;  /* 0xffffffb800707947 */ /* 0x000fea000383ffff */
.L_x_1673:
[----:B-1----:R1:W2:Y:S02]  /*250d0*/  SYNCS.PHASECHK.TRANS64.TRYWAIT P0, [R2+URZ+0x28840], R3 ;  /* 0x02884003020075a7 */ /* 0x0022a4000800017f */
[----:B--2---:R-:W-:Y:S05]  /*250e0*/  @!P0 NANOSLEEP.SYNCS 0x989680 ;  /* 0x009896800000895d */ /* 0x004fea0003900000 */
[----:B------:R-:W2:Y:S02]  /*250f0*/  @!P0 SYNCS.PHASECHK.TRANS64 P0, [R2+URZ+0x28840], R3 ;  /* 0x02884003020085a7 */ /* 0x000ea4000800007f */
[----:B--2---:R-:W-:Y:S05]  /*25100*/  @!P0 BRA `(.L_x_1673) ;  /* 0xfffffffc00f08947 */ /* 0x004fea000383ffff */
[----:B------:R-:W-:Y:S05]  /*25110*/  BRA `(.L_x_1842) ;  /* 0xffffffbc00d87947 */ /* 0x000fea000383ffff */
.L_x_1675:
[----:B0-----:R0:W1:Y:S02]  /*25120*/  SYNCS.PHASECHK.TRANS64.TRYWAIT P1, [R2+URZ+0x60], R3 ;  /* 0x00006003020075a7 */ /* 0x001064000802017f */
[----:B-1----:R-:W-:Y:S05]  /*25130*/  @!P1 NANOSLEEP.SYNCS 0x989680 ;  /* 0x009896800000995d */ /* 0x002fea0003900000 */
[----:B------:R-:W1:Y:S02]  /*25140*/  @!P1 SYNCS.PHASECHK.TRANS64 P1, [R2+URZ+0x60], R3 ;  /* 0x00006003020095a7 */ /* 0x000e64000802007f */
[----:B-1----:R-:W-:Y:S05]  /*25150*/  @!P1 BRA `(.L_x_1675) ;  /* 0xfffffffc00f09947 */ /* 0x002fea000383ffff */
[----:B------:R-:W-:Y:S05]  /*25160*/  BRA `(.L_x_1843) ;  /* 0xffffffc000747947 */ /* 0x000fea000383ffff */
.L_x_1680:
[----:B--2---:R2:W3:Y:S02]  /*25170*/  SYNCS.PHASECHK.TRANS64.TRYWAIT P0, [R2+URZ+0x28840], R3 ;  /* 0x02884003020075a7 */ /* 0x0044e4000800017f */
[----:B---3--:R-:W-:Y:S05]  /*25180*/  @!P0 NANOSLEEP.SYNCS 0x989680 ;  /* 0x009896800000895d */ /* 0x008fea0003900000 */
[----:B------:R-:W3:Y:S02]  /*25190*/  @!P0 SYNCS.PHASECHK.TRANS64 P0, [R2+URZ+0x28840], R3 ;  /* 0x02884003020085a7 */ /* 0x000ee4000800007f */
[----:B---3--:R-:W-:Y:S05]  /*251a0*/  @!P0 BRA `(.L_x_1680) ;  /* 0xfffffffc00f08947 */ /* 0x008fea000383ffff */
[----:B------:R-:W-:Y:S05]  /*251b0*/  BRA `(.L_x_1844) ;  /* 0xffffffc400947947 */ /* 0x000fea000383ffff */
.L_x_1682:
[----:B0-----:R0:W1:Y:S02]  /*251c0*/  SYNCS.PHASECHK.TRANS64.TRYWAIT P1, [R3+URZ+0x60], R9 ;  /* 0x00006009030075a7 */ /* 0x001064000802017f */
[----:B-1----:R-:W-:Y:S05]  /*251d0*/  @!P1 NANOSLEEP.SYNCS 0x989680 ;  /* 0x009896800000995d */ /* 0x002fea0003900000 */
[----:B------:R-:W1:Y:S02]  /*251e0*/  @!P1 SYNCS.PHASECHK.TRANS64 P1, [R3+URZ+0x60], R9 ;  /* 0x00006009030095a7 */ /* 0x000e64000802007f */
[----:B-1----:R-:W-:Y:S05]  /*251f0*/  @!P1 BRA `(.L_x_1682) ;  /* 0xfffffffc00f09947 */ /* 0x002fea000383ffff */
[----:B------:R-:W-:Y:S05]  /*25200*/  BRA `(.L_x_1845) ;  /* 0xffffffc800307947 */ /* 0x000fea000383ffff */
.L_x_1689:
[----:B-1----:R1:W2:Y:S02]  /*25210*/  SYNCS.PHASECHK.TRANS64.TRYWAIT P0, [R3+URZ+0x28860], R2 ;  /* 0x02886002030075a7 */ /* 0x0022a4000800017f */
[----:B--2---:R-:W-:Y:S05]  /*25220*/  @!P0 NANOSLEEP.SYNCS 0x989680 ;  /* 0x009896800000895d */ /* 0x004fea0003900000 */
[----:B------:R-:W2:Y:S02]  /*25230*/  @!P0 SYNCS.PHASECHK.TRANS64 P0, [R3+URZ+0x28860], R2 ;  /* 0x02886002030085a7 */ /* 0x000ea4000800007f */
[----:B--2---:R-:W-:Y:S05]  /*25240*/  @!P0 BRA `(.L_x_1689) ;  /* 0xfffffffc00f08947 */ /* 0x004fea000383ffff */
[----:B------:R-:W-:Y:S05]  /*25250*/  BRA `(.L_x_1846) ;  /* 0xffffffcc00387947 */ /* 0x000fea000383ffff */
.L_x_1691:
[----:B------:R-:W-:Y:S01]  /*25260*/  BSSY B0, `(.L_x_1847) ;  /* 0x0000008000007945 */ /* 0x000fe20003800000 */
[----:B0-----:R-:W-:Y:S02]  /*25270*/  IMAD.MOV.U32 R13, RZ, RZ, R16 ;  /* 0x000000ffff0d7224 */ /* 0x001fe400078e0010 */
[----:B------:R-:W-:Y:S02]  /*25280*/  IMAD.MOV.U32 R12, RZ, RZ, RZ ;  /* 0x000000ffff0c7224 */ /* 0x000fe400078e00ff */
[----:B------:R-:W-:Y:S02]  /*25290*/  IMAD.MOV.U32 R11, RZ, RZ, 0x1f ;  /* 0x0000001fff0b7424 */ /* 0x000fe400078e00ff */
[----:B------:R-:W-:-:S07]  /*252a0*/  IMAD.MOV.U32 R15, RZ, RZ, -0x1 ;  /* 0xffffffffff0f7424 */ /* 0x000fce00078e00ff */
[----:B-123--:R-:W-:Y:S05]  /*252b0*/  WARPSYNC.COLLECTIVE R15, `(.L_x_1848) ;  /* 0x000000000f087348 */ /* 0x00efea0003c00000 */
[----:B------:R0:W4:Y:S02]  /*252c0*/  SHFL.IDX P6, R14, R13, R12, R11 ;  /* 0x0000000c0d0e7389 */ /* 0x00012400000c000b */
[----:B01234-:R-:W-:Y:S01]  /*252d0*/  ENDCOLLECTIVE ;  /* 0x000000000000791b */ /* 0x01ffe20003800000 */
.L_x_1848:
[----:B------:R-:W-:Y:S05]  /*252e0*/  BSYNC B0 ;  /* 0x0000000000007941 */ /* 0x000fea0003800000 */
.L_x_1847:
        /* <DEDUP_REMOVED lines=8> */
.L_x_1849:
[----:B------:R-:W-:Y:S01]  /*25370*/  IMAD.MOV.U32 R16, RZ, RZ, R14 ;  /* 0x000000ffff107224 */ /* 0x000fe200078e000e */
[----:B------:R-:W-:Y:S06]  /*25380*/  BRA `(.L_x_1850) ;  /* 0xffffffcc00c07947 */ /* 0x000fec000383ffff */
.L_x_1694:
        /* <DEDUP_REMOVED lines=8> */
.L_x_1852:
[----:B------:R-:W-:Y:S05]  /*25410*/  BSYNC B0 ;  /* 0x0000000000007941 */ /* 0x000fea0003800000 */
.L_x_1851:
        /* <DEDUP_REMOVED lines=10> */
.L_x_1853:
        /* <DEDUP_REMOVED lines=8> */
.L_x_1854:
        /* <DEDUP_REMOVED lines=8> */
.L_x_1855:
        /* <DEDUP_REMOVED lines=8> */
.L_x_1856:
        /* <DEDUP_REMOVED lines=8> */
.L_x_1857:
[----:B------:R-:W-:Y:S05]  /*256c0*/  BRA `(.L_x_1858) ;  /* 0xffffffcc00847947 */ /* 0x000fea000383ffff */
.L_x_1699:
[----:B------:R-:W-:Y:S01]  /*256d0*/  BSSY B0, `(.L_x_1859) ;  /* 0x0000008000007945 */ /* 0x000fe20003800000 */
[----:B-----5:R-:W-:Y:S02]  /*256e0*/  IMAD.MOV.U32 R13, RZ, RZ, R17 ;  /* 0x000000ffff0d7224 */ /* 0x020fe400078e0011 */
[----:B------:R-:W-:Y:S02]  /*256f0*/  IMAD.MOV.U32 R12, RZ, RZ, 0x1 ;  /* 0x00000001ff0c7424 */ /* 0x000fe400078e00ff */
[----:B------:R-:W-:Y:S02]  /*25700*/  IMAD.MOV.U32 R11, RZ, RZ, RZ ;  /* 0x000000ffff0b7224 */ /* 0x000fe400078e00ff */
[----:B------:R-:W-:-:S07]  /*25710*/  IMAD.MOV.U32 R15, RZ, RZ, -0x1 ;  /* 0xffffffffff0f7424 */ /* 0x000fce00078e00ff */
[----:B012---:R-:W-:Y:S05]  /*25720*/  WARPSYNC.COLLECTIVE R15, `(.L_x_1860) ;  /* 0x000000000f087348 */ /* 0x007fea0003c00000 */
[----:B------:R3:W4:Y:S02]  /*25730*/  SHFL.UP P6, R14, R13, R12, R11 ;  /* 0x0400000c0d0e7389 */ /* 0x00072400000c000b */
[----:B01234-:R-:W-:Y:S01]  /*25740*/  ENDCOLLECTIVE ;  /* 0x000000000000791b */ /* 0x01ffe20003800000 */
.L_x_1860:
[----:B------:R-:W-:Y:S05]  /*25750*/  BSYNC B0 ;  /* 0x0000000000007941 */ /* 0x000fea0003800000 */
.L_x_1859:
        /* <DEDUP_REMOVED lines=10> */
.L_x_1861:
        /* <DEDUP_REMOVED lines=8> */
.L_x_1862:
        /* <DEDUP_REMOVED lines=8> */
.L_x_1863:
        /* <DEDUP_REMOVED lines=8> */
.L_x_1864:
        /* <DEDUP_REMOVED lines=8> */
.L_x_1865:
[----:B------:R-:W-:Y:S05]  /*25a00*/  BRA `(.L_x_1866) ;  /* 0xffffffcc00687947 */ /* 0x000fea000383ffff */
.L_x_1701:
[----:B------:R-:W-:Y:S01]  /*25a10*/  BSSY B0, `(.L_x_1867) ;  /* 0x0000006000007945 */ /* 0x000fe20003800000 */
[----:B------:R-:W-:Y:S01]  /*25a20*/  PLOP3.LUT P6, PT, P6, PT, PT, 0x8, 0x0 ;  /* 0x000000000000781c */ /* 0x000fe200037ce170 */
[----:B------:R-:W-:-:S12]  /*25a30*/  IMAD.MOV.U32 R15, RZ, RZ, -0x1 ;  /* 0xffffffffff0f7424 */ /* 0x000fd800078e00ff */
[----:B0-2---:R-:W-:Y:S05]  /*25a40*/  WARPSYNC.COLLECTIVE R15, `(.L_x_1868) ;  /* 0x000000000f087348 */ /* 0x005fea0003c00000 */
[----:B------:R-:W-:Y:S01]  /*25a50*/  VOTE.ANY R14, PT, P6 ;  /* 0x00000000000e7806 */ /* 0x000fe200030e0100 */
[----:B0-2---:R-:W-:Y:S06]  /*25a60*/  ENDCOLLECTIVE ;  /* 0x000000000000791b */ /* 0x005fec0003800000 */
.L_x_1868:
[----:B------:R-:W-:Y:S05]  /*25a70*/  BSYNC B0 ;  /* 0x0000000000007941 */ /* 0x000fea0003800000 */
.L_x_1867:
        /* <DEDUP_REMOVED lines=9> */
.L_x_1869:
[----:B------:R-:W-:Y:S01]  /*25b10*/  IMAD.MOV.U32 R17, RZ, RZ, R14 ;  /* 0x000000ffff117224 */ /* 0x000fe200078e000e */
[----:B------:R-:W-:Y:S06]  /*25b20*/  BRA `(.L_x_1870) ;  /* 0xffffffcc00587947 */ /* 0x000fec000383ffff */
.L_x_1703:
[----:B------:R-:W-:Y:S01]  /*25b30*/  BSSY B0, `(.L_x_1871) ;  /* 0x0000007000007945 */ /* 0x000fe20003800000 */
[----:B------:R-:W-:Y:S02]  /*25b40*/  IMAD.MOV.U32 R13, RZ, RZ, R2 ;  /* 0x000000ffff0d7224 */ /* 0x000fe400078e0002 */
[----:B------:R-:W-:Y:S02]  /*25b50*/  IMAD.MOV.U32 R11, RZ, RZ, 0x1f ;  /* 0x0000001fff0b7424 */ /* 0x000fe400078e00ff */
[----:B------:R-:W-:-:S07]  /*25b60*/  IMAD.MOV.U32 R15, RZ, RZ, -0x1 ;  /* 0xffffffffff0f7424 */ /* 0x000fce00078e00ff */
[----:B0123--:R-:W-:Y:S05]  /*25b70*/  WARPSYNC.COLLECTIVE R15, `(.L_x_1872) ;  /* 0x000000000f087348 */ /* 0x00ffea0003c00000 */
[----:B------:R4:W0:Y:S02]  /*25b80*/  SHFL.IDX P6, R14, R13, R12, R11 ;  /* 0x0000000c0d0e7389 */ /* 0x00082400000c000b */
[----:B01234-:R-:W-:Y:S01]  /*25b90*/  ENDCOLLECTIVE ;  /* 0x000000000000791b */ /* 0x01ffe20003800000 */
.L_x_1872:
[----:B------:R-:W-:Y:S05]  /*25ba0*/  BSYNC B0 ;  /* 0x0000000000007941 */ /* 0x000fea0003800000 */
.L_x_1871:
[----:B------:R-:W-:Y:S01]  /*25bb0*/  IMAD.MOV.U32 R7, RZ, RZ, R14 ;  /* 0x000000ffff077224 */ /* 0x000fe200078e000e */
[----:B------:R-:W-:Y:S06]  /*25bc0*/  BRA `(.L_x_1702) ;  /* 0xffffffcc004c7947 */ /* 0x000fec000383ffff */
.L_x_1707:
[----:B-1----:R1:W3:Y:S02]  /*25bd0*/  SYNCS.PHASECHK.TRANS64.TRYWAIT P0, [R0+URZ+0x28820], R3 ;  /* 0x02882003000075a7 */ /* 0x0022e4000800017f */
[----:B---3--:R-:W-:Y:S05]  /*25be0*/  @!P0 NANOSLEEP.SYNCS 0x989680 ;  /* 0x009896800000895d */ /* 0x008fea0003900000 */
[----:B------:R-:W3:Y:S02]  /*25bf0*/  @!P0 SYNCS.PHASECHK.TRANS64 P0, [R0+URZ+0x28820], R3 ;  /* 0x02882003000085a7 */ /* 0x000ee4000800007f */
[----:B---3--:R-:W-:Y:S05]  /*25c00*/  @!P0 BRA `(.L_x_1707) ;  /* 0xfffffffc00f08947 */ /* 0x008fea000383ffff */
[----:B------:R-:W-:Y:S05]  /*25c10*/  BRA `(.L_x_1873) ;  /* 0xffffffd000c07947 */ /* 0x000fea000383ffff */
.L_x_1708:
[----:B------:R-:W3:Y:S01]  /*25c20*/  S2R R2, SR_TID.X ;  /* 0x0000000000027919 */ /* 0x000ee20000002100 */
[----:B------:R-:W-:Y:S01]  /*25c30*/  BSSY B0, `(.L_x_1874) ;  /* 0x000000a000007945 */ /* 0x000fe20003800000 */
[----:B------:R-:W-:Y:S02]  /*25c40*/  IMAD.MOV.U32 R12, RZ, RZ, RZ ;  /* 0x000000ffff0c7224 */ /* 0x000fe400078e00ff */
[----:B------:R-:W-:Y:S02]  /*25c50*/  IMAD.MOV.U32 R11, RZ, RZ, 0x1f ;  /* 0x0000001fff0b7424 */ /* 0x000fe400078e00ff */
[----:B------:R-:W-:Y:S01]  /*25c60*/  IMAD.MOV.U32 R15, RZ, RZ, -0x1 ;  /* 0xffffffffff0f7424 */ /* 0x000fe200078e00ff */
[----:B---3--:R-:W-:-:S04]  /*25c70*/  SHF.R.U32.HI R2, RZ, 0x5, R2 ;  /* 0x00000005ff027819 */ /* 0x008fc80000011602 */
[----:B------:R-:W-:-:S05]  /*25c80*/  LOP3.LUT R2, R2, 0x3, RZ, 0xc0, !PT ;  /* 0x0000000302027812 */ /* 0x000fca00078ec0ff */
[----:B0-----:R-:W-:-:S07]  /*25c90*/  IMAD.MOV.U32 R13, RZ, RZ, R2 ;  /* 0x000000ffff0d7224 */ /* 0x001fce00078e0002 */
[----:B-12---:R-:W-:Y:S05]  /*25ca0*/  WARPSYNC.COLLECTIVE R15, `(.L_x_1875) ;  /* 0x000000000f087348 */ /* 0x006fea0003c00000 */
[----:B------:R0:W3:Y:S02]  /*25cb0*/  SHFL.IDX P6, R14, R13, R12, R11 ;  /* 0x0000000c0d0e7389 */ /* 0x0000e400000c000b */
[----:B0123--:R-:W-:Y:S01]  /*25cc0*/  ENDCOLLECTIVE ;  /* 0x000000000000791b */ /* 0x00ffe20003800000 */
.L_x_1875:
[----:B------:R-:W-:Y:S05]  /*25cd0*/  BSYNC B0 ;  /* 0x0000000000007941 */ /* 0x000fea0003800000 */
.L_x_1874:
[----:B------:R-:W-:Y:S05]  /*25ce0*/  BRA `(.L_x_1876) ;  /* 0xffffffd000a87947 */ /* 0x000fea000383ffff */
.L_x_1709:
[----:B------:R-:W-:Y:S01]  /*25cf0*/  BSSY B0, `(.L_x_1877) ;  /* 0x0000006000007945 */ /* 0x000fe20003800000 */
[----:B------:R-:W-:-:S07]  /*25d00*/  IMAD.MOV.U32 R15, RZ, RZ, -0x1 ;  /* 0xffffffffff0f7424 */ /* 0x000fce00078e00ff */
[----:B0123--:R-:W-:Y:S05]  /*25d10*/  WARPSYNC.COLLECTIVE R15, `(.L_x_1878) ;  /* 0x000000000f0c7348 */ /* 0x00ffea0003c00000 */
[----:B------:R-:W-:Y:S02]  /*25d20*/  ELECT P6, UR62, PT ;  /* 0x00000000003e782f */ /* 0x000fe400038c0000 */
[----:B------:R-:W-:Y:S01]  /*25d30*/  MOV R14, UR62 ;  /* 0x0000003e000e7c02 */ /* 0x000fe20008000f00 */
[----:B0123--:R-:W-:Y:S10]  /*25d40*/  ENDCOLLECTIVE ;  /* 0x000000000000791b */ /* 0x00fff40003800000 */
.L_x_1878:
[----:B------:R-:W-:Y:S05]  /*25d50*/  BSYNC B0 ;  /* 0x0000000000007941 */ /* 0x000fea0003800000 */
.L_x_1877:
[----:B------:R-:W-:Y:S05]  /*25d60*/  BRA `(.L_x_1879) ;  /* 0xffffffd0009c7947 */ /* 0x000fea000383ffff */
.L_x_1711:
[----:B-1----:R1:W3:Y:S02]  /*25d70*/  SYNCS.PHASECHK.TRANS64.TRYWAIT P0, [R6+URZ], R5 ;  /* 0x00000005060075a7 */ /* 0x0022e4000800017f */
[----:B---3--:R-:W-:Y:S05]  /*25d80*/  @!P0 NANOSLEEP.SYNCS 0x989680 ;  /* 0x009896800000895d */ /* 0x008fea0003900000 */
[----:B------:R-:W3:Y:S02]  /*25d90*/  @!P0 SYNCS.PHASECHK.TRANS64 P0, [R6+URZ], R5 ;  /* 0x00000005060085a7 */ /* 0x000ee4000800007f */
[----:B---3--:R-:W-:Y:S05]  /*25da0*/  @!P0 BRA `(.L_x_1711) ;  /* 0xfffffffc00f08947 */ /* 0x008fea000383ffff */
[----:B------:R-:W-:Y:S05]  /*25db0*/  BRA `(.L_x_1880) ;  /* 0xffffffd000d87947 */ /* 0x000fea000383ffff */
.L_x_1712:
[----:B---3--:R3:W4:Y:S02]  /*25dc0*/  SYNCS.PHASECHK.TRANS64.TRYWAIT P0, [R7+URZ], R2 ;  /* 0x00000002070075a7 */ /* 0x008724000800017f */
[----:B----4-:R-:W-:Y:S05]  /*25dd0*/  @!P0 NANOSLEEP.SYNCS 0x989680 ;  /* 0x009896800000895d */ /* 0x010fea0003900000 */
[----:B------:R-:W4:Y:S02]  /*25de0*/  @!P0 SYNCS.PHASECHK.TRANS64 P0, [R7+URZ], R2 ;  /* 0x00000002070085a7 */ /* 0x000f24000800007f */
[----:B----4-:R-:W-:Y:S05]  /*25df0*/  @!P0 BRA `(.L_x_1712) ;  /* 0xfffffffc00f08947 */ /* 0x010fea000383ffff */
[----:B------:R-:W-:Y:S05]  /*25e00*/  BRA `(.L_x_1881) ;  /* 0xffffffd000cc7947 */ /* 0x000fea000383ffff */
.L_x_1714:
[----:B----4-:R4:W0:Y:S02]  /*25e10*/  SYNCS.PHASECHK.TRANS64.TRYWAIT P0, [R4+URZ], R5 ;  /* 0x00000005040075a7 */ /* 0x010824000800017f */
[----:B0-----:R-:W-:Y:S05]  /*25e20*/  @!P0 NANOSLEEP.SYNCS 0x989680 ;  /* 0x009896800000895d */ /* 0x001fea0003900000 */
[----:B------:R-:W0:Y:S02]  /*25e30*/  @!P0 SYNCS.PHASECHK.TRANS64 P0, [R4+URZ], R5 ;  /* 0x00000005040085a7 */ /* 0x000e24000800007f */
[----:B0-----:R-:W-:Y:S05]  /*25e40*/  @!P0 BRA `(.L_x_1714) ;  /* 0xfffffffc00f08947 */ /* 0x001fea000383ffff */
[----:B------:R-:W-:Y:S05]  /*25e50*/  BRA `(.L_x_1882) ;  /* 0xffffffd000d47947 */ /* 0x000fea000383ffff */
.L_x_1883:
        /* <DEDUP_REMOVED lines=10> */
.L_x_2732:


//--------------------- .text._ZN7cutlass13device_kernelIN5flash11enable_sm90INS1_16FlashAttnFwdSm90INS1_25CollectiveMainloopFwdSm90ILi2EN4cute5tupleIJNS5_1CILi1EEES8_S8_EEENS6_IJNS7_ILi128EEESA_SA_EEELi128ENS_10bfloat16_tEfNS_4arch4Sm90ELb1ELb0ELb0ELb0ELb0ELb0ELb0ELb1ELb1ELb0ELb0ELb0EEENS1_21CollectiveEpilogueFwdISB_S9_SC_SE_Li256ELb0ELb0ELb0ELb0EEENS1_30DynamicPersistentTileSchedulerILi256ELi32ELb0ELb0ELb1EEEEEEEEEvNT_6ParamsE --------------------------
	.section	.text._ZN7cutlass13device_kernelIN5flash11enable_sm90INS1_16FlashAttnFwdSm90INS1_25CollectiveMainloopFwdSm90ILi2EN4cute5tupleIJNS5_1CILi1EEES8_S8_EEENS6_IJNS7_ILi128EEESA_SA_EEELi128ENS_10bfloat16_tEfNS_4arch4Sm90ELb1ELb0ELb0ELb0ELb0ELb0ELb0ELb1ELb1ELb0ELb0ELb0EEENS1_21CollectiveEpilogueFwdISB_S9_SC_SE_Li256ELb0ELb0ELb0ELb0EEENS1_30DynamicPersistentTileSchedulerILi256ELi32ELb0ELb0ELb1EEEEEEEEEvNT_6ParamsE,"ax",@progbits
	.align	128
.text._ZN7cutlass13device_kernelIN5flash11enable_sm90INS1_16FlashAttnFwdSm90INS1_25CollectiveMainloopFwdSm90ILi2EN4cute5tupleIJNS5_1CILi1EEES8_S8_EEENS6_IJNS7_ILi128EEESA_SA_EEELi128ENS_10bfloat16_tEfNS_4arch4Sm90ELb1ELb0ELb0ELb0ELb0ELb0ELb0ELb1ELb1ELb0ELb0ELb0EEENS1_21CollectiveEpilogueFwdISB_S9_SC_SE_Li256ELb0ELb0ELb0ELb0EEENS1_30DynamicPersistentTileSchedulerILi256ELi32ELb0ELb0ELb1EEEEEEEEEvNT_6ParamsE:
        .type           _ZN7cutlass13device_kernelIN5flash11enable_sm90INS1_16FlashAttnFwdSm90INS1_25CollectiveMainloopFwdSm90ILi2EN4cute5tupleIJNS5_1CILi1EEES8_S8_EEENS6_IJNS7_ILi128EEESA_SA_EEELi128ENS_10bfloat16_tEfNS_4arch4Sm90ELb1ELb0ELb0ELb0ELb0ELb0ELb0ELb1ELb1ELb0ELb0ELb0EEENS1_21CollectiveEpilogueFwdISB_S9_SC_SE_Li256ELb0ELb0ELb0ELb0EEENS1_30DynamicPersistentTileSchedulerILi256ELi32ELb0ELb0ELb1EEEEEEEEEvNT_6ParamsE,@function
        .size           _ZN7cutlass13device_kernelIN5flash11enable_sm90INS1_16FlashAttnFwdSm90INS1_25CollectiveMainloopFwdSm90ILi2EN4cute5tupleIJNS5_1CILi1EEES8_S8_EEENS6_IJNS7_ILi128EEESA_SA_EEELi128ENS_10bfloat16_tEfNS_4arch4Sm90ELb1ELb0ELb0ELb0ELb0ELb0ELb0ELb1ELb1ELb0ELb0ELb0EEENS1_21CollectiveEpilogueFwdISB_S9_SC_SE_Li256ELb0ELb0ELb0ELb0EEENS1_30DynamicPersistentTileSchedulerILi256ELi32ELb0ELb0ELb1EEEEEEEEEvNT_6ParamsE,(.L_x_2733 - _ZN7cutlass13device_kernelIN5flash11enable_sm90INS1_16FlashAttnFwdSm90INS1_25CollectiveMainloopFwdSm90ILi2EN4cute5tupleIJNS5_1CILi1EEES8_S8_EEENS6_IJNS7_ILi128EEESA_SA_EEELi128ENS_10bfloat16_tEfNS_4arch4Sm90ELb1ELb0ELb0ELb0ELb0ELb0ELb0ELb1ELb1ELb0ELb0ELb0EEENS1_21CollectiveEpilogueFwdISB_S9_SC_SE_Li256ELb0ELb0ELb0ELb0EEENS1_30DynamicPersistentTileSchedulerILi256ELi32ELb0ELb0ELb1EEEEEEEEEvNT_6ParamsE)
        .other          _ZN7cutlass13device_kernelIN5flash11enable_sm90INS1_16FlashAttnFwdSm90INS1_25CollectiveMainloopFwdSm90ILi2EN4cute5tupleIJNS5_1CILi1EEES8_S8_EEENS6_IJNS7_ILi128EEESA_SA_EEELi128ENS_10bfloat16_tEfNS_4arch4Sm90ELb1ELb0ELb0ELb0ELb0ELb0ELb0ELb1ELb1ELb0ELb0ELb0EEENS1_21CollectiveEpilogueFwdISB_S9_SC_SE_Li256ELb0ELb0ELb0ELb0EEENS1_30DynamicPersistentTileSchedulerILi256ELi32ELb0ELb0ELb1EEEEEEEEEvNT_6ParamsE,@"STO_CUDA_ENTRY STV_DEFAULT"
_ZN7cutlass13device_kernelIN5flash11enable_sm90INS1_16FlashAttnFwdSm90INS1_25CollectiveMainloopFwdSm90ILi2EN4cute5tupleIJNS5_1CILi1EEES8_S8_EEENS6_IJNS7_ILi128EEESA_SA_EEELi128ENS_10bfloat16_tEfNS_4arch4Sm90ELb1ELb0ELb0ELb0ELb0ELb0ELb0ELb1ELb1ELb0ELb0ELb0EEENS1_21CollectiveEpilogueFwdISB_S9_SC_SE_Li256ELb0ELb0ELb0ELb0EEENS1_30DynamicPersistentTileSchedulerILi256ELi32ELb0ELb0ELb1EEEEEEEEEvNT_6ParamsE:
        /* <DEDUP_REMOVED lines=23> */
.L_x_1885:
[----:B------:R-:W-:Y:S05]  /*0170*/  BSYNC B0 ;  /* 0x0000000000007941 */ /* 0x000fea0003800000 */
.L_x_1884:
        /* <DEDUP_REMOVED lines=37> */
.L_x_1886:
        /* <DEDUP_REMOVED lines=22> */
.L_x_1887:
        /* <DEDUP_REMOVED lines=18> */
.L_x_1888:
        /* <DEDUP_REMOVED lines=22> */
.L_x_1889:
        /* <DEDUP_REMOVED lines=22> */
.L_x_1890:
[----:B------:R-:W-:Y:S01]  /*0910*/  PLOP3.LUT P0, PT, PT, PT, UP0, 0x80, 0x0 ;  /* 0x000000000000781c */ /* 0x000fe20003f0f008 */
[----:B------:R-:W-:Y:S01]  /*0920*/  UMOV UR60, 0x1 ;  /* 0x00000001003c7882 */ /* 0x000fe20000000000 */
[----:B------:R-:W-:Y:S01]  /*0930*/  NOP ;  /* 0x0000000000007918 */ /* 0x000fe20000000000 */
[----:B------:R-:W-:Y:S01]  /*0940*/  USEL UR60, UR60, 0x2, !UP0 ;  /* 0x000000023c3c7887 */ /* 0x000fe2000c000000 */
[----:B------:R-:W-:Y:S01]  /*0950*/  ULDC.64 UR52, c[0x0][0x208] ;  /* 0x0000820000347ab9 */ /* 0x000fe20000000a00 */
[----:B-123--:R-:W-:Y:S08]  /*0960*/  BAR.SYNC.DEFER_BLOCKING 0x0 ;  /* 0x0000000000007b1d */ /* 0x00eff00000010000 */
[----:B------:R-:W-:Y:S05]  /*0970*/  @!P0 BRA `(.L_x_1891) ;  /* 0x0000009800688947 */ /* 0x000fea0003800000 */
.L_x_1892:
        /* <DEDUP_REMOVED lines=48> */
[----:B------:R-:W-:Y:S01]  /*0c80*/  LOP3.LUT R2, R2, 0x3fffffe, RZ, 0xc0, !PT ;  /* 0x03fffffe02027812 */ /* 0x000fe200078ec0ff */
[----:B------:R-:W-:Y:S01]  /*0c90*/  IMAD.U32 R16, RZ, RZ, UR4 ;  /* 0x00000004ff107e24 */ /* 0x000fe2000f8e00ff */
[----:B------:R-:W-:Y:S01]  /*0ca0*/  LEA.HI R0, R0, R189, RZ, 0x3 ;  /* 0x000000bd00007211 */ /* 0x000fe200078f18ff */
[----:B------:R-:W-:Y:S01]  /*0cb0*/  IMAD.U32 R17, RZ, RZ, UR5 ;  /* 0x00000005ff117e24 */ /* 0x000fe2000f8e00ff */
[----:B------:R-:W-:Y:S01]  /*0cc0*/  LOP3.LUT R9, R9, 0xfffffff8, RZ, 0xc0, !PT ;  /* 0xfffffff809097812 */ /* 0x000fe200078ec0ff */
[----:B------:R-:W-:Y:S01]  /*0cd0*/  IMAD.IADD R22, R187, 0x1, -R2 ;  /* 0x00000001bb167824 */ /* 0x000fe200078e0a02 */
[----:B------:R-:W-:Y:S01]  /*0ce0*/  LEA.HI R7, R7, R186, RZ, 0x5 ;  /* 0x000000ba07077211 */ /* 0x000fe200078f28ff */
[----:B------:R-:W-:Y:S01]  /*0cf0*/  IMAD.SHL.U32 R3, R3, 0x8, RZ ;  /* 0x0000000803037824 */ /* 0x000fe200078e00ff */
[----:B------:R-:W-:Y:S01]  /*0d00*/  LOP3.LUT R2, R0, 0x1ffffff8, RZ, 0xc0, !PT ;  /* 0x1ffffff800027812 */ /* 0x000fe200078ec0ff */
[----:B------:R-:W-:Y:S01]  /*0d10*/  IMAD.IADD R4, R4, 0x1, -R9 ;  /* 0x0000000104047824 */ /* 0x000fe200078e0a09 */
[----:B------:R-:W-:Y:S01]  /*0d20*/  SHF.R.S32.HI R7, RZ, 0x5, R7 ;  /* 0x00000005ff077819 */ /* 0x000fe20000011407 */
[----:B------:R-:W-:Y:S01]  /*0d30*/  IMAD.WIDE R16, R3, 0x2, R16 ;  /* 0x0000000203107825 */ /* 0x000fe200078e0210 */
[----:B------:R-:W-:Y:S01]  /*0d40*/  LOP3.LUT R3, R6, 0x7ffffffc, RZ, 0xc0, !PT ;  /* 0x7ffffffc06037812 */ /* 0x000fe200078ec0ff */
[----:B------:R-:W-:Y:S01]  /*0d50*/  UMOV UR4, UR7 ;  /* 0x0000000700047c82 */ /* 0x000fe20008000000 */
[----:B------:R-:W-:Y:S01]  /*0d60*/  SHF.R.S32.HI R184, RZ, 0x3, R0 ;  /* 0x00000003ffb87819 */ /* 0x000fe20000011400 */
[----:B------:R-:W-:-:S02]  /*0d70*/  IMAD.IADD R2, R189, 0x1, -R2 ;  /* 0x00000001bd027824 */ /* 0x000fc400078e0a02 */
[----:B------:R-:W-:Y:S02]  /*0d80*/  IMAD R7, R7, 0x10, R4 ;  /* 0x0000001007077824 */ /* 0x000fe400078e0204 */
[----:B------:R-:W-:Y:S02]  /*0d90*/  IMAD.SHL.U32 R18, R2, 0x8, RZ ;  /* 0x0000000802127824 */ /* 0x000fe400078e00ff */
[----:B------:R-:W-:Y:S02]  /*0da0*/  IMAD R22, R22, 0x40, R7 ;  /* 0x0000004016167824 */ /* 0x000fe400078e0207 */
[----:B------:R-:W-:-:S07]  /*0db0*/  IMAD.IADD R2, R186, 0x1, -R3 ;  /* 0x00000001ba027824 */ /* 0x000fce00078e0a03 */
.L_x_1939:
        /* <DEDUP_REMOVED lines=20> */
.L_x_1893:
[----:B------:R-:W-:Y:S01]  /*0f00*/  ULDC UR6, c[0x0][0xdc4] ;  /* 0x0003710000067ab9 */ /* 0x000fe20000000800 */
[----:B------:R-:W-:Y:S01]  /*0f10*/  UMOV UR46, UR7 ;  /* 0x00000007002e7c82 */ /* 0x000fe20008000000 */
[----:B------:R-:W-:-:S11]  /*0f20*/  UISETP.NE.AND UP0, UPT, UR6, 0x1, UPT ;  /* 0x000000010600788c */ /* 0x000fd6000bf05270 */
[----:B------:R-:W-:Y:S02]  /*0f30*/  @UP0 ULDC.64 UR10, c[0x0][0xdc8] ;  /* 0x00037200000a0ab9 */ /* 0x000fe40000000a00 */
[----:B------:R-:W-:-:S04]  /*0f40*/  UIMAD.WIDE.U32 UR4, UR7, UR10, URZ ;  /* 0x0000000a070472a5 */ /* 0x000fc8000f8e003f */
[----:B------:R-:W-:-:S04]  /*0f50*/  @UP0 USHF.R.U32.HI UR46, URZ, UR11, UR5 ;  /* 0x0000000b3f2e0299 */ /* 0x000fc80008011605 */
[----:B------:R-:W-:-:S12]  /*0f60*/  UIMAD UR4, UR46, UR6, URZ ;  /* 0x000000062e0472a4 */ /* 0x000fd8000f8e023f */
.L_x_1894:
[----:B------:R-:W-:Y:S01]  /*0f70*/  ULOP3.LUT UR5, URZ, UR46, URZ, 0x33, !UPT ;  /* 0x0000002e3f057292 */ /* 0x000fe2000f8e333f */
[----:B------:R-:W-:Y:S01]  /*0f80*/  PLOP3.LUT P0, PT, PT, PT, PT, 0x80, 0x0 ;  /* 0x000000000000781c */ /* 0x000fe20003f0f070 */
[----:B------:R-:W-:Y:S01]  /*0f90*/  ULDC.64 UR10, c[0x0][0x3f8] ;  /* 0x0000fe00000a7ab9 */ /* 0x000fe20000000a00 */
[----:B------:R-:W-:Y:S01]  /*0fa0*/  ULDC UR6, c[0x0][0xdac] ;  /* 0x00036b0000067ab9 */ /* 0x000fe20000000800 */
[----:B------:R-:W-:Y:S01]  /*0fb0*/  UISETP.NE.U32.AND UP0, UPT, UR10, URZ, UPT ;  /* 0x0000003f0a00728c */ /* 0x000fe2000bf05070 */
[----:B------:R-:W-:Y:S01]  /*0fc0*/  IMAD.MOV.U32 R3, RZ, RZ, RZ ;  /* 0x000000ffff037224 */ /* 0x000fe200078e00ff */
[----:B------:R-:W-:Y:S01]  /*0fd0*/  UIADD3 UR5, UR5, UR6, URZ ;  /* 0x0000000605057290 */ /* 0x000fe2000fffe03f */
[----:B------:R-:W-:Y:S01]  /*0fe0*/  CS2R R20, SRZ ;  /* 0x0000000000147805 */ /* 0x000fe2000001ff00 */
[----:B------:R-:W-:Y:S01]  /*0ff0*/  UISETP.NE.AND.EX UP0, UPT, UR11, URZ, UPT, UP0 ;  /* 0x0000003f0b00728c */ /* 0x000fe2000bf05300 */
[----:B------:R-:W-:Y:S01]  /*1000*/  IMAD.MOV.U32 R151, RZ, RZ, RZ ;  /* 0x000000ffff977224 */ /* 0x000fe200078e00ff */
[----:B------:R-:W-:Y:S01]  /*1010*/  USHF.L.U32 UR42, UR5, 0x7, URZ ;  /* 0x00000007052a7899 */ /* 0x000fe2000800063f */
[----:B------:R-:W-:Y:S01]  /*1020*/  IMAD.MOV.U32 R0, RZ, RZ, RZ ;  /* 0x000000ffff007224 */ /* 0x000fe200078e00ff */
[----:B------:R-:W-:Y:S01]  /*1030*/  ULDC UR39, c[0x0][0x404] ;  /* 0x0001010000277ab9 */ /* 0x000fe20000000800 */
[----:B------:R-:W-:Y:S01]  /*1040*/  ULDC UR9, c[0x0][0x288] ;  /* 0x0000a20000097ab9 */ /* 0x000fe20000000800 */
[----:B------:R-:W-:Y:S01]  /*1050*/  UIADD3 UR4, UR7, -UR4, URZ ;  /* 0x8000000407047290 */ /* 0x000fe2000fffe03f */
[----:B------:R-:W-:Y:S01]  /*1060*/  CS2R R30, SRZ ;  /* 0x00000000001e7805 */ /* 0x000fe2000001ff00 */
[----:B------:R-:W-:Y:S01]  /*1070*/  USEL UR39, UR39, 0x1, UP0 ;  /* 0x0000000127277887 */ /* 0x000fe20008000000 */
[----:B------:R-:W-:Y:S01]  /*1080*/  CS2R R32, SRZ ;  /* 0x0000000000207805 */ /* 0x000fe2000001ff00 */
[----:B------:R-:W-:Y:S01]  /*1090*/  UIADD3 UR5, UR42, 0xff, -UR9 ;  /* 0x000000ff2a057890 */ /* 0x000fe2000fffe809 */
[----:B------:R-:W-:Y:S01]  /*10a0*/  CS2R R34, SRZ ;  /* 0x0000000000227805 */ /* 0x000fe2000001ff00 */
[----:B------:R-:W-:Y:S01]  /*10b0*/  ULDC UR10, c[0x0][0xdc4] ;  /* 0x00037100000a7ab9 */ /* 0x000fe20000000800 */
[----:B------:R-:W-:Y:S01]  /*10c0*/  ULDC UR7, c[0x0][0x2e0] ;  /* 0x0000b80000077ab9 */ /* 0x000fe20000000800 */
[----:B------:R-:W-:Y:S01]  /*10d0*/  UIMAD UR10, UR8, UR10, UR4 ;  /* 0x0000000a080a72a4 */ /* 0x000fe2000f8e0204 */
[----:B------:R-:W-:Y:S01]  /*10e0*/  CS2R R36, SRZ ;  /* 0x0000000000247805 */ /* 0x000fe2000001ff00 */
[----:B------:R-:W-:Y:S01]  /*10f0*/  UIMAD UR4, UR39, UR7, 0x7f ;  /* 0x0000007f270474a4 */ /* 0x000fe2000f8e0207 */
[----:B------:R-:W-:Y:S01]  /*1100*/  CS2R R38, SRZ ;  /* 0x0000000000267805 */ /* 0x000fe2000001ff00 */
[----:B------:R-:W-:Y:S01]  /*1110*/  UIMAD UR6, UR39, UR7, UR5 ;  /* 0x00000007270672a4 */ /* 0x000fe2000f8e0205 */
[----:B------:R-:W-:Y:S01]  /*1120*/  CS2R R40, SRZ ;  /* 0x0000000000287805 */ /* 0x000fe2000001ff00 */
[----:B------:R-:W-:Y:S01]  /*1130*/  USHF.R.S32.HI UR5, URZ, 0x1f, UR4 ;  /* 0x0000001f3f057899 */ /* 0x000fe20008011404 */
[----:B------:R-:W-:Y:S01]  /*1140*/  CS2R R42, SRZ ;  /* 0x00000000002a7805 */ /* 0x000fe2000001ff00 */
[----:B------:R-:W-:Y:S01]  /*1150*/  USHF.R.S32.HI UR7, URZ, 0x1f, UR6 ;  /* 0x0000001f3f077899 */ /* 0x000fe20008011406 */
[----:B------:R-:W-:Y:S01]  /*1160*/  CS2R R44, SRZ ;  /* 0x00000000002c7805 */ /* 0x000fe2000001ff00 */
[----:B------:R-:W-:Y:S01]  /*1170*/  ULEA.HI UR5, UR5, UR4, URZ, 0x7 ;  /* 0x0000000405057291 */ /* 0x000fe2000f8f383f */
[----:B------:R-:W-:Y:S01]  /*1180*/  CS2R R46, SRZ ;  /* 0x00000000002e7805 */ /* 0x000fe2000001ff00 */
[----:B------:R-:W-:Y:S01]  /*1190*/  ULEA.HI UR7, UR7, UR6, URZ, 0x7 ;  /* 0x0000000607077291 */ /* 0x000fe2000f8f383f */
[----:B------:R-:W-:Y:S01]  /*11a0*/  CS2R R48, SRZ ;  /* 0x0000000000307805 */ /* 0x000fe2000001ff00 */
[----:B------:R-:W-:Y:S01]  /*11b0*/  USHF.R.S32.HI UR40, URZ, 0x7, UR5 ;  /* 0x000000073f287899 */ /* 0x000fe20008011405 */
[----:B------:R-:W-:Y:S01]  /*11c0*/  CS2R R50, SRZ ;  /* 0x0000000000327805 */ /* 0x000fe2000001ff00 */
[----:B------:R-:W-:Y:S01]  /*11d0*/  USHF.R.S32.HI UR7, URZ, 0x7, UR7 ;  /* 0x000000073f077899 */ /* 0x000fe20008011407 */
[----:B------:R-:W-:Y:S01]  /*11e0*/  CS2R R52, SRZ ;  /* 0x0000000000347805 */ /* 0x000fe2000001ff00 */
[----:B------:R-:W-:Y:S01]  /*11f0*/  ULDC UR43, c[0x0][0xdb8] ;  /* 0x00036e00002b7ab9 */ /* 0x000fe20000000800 */
[----:B------:R-:W-:Y:S01]  /*1200*/  UMOV UR44, UR10 ;  /* 0x0000000a002c7c82 */ /* 0x000fe20008000000 */
[----:B------:R-:W-:Y:S01]  /*1210*/  UISETP.LT.AND UP0, UPT, UR40, UR7, UPT ;  /* 0x000000072800728c */ /* 0x000fe2000bf01270 */
[----:B------:R-:W-:Y:S01]  /*1220*/  CS2R R54, SRZ ;  /* 0x0000000000367805 */ /* 0x000fe2000001ff00 */
[----:B------:R-:W-:Y:S01]  /*1230*/  UISETP.NE.AND UP1, UPT, UR43, 0x1, UPT ;  /* 0x000000012b00788c */ /* 0x000fe2000bf25270 */
[----:B------:R-:W-:Y:S01]  /*1240*/  CS2R R56, SRZ ;  /* 0x0000000000387805 */ /* 0x000fe2000001ff00 */
[----:B------:R-:W-:Y:S01]  /*1250*/  USEL UR40, UR40, UR7, UP0 ;  /* 0x0000000728287287 */ /* 0x000fe20008000000 */
[----:B------:R-:W-:-:S02]  /*1260*/  CS2R R58, SRZ ;  /* 0x00000000003a7805 */ /* 0x000fc4000001ff00 */
[----:B------:R-:W-:Y:S02]  /*1270*/  CS2R R60, SRZ ;  /* 0x00000000003c7805 */ /* 0x000fe4000001ff00 */
[----:B------:R-:W-:Y:S01]  /*1280*/  CS2R R62, SRZ ;  /* 0x00000000003e7805 */ /* 0x000fe2000001ff00 */
[----:B------:R-:W-:Y:S01]  /*1290*/  UISETP.GE.AND UP0, UPT, UR40, 0x1, UPT ;  /* 0x000000012800788c */ /* 0x000fe2000bf06270 */
[----:B------:R-:W-:Y:S02]  /*12a0*/  CS2R R64, SRZ ;  /* 0x0000000000407805 */ /* 0x000fe4000001ff00 */
[----:B------:R-:W-:Y:S02]  /*12b0*/  CS2R R66, SRZ ;  /* 0x0000000000427805 */ /* 0x000fe4000001ff00 */
[----:B------:R-:W-:Y:S02]  /*12c0*/  CS2R R68, SRZ ;  /* 0x0000000000447805 */ /* 0x000fe4000001ff00 */
[----:B------:R-:W-:Y:S01]  /*12d0*/  CS2R R70, SRZ ;  /* 0x0000000000467805 */ /* 0x000fe2000001ff00 */
[----:B------:R-:W-:Y:S01]  /*12e0*/  @UP1 ULDC UR8, c[0x0][0xdbc] ;  /* 0x00036f0000081ab9 */ /* 0x000fe20000000800 */
[----:B------:R-:W-:Y:S01]  /*12f0*/  PLOP3.LUT P1, PT, PT, PT, UP0, 0x80, 0x0 ;  /* 0x000000000000781c */ /* 0x000fe20003f2f008 */
[----:B------:R-:W-:Y:S01]  /*1300*/  UIMAD.WIDE.U32 UR4, UR10, UR8, URZ ;  /* 0x000000080a0472a5 */ /* 0x000fe2000f8e003f */
[----:B------:R-:W-:Y:S01]  /*1310*/  CS2R R72, SRZ ;  /* 0x0000000000487805 */ /* 0x000fe2000001ff00 */
[----:B------:R-:W-:Y:S01]  /*1320*/  @UP1 ULDC UR6, c[0x0][0xdc0] ;  /* 0x0003700000061ab9 */ /* 0x000fe20000000800 */
[----:B------:R-:W-:Y:S01]  /*1330*/  CS2R R74, SRZ ;  /* 0x00000000004a7805 */ /* 0x000fe2000001ff00 */
[----:B------:R-:W-:Y:S01]  /*1340*/  @UP1 USHF.R.U32.HI UR44, URZ, UR6, UR5 ;  /* 0x000000063f2c1299 */ /* 0x000fe20008011605 */
[----:B------:R-:W-:-:S02]  /*1350*/  CS2R R76, SRZ ;  /* 0x00000000004c7805 */ /* 0x000fc4000001ff00 */
[----:B------:R-:W-:Y:S02]  /*1360*/  CS2R R8, SRZ ;  /* 0x0000000000087805 */ /* 0x000fe4000001ff00 */
[----:B------:R-:W-:Y:S01]  /*1370*/  CS2R R78, SRZ ;  /* 0x00000000004e7805 */ /* 0x000fe2000001ff00 */
[----:B------:R-:W-:Y:S01]  /*1380*/  UIADD3 UR4, -UR44, URZ, URZ ;  /* 0x0000003f2c047290 */ /* 0x000fe2000fffe13f */
[----:B------:R-:W-:Y:S01]  /*1390*/  IMAD.MOV.U32 R80, RZ, RZ, RZ ;  /* 0x000000ffff507224 */ /* 0x000fe200078e00ff */
[----:B------:R-:W-:Y:S01]  /*13a0*/  CS2R R6, SRZ ;  /* 0x0000000000067805 */ /* 0x000fe2000001ff00 */
[----:B------:R-:W-:Y:S01]  /*13b0*/  IMAD.MOV.U32 R82, RZ, RZ, RZ ;  /* 0x000000ffff527224 */ /* 0x000fe200078e00ff */
[----:B------:R-:W-:Y:S01]  /*13c0*/  UIMAD UR43, UR43, UR4, UR10 ;  /* 0x000000042b2b72a4 */ /* 0x000fe2000f8e020a */
[----:B------:R-:W-:Y:S02]  /*13d0*/  CS2R R10, SRZ ;  /* 0x00000000000a7805 */ /* 0x000fe4000001ff00 */
[----:B------:R-:W-:Y:S01]  /*13e0*/  CS2R R12, SRZ ;  /* 0x00000000000c7805 */ /* 0x000fe2000001ff00 */
[----:B------:R-:W-:Y:S01]  /*13f0*/  IMAD.MOV.U32 R15, RZ, RZ, RZ ;  /* 0x000000ffff0f7224 */ /* 0x000fe200078e00ff */
[----:B------:R-:W-:Y:S07]  /*1400*/  @!P1 BRA `(.L_x_1895) ;  /* 0x0000007c002c9947 */ /* 0x000fee0003800000 */
        /* <DEDUP_REMOVED lines=28> */
.L_x_1896:
        /* <DEDUP_REMOVED lines=9> */
.L_x_1998:
[----:B------:R-:W-:Y:S05]  /*1660*/  @!P0 BRA `(.L_x_1898) ;  /* 0x0000000000048947 */ /* 0x000fea0003800000 */
[----:B------:R-:W-:Y:S01]  /*1670*/  BPT.TRAP 0x1 ;  /* 0x000000040000795c */ /* 0x000fe20000300000 */
.L_x_1898:
[----:B-1----:R-:W-:Y:S02]  /*1680*/  IMAD.U32 R3, RZ, RZ, UR37 ;  /* 0x00000025ff037e24 */ /* 0x002fe4000f8e00ff */
[----:B------:R-:W-:-:S03]  /*1690*/  IMAD.U32 R0, RZ, RZ, UR36 ;  /* 0x00000024ff007e24 */ /* 0x000fc6000f8e00ff */
[----:B------:R-:W-:Y:S02]  /*16a0*/  LEA R3, R3, UR38, 0x3 ;  /* 0x0000002603037c11 */ /* 0x000fe4000f8e18ff */
[----:B------:R-:W-:-:S04]  /*16b0*/  SHF.L.U32 R0, R0, 0x1f, RZ ;  /* 0x0000001f00007819 */ /* 0x000fc800000006ff */
[----:B------:R1:W2:Y:S01]  /*16c0*/  SYNCS.PHASECHK.TRANS64.TRYWAIT P2, [R3+URZ+0x28830], R0 ;  /* 0x02883000030075a7 */ /* 0x0002a2000804017f */
[----:B------:R-:W-:Y:S05]  /*16d0*/  @!P0 BRA `(.L_x_1899) ;  /* 0x0000000000048947 */ /* 0x000fea0003800000 */
[----:B------:R-:W-:Y:S01]  /*16e0*/  BPT.TRAP 0x1 ;  /* 0x000000040000795c */ /* 0x000fe20000300000 */
.L_x_1899:
[----:B------:R-:W3:Y:S01]  /*16f0*/  S2R R4, SR_TID.X ;  /* 0x0000000000047919 */ /* 0x000ee20000002100 */
[----:B------:R-:W-:Y:S01]  /*1700*/  IMAD.MOV.U32 R151, RZ, RZ, RZ ;  /* 0x000000ffff977224 */ /* 0x000fe200078e00ff */
[----:B---3--:R-:W-:Y:S01]  /*1710*/  LOP3.LUT P1, RZ, R4, 0x7f, RZ, 0xc0, !PT ;  /* 0x0000007f04ff7812 */ /* 0x008fe2000782c0ff */
[----:B--2---:R-:W-:-:S12]  /*1720*/  @P2 BRA `(.L_x_1900) ;  /* 0x0000000000082947 */ /* 0x004fd80003800000 */
[----:B------:R-:W2:Y:S02]  /*1730*/  SYNCS.PHASECHK.TRANS64.TRYWAIT P2, [R3+URZ+0x28830], R0 ;  /* 0x02883000030075a7 */ /* 0x000ea4000804017f */
[----:B--2---:R-:W-:Y:S05]  /*1740*/  @!P2 BRA `(.L_x_1901) ;  /* 0x000000b8005ca947 */ /* 0x004fea0003800000 */
.L_x_1900:
[----:B------:R-:W-:Y:S05]  /*1750*/  WARPSYNC.ALL ;  /* 0x0000000000007948 */ /* 0x000fea0003800000 */
[----:B------:R-:W-:Y:S01]  /*1760*/  UIADD3 UR4, UR38, 0x18400, URZ ;  /* 0x0001840026047890 */ /* 0x000fe2000fffe03f */
[----:B------:R-:W-:Y:S01]  /*1770*/  WARPGROUP.ARRIVE ;  /* 0x00000000000079c5 */ /* 0x000fe20000000000 */
[----:B------:R-:W-:Y:S01]  /*1780*/  ULOP3.LUT UR48, UR48, 0x10000, URZ, 0xfc, !UPT ;  /* 0x0001000030307892 */ /* 0x000fe2000f8efc3f */
[----:B------:R-:W-:Y:S01]  /*1790*/  VIADD R6, R22, UR42 ;  /* 0x0000002a16067c36 */ /* 0x000fe20008000000 */
[----:B------:R-:W-:Y:S01]  /*17a0*/  USHF.R.U32.HI UR4, URZ, 0x4, UR4 ;  /* 0x000000043f047899 */ /* 0x000fe20008011604 */
[----:B-12---:R-:W-:Y:S01]  /*17b0*/  @!P1 VIADD R3, R3, 0x28840 ;  /* 0x0002884003039836 */ /* 0x006fe20000000000 */
[----:B------:R-:W-:Y:S01]  /*17c0*/  UMOV UR49, 0x40000040 ;  /* 0x4000004000317882 */ /* 0x000fe20000000000 */
[----:B------:R-:W-:Y:S01]  /*17d0*/  UMOV UR51, 0x40000040 ;  /* 0x4000004000337882 */ /* 0x000fe20000000000 */
[----:B------:R-:W-:Y:S01]  /*17e0*/  ULOP3.LUT UR4, UR4, 0x3fff, URZ, 0xc0, !UPT ;  /* 0x00003fff04047892 */ /* 0x000fe2000f8ec03f */
[----:B------:R-:W-:Y:S01]  /*17f0*/  IMAD.MOV.U32 R150, RZ, RZ, R151 ;  /* 0x000000ffff967224 */ /* 0x000fe200078e0097 */
[----:B------:R-:W-:Y:S01]  /*1800*/  UIADD3 UR8, UR48, 0x2, URZ ;  /* 0x0000000230087890 */ /* 0x000fe2000fffe03f */
[----:B------:R-:W-:Y:S01]  /*1810*/  @!P1 PRMT R3, RZ, 0x654, R3 ;  /* 0x00000654ff039816 */ /* 0x000fe20000000003 */
[----:B------:R-:W-:Y:S01]  /*1820*/  ULOP3.LUT UR4, UR4, 0x10000, URZ, 0xfc, !UPT ;  /* 0x0001000004047892 */ /* 0x000fe2000f8efc3f */
[--C-:B------:R-:W-:Y:S01]  /*1830*/  IMAD.MOV.U32 R149, RZ, RZ, R151.reuse ;  /* 0x000000ffff957224 */ /* 0x100fe200078e0097 */
[----:B------:R-:W-:Y:S01]  /*1840*/  UMOV UR9, 0x40000040 ;  /* 0x4000004000097882 */ /* 0x000fe20000000000 */
[----:B------:R-:W-:Y:S01]  /*1850*/  UMOV UR11, 0x40000040 ;  /* 0x40000040000b7882 */ /* 0x000fe20000000000 */
[----:B------:R-:W-:Y:S01]  /*1860*/  ULEA UR50, UR37, UR4, 0xb ;  /* 0x0000000425327291 */ /* 0x000fe2000f8e583f */
[--C-:B------:R-:W-:Y:S01]  /*1870*/  IMAD.MOV.U32 R148, RZ, RZ, R151.reuse ;  /* 0x000000ffff947224 */ /* 0x100fe200078e0097 */
[----:B------:R-:W-:Y:S01]  /*1880*/  UIADD3 UR12, UR48, 0x4, URZ ;  /* 0x00000004300c7890 */ /* 0x000fe2000fffe03f */
[--C-:B------:R-:W-:Y:S01]  /*1890*/  IMAD.MOV.U32 R147, RZ, RZ, R151.reuse ;  /* 0x000000ffff937224 */ /* 0x100fe200078e0097 */
[----:B------:R-:W-:Y:S01]  /*18a0*/  UIADD3 UR10, UR50, 0x2, URZ ;  /* 0x00000002320a7890 */ /* 0x000fe2000fffe03f */
[--C-:B------:R-:W-:Y:S01]  /*18b0*/  IMAD.MOV.U32 R146, RZ, RZ, R151.reuse ;  /* 0x000000ffff927224 */ /* 0x100fe200078e0097 */
[----:B------:R-:W-:Y:S01]  /*18c0*/  UIADD3 UR14, UR50, 0x4, URZ ;  /* 0x00000004320e7890 */ /* 0x000fe2000fffe03f */
[--C-:B------:R-:W-:Y:S01]  /*18d0*/  IMAD.MOV.U32 R145, RZ, RZ, R151.reuse ;  /* 0x000000ffff917224 */ /* 0x100fe200078e0097 */
[----:B------:R-:W-:Y:S01]  /*18e0*/  UMOV UR13, 0x40000040 ;  /* 0x40000040000d7882 */ /* 0x000fe20000000000 */
[----:B------:R-:W-:Y:S01]  /*18f0*/  HGMMA.64x128x16.F32.BF16 R24, gdesc[UR48], RZ, !UPT, gsb0 ;  /* 0x01e00000301879f0 */ /* 0x000fe2000c0018ff */
[----:B------:R-:W-:Y:S01]  /*1900*/  UMOV UR15, 0x40000040 ;  /* 0x40000040000f7882 */ /* 0x000fe20000000000 */
[----:B------:R-:W-:Y:S01]  /*1910*/  UIADD3 UR16, UR48, 0x6, URZ ;  /* 0x0000000630107890 */ /* 0x000fe2000fffe03f */
[--C-:B------:R-:W-:Y:S01]  /*1920*/  IMAD.MOV.U32 R144, RZ, RZ, R151.reuse ;  /* 0x000000ffff907224 */ /* 0x100fe200078e0097 */
[----:B------:R-:W-:Y:S01]  /*1930*/  UIADD3 UR18, UR50, 0x6, URZ ;  /* 0x0000000632127890 */ /* 0x000fe2000fffe03f */
[--C-:B------:R-:W-:Y:S01]  /*1940*/  IMAD.MOV.U32 R143, RZ, RZ, R151.reuse ;  /* 0x000000ffff8f7224 */ /* 0x100fe200078e0097 */
[----:B------:R-:W-:Y:S01]  /*1950*/  UMOV UR17, 0x40000040 ;  /* 0x4000004000117882 */ /* 0x000fe20000000000 */
        /* <DEDUP_REMOVED lines=25> */
[----:B------:R-:W-:Y:S01]  /*1af0*/  UMOV UR5, 0xffffff80 ;  /* 0xffffff8000057882 */ /* 0x000fe20000000000 */
[----:B------:R-:W-:Y:S01]  /*1b00*/  ULDC UR7, c[0x0][0x2e0] ;  /* 0x0000b80000077ab9 */ /* 0x000fe20000000800 */
[----:B------:R-:W-:Y:S01]  /*1b10*/  UIMAD UR5, UR40, UR5, 0x80 ;  /* 0x00000080280574a4 */ /* 0x000fe2000f8e0205 */
[----:B------:R-:W-:-:S02]  /*1b20*/  IMAD.MOV.U32 R134, RZ, RZ, R151 ;  /* 0x000000ffff867224 */ /* 0x000fc400078e0097 */
[--C-:B------:R-:W-:Y:S01]  /*1b30*/  IMAD.MOV.U32 R133, RZ, RZ, R151.reuse ;  /* 0x000000ffff857224 */ /* 0x100fe200078e0097 */
[----:B------:R-:W-:Y:S01]  /*1b40*/  UIMAD UR5, UR39, UR7, UR5 ;  /* 0x00000007270572a4 */ /* 0x000fe2000f8e0205 */
[--C-:B------:R-:W-:Y:S02]  /*1b50*/  IMAD.MOV.U32 R132, RZ, RZ, R151.reuse ;  /* 0x000000ffff847224 */ /* 0x100fe400078e0097 */
[--C-:B------:R-:W-:Y:S02]  /*1b60*/  IMAD.MOV.U32 R131, RZ, RZ, R151.reuse ;  /* 0x000000ffff837224 */ /* 0x100fe400078e0097 */
[--C-:B------:R-:W-:Y:S02]  /*1b70*/  IMAD.MOV.U32 R130, RZ, RZ, R151.reuse ;  /* 0x000000ffff827224 */ /* 0x100fe400078e0097 */
[----:B------:R-:W-:Y:S02]  /*1b80*/  IMAD.U32 R7, RZ, RZ, UR5 ;  /* 0x00000005ff077e24 */ /* 0x000fe4000f8e00ff */
[----:B------:R-:W-:-:S02]  /*1b90*/  IMAD.MOV.U32 R129, RZ, RZ, R151 ;  /* 0x000000ffff817224 */ /* 0x000fc400078e0097 */
[----:B------:R-:W-:Y:S02]  /*1ba0*/  IMAD R4, R2, -0x2, R7 ;  /* 0xfffffffe02047824 */ /* 0x000fe400078e0207 */
[--C-:B------:R-:W-:Y:S02]  /*1bb0*/  IMAD.MOV.U32 R128, RZ, RZ, R151.reuse ;  /* 0x000000ffff807224 */ /* 0x100fe400078e0097 */
[--C-:B------:R-:W-:Y:S02]  /*1bc0*/  IMAD.MOV.U32 R127, RZ, RZ, R151.reuse ;  /* 0x000000ffff7f7224 */ /* 0x100fe400078e0097 */
[--C-:B------:R-:W-:Y:S02]  /*1bd0*/  IMAD.MOV.U32 R126, RZ, RZ, R151.reuse ;  /* 0x000000ffff7e7224 */ /* 0x100fe400078e0097 */
[--C-:B------:R-:W-:Y:S02]  /*1be0*/  IMAD.MOV.U32 R125, RZ, RZ, R151.reuse ;  /* 0x000000ffff7d7224 */ /* 0x100fe400078e0097 */
[----:B------:R-:W-:-:S02]  /*1bf0*/  IMAD.MOV.U32 R124, RZ, RZ, R151 ;  /* 0x000000ffff7c7224 */ /* 0x000fc400078e0097 */
[--C-:B------:R-:W-:Y:S02]  /*1c00*/  IMAD.MOV.U32 R122, RZ, RZ, R151.reuse ;  /* 0x000000ffff7a7224 */ /* 0x100fe400078e0097 */
        /* <DEDUP_REMOVED lines=16> */
[----:B------:R-:W-:Y:S01]  /*1d10*/  IMAD.MOV.U32 R88, RZ, RZ, R151 ;  /* 0x000000ffff587224 */ /* 0x000fe200078e0097 */
[----:B------:R-:W-:-:S02]  /*1d20*/  WARPGROUP.DEPBAR.LE gsb0, 0x0 ;  /* 0x00008000000079c5 */ /* 0x000fc40000010000 */
[----:B------:R-:W-:-:S06]  /*1d30*/  WARPGROUP.ARRIVE ;  /* 0x00000000000079c5 */ /* 0x000fcc0000000000 */
[----:B------:R-:W-:Y:S01]  /*1d40*/  HGMMA.64x128x16.F32.BF16 R24, gdesc[UR8], R24, gsb0 ;  /* 0x01e00000081879f0 */ /* 0x000fe20008001818 */
[----:B------:R-:W-:Y:S02]  /*1d50*/  ULDC UR10, c[0x0][0x288] ;  /* 0x0000a200000a7ab9 */ /* 0x000fe40000000800 */
[----:B------:R-:W-:Y:S02]  /*1d60*/  UIADD3 UR6, UR5, 0x1, -UR10 ;  /* 0x0000000105067890 */ /* 0x000fe4000fffe80a */
[----:B------:R-:W-:Y:S01]  /*1d70*/  UIMAD UR39, UR39, UR7, -UR10 ;  /* 0x00000007272772a4 */ /* 0x000fe2000f8e0a0a */
[----:B------:R-:W-:-:S03]  /*1d80*/  ULDC UR5, c[0x0][0x988] ;  /* 0x0002620000057ab9 */ /* 0x000fc60000000800 */
[----:B------:R-:W-:Y:S01]  /*1d90*/  IMAD.U32 R5, RZ, RZ, UR6 ;  /* 0x00000006ff057e24 */ /* 0x000fe2000f8e00ff */
[----:B------:R-:W-:Y:S02]  /*1da0*/  UIADD3 UR39, UR42, UR39, URZ ;  /* 0x000000272a277290 */ /* 0x000fe4000fffe03f */
[----:B------:R-:W-:Y:S01]  /*1db0*/  UIADD3 UR6, UR40, -0x2, URZ ;  /* 0xfffffffe28067890 */ /* 0x000fe2000fffe03f */
[----:B------:R-:W-:-:S05]  /*1dc0*/  IMAD R5, R2, -0x2, R5 ;  /* 0xfffffffe02057824 */ /* 0x000fca00078e0205 */
[----:B------:R-:W-:Y:S02]  /*1dd0*/  IADD3 R7, R5, 0x8, R6 ;  /* 0x0000000805077810 */ /* 0x000fe40007ffe006 */
[----:B------:R-:W-:Y:S02]  /*1de0*/  VIADDMNMX R5, R6, R5, R4, PT ;  /* 0x0000000506057246 */ /* 0x000fe40003800104 */
[----:B------:R-:W-:-:S04]  /*1df0*/  VIMNMX R7, R4, R7, PT ;  /* 0x0000000704077248 */ /* 0x000fc80003fe0100 */
[C---:B------:R-:W-:Y:S02]  /*1e00*/  ISETP.GT.AND P2, PT, R7.reuse, RZ, PT ;  /* 0x000000ff0700720c */ /* 0x040fe40003f44270 */
[C---:B------:R-:W-:Y:S02]  /*1e10*/  ISETP.GT.AND P3, PT, R7.reuse, 0x1, PT ;  /* 0x000000010700780c */ /* 0x040fe40003f64270 */
[----:B------:R-:W-:Y:S01]  /*1e20*/  ISETP.GT.AND P4, PT, R7, 0x8, PT ;  /* 0x000000080700780c */ /* 0x000fe20003f84270 */
        /* <DEDUP_REMOVED lines=19> */
[----:B------:R-:W-:Y:S01]  /*1f60*/  FSEL R11, R26, -INF , P2 ;  /* 0xff8000001a0b7808 */ /* 0x000fe20001000000 */
[----:B------:R1:W-:Y:S01]  /*1f70*/  @!P1 SYNCS.ARRIVE.TRANS64.RED.A1T0 RZ, [R3+URZ], RZ ;  /* 0x000000ff03ff99a7 */ /* 0x0003e2000810043f */
[----:B------:R-:W-:Y:S02]  /*1f80*/  FSEL R27, R27, -INF , P3 ;  /* 0xff8000001b1b7808 */ /* 0x000fe40001800000 */
[----:B------:R-:W-:Y:S02]  /*1f90*/  ISETP.GT.AND P2, PT, R7, 0x9, PT ;  /* 0x000000090700780c */ /* 0x000fe40003f44270 */
[----:B------:R-:W-:-:S02]  /*1fa0*/  FSEL R13, R30, -INF , P4 ;  /* 0xff8000001e0d7808 */ /* 0x000fc40002000000 */
[----:B------:R-:W-:Y:S02]  /*1fb0*/  FMNMX.FTZ R0, R11, R27, !PT ;  /* 0x0000001b0b007209 */ /* 0x000fe40007810000 */
[----:B------:R-:W-:Y:S02]  /*1fc0*/  ISETP.GT.AND P3, PT, R7, 0x10, PT ;  /* 0x000000100700780c */ /* 0x000fe40003f64270 */
[----:B------:R-:W-:Y:S02]  /*1fd0*/  FSEL R31, R31, -INF , P2 ;  /* 0xff8000001f1f7808 */ /* 0x000fe40001000000 */
[----:B------:R-:W-:Y:S02]  /*1fe0*/  FMNMX.FTZ R0, R13, R0, !PT ;  /* 0x000000000d007209 */ /* 0x000fe40007810000 */
        /* <DEDUP_REMOVED lines=81> */
[----:B------:R-:W-:Y:S02]  /*2500*/  FSEL R87, R87, -INF , P2 ;  /* 0xff80000057577808 */ /* 0x000fe40001000000 */
[----:B------:R-:W-:Y:S02]  /*2510*/  FMNMX.FTZ R0, R123, R0, !PT ;  /* 0x000000007b007209 */ /* 0x000fe40007810000 */
[----:B------:R-:W-:Y:S02]  /*2520*/  ISETP.GT.AND P3, PT, R5, 0x1, PT ;  /* 0x000000010500780c */ /* 0x000fe40003f64270 */
[----:B------:R-:W-:Y:S02]  /*2530*/  FMNMX.FTZ R7, R87, R0, !PT ;  /* 0x0000000057077209 */ /* 0x000fe40007810000 */
[----:B------:R-:W-:-:S02]  /*2540*/  ISETP.GT.AND P4, PT, R5, 0x8, PT ;  /* 0x000000080500780c */ /* 0x000fc40003f84270 */
[----:B------:R-:W-:Y:S01]  /*2550*/  FSEL R25, R25, -INF , P3 ;  /* 0xff80000019197808 */ /* 0x000fe20001800000 */
[----:B------:R-:W2:Y:S01]  /*2560*/  SHFL.BFLY PT, R0, R7, 0x2, 0x1f ;  /* 0x0c401f0007007f89 */ /* 0x000ea200000e0000 */
[----:B------:R-:W-:Y:S02]  /*2570*/  ISETP.GT.AND P3, PT, R5, 0x10, PT ;  /* 0x000000100500780c */ /* 0x000fe40003f64270 */
[----:B--2---:R-:W-:Y:S01]  /*2580*/  FMNMX.FTZ R8, R7, R0, !PT ;  /* 0x0000000007087209 */ /* 0x004fe20007810000 */
[----:B------:R-:W-:Y:S01]  /*2590*/  IMAD.U32 R0, RZ, RZ, UR5 ;  /* 0x00000005ff007e24 */ /* 0x000fe2000f8e00ff */
[----:B------:R-:W-:-:S03]  /*25a0*/  USHF.R.S32.HI UR5, URZ, 0x1f, UR39 ;  /* 0x0000001f3f057899 */ /* 0x000fc60008011427 */
[----:B------:R-:W2:Y:S01]  /*25b0*/  SHFL.BFLY PT, R9, R8, 0x1, 0x1f ;  /* 0x0c201f0008097f89 */ /* 0x000ea200000e0000 */
[----:B------:R-:W-:-:S04]  /*25c0*/  ULEA.HI UR5, UR5, UR39, URZ, 0x7 ;  /* 0x0000002705057291 */ /* 0x000fc8000f8f383f */
[----:B------:R-:W-:-:S04]  /*25d0*/  USHF.R.S32.HI UR5, URZ, 0x7, UR5 ;  /* 0x000000073f057899 */ /* 0x000fc80008011405 */
[----:B------:R-:W-:-:S04]  /*25e0*/  UISETP.LT.AND UP0, UPT, URZ, UR5, UPT ;  /* 0x000000053f00728c */ /* 0x000fc8000bf01270 */
[----:B------:R-:W-:-:S04]  /*25f0*/  USEL UR39, URZ, UR5, !UP0 ;  /* 0x000000053f277287 */ /* 0x000fc8000c000000 */
[----:B------:R-:W-:Y:S01]  /*2600*/  UISETP.GE.AND UP0, UPT, UR6, UR39, UPT ;  /* 0x000000270600728c */ /* 0x000fe2000bf06270 */
[----:B--2---:R-:W-:-:S04]  /*2610*/  FMNMX.FTZ R9, R8, R9, !PT ;  /* 0x0000000908097209 */ /* 0x004fc80007810000 */
[C---:B------:R-:W-:Y:S01]  /*2620*/  FSETP.NEU.FTZ.AND P2, PT, R9.reuse, -INF , PT ;  /* 0xff8000000900780b */ /* 0x040fe20003f5d000 */
[----:B------:R-:W-:-:S05]  /*2630*/  FMUL.FTZ R10, R9, R0 ;  /* 0x00000000090a7220 */ /* 0x000fca0000410000 */
[----:B------:R-:W-:Y:S02]  /*2640*/  FSEL R30, R10, RZ, P2 ;  /* 0x000000ff0a1e7208 */ /* 0x000fe40001000000 */
[----:B------:R-:W-:-:S03]  /*2650*/  ISETP.GT.AND P2, PT, R5, RZ, PT ;  /* 0x000000ff0500720c */ /* 0x000fc60003f44270 */
[-CC-:B------:R-:W-:Y:S01]  /*2660*/  FFMA.FTZ R181, R11, R0.reuse, -R30.reuse ;  /* 0x000000000bb57223 */ /* 0x180fe2000001081e */
[----:B------:R-:W-:Y:S01]  /*2670*/  FSEL R7, R24, -INF , P2 ;  /* 0xff80000018077808 */ /* 0x000fe20001000000 */
[-CC-:B------:R-:W-:Y:S01]  /*2680*/  FFMA.FTZ R183, R13, R0.reuse, -R30.reuse ;  /* 0x000000000db77223 */ /* 0x180fe2000001081e */
[----:B------:R-:W-:Y:S01]  /*2690*/  ISETP.GT.AND P2, PT, R5, 0x9, PT ;  /* 0x000000090500780c */ /* 0x000fe20003f44270 */
[-CC-:B------:R-:W-:Y:S01]  /*26a0*/  FFMA.FTZ R177, R15, R0.reuse, -R30.reuse ;  /* 0x000000000fb17223 */ /* 0x180fe2000001081e */
[----:B------:R-:W-:Y:S01]  /*26b0*/  FSEL R11, R28, -INF , P4 ;  /* 0xff8000001c0b7808 */ /* 0x000fe20002000000 */
[-CC-:B------:R-:W-:Y:S01]  /*26c0*/  FFMA.FTZ R27, R27, R0.reuse, -R30.reuse ;  /* 0x000000001b1b7223 */ /* 0x180fe2000001081e */
[----:B------:R-:W-:Y:S01]  /*26d0*/  FMNMX.FTZ R8, R7, R25, !PT ;  /* 0x0000001907087209 */ /* 0x000fe20007810000 */
[--C-:B------:R-:W-:Y:S01]  /*26e0*/  FFMA.FTZ R6, R31, R0, -R30.reuse ;  /* 0x000000001f067223 */ /* 0x100fe2000001081e */
[----:B------:R-:W-:Y:S01]  /*26f0*/  FSEL R29, R29, -INF , P2 ;  /* 0xff8000001d1d7808 */ /* 0x000fe20001000000 */
[----:B------:R2:W-:Y:S01]  /*2700*/  MUFU.EX2 R4, R27 ;  /* 0x0000001b00047308 */ /* 0x0005e20000000800 */
[----:B------:R-:W-:Y:S01]  /*2710*/  FMNMX.FTZ R8, R11, R8, !PT ;  /* 0x000000080b087209 */ /* 0x000fe20007810000 */
[-CC-:B------:R-:W-:Y:S01]  /*2720*/  FFMA.FTZ R35, R35, R0.reuse, -R30.reuse ;  /* 0x0000000023237223 */ /* 0x180fe2000001081e */
[----:B------:R-:W-:Y:S01]  /*2730*/  ISETP.GT.AND P2, PT, R5, 0x11, PT ;  /* 0x000000110500780c */ /* 0x000fe20003f44270 */
[-CC-:B------:R-:W-:Y:S01]  /*2740*/  FFMA.FTZ R39, R39, R0.reuse, -R30.reuse ;  /* 0x0000000027277223 */ /* 0x180fe2000001081e */
[----:B------:R-:W-:Y:S01]  /*2750*/  FSEL R13, R32, -INF , P3 ;  /* 0xff800000200d7808 */ /* 0x000fe20001800000 */
[--C-:B------:R-:W-:Y:S01]  /*2760*/  FFMA.FTZ R43, R43, R0, -R30.reuse ;  /* 0x000000002b2b7223 */ /* 0x100fe2000001081e */
[----:B------:R-:W-:Y:S01]  /*2770*/  FMNMX.FTZ R8, R29, R8, !PT ;  /* 0x000000081d087209 */ /* 0x000fe20007810000 */
[-CC-:B------:R-:W-:Y:S01]  /*2780*/  FFMA.FTZ R24, R47, R0.reuse, -R30.reuse ;  /* 0x000000002f187223 */ /* 0x180fe2000001081e */
[----:B------:R-:W-:Y:S01]  /*2790*/  ISETP.GT.AND P3, PT, R5, 0x18, PT ;  /* 0x000000180500780c */ /* 0x000fe20003f64270 */
[----:B------:R-:W3:Y:S01]  /*27a0*/  MUFU.EX2 R181, R181 ;  /* 0x000000b500b57308 */ /* 0x000ee20000000800 */
[----:B------:R-:W-:Y:S01]  /*27b0*/  FSEL R33, R33, -INF , P2 ;  /* 0xff80000021217808 */ /* 0x000fe20001000000 */
[--C-:B------:R-:W-:Y:S01]  /*27c0*/  FFMA.FTZ R179, R89, R0, -R30.reuse ;  /* 0x0000000059b37223 */ /* 0x100fe2000001081e */
[----:B------:R-:W-:Y:S01]  /*27d0*/  FMNMX.FTZ R8, R13, R8, !PT ;  /* 0x000000080d087209 */ /* 0x000fe20007810000 */
[-CC-:B------:R-:W-:Y:S01]  /*27e0*/  FFMA.FTZ R173, R91, R0.reuse, -R30.reuse ;  /* 0x000000005bad7223 */ /* 0x180fe2000001081e */
[----:B------:R-:W-:Y:S01]  /*27f0*/  ISETP.GT.AND P2, PT, R5, 0x19, PT ;  /* 0x000000190500780c */ /* 0x000fe20003f44270 */
[--C-:B------:R-:W-:Y:S01]  /*2800*/  FFMA.FTZ R175, R93, R0, -R30.reuse ;  /* 0x000000005daf7223 */ /* 0x100fe2000001081e */
[----:B------:R-:W-:Y:S01]  /*2810*/  FSEL R15, R36, -INF , P3 ;  /* 0xff800000240f7808 */ /* 0x000fe20001800000 */
[----:B------:R-:W-:Y:S01]  /*2820*/  MUFU.EX2 R183, R183 ;  /* 0x000000b700b77308 */ /* 0x000fe20000000800 */
[----:B------:R-:W-:Y:S01]  /*2830*/  FMNMX.FTZ R10, R33, R8, !PT ;  /* 0x00000008210a7209 */ /* 0x000fe20007810000 */
[-CC-:B------:R-:W-:Y:S01]  /*2840*/  FFMA.FTZ R169, R95, R0.reuse, -R30.reuse ;  /* 0x000000005fa97223 */ /* 0x180fe2000001081e */
[----:B------:R-:W-:Y:S01]  /*2850*/  ISETP.GT.AND P3, PT, R5, 0x20, PT ;  /* 0x000000200500780c */ /* 0x000fe20003f64270 */
[-CC-:B------:R-:W-:Y:S01]  /*2860*/  FFMA.FTZ R97, R97, R0.reuse, -R30.reuse ;  /* 0x0000000061617223 */ /* 0x180fe2000001081e */
[----:B------:R-:W-:Y:S01]  /*2870*/  FSEL R37, R37, -INF , P2 ;  /* 0xff80000025257808 */ /* 0x000fe20001000000 */
[--C-:B------:R-:W-:Y:S01]  /*2880*/  FFMA.FTZ R171, R99, R0, -R30.reuse ;  /* 0x0000000063ab7223 */ /* 0x100fe2000001081e */
[----:B------:R-:W-:Y:S01]  /*2890*/  FMNMX.FTZ R10, R15, R10, !PT ;  /* 0x0000000a0f0a7209 */ /* 0x000fe20007810000 */
[----:B------:R4:W-:Y:S01]  /*28a0*/  MUFU.EX2 R8, R35 ;  /* 0x0000002300087308 */ /* 0x0009e20000000800 */
[----:B------:R-:W-:Y:S01]  /*28b0*/  ISETP.GT.AND P2, PT, R5, 0x21, PT ;  /* 0x000000210500780c */ /* 0x000fe20003f44270 */
[-CC-:B------:R-:W-:Y:S01]  /*28c0*/  FFMA.FTZ R101, R101, R0.reuse, -R30.reuse ;  /* 0x0000000065657223 */ /* 0x180fe2000001081e */
[----:B------:R-:W-:Y:S01]  /*28d0*/  FSEL R21, R40, -INF , P3 ;  /* 0xff80000028157808 */ /* 0x000fe20001800000 */
[--C-:B------:R-:W-:Y:S01]  /*28e0*/  FFMA.FTZ R153, R103, R0, -R30.reuse ;  /* 0x0000000067997223 */ /* 0x100fe2000001081e */
[----:B------:R-:W-:Y:S01]  /*28f0*/  FMNMX.FTZ R10, R37, R10, !PT ;  /* 0x0000000a250a7209 */ /* 0x000fe20007810000 */
[-CC-:B------:R-:W-:Y:S01]  /*2900*/  FFMA.FTZ R105, R105, R0.reuse, -R30.reuse ;  /* 0x0000000069697223 */ /* 0x180fe2000001081e */
[----:B------:R-:W-:Y:S01]  /*2910*/  ISETP.GT.AND P3, PT, R5, 0x28, PT ;  /* 0x000000280500780c */ /* 0x000fe20003f64270 */
[----:B------:R-:W-:Y:S01]  /*2920*/  MUFU.EX2 R6, R6 ;  /* 0x0000000600067308 */ /* 0x000fe20000000800 */
[----:B------:R-:W-:Y:S01]  /*2930*/  FSEL R41, R41, -INF , P2 ;  /* 0xff80000029297808 */ /* 0x000fe20001000000 */
[--C-:B------:R-:W-:Y:S01]  /*2940*/  FFMA.FTZ R107, R107, R0, -R30.reuse ;  /* 0x000000006b6b7223 */ /* 0x100fe2000001081e */
[----:B------:R-:W-:Y:S01]  /*2950*/  FMNMX.FTZ R10, R21, R10, !PT ;  /* 0x0000000a150a7209 */ /* 0x000fe20007810000 */
[-CC-:B------:R-:W-:Y:S01]  /*2960*/  FFMA.FTZ R109, R109, R0.reuse, -R30.reuse ;  /* 0x000000006d6d7223 */ /* 0x180fe2000001081e */
[----:B------:R-:W-:Y:S01]  /*2970*/  ISETP.GT.AND P2, PT, R5, 0x29, PT ;  /* 0x000000290500780c */ /* 0x000fe20003f44270 */
[----:B------:R-:W-:Y:S01]  /*2980*/  FFMA.FTZ R111, R111, R0, -R30 ;  /* 0x000000006f6f7223 */ /* 0x000fe2000001081e */
[----:B--2---:R-:W-:Y:S01]  /*2990*/  FSEL R27, R44, -INF , P3 ;  /* 0xff8000002c1b7808 */ /* 0x004fe20001800000 */
[----:B------:R-:W-:Y:S01]  /*29a0*/  MUFU.EX2 R177, R177 ;  /* 0x000000b100b17308 */ /* 0x000fe20000000800 */
[----:B------:R-:W-:Y:S01]  /*29b0*/  FMNMX.FTZ R12, R41, R10, !PT ;  /* 0x0000000a290c7209 */ /* 0x000fe20007810000 */
[----:B---3--:R-:W-:Y:S01]  /*29c0*/  FADD.FTZ R44, R181, R4 ;  /* 0x00000004b52c7221 */ /* 0x008fe20000010000 */
        /* <DEDUP_REMOVED lines=19> */
[--C-:B------:R-:W-:Y:S01]  /*2b00*/  FFMA.FTZ R121, R121, R0, -R30.reuse ;  /* 0x0000000079797223 */ /* 0x100fe2000001081e */
[----:B----4-:R-:W-:Y:S01]  /*2b10*/  FSEL R35, R52, -INF , P3 ;  /* 0xff80000034237808 */ /* 0x010fe20001800000 */
[----:B------:R-:W-:Y:S01]  /*2b20*/  MUFU.EX2 R173, R173 ;  /* 0x000000ad00ad7308 */ /* 0x000fe20000000800 */
[----:B------:R-:W-:Y:S01]  /*2b30*/  FMNMX.FTZ R14, R49, R12, !PT ;  /* 0x0000000c310e7209 */ /* 0x000fe20007810000 */
[-CC-:B------:R-:W-:Y:S01]  /*2b40*/  FFMA.FTZ R83, R83, R0.reuse, -R30.reuse ;  /* 0x0000000053537223 */ /* 0x180fe2000001081e */
[----:B------:R-:W-:Y:S01]  /*2b50*/  ISETP.GT.AND P3, PT, R5, 0x40, PT ;  /* 0x000000400500780c */ /* 0x000fe20003f64270 */
[-CC-:B------:R-:W-:Y:S01]  /*2b60*/  FFMA.FTZ R123, R123, R0.reuse, -R30.reuse ;  /* 0x000000007b7b7223 */ /* 0x180fe2000001081e */
[----:B------:R-:W-:Y:S01]  /*2b70*/  FSEL R53, R53, -INF , P2 ;  /* 0xff80000035357808 */ /* 0x000fe20001000000 */
[----:B------:R-:W-:Y:S01]  /*2b80*/  FFMA.FTZ R30, R87, R0, -R30 ;  /* 0x00000000571e7223 */ /* 0x000fe2000001081e */
[----:B------:R-:W-:Y:S01]  /*2b90*/  FMNMX.FTZ R14, R35, R14, !PT ;  /* 0x0000000e230e7209 */ /* 0x000fe20007810000 */
[----:B------:R3:W-:Y:S01]  /*2ba0*/  MUFU.EX2 R12, R43 ;  /* 0x0000002b000c7308 */ /* 0x0007e20000000800 */
[----:B------:R-:W-:Y:S01]  /*2bb0*/  ISETP.GT.AND P2, PT, R5, 0x41, PT ;  /* 0x000000410500780c */ /* 0x000fe20003f44270 */
[--C-:B------:R-:W-:Y:S01]  /*2bc0*/  IMAD.MOV.U32 R103, RZ, RZ, R151.reuse ;  /* 0x000000ffff677224 */ /* 0x100fe200078e0097 */
[----:B--2---:R-:W-:Y:S01]  /*2bd0*/  FSEL R39, R56, -INF , P3 ;  /* 0xff80000038277808 */ /* 0x004fe20001800000 */
[--C-:B------:R-:W-:Y:S01]  /*2be0*/  IMAD.MOV.U32 R99, RZ, RZ, R151.reuse ;  /* 0x000000ffff637224 */ /* 0x100fe200078e0097 */
[----:B------:R-:W-:Y:S01]  /*2bf0*/  FMNMX.FTZ R14, R53, R14, !PT ;  /* 0x0000000e350e7209 */ /* 0x000fe20007810000 */
[--C-:B------:R-:W-:Y:S01]  /*2c00*/  IMAD.MOV.U32 R95, RZ, RZ, R151.reuse ;  /* 0x000000ffff5f7224 */ /* 0x100fe200078e0097 */
[----:B------:R-:W-:Y:S01]  /*2c10*/  ISETP.GT.AND P3, PT, R5, 0x48, PT ;  /* 0x000000480500780c */ /* 0x000fe20003f64270 */
[----:B------:R-:W-:Y:S01]  /*2c20*/  MUFU.EX2 R175, R175 ;  /* 0x000000af00af7308 */ /* 0x000fe20000000800 */
[----:B------:R-:W-:Y:S01]  /*2c30*/  FSEL R57, R57, -INF , P2 ;  /* 0xff80000039397808 */ /* 0x000fe20001000000 */
[--C-:B------:R-:W-:Y:S01]  /*2c40*/  IMAD.MOV.U32 R93, RZ, RZ, R151.reuse ;  /* 0x000000ffff5d7224 */ /* 0x100fe200078e0097 */
[----:B------:R-:W-:Y:S01]  /*2c50*/  FMNMX.FTZ R14, R39, R14, !PT ;  /* 0x0000000e270e7209 */ /* 0x000fe20007810000 */
[--C-:B------:R-:W-:Y:S01]  /*2c60*/  IMAD.MOV.U32 R91, RZ, RZ, R151.reuse ;  /* 0x000000ffff5b7224 */ /* 0x100fe200078e0097 */
[----:B------:R-:W-:Y:S01]  /*2c70*/  ISETP.GT.AND P2, PT, R5, 0x49, PT ;  /* 0x000000490500780c */ /* 0x000fe20003f44270 */
[----:B------:R-:W-:Y:S01]  /*2c80*/  IMAD.MOV.U32 R89, RZ, RZ, R151 ;  /* 0x000000ffff597224 */ /* 0x000fe200078e0097 */
[----:B---3--:R-:W-:Y:S01]  /*2c90*/  FSEL R43, R60, -INF , P3 ;  /* 0xff8000003c2b7808 */ /* 0x008fe20001800000 */
[----:B------:R-:W-:Y:S01]  /*2ca0*/  MUFU.EX2 R169, R169 ;  /* 0x000000a900a97308 */ /* 0x000fe20000000800 */
[----:B------:R-:W-:-:S02]  /*2cb0*/  FMNMX.FTZ R20, R57, R14, !PT ;  /* 0x0000000e39147209 */ /* 0x000fc40007810000 */
[----:B------:R-:W-:Y:S02]  /*2cc0*/  ISETP.GT.AND P3, PT, R5, 0x50, PT ;  /* 0x000000500500780c */ /* 0x000fe40003f64270 */
[----:B------:R-:W-:Y:S02]  /*2cd0*/  FSEL R61, R61, -INF , P2 ;  /* 0xff8000003d3d7808 */ /* 0x000fe40001000000 */
[----:B------:R-:W-:Y:S01]  /*2ce0*/  FMNMX.FTZ R20, R43, R20, !PT ;  /* 0x000000142b147209 */ /* 0x000fe20007810000 */
[----:B------:R2:W-:Y:S01]  /*2cf0*/  MUFU.EX2 R14, R24 ;  /* 0x00000018000e7308 */ /* 0x0005e20000000800 */
[----:B------:R-:W-:Y:S02]  /*2d00*/  ISETP.GT.AND P2, PT, R5, 0x51, PT ;  /* 0x000000510500780c */ /* 0x000fe40003f44270 */
[----:B------:R-:W-:Y:S02]  /*2d10*/  FSEL R47, R64, -INF , P3 ;  /* 0xff800000402f7808 */ /* 0x000fe40001800000 */
[----:B------:R-:W-:-:S02]  /*2d20*/  FMNMX.FTZ R20, R61, R20, !PT ;  /* 0x000000143d147209 */ /* 0x000fc40007810000 */
[----:B------:R-:W-:Y:S01]  /*2d30*/  ISETP.GT.AND P3, PT, R5, 0x58, PT ;  /* 0x000000580500780c */ /* 0x000fe20003f64270 */
[----:B------:R-:W-:Y:S01]  /*2d40*/  MUFU.EX2 R171, R171 ;  /* 0x000000ab00ab7308 */ /* 0x000fe20000000800 */
[----:B------:R-:W-:Y:S02]  /*2d50*/  FSEL R65, R65, -INF , P2 ;  /* 0xff80000041417808 */ /* 0x000fe40001000000 */
[----:B------:R-:W-:Y:S02]  /*2d60*/  FMNMX.FTZ R20, R47, R20, !PT ;  /* 0x000000142f147209 */ /* 0x000fe40007810000 */
[----:B------:R-:W-:Y:S02]  /*2d70*/  ISETP.GT.AND P2, PT, R5, 0x59, PT ;  /* 0x000000590500780c */ /* 0x000fe40003f44270 */
[----:B------:R-:W-:Y:S01]  /*2d80*/  FSEL R51, R68, -INF , P3 ;  /* 0xff80000044337808 */ /* 0x000fe20001800000 */
[----:B------:R-:W-:Y:S01]  /*2d90*/  MUFU.EX2 R153, R153 ;  /* 0x0000009900997308 */ /* 0x000fe20000000800 */
[----:B--2---:R-:W-:-:S02]  /*2da0*/  FMNMX.FTZ R24, R65, R20, !PT ;  /* 0x0000001441187209 */ /* 0x004fc40007810000 */
        /* <DEDUP_REMOVED lines=8> */
[----:B------:R3:W-:Y:S01]  /*2e30*/  MUFU.EX2 R32, R105 ;  /* 0x0000006900207308 */ /* 0x0007e20000000800 */
[----:B------:R-:W-:Y:S01]  /*2e40*/  FSEL R73, R73, -INF , P2 ;  /* 0xff80000049497808 */ /* 0x000fe20001000000 */
[--C-:B--2---:R-:W-:Y:S01]  /*2e50*/  IMAD.MOV.U32 R97, RZ, RZ, R151.reuse ;  /* 0x000000ffff617224 */ /* 0x104fe200078e0097 */
[----:B------:R-:W-:Y:S02]  /*2e60*/  FMNMX.FTZ R24, R55, R24, !PT ;  /* 0x0000001837187209 */ /* 0x000fe40007810000 */
[----:B------:R-:W-:Y:S02]  /*2e70*/  ISETP.GT.AND P2, PT, R5, 0x69, PT ;  /* 0x000000690500780c */ /* 0x000fe40003f44270 */
[----:B------:R-:W-:Y:S01]  /*2e80*/  FSEL R59, R76, -INF , P3 ;  /* 0xff8000004c3b7808 */ /* 0x000fe20001800000 */
[----:B------:R-:W-:Y:S01]  /*2e90*/  MUFU.EX2 R107, R107 ;  /* 0x0000006b006b7308 */ /* 0x000fe20000000800 */
[----:B------:R-:W-:Y:S01]  /*2ea0*/  FMNMX.FTZ R26, R73, R24, !PT ;  /* 0x00000018491a7209 */ /* 0x000fe20007810000 */
[----:B---3--:R-:W-:Y:S01]  /*2eb0*/  IMAD.MOV.U32 R105, RZ, RZ, R151 ;  /* 0x000000ffff697224 */ /* 0x008fe200078e0097 */
[----:B------:R-:W-:-:S02]  /*2ec0*/  ISETP.GT.AND P3, PT, R5, 0x70, PT ;  /* 0x000000700500780c */ /* 0x000fc40003f64270 */
[----:B------:R-:W-:Y:S02]  /*2ed0*/  FSEL R77, R77, -INF , P2 ;  /* 0xff8000004d4d7808 */ /* 0x000fe40001000000 */
[----:B------:R-:W-:Y:S01]  /*2ee0*/  FMNMX.FTZ R26, R59, R26, !PT ;  /* 0x0000001a3b1a7209 */ /* 0x000fe20007810000 */
[----:B------:R2:W-:Y:S01]  /*2ef0*/  MUFU.EX2 R24, R101 ;  /* 0x0000006500187308 */ /* 0x0005e20000000800 */
[----:B------:R-:W-:Y:S02]  /*2f00*/  ISETP.GT.AND P2, PT, R5, 0x71, PT ;  /* 0x000000710500780c */ /* 0x000fe40003f44270 */
[----:B------:R-:W-:Y:S02]  /*2f10*/  FSEL R63, R80, -INF , P3 ;  /* 0xff800000503f7808 */ /* 0x000fe40001800000 */
[----:B------:R-:W-:Y:S02]  /*2f20*/  FMNMX.FTZ R26, R77, R26, !PT ;  /* 0x0000001a4d1a7209 */ /* 0x000fe40007810000 */
[----:B------:R-:W-:Y:S01]  /*2f30*/  ISETP.GT.AND P3, PT, R5, 0x78, PT ;  /* 0x000000780500780c */ /* 0x000fe20003f64270 */
[----:B------:R3:W4:Y:S01]  /*2f40*/  MUFU.EX2 R34, R109 ;  /* 0x0000006d00227308 */ /* 0x0007220000000800 */
[----:B------:R-:W-:Y:S01]  /*2f50*/  FSEL R81, R81, -INF , P2 ;  /* 0xff80000051517808 */ /* 0x000fe20001000000 */
[----:B--2---:R-:W-:Y:S01]  /*2f60*/  IMAD.MOV.U32 R101, RZ, RZ, R151 ;  /* 0x000000ffff657224 */ /* 0x004fe200078e0097 */
[----:B------:R-:W-:-:S02]  /*2f70*/  FMNMX.FTZ R26, R63, R26, !PT ;  /* 0x0000001a3f1a7209 */ /* 0x000fc40007810000 */
[----:B------:R-:W-:Y:S02]  /*2f80*/  ISETP.GT.AND P2, PT, R5, 0x79, PT ;  /* 0x000000790500780c */ /* 0x000fe40003f44270 */
[----:B------:R-:W-:Y:S01]  /*2f90*/  FSEL R67, R84, -INF , P3 ;  /* 0xff80000054437808 */ /* 0x000fe20001800000 */
[----:B------:R-:W-:Y:S01]  /*2fa0*/  MUFU.EX2 R111, R111 ;  /* 0x0000006f006f7308 */ /* 0x000fe20000000800 */
[----:B------:R-:W-:Y:S01]  /*2fb0*/  FMNMX.FTZ R26, R81, R26, !PT ;  /* 0x0000001a511a7209 */ /* 0x000fe20007810000 */
[----:B---3--:R-:W-:Y:S01]  /*2fc0*/  IMAD.MOV.U32 R109, RZ, RZ, R151 ;  /* 0x000000ffff6d7224 */ /* 0x008fe200078e0097 */
[----:B------:R-:W-:Y:S02]  /*2fd0*/  FSEL R85, R85, -INF , P2 ;  /* 0xff80000055557808 */ /* 0x000fe40001000000 */
[----:B------:R-:W-:Y:S02]  /*2fe0*/  FMNMX.FTZ R26, R67, R26, !PT ;  /* 0x0000001a431a7209 */ /* 0x000fe40007810000 */
[----:B------:R-:W-:Y:S01]  /*2ff0*/  F2FP.BF16.F32.PACK_AB R181, R4, R181 ;  /* 0x000000b504b5723e */ /* 0x000fe200000010ff */
[----:B------:R2:W3:Y:S01]  /*3000*/  MUFU.EX2 R36, R113 ;  /* 0x0000007100247308 */ /* 0x0004e20000000800 */
[----:B------:R-:W-:-:S02]  /*3010*/  FMNMX.FTZ R26, R85, R26, !PT ;  /* 0x0000001a551a7209 */ /* 0x000fc40007810000 */
[----:B----4-:R-:W-:-:S03]  /*3020*/  F2FP.BF16.F32.PACK_AB R155, R34, R107 ;  /* 0x0000006b229b723e */ /* 0x010fc600000010ff */
[----:B------:R-:W4:Y:S02]  /*3030*/  SHFL.BFLY PT, R5, R26, 0x2, 0x1f ;  /* 0x0c401f001a057f89 */ /* 0x000f2400000e0000 */
[----:B------:R-:W-:Y:S01]  /*3040*/  MUFU.EX2 R115, R115 ;  /* 0x0000007300737308 */ /* 0x000fe20000000800 */
[----:B--2---:R-:W-:-:S07]  /*3050*/  IMAD.MOV.U32 R113, RZ, RZ, R151 ;  /* 0x000000ffff717224 */ /* 0x004fce00078e0097 */
[----:B------:R-:W2:Y:S01]  /*3060*/  MUFU.EX2 R38, R71 ;  /* 0x0000004700267308 */ /* 0x000ea20000000800 */
[----:B---3--:R-:W-:-:S07]  /*3070*/  F2FP.BF16.F32.PACK_AB R157, R36, R111 ;  /* 0x0000006f249d723e */ /* 0x008fce00000010ff */
[----:B------:R-:W-:Y:S01]  /*3080*/  MUFU.EX2 R117, R117 ;  /* 0x0000007500757308 */ /* 0x000fe20000000800 */
[----:B----4-:R-:W-:-:S07]  /*3090*/  FMNMX.FTZ R28, R26, R5, !PT ;  /* 0x000000051a1c7209 */ /* 0x010fce0007810000 */
[----:B------:R-:W3:Y:S01]  /*30a0*/  MUFU.EX2 R40, R75 ;  /* 0x0000004b00287308 */ /* 0x000ee20000000800 */
[----:B--2---:R-:W-:Y:S01]  /*30b0*/  F2FP.BF16.F32.PACK_AB R159, R38, R115 ;  /* 0x00000073269f723e */ /* 0x004fe200000010ff */
[----:B------:R-:W2:Y:S06]  /*30c0*/  SHFL.BFLY PT, R5, R28, 0x1, 0x1f ;  /* 0x0c201f001c057f89 */ /* 0x000eac00000e0000 */
[----:B------:R-:W-:Y:S08]  /*30d0*/  MUFU.EX2 R119, R119 ;  /* 0x0000007700777308 */ /* 0x000ff00000000800 */
[----:B------:R-:W4:Y:S01]  /*30e0*/  MUFU.EX2 R42, R79 ;  /* 0x0000004f002a7308 */ /* 0x000f220000000800 */
[----:B---3--:R-:W-:-:S07]  /*30f0*/  F2FP.BF16.F32.PACK_AB R161, R40, R117 ;  /* 0x0000007528a1723e */ /* 0x008fce00000010ff */
[----:B------:R-:W-:Y:S01]  /*3100*/  MUFU.EX2 R121, R121 ;  /* 0x0000007900797308 */ /* 0x000fe20000000800 */
[----:B--2---:R-:W-:-:S04]  /*3110*/  FMNMX.FTZ R5, R28, R5, !PT ;  /* 0x000000051c057209 */ /* 0x004fc80007810000 */
[C---:B------:R-:W-:Y:S01]  /*3120*/  FSETP.NEU.FTZ.AND P2, PT, R5.reuse, -INF , PT ;  /* 0xff8000000500780b */ /* 0x040fe20003f5d000 */
[----:B------:R-:W-:Y:S02]  /*3130*/  FMUL.FTZ R26, R5, R0 ;  /* 0x00000000051a7220 */ /* 0x000fe40000410000 */
[----:B------:R-:W-:Y:S01]  /*3140*/  MUFU.EX2 R28, R83 ;  /* 0x00000053001c7308 */ /* 0x000fe20000000800 */
[----:B----4-:R-:W-:Y:S02]  /*3150*/  F2FP.BF16.F32.PACK_AB R163, R42, R119 ;  /* 0x000000772aa3723e */ /* 0x010fe400000010ff */
[----:B------:R-:W-:Y:S02]  /*3160*/  FSEL R26, R26, RZ, P2 ;  /* 0x000000ff1a1a7208 */ /* 0x000fe40001000000 */
[----:B------:R-:W-:-:S03]  /*3170*/  PLOP3.LUT P2, PT, PT, PT, UP0, 0x80, 0x0 ;  /* 0x000000000000781c */ /* 0x000fc60003f4f008 */
        /* <DEDUP_REMOVED lines=17> */
[----:B--2---:R-:W-:Y:S01]  /*3290*/  FADD.FTZ R25, R183, R44 ;  /* 0x0000002cb7197221 */ /* 0x004fe20000010000 */
        /* <DEDUP_REMOVED lines=14> */
[----:B------:R4:W5:Y:S01]  /*3380*/  MUFU.EX2 R182, R29 ;  /* 0x0000001d00b67308 */ /* 0x0009620000000800 */
[----:B------:R-:W-:Y:S01]  /*3390*/  FADD.FTZ R25, R179, R44 ;  /* 0x0000002cb3197221 */ /* 0x000fe20000010000 */
[----:B---3--:R-:W-:Y:S01]  /*33a0*/  FADD.FTZ R44, R7, R180 ;  /* 0x000000b4072c7221 */ /* 0x008fe20000010000 */
[-CC-:B------:R-:W-:Y:S01]  /*33b0*/  FFMA.FTZ R55, R55, R0.reuse, -R26.reuse ;  /* 0x0000000037377223 */ /* 0x180fe2000001081a */
[-CC-:B------:R-:W-:Y:S01]  /*33c0*/  FFMA.FTZ R73, R73, R0.reuse, -R26.reuse ;  /* 0x0000000049497223 */ /* 0x180fe2000001081a */
[----:B------:R-:W-:Y:S01]  /*33d0*/  FADD.FTZ R46, R10, R25 ;  /* 0x000000190a2e7221 */ /* 0x000fe20000010000 */
[-CC-:B------:R-:W-:Y:S01]  /*33e0*/  FFMA.FTZ R59, R59, R0.reuse, -R26.reuse ;  /* 0x000000003b3b7223 */ /* 0x180fe2000001081a */
[-C--:B------:R-:W-:Y:S01]  /*33f0*/  FFMA.FTZ R77, R77, R0.reuse, -R26 ;  /* 0x000000004d4d7223 */ /* 0x080fe2000001081a */
[----:B------:R-:W3:Y:S01]  /*3400*/  MUFU.EX2 R13, R13 ;  /* 0x0000000d000d7308 */ /* 0x000ee20000000800 */
[----:B--2---:R-:W-:Y:S01]  /*3410*/  FADD.FTZ R25, R11, R44 ;  /* 0x0000002c0b197221 */ /* 0x004fe20000010000 */
[----:B----4-:R-:W-:Y:S01]  /*3420*/  FADD.FTZ R29, R173, R46 ;  /* 0x0000002ead1d7221 */ /* 0x010fe20000010000 */
[-CC-:B------:R-:W-:Y:S01]  /*3430*/  FFMA.FTZ R63, R63, R0.reuse, -R26.reuse ;  /* 0x000000003f3f7223 */ /* 0x180fe2000001081a */
[----:B------:R-:W-:Y:S01]  /*3440*/  F2FP.BF16.F32.PACK_AB R183, R6, R183 ;  /* 0x000000b706b7723e */ /* 0x000fe200000010ff */
[-CC-:B------:R-:W-:Y:S01]  /*3450*/  FFMA.FTZ R81, R81, R0.reuse, -R26.reuse ;  /* 0x0000000051517223 */ /* 0x180fe2000001081a */
[----:B------:R-:W-:Y:S01]  /*3460*/  FADD.FTZ R46, R12, R29 ;  /* 0x0000001d0c2e7221 */ /* 0x000fe20000010000 */
[-C--:B------:R-:W-:Y:S01]  /*3470*/  FFMA.FTZ R67, R67, R0.reuse, -R26 ;  /* 0x0000000043437223 */ /* 0x080fe2000001081a */
[----:B------:R-:W2:Y:S01]  /*3480*/  MUFU.EX2 R176, R33 ;  /* 0x0000002100b07308 */ /* 0x000ea20000000800 */
[----:B-----5:R-:W-:Y:S01]  /*3490*/  FADD.FTZ R44, R182, R25 ;  /* 0x00000019b62c7221 */ /* 0x020fe20000010000 */
[----:B------:R-:W-:Y:S01]  /*34a0*/  FADD.FTZ R29, R175, R46 ;  /* 0x0000002eaf1d7221 */ /* 0x000fe20000010000 */
[----:B------:R-:W-:Y:S01]  /*34b0*/  FFMA.FTZ R26, R85, R0, -R26 ;  /* 0x00000000551a7223 */ /* 0x000fe2000001081a */
[----:B------:R-:W-:-:S02]  /*34c0*/  F2FP.BF16.F32.PACK_AB R180, R180, R7 ;  /* 0x00000007b4b4723e */ /* 0x000fc400000010ff */
[----:B------:R-:W-:Y:S01]  /*34d0*/  FADD.FTZ R46, R14, R29 ;  /* 0x0000001d0e2e7221 */ /* 0x000fe20000010000 */
[----:B------:R-:W-:Y:S01]  /*34e0*/  F2FP.BF16.F32.PACK_AB R165, R28, R121 ;  /* 0x000000791ca5723e */ /* 0x000fe200000010ff */
[----:B------:R-:W4:Y:S01]  /*34f0*/  MUFU.EX2 R15, R15 ;  /* 0x0000000f000f7308 */ /* 0x000f220000000800 */
[----:B---3--:R-:W-:Y:S01]  /*3500*/  FADD.FTZ R25, R13, R44 ;  /* 0x0000002c0d197221 */ /* 0x008fe20000010000 */
[----:B------:R-:W-:Y:S01]  /*3510*/  FADD.FTZ R29, R169, R46 ;  /* 0x0000002ea91d7221 */ /* 0x000fe20000010000 */
[----:B------:R-:W-:Y:S02]  /*3520*/  F2FP.BF16.F32.PACK_AB R177, R8, R177 ;  /* 0x000000b108b1723e */ /* 0x000fe400000010ff */
[----:B------:R-:W-:Y:S01]  /*3530*/  F2FP.BF16.F32.PACK_AB R179, R10, R179 ;  /* 0x000000b30ab3723e */ /* 0x000fe200000010ff */
[----:B------:R-:W-:Y:S01]  /*3540*/  FADD.FTZ R46, R20, R29 ;  /* 0x0000001d142e7221 */ /* 0x000fe20000010000 */
[----:B------:R-:W-:Y:S01]  /*3550*/  F2FP.BF16.F32.PACK_AB R173, R12, R173 ;  /* 0x000000ad0cad723e */ /* 0x000fe200000010ff */
[----:B------:R-:W3:Y:S01]  /*3560*/  MUFU.EX2 R178, R37 ;  /* 0x0000002500b27308 */ /* 0x000ee20000000800 */
[----:B--2---:R-:W-:Y:S01]  /*3570*/  FADD.FTZ R44, R176, R25 ;  /* 0x00000019b02c7221 */ /* 0x004fe20000010000 */
[----:B------:R-:W-:Y:S01]  /*3580*/  FADD.FTZ R29, R171, R46 ;  /* 0x0000002eab1d7221 */ /* 0x000fe20000010000 */
[----:B------:R-:W-:-:S02]  /*3590*/  F2FP.BF16.F32.PACK_AB R175, R14, R175 ;  /* 0x000000af0eaf723e */ /* 0x000fc400000010ff */
[----:B------:R-:W-:Y:S01]  /*35a0*/  F2FP.BF16.F32.PACK_AB R169, R20, R169 ;  /* 0x000000a914a9723e */ /* 0x000fe200000010ff */
[C---:B------:R-:W-:Y:S01]  /*35b0*/  FADD.FTZ R46, R24.reuse, R29 ;  /* 0x0000001d182e7221 */ /* 0x040fe20000010000 */
[----:B------:R-:W-:Y:S01]  /*35c0*/  F2FP.BF16.F32.PACK_AB R171, R24, R171 ;  /* 0x000000ab18ab723e */ /* 0x000fe200000010ff */
[----:B------:R-:W2:Y:S01]  /*35d0*/  MUFU.EX2 R21, R21 ;  /* 0x0000001500157308 */ /* 0x000ea20000000800 */
[----:B----4-:R-:W-:Y:S01]  /*35e0*/  FADD.FTZ R25, R15, R44 ;  /* 0x0000002c0f197221 */ /* 0x010fe20000010000 */
[----:B------:R-:W-:Y:S02]  /*35f0*/  F2FP.BF16.F32.PACK_AB R182, R182, R11 ;  /* 0x0000000bb6b6723e */ /* 0x000fe400000010ff */
[----:B------:R-:W-:-:S04]  /*3600*/  F2FP.BF16.F32.PACK_AB R176, R176, R13 ;  /* 0x0000000db0b0723e */ /* 0x000fc800000010ff */
[----:B------:R-:W4:Y:S01]  /*3610*/  MUFU.EX2 R172, R41 ;  /* 0x0000002900ac7308 */ /* 0x000f220000000800 */
[C---:B---3--:R-:W-:Y:S01]  /*3620*/  FADD.FTZ R44, R178.reuse, R25 ;  /* 0x00000019b22c7221 */ /* 0x048fe20000010000 */
[----:B------:R-:W-:-:S06]  /*3630*/  F2FP.BF16.F32.PACK_AB R178, R178, R15 ;  /* 0x0000000fb2b2723e */ /* 0x000fcc00000010ff */
[----:B------:R-:W1:Y:S01]  /*3640*/  MUFU.EX2 R27, R27 ;  /* 0x0000001b001b7308 */ /* 0x000e620000000800 */
[----:B--2---:R-:W-:-:S07]  /*3650*/  FADD.FTZ R25, R21, R44 ;  /* 0x0000002c15197221 */ /* 0x004fce0000010000 */
[----:B------:R-:W2:Y:S01]  /*3660*/  MUFU.EX2 R174, R45 ;  /* 0x0000002d00ae7308 */ /* 0x000ea20000000800 */
[----:B----4-:R-:W-:Y:S01]  /*3670*/  FADD.FTZ R44, R172, R25 ;  /* 0x00000019ac2c7221 */ /* 0x010fe20000010000 */
[----:B------:R-:W-:Y:S01]  /*3680*/  FADD.FTZ R25, R153, R46 ;  /* 0x0000002e99197221 */ /* 0x000fe20000010000 */
[----:B------:R-:W-:Y:S02]  /*3690*/  F2FP.BF16.F32.PACK_AB R153, R32, R153 ;  /* 0x000000992099723e */ /* 0x000fe400000010ff */
[----:B------:R-:W-:Y:S01]  /*36a0*/  F2FP.BF16.F32.PACK_AB R172, R172, R21 ;  /* 0x00000015acac723e */ /* 0x000fe200000010ff */
[----:B------:R-:W-:Y:S02]  /*36b0*/  FADD.FTZ R46, R32, R25 ;  /* 0x00000019202e7221 */ /* 0x000fe40000010000 */
[----:B------:R-:W3:Y:S01]  /*36c0*/  MUFU.EX2 R31, R31 ;  /* 0x0000001f001f7308 */ /* 0x000ee20000000800 */
[----:B-1----:R-:W-:Y:S01]  /*36d0*/  FADD.FTZ R3, R27, R44 ;  /* 0x0000002c1b037221 */ /* 0x002fe20000010000 */
[----:B------:R-:W-:Y:S01]  /*36e0*/  FADD.FTZ R25, R107, R46 ;  /* 0x0000002e6b197221 */ /* 0x000fe20000010000 */
[----:B------:R-:W-:-:S03]  /*36f0*/  IMAD.MOV.U32 R107, RZ, RZ, R151 ;  /* 0x000000ffff6b7224 */ /* 0x000fc600078e0097 */
[----:B------:R-:W-:Y:S02]  /*3700*/  FADD.FTZ R46, R34, R25 ;  /* 0x00000019222e7221 */ /* 0x000fe40000010000 */
[----:B------:R-:W1:Y:S01]  /*3710*/  MUFU.EX2 R168, R49 ;  /* 0x0000003100a87308 */ /* 0x000e620000000800 */
[C---:B--2---:R-:W-:Y:S01]  /*3720*/  FADD.FTZ R44, R174.reuse, R3 ;  /* 0x00000003ae2c7221 */ /* 0x044fe20000010000 */
[----:B------:R-:W-:Y:S01]  /*3730*/  FADD.FTZ R25, R111, R46 ;  /* 0x0000002e6f197221 */ /* 0x000fe20000010000 */
[----:B------:R-:W-:Y:S01]  /*3740*/  F2FP.BF16.F32.PACK_AB R174, R174, R27 ;  /* 0x0000001baeae723e */ /* 0x000fe200000010ff */
[----:B------:R-:W-:Y:S02]  /*3750*/  IMAD.MOV.U32 R111, RZ, RZ, R151 ;  /* 0x000000ffff6f7224 */ /* 0x000fe400078e0097 */
[----:B------:R-:W-:Y:S02]  /*3760*/  FADD.FTZ R46, R36, R25 ;  /* 0x00000019242e7221 */ /* 0x000fe40000010000 */
[----:B------:R-:W2:Y:S01]  /*3770*/  MUFU.EX2 R35, R35 ;  /* 0x0000002300237308 */ /* 0x000ea20000000800 */
[----:B---3--:R-:W-:Y:S01]  /*3780*/  FADD.FTZ R3, R31, R44 ;  /* 0x0000002c1f037221 */ /* 0x008fe20000010000 */
[----:B------:R-:W-:Y:S01]  /*3790*/  FADD.FTZ R25, R115, R46 ;  /* 0x0000002e73197221 */ /* 0x000fe20000010000 */
[----:B------:R-:W-:-:S03]  /*37a0*/  IMAD.MOV.U32 R115, RZ, RZ, R151 ;  /* 0x000000ffff737224 */ /* 0x000fc600078e0097 */
[----:B------:R-:W-:Y:S02]  /*37b0*/  FADD.FTZ R6, R38, R25 ;  /* 0x0000001926067221 */ /* 0x000fe40000010000 */
[----:B------:R-:W3:Y:S01]  /*37c0*/  MUFU.EX2 R170, R53 ;  /* 0x0000003500aa7308 */ /* 0x000ee20000000800 */
[C---:B-1----:R-:W-:Y:S01]  /*37d0*/  FADD.FTZ R44, R168.reuse, R3 ;  /* 0x00000003a82c7221 */ /* 0x042fe20000010000 */
[----:B------:R-:W-:Y:S01]  /*37e0*/  FADD.FTZ R25, R117, R6 ;  /* 0x0000000675197221 */ /* 0x000fe20000010000 */
[----:B------:R-:W-:Y:S01]  /*37f0*/  F2FP.BF16.F32.PACK_AB R168, R168, R31 ;  /* 0x0000001fa8a8723e */ /* 0x000fe200000010ff */
[----:B------:R-:W-:Y:S02]  /*3800*/  IMAD.MOV.U32 R117, RZ, RZ, R151 ;  /* 0x000000ffff757224 */ /* 0x000fe400078e0097 */
[----:B------:R-:W-:Y:S02]  /*3810*/  FADD.FTZ R6, R40, R25 ;  /* 0x0000001928067221 */ /* 0x000fe40000010000 */
[----:B------:R-:W1:Y:S01]  /*3820*/  MUFU.EX2 R39, R39 ;  /* 0x0000002700277308 */ /* 0x000e620000000800 */
[----:B--2---:R-:W-:Y:S01]  /*3830*/  FADD.FTZ R3, R35, R44 ;  /* 0x0000002c23037221 */ /* 0x004fe20000010000 */
[----:B------:R-:W-:Y:S01]  /*3840*/  FADD.FTZ R25, R119, R6 ;  /* 0x0000000677197221 */ /* 0x000fe20000010000 */
[----:B------:R-:W-:-:S03]  /*3850*/  IMAD.MOV.U32 R119, RZ, RZ, R151 ;  /* 0x000000ffff777224 */ /* 0x000fc600078e0097 */
[----:B------:R-:W-:Y:S02]  /*3860*/  FADD.FTZ R6, R42, R25 ;  /* 0x000000192a067221 */ /* 0x000fe40000010000 */
[----:B------:R-:W2:Y:S01]  /*3870*/  MUFU.EX2 R152, R57 ;  /* 0x0000003900987308 */ /* 0x000ea20000000800 */
[C---:B---3--:R-:W-:Y:S01]  /*3880*/  FADD.FTZ R44, R170.reuse, R3 ;  /* 0x00000003aa2c7221 */ /* 0x048fe20000010000 */
[----:B------:R-:W-:Y:S01]  /*3890*/  FADD.FTZ R25, R121, R6 ;  /* 0x0000000679197221 */ /* 0x000fe20000010000 */
[----:B------:R-:W-:Y:S01]  /*38a0*/  F2FP.BF16.F32.PACK_AB R170, R170, R35 ;  /* 0x00000023aaaa723e */ /* 0x000fe200000010ff */
[----:B------:R-:W-:Y:S02]  /*38b0*/  IMAD.MOV.U32 R121, RZ, RZ, R151 ;  /* 0x000000ffff797224 */ /* 0x000fe400078e0097 */
[----:B------:R-:W-:Y:S02]  /*38c0*/  FADD.FTZ R6, R28, R25 ;  /* 0x000000191c067221 */ /* 0x000fe40000010000 */
[----:B------:R-:W3:Y:S01]  /*38d0*/  MUFU.EX2 R43, R43 ;  /* 0x0000002b002b7308 */ /* 0x000ee20000000800 */
[----:B-1----:R-:W-:Y:S01]  /*38e0*/  FADD.FTZ R3, R39, R44 ;  /* 0x0000002c27037221 */ /* 0x002fe20000010000 */
[----:B------:R-:W-:-:S06]  /*38f0*/  FADD.FTZ R25, R123, R6 ;  /* 0x000000067b197221 */ /* 0x000fcc0000010000 */
        /* <DEDUP_REMOVED lines=34> */
[----:B---3--:R-:W-:Y:S01]  /*3b20*/  FADD.FTZ R7, R67, R4 ;  /* 0x0000000443077221 */ /* 0x008fe20000010000 */
[C---:B-1----:R-:W-:Y:S01]  /*3b30*/  F2FP.BF16.F32.PACK_AB R167, R30.reuse, R123 ;  /* 0x0000007b1ea7723e */ /* 0x042fe200000010ff */
[----:B------:R-:W-:Y:S01]  /*3b40*/  FADD.FTZ R3, R30, R25 ;  /* 0x000000191e037221 */ /* 0x000fe20000010000 */
[----:B------:R-:W-:Y:S02]  /*3b50*/  IMAD.MOV.U32 R123, RZ, RZ, R151 ;  /* 0x000000ffff7b7224 */ /* 0x000fe400078e0097 */
[C---:B--2---:R-:W-:Y:S01]  /*3b60*/  FADD.FTZ R4, R26.reuse, R7 ;  /* 0x000000071a047221 */ /* 0x044fe20000010000 */
[----:B------:R-:W-:Y:S01]  /*3b70*/  F2FP.BF16.F32.PACK_AB R166, R26, R67 ;  /* 0x000000431aa6723e */ /* 0x000fe200000010ff */
        /* <DEDUP_REMOVED lines=35> */
[----:B------:R-:W-:Y:S01]  /*3db0*/  UMOV UR7, UR36 ;  /* 0x0000002400077c82 */ /* 0x000fe20008000000 */
[----:B------:R-:W-:Y:S01]  /*3dc0*/  UMOV UR5, UR37 ;  /* 0x0000002500057c82 */ /* 0x000fe20008000000 */
[----:B------:R-:W-:Y:S01]  /*3dd0*/  ULDC UR54, c[0x0][0x2e0] ;  /* 0x0000b80000367ab9 */ /* 0x000fe20000000800 */
[----:B------:R-:W-:Y:S01]  /*3de0*/  ULDC UR47, c[0x0][0x288] ;  /* 0x0000a200002f7ab9 */ /* 0x000fe20000000800 */
[----:B------:R-:W-:Y:S01]  /*3df0*/  ULDC UR55, c[0x0][0x404] ;  /* 0x0001010000377ab9 */ /* 0x000fe20000000800 */
[----:B------:R-:W-:-:S05]  /*3e00*/  ULDC.64 UR40, c[0x0][0x3f8] ;  /* 0x0000fe0000287ab9 */ /* 0x000fca0000000a00 */
.L_x_1911:
        /* <DEDUP_REMOVED lines=9> */
.L_x_1904:
[----:B------:R-:W-:Y:S01]  /*3ea0*/  ULEA UR10, UR37, UR38, 0x3 ;  /* 0x00000026250a7291 */ /* 0x000fe2000f8e183f */
[----:B------:R-:W-:-:S05]  /*3eb0*/  IMAD.U32 R0, RZ, RZ, UR36 ;  /* 0x00000024ff007e24 */ /* 0x000fca000f8e00ff */
[----:B------:R-:W-:-:S04]  /*3ec0*/  SHF.L.U32 R0, R0, 0x1f, RZ ;  /* 0x0000001f00007819 */ /* 0x000fc800000006ff */
[----:B------:R1:W2:Y:S01]  /*3ed0*/  SYNCS.PHASECHK.TRANS64.TRYWAIT P2, [UR10+0x28830], R0 ;  /* 0x02883000ff0075a7 */ /* 0x0002a2000804014a */
[----:B------:R-:W-:Y:S05]  /*3ee0*/  @!P0 BRA `(.L_x_1905) ;  /* 0x0000000000048947 */ /* 0x000fea0003800000 */
[----:B------:R-:W-:Y:S01]  /*3ef0*/  BPT.TRAP 0x1 ;  /* 0x000000040000795c */ /* 0x000fe20000300000 */
.L_x_1905:
[----:B--2---:R-:W-:Y:S05]  /*3f00*/  @P2 BRA `(.L_x_1903) ;  /* 0x0000000000082947 */ /* 0x004fea0003800000 */
[----:B------:R-:W2:Y:S02]  /*3f10*/  SYNCS.PHASECHK.TRANS64.TRYWAIT P2, [UR10+0x28830], R0 ;  /* 0x02883000ff0075a7 */ /* 0x000ea4000804014a */
[----:B--2---:R-:W-:Y:S05]  /*3f20*/  @!P2 BRA `(.L_x_1906) ;  /* 0x000000900078a947 */ /* 0x004fea0003800000 */
.L_x_1903:
[----:B-12---:R-:W-:Y:S01]  /*3f30*/  VIADD R0, R23, 0x8 ;  /* 0x0000000817007836 */ /* 0x006fe20000000000 */
[----:B------:R-:W-:Y:S01]  /*3f40*/  ULEA UR34, UR37, UR4, 0xb ;  /* 0x0000000425227291 */ /* 0x000fe2000f8e583f */
[----:B------:R-:W-:Y:S01]  /*3f50*/  UMOV UR51, 0x40000040 ;  /* 0x4000004000337882 */ /* 0x000fe20000000000 */
[----:B------:R-:W-:Y:S02]  /*3f60*/  UMOV UR11, 0x40000040 ;  /* 0x40000040000b7882 */ /* 0x000fe40000000000 */
[----:B------:R1:W-:Y:S01]  /*3f70*/  BAR.SYNC.DEFER_BLOCKING R0, 0x100 ;  /* 0x000400000000751d */ /* 0x0003e20000010000 */
[----:B------:R-:W-:Y:S02]  /*3f80*/  UIADD3 UR10, UR34, 0x2, URZ ;  /* 0x00000002220a7890 */ /* 0x000fe4000fffe03f */
[----:B------:R-:W-:Y:S02]  /*3f90*/  UIADD3 UR14, UR34, 0x4, URZ ;  /* 0x00000004220e7890 */ /* 0x000fe4000fffe03f */
[----:B------:R-:W-:-:S02]  /*3fa0*/  UIADD3 UR18, UR34, 0x6, URZ ;  /* 0x0000000622127890 */ /* 0x000fc4000fffe03f */
[----:B------:R-:W-:Y:S01]  /*3fb0*/  UMOV UR50, UR34 ;  /* 0x0000002200327c82 */ /* 0x000fe20008000000 */
        /* <DEDUP_REMOVED lines=37> */
.L_x_1908:
[----:B------:R-:W-:Y:S01]  /*4210*/  ULEA UR10, UR5, UR38, 0x3 ;  /* 0x00000026050a7291 */ /* 0x000fe2000f8e183f */
[----:B------:R-:W-:-:S05]  /*4220*/  IMAD.U32 R0, RZ, RZ, UR7 ;  /* 0x00000007ff007e24 */ /* 0x000fca000f8e00ff */
[----:B------:R-:W-:-:S04]  /*4230*/  SHF.L.U32 R0, R0, 0x1f, RZ ;  /* 0x0000001f00007819 */ /* 0x000fc800000006ff */
[----:B------:R1:W2:Y:S01]  /*4240*/  SYNCS.PHASECHK.TRANS64.TRYWAIT P2, [UR10+0x28850], R0 ;  /* 0x02885000ff0075a7 */ /* 0x0002a2000804014a */
[----:B------:R-:W-:Y:S05]  /*4250*/  @!P0 BRA `(.L_x_1909) ;  /* 0x0000000000048947 */ /* 0x000fea0003800000 */
[----:B------:R-:W-:Y:S01]  /*4260*/  BPT.TRAP 0x1 ;  /* 0x000000040000795c */ /* 0x000fe20000300000 */
.L_x_1909:
[----:B--2---:R-:W-:Y:S05]  /*4270*/  @P2 BRA `(.L_x_1907) ;  /* 0x0000000000082947 */ /* 0x004fea0003800000 */
[----:B------:R-:W2:Y:S02]  /*4280*/  SYNCS.PHASECHK.TRANS64.TRYWAIT P2, [UR10+0x28850], R0 ;  /* 0x02885000ff0075a7 */ /* 0x000ea4000804014a */
[----:B--2---:R-:W-:Y:S05]  /*4290*/  @!P2 BRA `(.L_x_1910) ;  /* 0x0000008c00b4a947 */ /* 0x004fea0003800000 */
.L_x_1907:
[----:B------:R-:W-:Y:S01]  /*42a0*/  UIADD3 UR7, UR38, 0x400, URZ ;  /* 0x0000040026077890 */ /* 0x000fe2000fffe03f */
[----:B------:R-:W-:Y:S01]  /*42b0*/  WARPGROUP.ARRIVE ;  /* 0x00000000000079c5 */ /* 0x000fe20000000000 */
[----:B------:R-:W-:Y:S01]  /*42c0*/  UMOV UR11, 0x40000040 ;  /* 0x40000040000b7882 */ /* 0x000fe20000000000 */
[----:B------:R-:W-:Y:S02]  /*42d0*/  UISETP.NE.U32.AND UP0, UPT, UR40, URZ, UPT ;  /* 0x0000003f2800728c */ /* 0x000fe4000bf05070 */
[----:B------:R-:W-:Y:S02]  /*42e0*/  USHF.R.U32.HI UR7, URZ, 0x4, UR7 ;  /* 0x000000043f077899 */ /* 0x000fe40008011607 */
[----:B------:R-:W-:Y:S02]  /*42f0*/  UISETP.NE.AND.EX UP0, UPT, UR41, URZ, UPT, UP0 ;  /* 0x0000003f2900728c */ /* 0x000fe4000bf05300 */
[----:B------:R-:W-:-:S04]  /*4300*/  ULOP3.LUT UR7, UR7, 0x3fff, URZ, 0xc0, !UPT ;  /* 0x00003fff07077892 */ /* 0x000fc8000f8ec03f */
[----:B------:R-:W-:-:S04]  /*4310*/  ULOP3.LUT UR7, UR7, 0x4000000, URZ, 0xfc, !UPT ;  /* 0x0400000007077892 */ /* 0x000fc8000f8efc3f */
[----:B------:R-:W-:-:S07]  /*4320*/  ULEA UR7, UR5, UR7, 0xb ;  /* 0x0000000705077291 */ /* 0x000fce000f8e583f */
[----:B------:R-:W-:Y:S02]  /*4330*/  UMOV UR10, UR7 ;  /* 0x00000007000a7c82 */ /* 0x000fe40008000000 */
[----:B------:R-:W-:Y:S01]  /*4340*/  HGMMA.64x128x16.F32.BF16 R88, R180, gdesc[UR8].tnspB, R88, gsb0 ;  /* 0x41e00008b4587df0 */ /* 0x000fe20008001858 */
[----:B------:R-:W-:Y:S01]  /*4350*/  UIADD3 UR10, UR7, 0x80, URZ ;  /* 0x00000080070a7890 */ /* 0x000fe2000fffe03f */
[----:B------:R-:W-:Y:S01]  /*4360*/  UMOV UR11, 0x40000040 ;  /* 0x40000040000b7882 */ /* 0x000fe20000000000 */
[----:B------:R-:W-:Y:S02]  /*4370*/  WARPGROUP.DEPBAR.LE gsb0, 0x0 ;  /* 0x00008000000079c5 */ /* 0x000fe40000010000 */
[----:B------:R-:W-:-:S07]  /*4380*/  WARPGROUP.ARRIVE ;  /* 0x00000000000079c5 */ /* 0x000fce0000000000 */
[----:B------:R-:W-:Y:S01]  /*4390*/  HGMMA.64x128x16.F32.BF16 R88, R176, gdesc[UR8].tnspB, R88, gsb0 ;  /* 0x41e00008b0587df0 */ /* 0x000fe20008001858 */
[----:B------:R-:W-:Y:S01]  /*43a0*/  UMOV UR10, 0xffffff80 ;  /* 0xffffff80000a7882 */ /* 0x000fe20000000000 */
[----:B------:R-:W-:Y:S02]  /*43b0*/  USEL UR11, UR55, 0x1, UP0 ;  /* 0x00000001370b7887 */ /* 0x000fe40008000000 */
[----:B------:R-:W-:Y:S02]  /*43c0*/  UIMAD UR10, UR6, UR10, 0x1 ;  /* 0x00000001060a74a4 */ /* 0x000fe4000f8e020a */
[----:B------:R-:W-:Y:S02]  /*43d0*/  UISETP.GT.AND UP0, UPT, UR6, UR39, UPT ;  /* 0x000000270600728c */ /* 0x000fe4000bf04270 */
[----:B------:R-:W-:Y:S02]  /*43e0*/  UIADD3 UR10, UR42, UR10, URZ ;  /* 0x0000000a2a0a7290 */ /* 0x000fe4000fffe03f */
[----:B------:R-:W-:-:S02]  /*43f0*/  UIADD3 UR6, UR6, -0x1, URZ ;  /* 0xffffffff06067890 */ /* 0x000fc4000fffe03f */
[----:B------:R-:W-:-:S03]  /*4400*/  UIMAD UR10, UR11, UR54, UR10 ;  /* 0x000000360b0a72a4 */ /* 0x000fc6000f8e020a */
[----:B------:R-:W-:Y:S01]  /*4410*/  UMOV UR11, 0x40000040 ;  /* 0x40000040000b7882 */ /* 0x000fe20000000000 */
[----:B------:R-:W-:-:S06]  /*4420*/  UIADD3 UR10, UR10, -UR47, URZ ;  /* 0x8000002f0a0a7290 */ /* 0x000fcc000fffe03f */
[----:B--2---:R-:W-:Y:S01]  /*4430*/  IMAD.U32 R5, RZ, RZ, UR10 ;  /* 0x0000000aff057e24 */ /* 0x004fe2000f8e00ff */
[----:B------:R-:W-:-:S03]  /*4440*/  UIADD3 UR10, UR7, 0x100, URZ ;  /* 0x00000100070a7890 */ /* 0x000fc6000fffe03f */
[----:B------:R-:W-:-:S04]  /*4450*/  IMAD R5, R2, -0x2, R5 ;  /* 0xfffffffe02057824 */ /* 0x000fc800078e0205 */
[----:B------:R-:W-:-:S05]  /*4460*/  IMAD.IADD R10, R22, 0x1, R5 ;  /* 0x00000001160a7824 */ /* 0x000fca00078e0205 */
[C---:B------:R-:W-:Y:S02]  /*4470*/  ISETP.GT.AND P2, PT, R10.reuse, RZ, PT ;  /* 0x000000ff0a00720c */ /* 0x040fe40003f44270 */
[----:B------:R-:W-:Y:S02]  /*4480*/  ISETP.GT.AND P3, PT, R10, 0x1, PT ;  /* 0x000000010a00780c */ /* 0x000fe40003f64270 */
[----:B------:R-:W-:Y:S02]  /*4490*/  FSEL R11, R24, -INF , P2 ;  /* 0xff800000180b7808 */ /* 0x000fe40001000000 */
[----:B------:R-:W-:Y:S02]  /*44a0*/  ISETP.GT.AND P2, PT, R10, 0x8, PT ;  /* 0x000000080a00780c */ /* 0x000fe40003f44270 */
[----:B------:R-:W-:Y:S02]  /*44b0*/  FSEL R199, R25, -INF , P3 ;  /* 0xff80000019c77808 */ /* 0x000fe40001800000 */
[----:B-1----:R-:W-:-:S02]  /*44c0*/  FMNMX.FTZ R0, R11, R6, !PT ;  /* 0x000000060b007209 */ /* 0x002fc40007810000 */
[----:B------:R-:W-:Y:S02]  /*44d0*/  ISETP.GT.AND P3, PT, R10, 0x9, PT ;  /* 0x000000090a00780c */ /* 0x000fe40003f64270 */
[----:B------:R-:W-:Y:S02]  /*44e0*/  FSEL R13, R28, -INF , P2 ;  /* 0xff8000001c0d7808 */ /* 0x000fe40001000000 */
[----:B------:R-:W-:Y:S02]  /*44f0*/  FMNMX.FTZ R0, R199, R0, !PT ;  /* 0x00000000c7007209 */ /* 0x000fe40007810000 */
[----:B------:R-:W-:Y:S02]  /*4500*/  ISETP.GT.AND P2, PT, R10, 0x10, PT ;  /* 0x000000100a00780c */ /* 0x000fe40003f44270 */
[----:B------:R-:W-:Y:S02]  /*4510*/  FSEL R197, R29, -INF , P3 ;  /* 0xff8000001dc57808 */ /* 0x000fe40001800000 */
[----:B------:R-:W-:-:S02]  /*4520*/  FMNMX.FTZ R0, R13, R0, !PT ;  /* 0x000000000d007209 */ /* 0x000fc40007810000 */
        /* <DEDUP_REMOVED lines=22> */
[----:B------:R-:W-:Y:S01]  /*4690*/  FMNMX.FTZ R0, R181, R0, !PT ;  /* 0x00000000b5007209 */ /* 0x000fe20007810000 */
[----:B------:R-:W-:Y:S02]  /*46a0*/  WARPGROUP.DEPBAR.LE gsb0, 0x0 ;  /* 0x00008000000079c5 */ /* 0x000fe40000010000 */
[----:B------:R-:W-:Y:S01]  /*46b0*/  WARPGROUP.ARRIVE ;  /* 0x00000000000079c5 */ /* 0x000fe20000000000 */
[----:B------:R-:W-:-:S02]  /*46c0*/  FSEL R179, R45, -INF , P3 ;  /* 0xff8000002db37808 */ /* 0x000fc40001800000 */
[----:B------:R-:W-:Y:S02]  /*46d0*/  ISETP.GT.AND P3, PT, R10, 0x31, PT ;  /* 0x000000310a00780c */ /* 0x000fe40003f64270 */
[----:B------:R-:W-:Y:S01]  /*46e0*/  FSEL R177, R48, -INF , P2 ;  /* 0xff80000030b17808 */ /* 0x000fe20001000000 */
[----:B------:R-:W-:Y:S01]  /*46f0*/  HGMMA.64x128x16.F32.BF16 R88, R172, gdesc[UR8].tnspB, R88, gsb0 ;  /* 0x41e00008ac587df0 */ /* 0x000fe20008001858 */
[----:B------:R-:W-:Y:S01]  /*4700*/  UIADD3 UR10, UR7, 0x180, URZ ;  /* 0x00000180070a7890 */ /* 0x000fe2000fffe03f */
[----:B------:R-:W-:Y:S01]  /*4710*/  FMNMX.FTZ R0, R179, R0, !PT ;  /* 0x00000000b3007209 */ /* 0x000fe20007810000 */
[----:B------:R-:W-:Y:S01]  /*4720*/  UMOV UR11, 0x40000040 ;  /* 0x40000040000b7882 */ /* 0x000fe20000000000 */
[----:B------:R-:W-:Y:S02]  /*4730*/  ISETP.GT.AND P2, PT, R10, 0x38, PT ;  /* 0x000000380a00780c */ /* 0x000fe40003f44270 */
[----:B------:R-:W-:Y:S01]  /*4740*/  FMNMX.FTZ R0, R177, R0, !PT ;  /* 0x00000000b1007209 */ /* 0x000fe20007810000 */
[----:B------:R-:W-:-:S02]  /*4750*/  WARPGROUP.DEPBAR.LE gsb0, 0x0 ;  /* 0x00008000000079c5 */ /* 0x000fc40000010000 */
[----:B------:R-:W-:Y:S01]  /*4760*/  WARPGROUP.ARRIVE ;  /* 0x00000000000079c5 */ /* 0x000fe20000000000 */
[----:B------:R-:W-:Y:S02]  /*4770*/  FSEL R175, R49, -INF , P3 ;  /* 0xff80000031af7808 */ /* 0x000fe40001800000 */
[----:B------:R-:W-:Y:S02]  /*4780*/  ISETP.GT.AND P3, PT, R10, 0x39, PT ;  /* 0x000000390a00780c */ /* 0x000fe40003f64270 */
[----:B------:R-:W-:Y:S01]  /*4790*/  FSEL R173, R52, -INF , P2 ;  /* 0xff80000034ad7808 */ /* 0x000fe20001000000 */
[----:B------:R-:W-:Y:S01]  /*47a0*/  HGMMA.64x128x16.F32.BF16 R88, R168, gdesc[UR8].tnspB, R88, gsb0 ;  /* 0x41e00008a8587df0 */ /* 0x000fe20008001858 */
[----:B------:R-:W-:Y:S01]  /*47b0*/  UIADD3 UR10, UR7, 0x200, URZ ;  /* 0x00000200070a7890 */ /* 0x000fe2000fffe03f */
[----:B------:R-:W-:Y:S01]  /*47c0*/  FMNMX.FTZ R0, R175, R0, !PT ;  /* 0x00000000af007209 */ /* 0x000fe20007810000 */
[----:B------:R-:W-:Y:S01]  /*47d0*/  UMOV UR11, 0x40000040 ;  /* 0x40000040000b7882 */ /* 0x000fe20000000000 */
[----:B------:R-:W-:-:S02]  /*47e0*/  ISETP.GT.AND P2, PT, R10, 0x40, PT ;  /* 0x000000400a00780c */ /* 0x000fc40003f44270 */
[----:B------:R-:W-:Y:S02]  /*47f0*/  FSEL R53, R53, -INF , P3 ;  /* 0xff80000035357808 */ /* 0x000fe40001800000 */
[----:B------:R-:W-:Y:S02]  /*4800*/  FMNMX.FTZ R0, R173, R0, !PT ;  /* 0x00000000ad007209 */ /* 0x000fe40007810000 */
[----:B------:R-:W-:Y:S02]  /*4810*/  ISETP.GT.AND P3, PT, R10, 0x41, PT ;  /* 0x000000410a00780c */ /* 0x000fe40003f64270 */
[----:B------:R-:W-:Y:S02]  /*4820*/  FSEL R49, R56, -INF , P2 ;  /* 0xff80000038317808 */ /* 0x000fe40001000000 */
[----:B------:R-:W-:Y:S02]  /*4830*/  FMNMX.FTZ R0, R53, R0, !PT ;  /* 0x0000000035007209 */ /* 0x000fe40007810000 */
        /* <DEDUP_REMOVED lines=39> */
[C---:B------:R-:W-:Y:S01]  /*4ab0*/  ISETP.GT.AND P3, PT, R10.reuse, 0x79, PT ;  /* 0x000000790a00780c */ /* 0x040fe20003f64270 */
[----:B------:R-:W-:Y:S01]  /*4ac0*/  VIADD R10, R10, 0x8 ;  /* 0x000000080a0a7836 */ /* 0x000fe20000000000 */
[----:B------:R-:W-:Y:S02]  /*4ad0*/  FSEL R45, R84, -INF , P2 ;  /* 0xff800000542d7808 */ /* 0x000fe40001000000 */
[----:B------:R-:W-:Y:S02]  /*4ae0*/  FMNMX.FTZ R0, R81, R0, !PT ;  /* 0x0000000051007209 */ /* 0x000fe40007810000 */
[----:B------:R-:W-:-:S02]  /*4af0*/  FSEL R85, R85, -INF , P3 ;  /* 0xff80000055557808 */ /* 0x000fc40001800000 */
[----:B------:R-:W-:Y:S02]  /*4b00*/  FMNMX.FTZ R0, R45, R0, !PT ;  /* 0x000000002d007209 */ /* 0x000fe40007810000 */
[C---:B------:R-:W-:Y:S02]  /*4b10*/  ISETP.GT.AND P4, PT, R10.reuse, RZ, PT ;  /* 0x000000ff0a00720c */ /* 0x040fe40003f84270 */
[----:B------:R-:W-:Y:S02]  /*4b20*/  FMNMX.FTZ R12, R85, R0, !PT ;  /* 0x00000000550c7209 */ /* 0x000fe40007810000 */
[----:B------:R-:W1:Y:S01]  /*4b30*/  LDC R0, c[0x0][0x988] ;  /* 0x00026200ff007b82 */ /* 0x000e620000000800 */
[----:B------:R-:W-:Y:S02]  /*4b40*/  ISETP.GT.AND P5, PT, R10, 0x1, PT ;  /* 0x000000010a00780c */ /* 0x000fe40003fa4270 */
[----:B------:R-:W2:Y:S01]  /*4b50*/  SHFL.BFLY PT, R5, R12, 0x2, 0x1f ;  /* 0x0c401f000c057f89 */ /* 0x000ea200000e0000 */
[----:B------:R-:W-:-:S02]  /*4b60*/  FSEL R26, R26, -INF , P4 ;  /* 0xff8000001a1a7808 */ /* 0x000fc40002000000 */
[C---:B------:R-:W-:Y:S02]  /*4b70*/  ISETP.GT.AND P3, PT, R10.reuse, 0x8, PT ;  /* 0x000000080a00780c */ /* 0x040fe40003f64270 */
[C---:B------:R-:W-:Y:S02]  /*4b80*/  ISETP.GT.AND P6, PT, R10.reuse, 0x9, PT ;  /* 0x000000090a00780c */ /* 0x040fe40003fc4270 */
[C---:B------:R-:W-:Y:S02]  /*4b90*/  ISETP.GT.AND P4, PT, R10.reuse, 0x10, PT ;  /* 0x000000100a00780c */ /* 0x040fe40003f84270 */
[----:B------:R-:W-:Y:S02]  /*4ba0*/  FSEL R31, R31, -INF , P6 ;  /* 0xff8000001f1f7808 */ /* 0x000fe40003000000 */
[----:B------:R-:W-:Y:S02]  /*4bb0*/  ISETP.GT.AND P6, PT, R10, 0x19, PT ;  /* 0x000000190a00780c */ /* 0x000fe40003fc4270 */
[----:B--2---:R-:W-:-:S02]  /*4bc0*/  FMNMX.FTZ R14, R12, R5, !PT ;  /* 0x000000050c0e7209 */ /* 0x004fc40007810000 */
[----:B------:R-:W-:-:S03]  /*4bd0*/  FMNMX.FTZ R12, R26, R7, !PT ;  /* 0x000000071a0c7209 */ /* 0x000fc60007810000 */
[----:B------:R-:W2:Y:S01]  /*4be0*/  SHFL.BFLY PT, R5, R14, 0x1, 0x1f ;  /* 0x0c201f000e057f89 */ /* 0x000ea200000e0000 */
[----:B------:R-:W-:Y:S02]  /*4bf0*/  WARPGROUP.DEPBAR.LE gsb0, 0x0 ;  /* 0x00008000000079c5 */ /* 0x000fe40000010000 */
[----:B------:R-:W-:Y:S01]  /*4c00*/  WARPGROUP.ARRIVE ;  /* 0x00000000000079c5 */ /* 0x000fe20000000000 */
[----:B------:R-:W-:Y:S02]  /*4c10*/  FSEL R169, R34, -INF , P4 ;  /* 0xff80000022a97808 */ /* 0x000fe40002000000 */
[----:B------:R-:W-:-:S03]  /*4c20*/  ISETP.GT.AND P4, PT, R10, 0x20, PT ;  /* 0x000000200a00780c */ /* 0x000fc60003f84270 */
[----:B------:R-:W-:Y:S01]  /*4c30*/  HGMMA.64x128x16.F32.BF16 R88, R152, gdesc[UR8].tnspB, R88, gsb0 ;  /* 0x41e0000898587df0 */ /* 0x000fe20008001858 */
[----:B------:R-:W-:Y:S01]  /*4c40*/  UIADD3 UR10, UR7, 0x280, URZ ;  /* 0x00000280070a7890 */ /* 0x000fe2000fffe03f */
[----:B------:R-:W-:Y:S01]  /*4c50*/  UMOV UR11, 0x40000040 ;  /* 0x40000040000b7882 */ /* 0x000fe20000000000 */
[----:B--2---:R-:W-:-:S04]  /*4c60*/  FMNMX.FTZ R5, R14, R5, !PT ;  /* 0x000000050e057209 */ /* 0x004fc80007810000 */
[C---:B------:R-:W-:Y:S01]  /*4c70*/  FSETP.NEU.FTZ.AND P2, PT, R5.reuse, -INF , PT ;  /* 0xff8000000500780b */ /* 0x040fe20003f5d000 */
[----:B-1----:R-:W-:-:S05]  /*4c80*/  FMUL.FTZ R8, R5, R0 ;  /* 0x0000000005087220 */ /* 0x002fca0000410000 */
[----:B------:R-:W-:-:S05]  /*4c90*/  FSEL R8, R8, RZ, P2 ;  /* 0x000000ff08087208 */ /* 0x000fca0001000000 */
[-CC-:B------:R-:W-:Y:S01]  /*4ca0*/  FFMA.FTZ R178, R193, R0.reuse, -R8.reuse ;  /* 0x00000000c1b27223 */ /* 0x180fe20000010808 */
[----:B------:R-:W-:Y:S01]  /*4cb0*/  FSEL R193, R39, -INF , P6 ;  /* 0xff80000027c17808 */ /* 0x000fe20003000000 */
[-CC-:B------:R-:W-:Y:S01]  /*4cc0*/  FFMA.FTZ R176, R15, R0.reuse, -R8.reuse ;  /* 0x000000000fb07223 */ /* 0x180fe20000010808 */
[-CC-:B------:R-:W-:Y:S01]  /*4cd0*/  FFMA.FTZ R15, R195, R0.reuse, -R8.reuse ;  /* 0x00000000c30f7223 */ /* 0x180fe20000010808 */
[----:B------:R-:W-:Y:S01]  /*4ce0*/  FSEL R195, R42, -INF , P4 ;  /* 0xff8000002ac37808 */ /* 0x000fe20002000000 */
[-CC-:B------:R-:W-:Y:S01]  /*4cf0*/  FFMA.FTZ R182, R13, R0.reuse, -R8.reuse ;  /* 0x000000000db67223 */ /* 0x180fe20000010808 */
[-CC-:B------:R-:W-:Y:S01]  /*4d00*/  FFMA.FTZ R13, R197, R0.reuse, -R8.reuse ;  /* 0x00000000c50d7223 */ /* 0x180fe20000010808 */
[C---:B------:R-:W-:Y:S01]  /*4d10*/  ISETP.GT.AND P6, PT, R10.reuse, 0x29, PT ;  /* 0x000000290a00780c */ /* 0x040fe20003fc4270 */
[-CC-:B------:R-:W-:Y:S01]  /*4d20*/  FFMA.FTZ R172, R191, R0.reuse, -R8.reuse ;  /* 0x00000000bfac7223 */ /* 0x180fe20000010808 */
[----:B------:R-:W-:Y:S01]  /*4d30*/  ISETP.GT.AND P4, PT, R10, 0x30, PT ;  /* 0x000000300a00780c */ /* 0x000fe20003f84270 */
[-CC-:B------:R-:W-:Y:S01]  /*4d40*/  FFMA.FTZ R180, R199, R0.reuse, -R8.reuse ;  /* 0x00000000c7b47223 */ /* 0x180fe20000010808 */
[----:B------:R-:W-:Y:S01]  /*4d50*/  FSEL R47, R47, -INF , P6 ;  /* 0xff8000002f2f7808 */ /* 0x000fe20003000000 */
[-CC-:B------:R-:W-:Y:S01]  /*4d60*/  FFMA.FTZ R174, R181, R0.reuse, -R8.reuse ;  /* 0x00000000b5ae7223 */ /* 0x180fe20000010808 */
[----:B------:R-:W-:Y:S01]  /*4d70*/  FSEL R191, R50, -INF , P4 ;  /* 0xff80000032bf7808 */ /* 0x000fe20002000000 */
[-CC-:B------:R-:W-:Y:S01]  /*4d80*/  FFMA.FTZ R39, R179, R0.reuse, -R8.reuse ;  /* 0x00000000b3277223 */ /* 0x180fe20000010808 */
[C---:B------:R-:W-:Y:S01]  /*4d90*/  ISETP.GT.AND P4, PT, R10.reuse, 0x39, PT ;  /* 0x000000390a00780c */ /* 0x040fe20003f84270 */
[-CC-:B------:R-:W-:Y:S01]  /*4da0*/  FFMA.FTZ R168, R177, R0.reuse, -R8.reuse ;  /* 0x00000000b1a87223 */ /* 0x180fe20000010808 */
[-CC-:B------:R-:W-:Y:S01]  /*4db0*/  FFMA.FTZ R170, R173, R0.reuse, -R8.reuse ;  /* 0x00000000adaa7223 */ /* 0x180fe20000010808 */
[-CC-:B------:R-:W-:Y:S01]  /*4dc0*/  FFMA.FTZ R24, R45, R0.reuse, -R8.reuse ;  /* 0x000000002d187223 */ /* 0x180fe20000010808 */
[----:B------:R-:W-:Y:S01]  /*4dd0*/  FSEL R55, R55, -INF , P4 ;  /* 0xff80000037377808 */ /* 0x000fe20002000000 */
[-CC-:B------:R-:W-:Y:S01]  /*4de0*/  FFMA.FTZ R14, R9, R0.reuse, -R8.reuse ;  /* 0x00000000090e7223 */ /* 0x180fe20000010808 */
[----:B------:R-:W-:Y:S01]  /*4df0*/  ISETP.GT.AND P4, PT, R10, 0x48, PT ;  /* 0x000000480a00780c */ /* 0x000fe20003f84270 */
[-CC-:B------:R-:W-:Y:S01]  /*4e00*/  FFMA.FTZ R11, R11, R0.reuse, -R8.reuse ;  /* 0x000000000b0b7223 */ /* 0x180fe20000010808 */
[----:B------:R-:W-:Y:S01]  /*4e10*/  FSEL R45, R5, RZ, P2 ;  /* 0x000000ff052d7208 */ /* 0x000fe20001000000 */
[----:B------:R-:W-:Y:S01]  /*4e20*/  MUFU.EX2 R180, R180 ;  /* 0x000000b400b47308 */ /* 0x000fe20000000800 */
[----:B------:R-:W-:Y:S01]  /*4e30*/  FSEL R179, R62, -INF , P4 ;  /* 0xff8000003eb37808 */ /* 0x000fe20002000000 */
[-CC-:B------:R-:W-:Y:S01]  /*4e40*/  FFMA.FTZ R21, R21, R0.reuse, -R8.reuse ;  /* 0x0000000015157223 */ /* 0x180fe20000010808 */
[C---:B------:R-:W-:Y:S01]  /*4e50*/  ISETP.GT.AND P4, PT, R10.reuse, 0x51, PT ;  /* 0x000000510a00780c */ /* 0x040fe20003f84270 */
[-CC-:B------:R-:W-:Y:S01]  /*4e60*/  FFMA.FTZ R53, R53, R0.reuse, -R8.reuse ;  /* 0x0000000035357223 */ /* 0x180fe20000010808 */
[----:B------:R-:W-:Y:S01]  /*4e70*/  FFMA.FTZ R85, R85, R0, -R8 ;  /* 0x0000000055557223 */ /* 0x000fe20000010808 */
[----:B------:R-:W-:Y:S01]  /*4e80*/  IMAD.U32 R50, RZ, RZ, UR5 ;  /* 0x00000005ff327e24 */ /* 0x000fe2000f8e00ff */
[----:B------:R-:W-:Y:S01]  /*4e90*/  FSEL R67, R67, -INF , P4 ;  /* 0xff80000043437808 */ /* 0x000fe20002000000 */
[----:B------:R-:W-:Y:S01]  /*4ea0*/  MUFU.EX2 R11, R11 ;  /* 0x0000000b000b7308 */ /* 0x000fe20000000800 */
[----:B------:R-:W-:Y:S01]  /*4eb0*/  ISETP.GT.AND P4, PT, R10, 0x60, PT ;  /* 0x000000600a00780c */ /* 0x000fe20003f84270 */
[----:B------:R-:W-:Y:S01]  /*4ec0*/  UMOV UR5, UR37 ;  /* 0x0000002500057c82 */ /* 0x000fe20008000000 */
[----:B------:R-:W-:-:S02]  /*4ed0*/  @!P1 LEA R50, R50, UR38, 0x3 ;  /* 0x0000002632329c11 */ /* 0x000fc4000f8e18ff */
[----:B------:R-:W-:Y:S02]  /*4ee0*/  FSEL R173, R74, -INF , P4 ;  /* 0xff8000004aad7808 */ /* 0x000fe40002000000 */
[C---:B------:R-:W-:Y:S01]  /*4ef0*/  ISETP.GT.AND P4, PT, R10.reuse, 0x69, PT ;  /* 0x000000690a00780c */ /* 0x040fe20003f84270 */
[----:B------:R-:W-:Y:S03]  /*4f00*/  MUFU.EX2 R182, R182 ;  /* 0x000000b600b67308 */ /* 0x000fe60000000800 */
[----:B------:R-:W-:Y:S02]  /*4f10*/  FSEL R79, R79, -INF , P4 ;  /* 0xff8000004f4f7808 */ /* 0x000fe40002000000 */
[----:B------:R-:W-:-:S03]  /*4f20*/  ISETP.GT.AND P4, PT, R10, 0x78, PT ;  /* 0x000000780a00780c */ /* 0x000fc60003f84270 */
        /* <DEDUP_REMOVED lines=11> */
[----:B------:R-:W-:Y:S01]  /*4fe0*/  FSEL R155, R27, -INF , P5 ;  /* 0xff8000001b9b7808 */ /* 0x000fe20002800000 */
[-CC-:B------:R-:W-:Y:S01]  /*4ff0*/  FFMA.FTZ R27, R183, R0.reuse, -R8.reuse ;  /* 0x00000000b71b7223 */ /* 0x180fe20000010808 */
[----:B------:R-:W-:Y:S01]  /*5000*/  FSEL R153, R30, -INF , P3 ;  /* 0xff8000001e997808 */ /* 0x000fe20001800000 */
[--C-:B------:R-:W-:Y:S01]  /*5010*/  FFMA.FTZ R152, R49, R0, -R8.reuse ;  /* 0x0000000031987223 */ /* 0x100fe20000010808 */
[----:B------:R-:W-:Y:S01]  /*5020*/  FMNMX.FTZ R12, R155, R12, !PT ;  /* 0x0000000c9b0c7209 */ /* 0x000fe20007810000 */
[----:B------:R-:W-:Y:S01]  /*5030*/  HGMMA.64x128x16.F32.BF16 R88, R156, gdesc[UR8].tnspB, R88, gsb0 ;  /* 0x41e000089c587df0 */ /* 0x000fe20008001858 */
[C---:B------:R-:W-:Y:S01]  /*5040*/  ISETP.GT.AND P5, PT, R10.reuse, 0x11, PT ;  /* 0x000000110a00780c */ /* 0x040fe20003fa4270 */
[----:B------:R-:W-:Y:S01]  /*5050*/  UIADD3 UR10, UR7, 0x300, URZ ;  /* 0x00000300070a7890 */ /* 0x000fe2000fffe03f */
[----:B------:R-:W-:Y:S01]  /*5060*/  FMNMX.FTZ R12, R153, R12, !PT ;  /* 0x0000000c990c7209 */ /* 0x000fe20007810000 */
[----:B------:R-:W-:Y:S01]  /*5070*/  UMOV UR11, 0x40000040 ;  /* 0x40000040000b7882 */ /* 0x000fe20000000000 */
[----:B------:R-:W-:Y:S01]  /*5080*/  ISETP.GT.AND P3, PT, R10, 0x18, PT ;  /* 0x000000180a00780c */ /* 0x000fe20003f64270 */
[--C-:B------:R-:W-:Y:S01]  /*5090*/  FFMA.FTZ R49, R57, R0, -R8.reuse ;  /* 0x0000000039317223 */ /* 0x100fe20000010808 */
[----:B------:R-:W-:Y:S01]  /*50a0*/  FMNMX.FTZ R12, R31, R12, !PT ;  /* 0x0000000c1f0c7209 */ /* 0x000fe20007810000 */
[-CC-:B------:R-:W-:Y:S01]  /*50b0*/  FFMA.FTZ R154, R41, R0.reuse, -R8.reuse ;  /* 0x00000000299a7223 */ /* 0x180fe20000010808 */
[----:B------:R-:W-:Y:S01]  /*50c0*/  FSEL R35, R35, -INF , P5 ;  /* 0xff80000023237808 */ /* 0x000fe20002800000 */
[----:B------:R-:W-:Y:S01]  /*50d0*/  FFMA.FTZ R41, R61, R0, -R8 ;  /* 0x000000003d297223 */ /* 0x000fe20000010808 */
[----:B------:R-:W-:Y:S01]  /*50e0*/  FMNMX.FTZ R12, R169, R12, !PT ;  /* 0x0000000ca90c7209 */ /* 0x000fe20007810000 */
[----:B------:R-:W-:Y:S01]  /*50f0*/  MUFU.EX2 R27, R27 ;  /* 0x0000001b001b7308 */ /* 0x000fe20000000800 */
[----:B------:R-:W-:-:S02]  /*5100*/  FSEL R171, R38, -INF , P3 ;  /* 0xff80000026ab7808 */ /* 0x000fc40001800000 */
[----:B------:R-:W-:Y:S02]  /*5110*/  FMNMX.FTZ R12, R35, R12, !PT ;  /* 0x0000000c230c7209 */ /* 0x000fe40007810000 */
[C---:B------:R-:W-:Y:S02]  /*5120*/  ISETP.GT.AND P5, PT, R10.reuse, 0x21, PT ;  /* 0x000000210a00780c */ /* 0x040fe40003fa4270 */
[----:B------:R-:W-:Y:S01]  /*5130*/  FMNMX.FTZ R12, R171, R12, !PT ;  /* 0x0000000cab0c7209 */ /* 0x000fe20007810000 */
[----:B------:R-:W-:Y:S01]  /*5140*/  MUFU.EX2 R170, R170 ;  /* 0x000000aa00aa7308 */ /* 0x000fe20000000800 */
[----:B------:R-:W-:Y:S02]  /*5150*/  ISETP.GT.AND P3, PT, R10, 0x28, PT ;  /* 0x000000280a00780c */ /* 0x000fe40003f64270 */
[----:B------:R-:W-:Y:S02]  /*5160*/  FMNMX.FTZ R12, R193, R12, !PT ;  /* 0x0000000cc10c7209 */ /* 0x000fe40007810000 */
[----:B------:R-:W-:-:S02]  /*5170*/  FSEL R43, R43, -INF , P5 ;  /* 0xff8000002b2b7808 */ /* 0x000fc40002800000 */
[----:B------:R-:W-:Y:S01]  /*5180*/  FMNMX.FTZ R12, R195, R12, !PT ;  /* 0x0000000cc30c7209 */ /* 0x000fe20007810000 */
[----:B------:R-:W-:Y:S01]  /*5190*/  MUFU.EX2 R53, R53 ;  /* 0x0000003500357308 */ /* 0x000fe20000000800 */
[----:B------:R-:W-:Y:S01]  /*51a0*/  FSEL R197, R46, -INF , P3 ;  /* 0xff8000002ec57808 */ /* 0x000fe20001800000 */
[----:B------:R-:W-:Y:S01]  /*51b0*/  IMAD.U32 R46, RZ, RZ, UR37 ;  /* 0x00000025ff2e7e24 */ /* 0x000fe2000f8e00ff */
[----:B------:R-:W-:Y:S02]  /*51c0*/  FMNMX.FTZ R12, R43, R12, !PT ;  /* 0x0000000c2b0c7209 */ /* 0x000fe40007810000 */
[C---:B------:R-:W-:Y:S02]  /*51d0*/  ISETP.GT.AND P5, PT, R10.reuse, 0x31, PT ;  /* 0x000000310a00780c */ /* 0x040fe40003fa4270 */
[----:B------:R-:W-:Y:S01]  /*51e0*/  FMNMX.FTZ R12, R197, R12, !PT ;  /* 0x0000000cc50c7209 */ /* 0x000fe20007810000 */
[----:B------:R-:W-:Y:S01]  /*51f0*/  MUFU.EX2 R152, R152 ;  /* 0x0000009800987308 */ /* 0x000fe20000000800 */
[----:B------:R-:W-:-:S02]  /*5200*/  ISETP.GT.AND P3, PT, R10, 0x38, PT ;  /* 0x000000380a00780c */ /* 0x000fc40003f64270 */
[----:B------:R-:W-:Y:S02]  /*5210*/  FMNMX.FTZ R12, R47, R12, !PT ;  /* 0x0000000c2f0c7209 */ /* 0x000fe40007810000 */
[----:B------:R-:W-:Y:S01]  /*5220*/  FSEL R183, R51, -INF , P5 ;  /* 0xff80000033b77808 */ /* 0x000fe20002800000 */
[----:B------:R-:W-:Y:S01]  /*5230*/  FFMA.FTZ R51, R175, R0, -R8 ;  /* 0x00000000af337223 */ /* 0x000fe20000010808 */
[----:B------:R-:W-:Y:S01]  /*5240*/  FMNMX.FTZ R12, R191, R12, !PT ;  /* 0x0000000cbf0c7209 */ /* 0x000fe20007810000 */
[----:B------:R-:W-:Y:S01]  /*5250*/  MUFU.EX2 R49, R49 ;  /* 0x0000003100317308 */ /* 0x000fe20000000800 */
[----:B------:R-:W-:Y:S02]  /*5260*/  FSEL R199, R54, -INF , P3 ;  /* 0xff80000036c77808 */ /* 0x000fe40001800000 */
[----:B------:R-:W-:Y:S02]  /*5270*/  FMNMX.FTZ R12, R183, R12, !PT ;  /* 0x0000000cb70c7209 */ /* 0x000fe40007810000 */
[----:B------:R-:W-:-:S02]  /*5280*/  ISETP.GT.AND P5, PT, R10, 0x40, PT ;  /* 0x000000400a00780c */ /* 0x000fc40003fa4270 */
[----:B------:R-:W-:Y:S01]  /*5290*/  FMNMX.FTZ R12, R199, R12, !PT ;  /* 0x0000000cc70c7209 */ /* 0x000fe20007810000 */
[----:B------:R-:W-:Y:S01]  /*52a0*/  MUFU.EX2 R51, R51 ;  /* 0x0000003300337308 */ /* 0x000fe20000000800 */
[----:B------:R-:W-:Y:S02]  /*52b0*/  ISETP.GT.AND P3, PT, R10, 0x41, PT ;  /* 0x000000410a00780c */ /* 0x000fe40003f64270 */
[----:B------:R-:W-:Y:S02]  /*52c0*/  FSEL R181, R58, -INF , P5 ;  /* 0xff8000003ab57808 */ /* 0x000fe40002800000 */
[----:B------:R-:W-:Y:S02]  /*52d0*/  FMNMX.FTZ R12, R55, R12, !PT ;  /* 0x0000000c370c7209 */ /* 0x000fe40007810000 */
[----:B------:R-:W-:Y:S01]  /*52e0*/  FSEL R59, R59, -INF , P3 ;  /* 0xff8000003b3b7808 */ /* 0x000fe20001800000 */
[----:B------:R-:W-:Y:S01]  /*52f0*/  MUFU.EX2 R154, R154 ;  /* 0x0000009a009a7308 */ /* 0x000fe20000000800 */
[----:B------:R-:W-:-:S02]  /*5300*/  FMNMX.FTZ R12, R181, R12, !PT ;  /* 0x0000000cb50c7209 */ /* 0x000fc40007810000 */
[C---:B------:R-:W-:Y:S02]  /*5310*/  ISETP.GT.AND P5, PT, R10.reuse, 0x49, PT ;  /* 0x000000490a00780c */ /* 0x040fe40003fa4270 */
[----:B------:R-:W-:Y:S02]  /*5320*/  FMNMX.FTZ R12, R59, R12, !PT ;  /* 0x0000000c3b0c7209 */ /* 0x000fe40007810000 */
[----:B------:R-:W-:Y:S01]  /*5330*/  ISETP.GT.AND P3, PT, R10, 0x50, PT ;  /* 0x000000500a00780c */ /* 0x000fe20003f64270 */
[----:B------:R-:W-:Y:S01]  /*5340*/  MUFU.EX2 R41, R41 ;  /* 0x0000002900297308 */ /* 0x000fe20000000800 */
[----:B------:R-:W-:Y:S02]  /*5350*/  FSEL R177, R63, -INF , P5 ;  /* 0xff8000003fb17808 */ /* 0x000fe40002800000 */
[----:B------:R-:W-:Y:S02]  /*5360*/  FMNMX.FTZ R12, R179, R12, !PT ;  /* 0x0000000cb30c7209 */ /* 0x000fe40007810000 */
[----:B------:R-:W-:-:S02]  /*5370*/  FSEL R201, R66, -INF , P3 ;  /* 0xff80000042c97808 */ /* 0x000fc40001800000 */
[----:B------:R-:W-:Y:S01]  /*5380*/  FMNMX.FTZ R12, R177, R12, !PT ;  /* 0x0000000cb10c7209 */ /* 0x000fe20007810000 */
[----:B------:R-:W-:Y:S01]  /*5390*/  MUFU.EX2 R14, R14 ;  /* 0x0000000e000e7308 */ /* 0x000fe20000000800 */
[C---:B------:R-:W-:Y:S02]  /*53a0*/  ISETP.GT.AND P5, PT, R10.reuse, 0x58, PT ;  /* 0x000000580a00780c */ /* 0x040fe40003fa4270 */
[----:B------:R-:W-:Y:S02]  /*53b0*/  FMNMX.FTZ R12, R201, R12, !PT ;  /* 0x0000000cc90c7209 */ /* 0x000fe40007810000 */
[----:B------:R-:W-:Y:S02]  /*53c0*/  ISETP.GT.AND P3, PT, R10, 0x59, PT ;  /* 0x000000590a00780c */ /* 0x000fe40003f64270 */
[----:B------:R-:W-:Y:S02]  /*53d0*/  FSEL R63, R70, -INF , P5 ;  /* 0xff800000463f7808 */ /* 0x000fe40002800000 */
[----:B------:R-:W-:-:S02]  /*53e0*/  FMNMX.FTZ R12, R67, R12, !PT ;  /* 0x0000000c430c7209 */ /* 0x000fc40007810000 */
[----:B------:R-:W-:Y:S02]  /*53f0*/  FSEL R71, R71, -INF , P3 ;  /* 0xff80000047477808 */ /* 0x000fe40001800000 */
[----:B------:R-:W-:Y:S02]  /*5400*/  FMNMX.FTZ R12, R63, R12, !PT ;  /* 0x0000000c3f0c7209 */ /* 0x000fe40007810000 */
[C---:B------:R-:W-:Y:S02]  /*5410*/  ISETP.GT.AND P5, PT, R10.reuse, 0x61, PT ;  /* 0x000000610a00780c */ /* 0x040fe40003fa4270 */
[----:B------:R-:W-:Y:S02]  /*5420*/  FMNMX.FTZ R12, R71, R12, !PT ;  /* 0x0000000c470c7209 */ /* 0x000fe40007810000 */
[----:B------:R-:W-:Y:S02]  /*5430*/  ISETP.GT.AND P3, PT, R10, 0x68, PT ;  /* 0x000000680a00780c */ /* 0x000fe40003f64270 */
[----:B------:R-:W-:-:S02]  /*5440*/  FSEL R75, R75, -INF , P5 ;  /* 0xff8000004b4b7808 */ /* 0x000fc40002800000 */
[----:B------:R-:W-:Y:S02]  /*5450*/  FMNMX.FTZ R12, R173, R12, !PT ;  /* 0x0000000cad0c7209 */ /* 0x000fe40007810000 */
[----:B------:R-:W-:Y:S02]  /*5460*/  FSEL R175, R78, -INF , P3 ;  /* 0xff8000004eaf7808 */ /* 0x000fe40001800000 */
[----:B------:R-:W-:Y:S02]  /*5470*/  FMNMX.FTZ R12, R75, R12, !PT ;  /* 0x0000000c4b0c7209 */ /* 0x000fe40007810000 */
[C---:B------:R-:W-:Y:S02]  /*5480*/  ISETP.GT.AND P5, PT, R10.reuse, 0x70, PT ;  /* 0x000000700a00780c */ /* 0x040fe40003fa4270 */
[----:B------:R-:W-:Y:S02]  /*5490*/  FMNMX.FTZ R12, R175, R12, !PT ;  /* 0x0000000caf0c7209 */ /* 0x000fe40007810000 */
[----:B------:R-:W-:-:S02]  /*54a0*/  ISETP.GT.AND P3, PT, R10, 0x71, PT ;  /* 0x000000710a00780c */ /* 0x000fc40003f64270 */
[----:B------:R-:W-:Y:S02]  /*54b0*/  FSEL R203, R82, -INF , P5 ;  /* 0xff80000052cb7808 */ /* 0x000fe40002800000 */
[----:B------:R-:W-:Y:S02]  /*54c0*/  FMNMX.FTZ R12, R79, R12, !PT ;  /* 0x0000000c4f0c7209 */ /* 0x000fe40007810000 */
[----:B------:R-:W-:Y:S02]  /*54d0*/  FSEL R83, R83, -INF , P3 ;  /* 0xff80000053537808 */ /* 0x000fe40001800000 */
[----:B------:R-:W-:Y:S02]  /*54e0*/  FMNMX.FTZ R12, R203, R12, !PT ;  /* 0x0000000ccb0c7209 */ /* 0x000fe40007810000 */
[----:B------:R-:W-:Y:S01]  /*54f0*/  ISETP.GT.AND P5, PT, R10, 0x79, PT ;  /* 0x000000790a00780c */ /* 0x000fe20003fa4270 */
[-CC-:B------:R-:W-:Y:S01]  /*5500*/  FFMA.FTZ R10, R33, R0.reuse, -R8.reuse ;  /* 0x00000000210a7223 */ /* 0x180fe20000010808 */
[----:B------:R-:W-:Y:S01]  /*5510*/  FSEL R57, R86, -INF , P4 ;  /* 0xff80000056397808 */ /* 0x000fe20002000000 */
[----:B------:R-:W-:Y:S01]  /*5520*/  FFMA.FTZ R33, R73, R0, -R8 ;  /* 0x0000000049217223 */ /* 0x000fe20000010808 */
[----:B------:R-:W-:-:S02]  /*5530*/  FMNMX.FTZ R12, R83, R12, !PT ;  /* 0x0000000c530c7209 */ /* 0x000fc40007810000 */
[----:B------:R-:W-:Y:S01]  /*5540*/  FSEL R87, R87, -INF , P5 ;  /* 0xff80000057577808 */ /* 0x000fe20002800000 */
[----:B------:R-:W-:Y:S01]  /*5550*/  MUFU.EX2 R10, R10 ;  /* 0x0000000a000a7308 */ /* 0x000fe20000000800 */
[----:B------:R-:W-:Y:S02]  /*5560*/  FMNMX.FTZ R12, R57, R12, !PT ;  /* 0x0000000c390c7209 */ /* 0x000fe40007810000 */
[----:B------:R-:W-:Y:S02]  /*5570*/  @!P1 LEA R46, R46, UR38, 0x3 ;  /* 0x000000262e2e9c11 */ /* 0x000fe4000f8e18ff */
[----:B------:R-:W-:-:S03]  /*5580*/  FMNMX.FTZ R12, R87, R12, !PT ;  /* 0x0000000c570c7209 */ /* 0x000fc60007810000 */
[----:B------:R-:W-:Y:S01]  /*5590*/  @!P1 VIADD R46, R46, 0x28840 ;  /* 0x000288402e2e9836 */ /* 0x000fe20000000000 */
[----:B------:R-:W-:Y:S01]  /*55a0*/  MUFU.EX2 R33, R33 ;  /* 0x0000002100217308 */ /* 0x000fe20000000800 */
[----:B------:R-:W1:Y:S03]  /*55b0*/  SHFL.BFLY PT, R61, R12, 0x2, 0x1f ;  /* 0x0c401f000c3d7f89 */ /* 0x000e6600000e0000 */
[----:B------:R-:W-:Y:S01]  /*55c0*/  @!P1 PRMT R46, RZ, 0x654, R46 ;  /* 0x00000654ff2e9816 */ /* 0x000fe2000000002e */
[----:B------:R-:W-:Y:S02]  /*55d0*/  WARPGROUP.DEPBAR.LE gsb0, 0x0 ;  /* 0x00008000000079c5 */ /* 0x000fe40000010000 */
[----:B------:R-:W-:Y:S01]  /*55e0*/  WARPGROUP.ARRIVE ;  /* 0x00000000000079c5 */ /* 0x000fe20000000000 */
[-CC-:B------:R-:W-:Y:S01]  /*55f0*/  FFMA.FTZ R156, R37, R0.reuse, -R8.reuse ;  /* 0x00000000259c7223 */ /* 0x180fe20000010808 */
[-CC-:B------:R-:W-:Y:S01]  /*5600*/  FFMA.FTZ R37, R65, R0.reuse, -R8.reuse ;  /* 0x0000000041257223 */ /* 0x180fe20000010808 */
[-CC-:B------:R-:W-:Y:S01]  /*5610*/  FFMA.FTZ R158, R29, R0.reuse, -R8.reuse ;  /* 0x000000001d9e7223 */ /* 0x180fe20000010808 */
[----:B------:R-:W-:-:S02]  /*5620*/  FFMA.FTZ R29, R69, R0, -R8 ;  /* 0x00000000451d7223 */ /* 0x000fc40000010808 */
[----:B------:R-:W-:Y:S01]  /*5630*/  HGMMA.64x128x16.F32.BF16 R88, R160, gdesc[UR8].tnspB, R88, gsb0 ;  /* 0x41e00008a0587df0 */ /* 0x000fe20008001858 */
[----:B------:R-:W-:Y:S01]  /*5640*/  UIADD3 UR10, UR7, 0x380, URZ ;  /* 0x00000380070a7890 */ /* 0x000fe2000fffe03f */
[----:B------:R-:W-:Y:S01]  /*5650*/  MUFU.EX2 R156, R156 ;  /* 0x0000009c009c7308 */ /* 0x000fe20000000800 */
[----:B------:R-:W-:Y:S01]  /*5660*/  UMOV UR11, 0x40000040 ;  /* 0x40000040000b7882 */ /* 0x000fe20000000000 */
[----:B------:R-:W-:Y:S01]  /*5670*/  UMOV UR7, UR36 ;  /* 0x0000002400077c82 */ /* 0x000fe20008000000 */
[----:B-1----:R-:W-:Y:S01]  /*5680*/  FMNMX.FTZ R20, R12, R61, !PT ;  /* 0x0000003d0c147209 */ /* 0x002fe20007810000 */
[-CC-:B------:R-:W-:Y:S01]  /*5690*/  FFMA.FTZ R12, R25, R0.reuse, -R8.reuse ;  /* 0x00000000190c7223 */ /* 0x180fe20000010808 */
[-CC-:B------:R-:W-:Y:S01]  /*56a0*/  FFMA.FTZ R25, R77, R0.reuse, -R8.reuse ;  /* 0x000000004d197223 */ /* 0x180fe20000010808 */
[----:B------:R-:W-:Y:S02]  /*56b0*/  FFMA.FTZ R61, R81, R0, -R8 ;  /* 0x00000000513d7223 */ /* 0x000fe40000010808 */
[----:B------:R-:W-:Y:S01]  /*56c0*/  MUFU.EX2 R37, R37 ;  /* 0x0000002500257308 */ /* 0x000fe20000000800 */
[----:B------:R-:W1:Y:S07]  /*56d0*/  SHFL.BFLY PT, R65, R20, 0x1, 0x1f ;  /* 0x0c201f0014417f89 */ /* 0x000e6e00000e0000 */
[----:B------:R-:W-:Y:S08]  /*56e0*/  MUFU.EX2 R158, R158 ;  /* 0x0000009e009e7308 */ /* 0x000ff00000000800 */
[----:B------:R-:W-:Y:S08]  /*56f0*/  MUFU.EX2 R29, R29 ;  /* 0x0000001d001d7308 */ /* 0x000ff00000000800 */
[----:B------:R-:W-:Y:S01]  /*5700*/  MUFU.EX2 R12, R12 ;  /* 0x0000000c000c7308 */ /* 0x000fe20000000800 */
[----:B-1----:R-:W-:Y:S01]  /*5710*/  FMNMX.FTZ R9, R20, R65, !PT ;  /* 0x0000004114097209 */ /* 0x002fe20007810000 */
[----:B------:R-:W-:-:S03]  /*5720*/  FADD.FTZ R65, -R45, R6 ;  /* 0x000000062d417221 */ /* 0x000fc60000010100 */
[----:B------:R-:W-:Y:S01]  /*5730*/  FSETP.NEU.FTZ.AND P2, PT, R9, -INF , PT ;  /* 0xff8000000900780b */ /* 0x000fe20003f5d000 */
[-C--:B------:R-:W-:Y:S01]  /*5740*/  FMUL.FTZ R6, R65, R0.reuse ;  /* 0x0000000041067220 */ /* 0x080fe20000410000 */
[----:B------:R-:W-:Y:S01]  /*5750*/  FMUL.FTZ R32, R9, R0 ;  /* 0x0000000009207220 */ /* 0x000fe20000410000 */
[----:B------:R1:W-:Y:S04]  /*5760*/  MUFU.EX2 R20, R24 ;  /* 0x0000001800147308 */ /* 0x0003e80000000800 */
[----:B------:R-:W-:-:S04]  /*5770*/  FSEL R32, R32, RZ, P2 ;  /* 0x000000ff20207208 */ /* 0x000fc80001000000 */
[----:B------:R-:W2:Y:S01]  /*5780*/  MUFU.EX2 R6, R6 ;  /* 0x0000000600067308 */ /* 0x000ea20000000800 */
[-CC-:B------:R-:W-:Y:S01]  /*5790*/  FFMA.FTZ R38, R55, R0.reuse, -R32.reuse ;  /* 0x0000000037267223 */ /* 0x180fe20000010820 */
[-CC-:B------:R-:W-:Y:S01]  /*57a0*/  FFMA.FTZ R8, R26, R0.reuse, -R32.reuse ;  /* 0x000000001a087223 */ /* 0x180fe20000010820 */
[-CC-:B------:R-:W-:Y:S01]  /*57b0*/  FFMA.FTZ R65, R155, R0.reuse, -R32.reuse ;  /* 0x000000009b417223 */ /* 0x180fe20000010820 */
[-CC-:B-1----:R-:W-:Y:S01]  /*57c0*/  FFMA.FTZ R24, R153, R0.reuse, -R32.reuse ;  /* 0x0000000099187223 */ /* 0x182fe20000010820 */
        /* <DEDUP_REMOVED lines=10> */
[--C-:B------:R-:W-:Y:S01]  /*5870*/  FFMA.FTZ R169, R191, R0, -R32.reuse ;  /* 0x00000000bfa97223 */ /* 0x100fe20000010820 */
[----:B------:R-:W1:Y:S01]  /*5880*/  MUFU.EX2 R65, R65 ;  /* 0x0000004100417308 */ /* 0x000e620000000800 */
[----:B--2---:R-:W-:Y:S01]  /*5890*/  FFMA.FTZ R55, R6, R4, R11 ;  /* 0x0000000406377223 */ /* 0x004fe2000001000b */
[-CC-:B------:R-:W-:Y:S01]  /*58a0*/  FFMA.FTZ R36, R183, R0.reuse, -R32.reuse ;  /* 0x00000000b7247223 */ /* 0x180fe20000010820 */
[-CC-:B------:R-:W-:Y:S01]  /*58b0*/  FFMA.FTZ R171, R199, R0.reuse, -R32.reuse ;  /* 0x00000000c7ab7223 */ /* 0x180fe20000010820 */
[-CC-:B------:R-:W-:Y:S01]  /*58c0*/  FFMA.FTZ R153, R181, R0.reuse, -R32.reuse ;  /* 0x00000000b5997223 */ /* 0x180fe20000010820 */
[C---:B------:R-:W-:Y:S01]  /*58d0*/  FADD.FTZ R55, R180.reuse, R55 ;  /* 0x00000037b4377221 */ /* 0x040fe20000010000 */
[----:B------:R-:W-:Y:S01]  /*58e0*/  F2FP.BF16.F32.PACK_AB R180, R180, R11 ;  /* 0x0000000bb4b4723e */ /* 0x000fe200000010ff */
        /* <DEDUP_REMOVED lines=9> */
[----:B------:R-:W2:Y:S01]  /*5980*/  MUFU.EX2 R31, R31 ;  /* 0x0000001f001f7308 */ /* 0x000ea20000000800 */
        /* <DEDUP_REMOVED lines=10> */
[----:B------:R-:W-:Y:S01]  /*5a30*/  FFMA.FTZ R57, R57, R0, -R32 ;  /* 0x0000000039397223 */ /* 0x000fe20000010820 */
[----:B------:R-:W-:Y:S01]  /*5a40*/  F2FP.BF16.F32.PACK_AB R182, R13, R182 ;  /* 0x000000b60db6723e */ /* 0x000fe200000010ff */
[----:B------:R-:W-:Y:S01]  /*5a50*/  FADD.FTZ R55, R21, R4 ;  /* 0x0000000415377221 */ /* 0x000fe20000010000 */
[----:B------:R-:W-:-:S02]  /*5a60*/  FSEL R4, R9, RZ, P2 ;  /* 0x000000ff09047208 */ /* 0x000fc40001000000 */
[----:B------:R-:W3:Y:S01]  /*5a70*/  MUFU.EX2 R35, R35 ;  /* 0x0000002300237308 */ /* 0x000ee20000000800 */
[----:B------:R-:W-:Y:S01]  /*5a80*/  FADD.FTZ R44, R172, R55 ;  /* 0x00000037ac2c7221 */ /* 0x000fe20000010000 */
[----:B------:R-:W-:Y:S01]  /*5a90*/  PLOP3.LUT P2, PT, PT, PT, UP0, 0x80, 0x0 ;  /* 0x000000000000781c */ /* 0x000fe20003f4f008 */
[----:B------:R-:W-:Y:S01]  /*5aa0*/  FADD.FTZ R7, -R4, R7 ;  /* 0x0000000704077221 */ /* 0x000fe20000010100 */
[----:B------:R-:W-:Y:S01]  /*5ab0*/  IADD3 R4, -R23, 0xb, RZ ;  /* 0x0000000b17047810 */ /* 0x000fe20007ffe1ff */
[----:B------:R-:W-:Y:S01]  /*5ac0*/  FADD.FTZ R55, R27, R44 ;  /* 0x0000002c1b377221 */ /* 0x000fe20000010000 */
[----:B------:R-:W-:Y:S01]  /*5ad0*/  F2FP.BF16.F32.PACK_AB R176, R15, R176 ;  /* 0x000000b00fb0723e */ /* 0x000fe200000010ff */
[----:B------:R-:W-:Y:S01]  /*5ae0*/  FMUL.FTZ R7, R7, R0 ;  /* 0x0000000007077220 */ /* 0x000fe20000410000 */
[----:B------:R-:W-:Y:S01]  /*5af0*/  MUFU.EX2 R28, R28 ;  /* 0x0000001c001c7308 */ /* 0x000fe20000000800 */
[----:B------:R-:W-:Y:S01]  /*5b00*/  FADD.FTZ R44, R174, R55 ;  /* 0x00000037ae2c7221 */ /* 0x000fe20000010000 */
[----:B------:R-:W-:-:S02]  /*5b10*/  F2FP.BF16.F32.PACK_AB R178, R21, R178 ;  /* 0x000000b215b2723e */ /* 0x000fc400000010ff */
[----:B------:R-:W-:Y:S01]  /*5b20*/  F2FP.BF16.F32.PACK_AB R172, R27, R172 ;  /* 0x000000ac1bac723e */ /* 0x000fe200000010ff */
[----:B------:R-:W-:Y:S01]  /*5b30*/  FADD.FTZ R55, R39, R44 ;  /* 0x0000002c27377221 */ /* 0x000fe20000010000 */
[-CC-:B------:R-:W-:Y:S01]  /*5b40*/  FFMA.FTZ R44, R67, R0.reuse, -R32.reuse ;  /* 0x00000000432c7223 */ /* 0x180fe20000010820 */
[----:B------:R-:W-:Y:S01]  /*5b50*/  FFMA.FTZ R32, R87, R0, -R32 ;  /* 0x0000000057207223 */ /* 0x000fe20000010820 */
[----:B------:R-:W-:Y:S01]  /*5b60*/  MUFU.EX2 R7, R7 ;  /* 0x0000000700077308 */ /* 0x000fe20000000800 */
[----:B------:R-:W-:Y:S01]  /*5b70*/  FADD.FTZ R48, R168, R55 ;  /* 0x00000037a8307221 */ /* 0x000fe20000010000 */
[----:B------:R-:W-:Y:S02]  /*5b80*/  F2FP.BF16.F32.PACK_AB R174, R39, R174 ;  /* 0x000000ae27ae723e */ /* 0x000fe400000010ff */
[C---:B------:R-:W-:Y:S01]  /*5b90*/  F2FP.BF16.F32.PACK_AB R168, R51.reuse, R168 ;  /* 0x000000a833a8723e */ /* 0x040fe200000010ff */
[----:B------:R-:W-:Y:S01]  /*5ba0*/  FADD.FTZ R55, R51, R48 ;  /* 0x0000003033377221 */ /* 0x000fe20000010000 */
[----:B------:R-:W-:Y:S01]  /*5bb0*/  @!P1 VIADD R48, R50, 0x28860 ;  /* 0x0002886032309836 */ /* 0x000fe20000000000 */
[----:B-1----:R-:W-:Y:S01]  /*5bc0*/  F2FP.BF16.F32.PACK_AB R181, R65, R8 ;  /* 0x0000000841b5723e */ /* 0x002fe200000010ff */
[----:B------:R-:W1:Y:S01]  /*5bd0*/  MUFU.EX2 R69, R69 ;  /* 0x0000004500457308 */ /* 0x000e620000000800 */
[----:B--2---:R-:W-:-:S02]  /*5be0*/  F2FP.BF16.F32.PACK_AB R183, R31, R24 ;  /* 0x000000181fb7723e */ /* 0x004fc400000010ff */
[----:B------:R-:W-:Y:S02]  /*5bf0*/  @!P1 PRMT R48, RZ, 0x654, R48 ;  /* 0x00000654ff309816 */ /* 0x000fe40000000030 */
[----:B---3--:R-:W-:-:S03]  /*5c00*/  F2FP.BF16.F32.PACK_AB R177, R35, R26 ;  /* 0x0000001a23b1723e */ /* 0x008fc600000010ff */
[----:B------:R-:W-:Y:S01]  /*5c10*/  MUFU.EX2 R30, R30 ;  /* 0x0000001e001e7308 */ /* 0x000fe20000000800 */
[----:B------:R-:W-:Y:S02]  /*5c20*/  WARPGROUP.DEPBAR.LE gsb0, 0x0 ;  /* 0x00008000000079c5 */ /* 0x000fe40000010000 */
[----:B------:R-:W-:-:S05]  /*5c30*/  WARPGROUP.ARRIVE ;  /* 0x00000000000079c5 */ /* 0x000fca0000000000 */
[----:B------:R-:W-:Y:S01]  /*5c40*/  MUFU.EX2 R43, R43 ;  /* 0x0000002b002b7308 */ /* 0x000fe20000000800 */
[----:B------:R-:W-:Y:S02]  /*5c50*/  F2FP.BF16.F32.PACK_AB R160, R33, R10 ;  /* 0x0000000a21a0723e */ /* 0x000fe400000010ff */
[----:B-1----:R-:W-:Y:S01]  /*5c60*/  F2FP.BF16.F32.PACK_AB R179, R69, R28 ;  /* 0x0000001c45b3723e */ /* 0x002fe200000010ff */
[----:B------:R-:W-:Y:S04]  /*5c70*/  HGMMA.64x128x16.F32.BF16 R88, R164, gdesc[UR8].tnspB, R88, gsb0 ;  /* 0x41e00008a4587df0 */ /* 0x000fe80008001858 */
[----:B------:R-:W-:Y:S08]  /*5c80*/  MUFU.EX2 R34, R34 ;  /* 0x0000002200227308 */ /* 0x000ff00000000800 */
[----:B------:R-:W1:Y:S08]  /*5c90*/  MUFU.EX2 R25, R25 ;  /* 0x0000001900197308 */ /* 0x000e700000000800 */
[----:B------:R-:W2:Y:S08]  /*5ca0*/  MUFU.EX2 R47, R47 ;  /* 0x0000002f002f7308 */ /* 0x000eb00000000800 */
[----:B------:R-:W3:Y:S01]  /*5cb0*/  MUFU.EX2 R169, R169 ;  /* 0x000000a900a97308 */ /* 0x000ee20000000800 */
[----:B-1----:R-:W-:-:S07]  /*5cc0*/  F2FP.BF16.F32.PACK_AB R162, R25, R12 ;  /* 0x0000000c19a2723e */ /* 0x002fce00000010ff */
[----:B------:R-:W1:Y:S08]  /*5cd0*/  MUFU.EX2 R61, R61 ;  /* 0x0000003d003d7308 */ /* 0x000e700000000800 */
[----:B------:R-:W4:Y:S08]  /*5ce0*/  MUFU.EX2 R36, R36 ;  /* 0x0000002400247308 */ /* 0x000f300000000800 */
        /* <DEDUP_REMOVED lines=11> */
[----:B------:R-:W5:Y:S01]  /*5da0*/  MUFU.EX2 R161, R173 ;  /* 0x000000ad00a17308 */ /* 0x000f620000000800 */
[----:B------:R-:W-:-:S02]  /*5db0*/  WARPGROUP.DEPBAR.LE gsb0, 0x0 ;  /* 0x00008000000079c5 */ /* 0x000fc40000010000 */
[----:B------:R2:W-:Y:S06]  /*5dc0*/  BAR.ARV R4, 0x100 ;  /* 0x000400040000751d */ /* 0x0005ec0000002000 */
[----:B------:R3:W-:Y:S01]  /*5dd0*/  @!P1 SYNCS.ARRIVE.TRANS64.RED.A1T0 RZ, [R46+URZ], RZ ;  /* 0x000000ff2eff99a7 */ /* 0x0007e2000810043f */
[----:B------:R-:W5:Y:S01]  /*5de0*/  MUFU.EX2 R75, R75 ;  /* 0x0000004b004b7308 */ /* 0x000f620000000800 */
[----:B--2---:R-:W-:Y:S01]  /*5df0*/  FADD.FTZ R4, R170, R55 ;  /* 0x00000037aa047221 */ /* 0x004fe20000010000 */
[-C--:B------:R-:W-:Y:S01]  /*5e00*/  FMUL.FTZ R88, R88, R6.reuse ;  /* 0x0000000658587220 */ /* 0x080fe20000410000 */
[-C--:B------:R-:W-:Y:S01]  /*5e10*/  FMUL.FTZ R89, R89, R6.reuse ;  /* 0x0000000659597220 */ /* 0x080fe20000410000 */
[-C--:B------:R-:W-:Y:S01]  /*5e20*/  FMUL.FTZ R92, R92, R6.reuse ;  /* 0x000000065c5c7220 */ /* 0x080fe20000410000 */
[----:B------:R-:W-:Y:S01]  /*5e30*/  FADD.FTZ R55, R53, R4 ;  /* 0x0000000435377221 */ /* 0x000fe20000010000 */
[----:B------:R-:W-:Y:S01]  /*5e40*/  FFMA.FTZ R4, R7, R3, R8 ;  /* 0x0000000307047223 */ /* 0x000fe20000010008 */
[----:B------:R2:W-:Y:S01]  /*5e50*/  @!P1 SYNCS.ARRIVE.TRANS64.RED.A1T0 RZ, [R48+URZ], RZ ;  /* 0x000000ff30ff99a7 */ /* 0x0005e2000810043f */
[----:B------:R-:W2:Y:S01]  /*5e60*/  MUFU.EX2 R163, R175 ;  /* 0x000000af00a37308 */ /* 0x000ea20000000800 */
[----:B---3--:R-:W-:Y:S01]  /*5e70*/  FADD.FTZ R46, R152, R55 ;  /* 0x00000037982e7221 */ /* 0x008fe20000010000 */
[----:B------:R-:W-:Y:S01]  /*5e80*/  FADD.FTZ R3, R65, R4 ;  /* 0x0000000441037221 */ /* 0x000fe20000010000 */
[-C--:B------:R-:W-:Y:S01]  /*5e90*/  FMUL.FTZ R93, R93, R6.reuse ;  /* 0x000000065d5d7220 */ /* 0x080fe20000410000 */
        /* <DEDUP_REMOVED lines=46> */
[----:B------:R-:W-:Y:S01]  /*6180*/  FADD.FTZ R3, R169, R4 ;  /* 0x00000004a9037221 */ /* 0x000fe20000010000 */
[-C--:B------:R-:W-:Y:S01]  /*6190*/  FMUL.FTZ R133, R133, R6.reuse ;  /* 0x0000000685857220 */ /* 0x080fe20000410000 */
[-C--:B------:R-:W-:Y:S01]  /*61a0*/  FMUL.FTZ R136, R136, R6.reuse ;  /* 0x0000000688887220 */ /* 0x080fe20000410000 */
[----:B-1----:R-:W-:Y:S01]  /*61b0*/  FADD.FTZ R11, R61, R46 ;  /* 0x0000002e3d0b7221 */ /* 0x002fe20000010000 */
[----:B----4-:R-:W-:Y:S01]  /*61c0*/  FADD.FTZ R4, R36, R3 ;  /* 0x0000000324047221 */ /* 0x010fe20000010000 */
[-C--:B------:R-:W-:Y:S01]  /*61d0*/  FMUL.FTZ R137, R137, R6.reuse ;  /* 0x0000000689897220 */ /* 0x080fe20000410000 */
[-C--:B------:R-:W-:Y:S01]  /*61e0*/  FMUL.FTZ R140, R140, R6.reuse ;  /* 0x000000068c8c7220 */ /* 0x080fe20000410000 */
[----:B------:R-:W-:Y:S01]  /*61f0*/  FADD.FTZ R10, R20, R11 ;  /* 0x0000000b140a7221 */ /* 0x000fe20000010000 */
[----:B-----5:R-:W-:Y:S01]  /*6200*/  FADD.FTZ R3, R171, R4 ;  /* 0x00000004ab037221 */ /* 0x020fe20000010000 */
[-C--:B------:R-:W-:Y:S01]  /*6210*/  FMUL.FTZ R141, R141, R6.reuse ;  /* 0x000000068d8d7220 */ /* 0x080fe20000410000 */
[-C--:B------:R-:W-:Y:S01]  /*6220*/  FMUL.FTZ R144, R144, R6.reuse ;  /* 0x0000000690907220 */ /* 0x080fe20000410000 */
[----:B------:R-:W-:Y:S01]  /*6230*/  FADD.FTZ R4, R45, R10 ;  /* 0x0000000a2d047221 */ /* 0x000fe20000010000 */
[----:B------:R-:W-:Y:S01]  /*6240*/  FADD.FTZ R10, R38, R3 ;  /* 0x00000003260a7221 */ /* 0x000fe20000010000 */
[-C--:B------:R-:W-:Y:S01]  /*6250*/  FMUL.FTZ R145, R145, R6.reuse ;  /* 0x0000000691917220 */ /* 0x080fe20000410000 */
[-C--:B------:R-:W-:Y:S01]  /*6260*/  FMUL.FTZ R148, R148, R6.reuse ;  /* 0x0000000694947220 */ /* 0x080fe20000410000 */
[----:B------:R-:W-:Y:S01]  /*6270*/  FMUL.FTZ R149, R149, R6 ;  /* 0x0000000695957220 */ /* 0x000fe20000410000 */
        /* <DEDUP_REMOVED lines=40> */
[----:B--2---:R-:W-:Y:S01]  /*6500*/  FADD.FTZ R10, R163, R10 ;  /* 0x0000000aa30a7221 */ /* 0x004fe20000010000 */
[-C--:B------:R-:W-:Y:S01]  /*6510*/  FMUL.FTZ R150, R150, R7.reuse ;  /* 0x0000000796967220 */ /* 0x080fe20000410000 */
[----:B------:R-:W-:Y:S01]  /*6520*/  FMUL.FTZ R151, R151, R7 ;  /* 0x0000000797977220 */ /* 0x000fe20000410000 */
[----:B------:R-:W-:Y:S01]  /*6530*/  F2FP.BF16.F32.PACK_AB R170, R53, R170 ;  /* 0x000000aa35aa723e */ /* 0x000fe200000010ff */
[----:B---3--:R-:W-:Y:S01]  /*6540*/  FADD.FTZ R10, R79, R10 ;  /* 0x0000000a4f0a7221 */ /* 0x008fe20000010000 */
[----:B------:R-:W-:Y:S01]  /*6550*/  F2FP.BF16.F32.PACK_AB R152, R49, R152 ;  /* 0x000000983198723e */ /* 0x000fe200000010ff */
[----:B------:R-:W-:Y:S01]  /*6560*/  IMAD.MOV.U32 R6, RZ, RZ, R5 ;  /* 0x000000ffff067224 */ /* 0x000fe200078e0005 */
[----:B------:R-:W-:Y:S01]  /*6570*/  F2FP.BF16.F32.PACK_AB R154, R41, R154 ;  /* 0x0000009a299a723e */ /* 0x000fe200000010ff */
[----:B------:R-:W-:Y:S01]  /*6580*/  FADD.FTZ R10, R165, R10 ;  /* 0x0000000aa50a7221 */ /* 0x000fe20000010000 */
[----:B------:R-:W-:Y:S01]  /*6590*/  F2FP.BF16.F32.PACK_AB R156, R37, R156 ;  /* 0x0000009c259c723e */ /* 0x000fe200000010ff */
[----:B------:R-:W-:Y:S01]  /*65a0*/  IMAD.MOV.U32 R7, RZ, RZ, R9 ;  /* 0x000000ffff077224 */ /* 0x000fe200078e0009 */
[----:B------:R-:W-:Y:S01]  /*65b0*/  F2FP.BF16.F32.PACK_AB R158, R29, R158 ;  /* 0x0000009e1d9e723e */ /* 0x000fe200000010ff */
[----:B------:R-:W-:Y:S01]  /*65c0*/  FADD.FTZ R10, R83, R10 ;  /* 0x0000000a530a7221 */ /* 0x000fe20000010000 */
[----:B------:R-:W-:-:S02]  /*65d0*/  F2FP.BF16.F32.PACK_AB R164, R61, R14 ;  /* 0x0000000e3da4723e */ /* 0x000fc400000010ff */
[----:B------:R-:W-:Y:S01]  /*65e0*/  F2FP.BF16.F32.PACK_AB R166, R45, R20 ;  /* 0x000000142da6723e */ /* 0x000fe200000010ff */
[----:B------:R-:W-:Y:S01]  /*65f0*/  FADD.FTZ R10, R57, R10 ;  /* 0x0000000a390a7221 */ /* 0x000fe20000010000 */
[----:B------:R-:W-:Y:S02]  /*6600*/  F2FP.BF16.F32.PACK_AB R173, R43, R30 ;  /* 0x0000001e2bad723e */ /* 0x000fe400000010ff */
[----:B------:R-:W-:Y:S01]  /*6610*/  F2FP.BF16.F32.PACK_AB R175, R47, R34 ;  /* 0x000000222faf723e */ /* 0x000fe200000010ff */
[----:B------:R-:W-:Y:S01]  /*6620*/  FADD.FTZ R3, R32, R10 ;  /* 0x0000000a20037221 */ /* 0x000fe20000010000 */
        /* <DEDUP_REMOVED lines=9> */
[----:B------:R-:W-:Y:S01]  /*66c0*/  F2FP.BF16.F32.PACK_AB R167, R32, R57 ;  /* 0x0000003920a7723e */ /* 0x000fe200000010ff */
[----:B------:R-:W-:Y:S06]  /*66d0*/  @P2 BRA `(.L_x_1911) ;  /* 0xffffffd400cc2947 */ /* 0x000fec000383ffff */
.L_x_1902:
[----:B------:R-:W-:-:S13]  /*66e0*/  ISETP.LE.AND P2, PT, RZ, UR6, PT ;  /* 0x00000006ff007c0c */ /* 0x000fda000bf43270 */
[----:B------:R-:W-:Y:S05]  /*66f0*/  @!P2 BRA `(.L_x_1912) ;  /* 0x0000001c00fca947 */ /* 0x000fea0003800000 */
[----:B------:R-:W-:Y:S01]  /*6700*/  IMAD.MOV.U32 R6, RZ, RZ, R9 ;  /* 0x000000ffff067224 */ /* 0x000fe200078e0009 */
[----:B------:R-:W-:Y:S01]  /*6710*/  UMOV UR5, UR36 ;  /* 0x0000002400057c82 */ /* 0x000fe20008000000 */
[----:B------:R-:W-:Y:S01]  /*6720*/  IMAD.MOV.U32 R7, RZ, RZ, R5 ;  /* 0x000000ffff077224 */ /* 0x000fe200078e0005 */
[----:B------:R-:W-:-:S06]  /*6730*/  UMOV UR7, UR37 ;  /* 0x0000002500077c82 */ /* 0x000fcc0008000000 */
.L_x_1921:
        /* <DEDUP_REMOVED lines=9> */
.L_x_1914:
[----:B------:R-:W-:Y:S01]  /*67d0*/  ULEA UR10, UR37, UR38, 0x3 ;  /* 0x00000026250a7291 */ /* 0x000fe2000f8e183f */
[----:B------:R-:W-:-:S05]  /*67e0*/  IMAD.U32 R0, RZ, RZ, UR36 ;  /* 0x00000024ff007e24 */ /* 0x000fca000f8e00ff */
[----:B------:R-:W-:-:S04]  /*67f0*/  SHF.L.U32 R0, R0, 0x1f, RZ ;  /* 0x0000001f00007819 */ /* 0x000fc800000006ff */
[----:B------:R1:W2:Y:S01]  /*6800*/  SYNCS.PHASECHK.TRANS64.TRYWAIT P2, [UR10+0x28830], R0 ;  /* 0x02883000ff0075a7 */ /* 0x0002a2000804014a */
[----:B------:R-:W-:Y:S05]  /*6810*/  @!P0 BRA `(.L_x_1915) ;  /* 0x0000000000048947 */ /* 0x000fea0003800000 */
[----:B------:R-:W-:Y:S01]  /*6820*/  BPT.TRAP 0x1 ;  /* 0x000000040000795c */ /* 0x000fe20000300000 */
.L_x_1915:
[----:B--2---:R-:W-:Y:S05]  /*6830*/  @P2 BRA `(.L_x_1913) ;  /* 0x0000000000082947 */ /* 0x004fea0003800000 */
[----:B------:R-:W2:Y:S02]  /*6840*/  SYNCS.PHASECHK.TRANS64.TRYWAIT P2, [UR10+0x28830], R0 ;  /* 0x02883000ff0075a7 */ /* 0x000ea4000804014a */
[----:B--2---:R-:W-:Y:S05]  /*6850*/  @!P2 BRA `(.L_x_1916) ;  /* 0x00000068005ca947 */ /* 0x004fea0003800000 */
.L_x_1913:
        /* <DEDUP_REMOVED lines=46> */
.L_x_1918:
[----:B------:R-:W-:Y:S01]  /*6b40*/  ULEA UR10, UR7, UR38, 0x3 ;  /* 0x00000026070a7291 */ /* 0x000fe2000f8e183f */
[----:B------:R-:W-:-:S05]  /*6b50*/  IMAD.U32 R0, RZ, RZ, UR5 ;  /* 0x00000005ff007e24 */ /* 0x000fca000f8e00ff */
[----:B------:R-:W-:-:S04]  /*6b60*/  SHF.L.U32 R0, R0, 0x1f, RZ ;  /* 0x0000001f00007819 */ /* 0x000fc800000006ff */
[----:B------:R1:W2:Y:S01]  /*6b70*/  SYNCS.PHASECHK.TRANS64.TRYWAIT P2, [UR10+0x28850], R0 ;  /* 0x02885000ff0075a7 */ /* 0x0002a2000804014a */
[----:B------:R-:W-:Y:S05]  /*6b80*/  @!P0 BRA `(.L_x_1919) ;  /* 0x0000000000048947 */ /* 0x000fea0003800000 */
[----:B------:R-:W-:Y:S01]  /*6b90*/  BPT.TRAP 0x1 ;  /* 0x000000040000795c */ /* 0x000fe20000300000 */
.L_x_1919:
[----:B--2---:R-:W-:Y:S05]  /*6ba0*/  @P2 BRA `(.L_x_1917) ;  /* 0x0000000000082947 */ /* 0x004fea0003800000 */
[----:B------:R-:W2:Y:S02]  /*6bb0*/  SYNCS.PHASECHK.TRANS64.TRYWAIT P2, [UR10+0x28850], R0 ;  /* 0x02885000ff0075a7 */ /* 0x000ea4000804014a */
[----:B--2---:R-:W-:Y:S05]  /*6bc0*/  @!P2 BRA `(.L_x_1920) ;  /* 0x000000640098a947 */ /* 0x004fea0003800000 */
.L_x_1917:
[----:B------:R-:W-:Y:S01]  /*6bd0*/  UIADD3 UR5, UR38, 0x400, URZ ;  /* 0x0000040026057890 */ /* 0x000fe2000fffe03f */
[----:B------:R-:W-:Y:S01]  /*6be0*/  WARPGROUP.ARRIVE ;  /* 0x00000000000079c5 */ /* 0x000fe20000000000 */
[----:B------:R-:W-:Y:S01]  /*6bf0*/  UMOV UR11, 0x40000040 ;  /* 0x40000040000b7882 */ /* 0x000fe20000000000 */
[----:B-12---:R-:W-:Y:S01]  /*6c00*/  FMNMX.FTZ R0, R24, R7, !PT ;  /* 0x0000000718007209 */ /* 0x006fe20007810000 */
[----:B------:R-:W-:Y:S01]  /*6c10*/  USHF.R.U32.HI UR5, URZ, 0x4, UR5 ;  /* 0x000000043f057899 */ /* 0x000fe20008011605 */
[----:B------:R-:W-:Y:S02]  /*6c20*/  ISETP.LT.AND P2, PT, RZ, UR6, PT ;  /* 0x00000006ff007c0c */ /* 0x000fe4000bf41270 */
[----:B------:R-:W-:Y:S01]  /*6c30*/  FMNMX.FTZ R5, R25, R0, !PT ;  /* 0x0000000019057209 */ /* 0x000fe20007810000 */
[----:B------:R-:W-:-:S03]  /*6c40*/  ULOP3.LUT UR5, UR5, 0x3fff, URZ, 0xc0, !UPT ;  /* 0x00003fff05057892 */ /* 0x000fc6000f8ec03f */
[----:B------:R-:W-:Y:S01]  /*6c50*/  FMNMX.FTZ R0, R28, R5, !PT ;  /* 0x000000051c007209 */ /* 0x000fe20007810000 */
[----:B------:R-:W-:-:S03]  /*6c60*/  ULOP3.LUT UR5, UR5, 0x4000000, URZ, 0xfc, !UPT ;  /* 0x0400000005057892 */ /* 0x000fc6000f8efc3f */
[----:B------:R-:W-:Y:S01]  /*6c70*/  FMNMX.FTZ R5, R29, R0, !PT ;  /* 0x000000001d057209 */ /* 0x000fe20007810000 */
[----:B------:R-:W-:-:S03]  /*6c80*/  ULEA UR5, UR7, UR5, 0xb ;  /* 0x0000000507057291 */ /* 0x000fc6000f8e583f */
[----:B------:R-:W-:-:S04]  /*6c90*/  FMNMX.FTZ R0, R32, R5, !PT ;  /* 0x0000000520007209 */ /* 0x000fc80007810000 */
[----:B------:R-:W-:Y:S01]  /*6ca0*/  UMOV UR10, UR5 ;  /* 0x00000005000a7c82 */ /* 0x000fe20008000000 */
[----:B------:R-:W-:Y:S01]  /*6cb0*/  FMNMX.FTZ R5, R33, R0, !PT ;  /* 0x0000000021057209 */ /* 0x000fe20007810000 */
[----:B------:R-:W-:Y:S01]  /*6cc0*/  HGMMA.64x128x16.F32.BF16 R88, R180, gdesc[UR8].tnspB, R88, gsb0 ;  /* 0x41e00008b4587df0 */ /* 0x000fe20008001858 */
[----:B------:R-:W-:Y:S01]  /*6cd0*/  UIADD3 UR10, UR5, 0x80, URZ ;  /* 0x00000080050a7890 */ /* 0x000fe2000fffe03f */
[----:B------:R-:W-:Y:S01]  /*6ce0*/  UMOV UR11, 0x40000040 ;  /* 0x40000040000b7882 */ /* 0x000fe20000000000 */
        /* <DEDUP_REMOVED lines=26> */
[----:B------:R-:W1:Y:S03]  /*6e90*/  LDC R0, c[0x0][0x988] ;  /* 0x00026200ff007b82 */ /* 0x000e660000000800 */
[----:B------:R-:W2:Y:S02]  /*6ea0*/  SHFL.BFLY PT, R5, R8, 0x2, 0x1f ;  /* 0x0c401f0008057f89 */ /* 0x000ea400000e0000 */
[----:B--2---:R-:W-:Y:S02]  /*6eb0*/  FMNMX.FTZ R9, R8, R5, !PT ;  /* 0x0000000508097209 */ /* 0x004fe40007810000 */
[----:B------:R-:W-:-:S03]  /*6ec0*/  FMNMX.FTZ R8, R26, R6, !PT ;  /* 0x000000061a087209 */ /* 0x000fc60007810000 */
        /* <DEDUP_REMOVED lines=41> */
[----:B------:R-:W1:Y:S01]  /*7160*/  SHFL.BFLY PT, R10, R9, 0x2, 0x1f ;  /* 0x0c401f00090a7f89 */ /* 0x000e6200000e0000 */
[----:B------:R-:W-:Y:S02]  /*7170*/  WARPGROUP.DEPBAR.LE gsb0, 0x0 ;  /* 0x00008000000079c5 */ /* 0x000fe40000010000 */
[----:B------:R-:W-:-:S06]  /*7180*/  WARPGROUP.ARRIVE ;  /* 0x00000000000079c5 */ /* 0x000fcc0000000000 */
[----:B------:R-:W-:Y:S01]  /*7190*/  HGMMA.64x128x16.F32.BF16 R88, R172, gdesc[UR8].tnspB, R88, gsb0 ;  /* 0x41e00008ac587df0 */ /* 0x000fe20008001858 */
[----:B------:R-:W-:Y:S01]  /*71a0*/  UIADD3 UR10, UR5, 0x180, URZ ;  /* 0x00000180050a7890 */ /* 0x000fe2000fffe03f */
[----:B------:R-:W-:Y:S01]  /*71b0*/  UMOV UR11, 0x40000040 ;  /* 0x40000040000b7882 */ /* 0x000fe20000000000 */
[----:B-1----:R-:W-:-:S05]  /*71c0*/  FMNMX.FTZ R14, R9, R10, !PT ;  /* 0x0000000a090e7209 */ /* 0x002fca0007810000 */
[----:B------:R-:W1:Y:S02]  /*71d0*/  SHFL.BFLY PT, R9, R14, 0x1, 0x1f ;  /* 0x0c201f000e097f89 */ /* 0x000e6400000e0000 */
[----:B-1----:R-:W-:Y:S01]  /*71e0*/  FMNMX.FTZ R9, R14, R9, !PT ;  /* 0x000000090e097209 */ /* 0x002fe20007810000 */
[----:B------:R-:W-:Y:S02]  /*71f0*/  WARPGROUP.DEPBAR.LE gsb0, 0x0 ;  /* 0x00008000000079c5 */ /* 0x000fe40000010000 */
[----:B------:R-:W-:-:S06]  /*7200*/  WARPGROUP.ARRIVE ;  /* 0x00000000000079c5 */ /* 0x000fcc0000000000 */
[----:B------:R-:W-:Y:S01]  /*7210*/  HGMMA.64x128x16.F32.BF16 R88, R168, gdesc[UR8].tnspB, R88, gsb0 ;  /* 0x41e00008a8587df0 */ /* 0x000fe20008001858 */
[----:B------:R-:W-:Y:S01]  /*7220*/  UIADD3 UR10, UR5, 0x200, URZ ;  /* 0x00000200050a7890 */ /* 0x000fe2000fffe03f */
[----:B------:R-:W-:Y:S01]  /*7230*/  UMOV UR11, 0x40000040 ;  /* 0x40000040000b7882 */ /* 0x000fe20000000000 */
[----:B------:R-:W-:Y:S02]  /*7240*/  WARPGROUP.DEPBAR.LE gsb0, 0x0 ;  /* 0x00008000000079c5 */ /* 0x000fe40000010000 */
[----:B------:R-:W-:Y:S01]  /*7250*/  WARPGROUP.ARRIVE ;  /* 0x00000000000079c5 */ /* 0x000fe20000000000 */
[----:B------:R-:W-:-:S04]  /*7260*/  FMUL.FTZ R169, R5, R0 ;  /* 0x0000000005a97220 */ /* 0x000fc80000410000 */
[-CC-:B------:R-:W-:Y:S02]  /*7270*/  FFMA.FTZ R11, R25, R0.reuse, -R169.reuse ;  /* 0x00000000190b7223 */ /* 0x180fe400000108a9 */
[----:B------:R-:W-:Y:S01]  /*7280*/  HGMMA.64x128x16.F32.BF16 R88, R152, gdesc[UR8].tnspB, R88, gsb0 ;  /* 0x41e0000898587df0 */ /* 0x000fe20008001858 */
[----:B------:R-:W-:Y:S01]  /*7290*/  UIADD3 UR10, UR5, 0x280, URZ ;  /* 0x00000280050a7890 */ /* 0x000fe2000fffe03f */
[-CC-:B------:R-:W-:Y:S01]  /*72a0*/  FFMA.FTZ R25, R41, R0.reuse, -R169.reuse ;  /* 0x0000000029197223 */ /* 0x180fe200000108a9 */
[----:B------:R-:W-:Y:S01]  /*72b0*/  UMOV UR11, 0x40000040 ;  /* 0x40000040000b7882 */ /* 0x000fe20000000000 */
[-CC-:B------:R-:W-:Y:S01]  /*72c0*/  FFMA.FTZ R41, R57, R0.reuse, -R169.reuse ;  /* 0x0000000039297223 */ /* 0x180fe200000108a9 */
[-CC-:B------:R-:W-:Y:S01]  /*72d0*/  FFMA.FTZ R57, R73, R0.reuse, -R169.reuse ;  /* 0x0000000049397223 */ /* 0x180fe200000108a9 */
[----:B------:R-:W-:Y:S01]  /*72e0*/  FADD.FTZ R73, -R9, R6 ;  /* 0x0000000609497221 */ /* 0x000fe20000010100 */
[-CC-:B------:R-:W-:Y:S01]  /*72f0*/  FFMA.FTZ R180, R24, R0.reuse, -R169.reuse ;  /* 0x0000000018b47223 */ /* 0x180fe200000108a9 */
[-CC-:B------:R-:W-:Y:S01]  /*7300*/  FFMA.FTZ R182, R28, R0.reuse, -R169.reuse ;  /* 0x000000001cb67223 */ /* 0x180fe200000108a9 */
[----:B------:R-:W-:Y:S01]  /*7310*/  MUFU.EX2 R11, R11 ;  /* 0x0000000b000b7308 */ /* 0x000fe20000000800 */
[-C--:B------:R-:W-:Y:S01]  /*7320*/  FMUL.FTZ R6, R73, R0.reuse ;  /* 0x0000000049067220 */ /* 0x080fe20000410000 */
[-C--:B------:R-:W-:Y:S01]  /*7330*/  FMUL.FTZ R73, R9, R0.reuse ;  /* 0x0000000009497220 */ /* 0x080fe20000410000 */
[-CC-:B------:R-:W-:Y:S01]  /*7340*/  FFMA.FTZ R13, R29, R0.reuse, -R169.reuse ;  /* 0x000000001d0d7223 */ /* 0x180fe200000108a9 */
[-CC-:B------:R-:W-:Y:S01]  /*7350*/  FFMA.FTZ R176, R32, R0.reuse, -R169.reuse ;  /* 0x0000000020b07223 */ /* 0x180fe200000108a9 */
[-C--:B------:R-:W-:Y:S01]  /*7360*/  FFMA.FTZ R15, R33, R0.reuse, -R169 ;  /* 0x00000000210f7223 */ /* 0x080fe200000108a9 */
[-CC-:B------:R-:W-:Y:S01]  /*7370*/  FFMA.FTZ R181, R26, R0.reuse, -R73.reuse ;  /* 0x000000001ab57223 */ /* 0x180fe20000010849 */
[----:B------:R-:W-:Y:S01]  /*7380*/  FFMA.FTZ R20, R27, R0, -R73 ;  /* 0x000000001b147223 */ /* 0x000fe20000010849 */
[----:B------:R-:W1:Y:S01]  /*7390*/  MUFU.EX2 R180, R180 ;  /* 0x000000b400b47308 */ /* 0x000e620000000800 */
[----:B------:R-:W-:-:S02]  /*73a0*/  IMAD.U32 R27, RZ, RZ, UR37 ;  /* 0x00000025ff1b7e24 */ /* 0x000fc4000f8e00ff */
[-CC-:B------:R-:W-:Y:S01]  /*73b0*/  FFMA.FTZ R183, R30, R0.reuse, -R73.reuse ;  /* 0x000000001eb77223 */ /* 0x180fe20000010849 */
[-CC-:B------:R-:W-:Y:S01]  /*73c0*/  FFMA.FTZ R32, R31, R0.reuse, -R73.reuse ;  /* 0x000000001f207223 */ /* 0x180fe20000010849 */
[-CC-:B------:R-:W-:Y:S01]  /*73d0*/  FFMA.FTZ R177, R34, R0.reuse, -R73.reuse ;  /* 0x0000000022b17223 */ /* 0x180fe20000010849 */
[----:B------:R-:W-:Y:S01]  /*73e0*/  IADD3 R31, -R23, 0xb, RZ ;  /* 0x0000000b171f7810 */ /* 0x000fe20007ffe1ff */
[-C--:B------:R-:W-:Y:S01]  /*73f0*/  FFMA.FTZ R34, R35, R0.reuse, -R73 ;  /* 0x0000000023227223 */ /* 0x080fe20000010849 */
[----:B------:R-:W-:Y:S01]  /*7400*/  @!P1 LEA R27, R27, UR38, 0x3 ;  /* 0x000000261b1b9c11 */ /* 0x000fe2000f8e18ff */
[----:B------:R-:W-:Y:S01]  /*7410*/  MUFU.EX2 R6, R6 ;  /* 0x0000000600067308 */ /* 0x000fe20000000800 */
[-C--:B------:R-:W-:Y:S01]  /*7420*/  FFMA.FTZ R178, R36, R0.reuse, -R169 ;  /* 0x0000000024b27223 */ /* 0x080fe200000108a9 */
[-C--:B------:R-:W-:Y:S01]  /*7430*/  FFMA.FTZ R179, R38, R0.reuse, -R73 ;  /* 0x0000000026b37223 */ /* 0x080fe20000010849 */
[----:B------:R-:W-:Y:S01]  /*7440*/  FFMA.FTZ R21, R37, R0, -R169 ;  /* 0x0000000025157223 */ /* 0x000fe200000108a9 */
[----:B------:R-:W-:-:S02]  /*7450*/  @!P1 VIADD R27, R27, 0x28840 ;  /* 0x000288401b1b9836 */ /* 0x000fc40000000000 */
[-C--:B------:R-:W-:Y:S01]  /*7460*/  FFMA.FTZ R38, R39, R0.reuse, -R73 ;  /* 0x0000000027267223 */ /* 0x080fe20000010849 */
[-C--:B------:R-:W-:Y:S01]  /*7470*/  FFMA.FTZ R172, R40, R0.reuse, -R169 ;  /* 0x0000000028ac7223 */ /* 0x080fe200000108a9 */
[----:B------:R-:W-:Y:S01]  /*7480*/  FFMA.FTZ R173, R42, R0, -R73 ;  /* 0x000000002aad7223 */ /* 0x000fe20000010849 */
[----:B------:R-:W2:Y:S01]  /*7490*/  MUFU.EX2 R181, R181 ;  /* 0x000000b500b57308 */ /* 0x000ea20000000800 */
[----:B------:R-:W-:Y:S01]  /*74a0*/  @!P1 PRMT R27, RZ, 0x654, R27 ;  /* 0x00000654ff1b9816 */ /* 0x000fe2000000001b */
[----:B-1----:R-:W-:Y:S01]  /*74b0*/  FFMA.FTZ R4, R7, R4, R180 ;  /* 0x0000000407047223 */ /* 0x002fe200000100b4 */
[-C--:B------:R-:W-:Y:S01]  /*74c0*/  FFMA.FTZ R30, R43, R0.reuse, -R73 ;  /* 0x000000002b1e7223 */ /* 0x080fe20000010849 */
[-C--:B------:R-:W-:Y:S01]  /*74d0*/  FFMA.FTZ R174, R44, R0.reuse, -R169 ;  /* 0x000000002cae7223 */ /* 0x080fe200000108a9 */
[-C--:B------:R-:W-:Y:S01]  /*74e0*/  FFMA.FTZ R175, R46, R0.reuse, -R73 ;  /* 0x000000002eaf7223 */ /* 0x080fe20000010849 */
[-C--:B------:R-:W-:Y:S01]  /*74f0*/  FFMA.FTZ R29, R45, R0.reuse, -R169 ;  /* 0x000000002d1d7223 */ /* 0x080fe200000108a9 */
[-C--:B------:R-:W-:Y:S01]  /*7500*/  FFMA.FTZ R26, R47, R0.reuse, -R73 ;  /* 0x000000002f1a7223 */ /* 0x080fe20000010849 */
[----:B------:R-:W1:Y:S01]  /*7510*/  MUFU.EX2 R20, R20 ;  /* 0x0000001400147308 */ /* 0x000e620000000800 */
        /* <DEDUP_REMOVED lines=8> */
[----:B--2---:R-:W-:Y:S01]  /*75a0*/  FFMA.FTZ R3, R6, R3, R181 ;  /* 0x0000000306037223 */ /* 0x004fe200000100b5 */
[-CC-:B------:R-:W-:Y:S01]  /*75b0*/  FFMA.FTZ R8, R72, R0.reuse, -R169.reuse ;  /* 0x0000000048087223 */ /* 0x180fe200000108a9 */
[-CC-:B------:R-:W-:Y:S01]  /*75c0*/  FFMA.FTZ R10, R76, R0.reuse, -R169.reuse ;  /* 0x000000004c0a7223 */ /* 0x180fe200000108a9 */
[-CC-:B------:R-:W-:Y:S01]  /*75d0*/  FFMA.FTZ R61, R77, R0.reuse, -R169.reuse ;  /* 0x000000004d3d7223 */ /* 0x180fe200000108a9 */
[-CC-:B------:R-:W-:Y:S01]  /*75e0*/  FFMA.FTZ R12, R80, R0.reuse, -R169.reuse ;  /* 0x00000000500c7223 */ /* 0x180fe200000108a9 */
[-CC-:B------:R-:W-:Y:S01]  /*75f0*/  FFMA.FTZ R65, R81, R0.reuse, -R169.reuse ;  /* 0x0000000051417223 */ /* 0x180fe200000108a9 */
[-CC-:B------:R-:W-:Y:S01]  /*7600*/  FFMA.FTZ R84, R84, R0.reuse, -R169.reuse ;  /* 0x0000000054547223 */ /* 0x180fe200000108a9 */
[----:B------:R-:W-:Y:S01]  /*7610*/  MUFU.EX2 R183, R183 ;  /* 0x000000b700b77308 */ /* 0x000fe20000000800 */
[-C--:B------:R-:W-:Y:S01]  /*7620*/  FFMA.FTZ R69, R85, R0.reuse, -R169 ;  /* 0x0000000055457223 */ /* 0x080fe200000108a9 */
[-CC-:B------:R-:W-:Y:S01]  /*7630*/  FFMA.FTZ R28, R51, R0.reuse, -R73.reuse ;  /* 0x00000000331c7223 */ /* 0x180fe20000010849 */
[-CC-:B------:R-:W-:Y:S01]  /*7640*/  FFMA.FTZ R171, R54, R0.reuse, -R73.reuse ;  /* 0x0000000036ab7223 */ /* 0x180fe20000010849 */
[-CC-:B------:R-:W-:Y:S01]  /*7650*/  FFMA.FTZ R24, R55, R0.reuse, -R73.reuse ;  /* 0x0000000037187223 */ /* 0x180fe20000010849 */
[--C-:B------:R-:W-:Y:S01]  /*7660*/  FFMA.FTZ R36, R59, R0, -R73.reuse ;  /* 0x000000003b247223 */ /* 0x100fe20000010849 */
[----:B------:R-:W-:Y:S01]  /*7670*/  F2FP.BF16.F32.PACK_AB R180, R11, R180 ;  /* 0x000000b40bb4723e */ /* 0x000fe200000010ff */
[-CC-:B------:R-:W-:Y:S01]  /*7680*/  FFMA.FTZ R63, R63, R0.reuse, -R73.reuse ;  /* 0x000000003f3f7223 */ /* 0x180fe20000010849 */
[----:B------:R-:W-:Y:S01]  /*7690*/  MUFU.EX2 R13, R13 ;  /* 0x0000000d000d7308 */ /* 0x000fe20000000800 */
[-CC-:B------:R-:W-:Y:S01]  /*76a0*/  FFMA.FTZ R66, R66, R0.reuse, -R73.reuse ;  /* 0x0000000042427223 */ /* 0x180fe20000010849 */
[-CC-:B------:R-:W-:Y:S01]  /*76b0*/  FFMA.FTZ R67, R67, R0.reuse, -R73.reuse ;  /* 0x0000000043437223 */ /* 0x180fe20000010849 */
[----:B-1----:R-:W-:Y:S01]  /*76c0*/  F2FP.BF16.F32.PACK_AB R181, R20, R181 ;  /* 0x000000b514b5723e */ /* 0x002fe200000010ff */
        /* <DEDUP_REMOVED lines=9> */
[----:B------:R-:W-:Y:S01]  /*7760*/  FFMA.FTZ R86, R86, R0, -R73 ;  /* 0x0000000056567223 */ /* 0x000fe20000010849 */
[----:B------:R-:W-:Y:S01]  /*7770*/  IMAD.U32 R35, RZ, RZ, UR7 ;  /* 0x00000007ff237e24 */ /* 0x000fe2000f8e00ff */
[----:B------:R-:W-:Y:S01]  /*7780*/  UIADD3 UR7, UR6, -0x1, URZ ;  /* 0xffffffff06077890 */ /* 0x000fe2000fffe03f */
[----:B------:R-:W-:Y:S03]  /*7790*/  MUFU.EX2 R176, R176 ;  /* 0x000000b000b07308 */ /* 0x000fe60000000800 */
[----:B------:R-:W-:-:S03]  /*77a0*/  @!P1 LEA R35, R35, UR38, 0x3 ;  /* 0x0000002623239c11 */ /* 0x000fc6000f8e18ff */
[----:B------:R-:W-:Y:S01]  /*77b0*/  UMOV UR6, UR7 ;  /* 0x0000000700067c82 */ /* 0x000fe20008000000 */
[----:B------:R-:W-:Y:S01]  /*77c0*/  UMOV UR7, UR37 ;  /* 0x0000002500077c82 */ /* 0x000fe20008000000 */
        /* <DEDUP_REMOVED lines=8> */
[----:B------:R-:W-:-:S05]  /*7850*/  WARPGROUP.ARRIVE ;  /* 0x00000000000079c5 */ /* 0x000fca0000000000 */
[----:B------:R-:W-:Y:S01]  /*7860*/  MUFU.EX2 R172, R172 ;  /* 0x000000ac00ac7308 */ /* 0x000fe20000000800 */
[-CC-:B------:R-:W-:Y:S01]  /*7870*/  FFMA.FTZ R152, R56, R0.reuse, -R169.reuse ;  /* 0x0000000038987223 */ /* 0x180fe200000108a9 */
[-C--:B------:R-:W-:Y:S01]  /*7880*/  FFMA.FTZ R154, R60, R0.reuse, -R169 ;  /* 0x000000003c9a7223 */ /* 0x080fe200000108a9 */
[-CC-:B------:R-:W-:Y:S01]  /*7890*/  FFMA.FTZ R153, R58, R0.reuse, -R73.reuse ;  /* 0x000000003a997223 */ /* 0x180fe20000010849 */
[----:B------:R-:W-:Y:S01]  /*78a0*/  FFMA.FTZ R155, R62, R0, -R73 ;  /* 0x000000003e9b7223 */ /* 0x000fe20000010849 */
[----:B------:R-:W-:Y:S01]  /*78b0*/  HGMMA.64x128x16.F32.BF16 R88, R156, gdesc[UR8].tnspB, R88, gsb0 ;  /* 0x41e000089c587df0 */ /* 0x000fe20008001858 */
[----:B------:R-:W-:Y:S01]  /*78c0*/  UIADD3 UR10, UR5, 0x300, URZ ;  /* 0x00000300050a7890 */ /* 0x000fe2000fffe03f */
[----:B------:R-:W-:Y:S01]  /*78d0*/  UMOV UR11, 0x40000040 ;  /* 0x40000040000b7882 */ /* 0x000fe20000000000 */
        /* <DEDUP_REMOVED lines=27> */
[----:B------:R-:W-:Y:S02]  /*7a90*/  UMOV UR11, 0x40000040 ;  /* 0x40000040000b7882 */ /* 0x000fe40000000000 */
[----:B------:R-:W-:-:S02]  /*7aa0*/  UMOV UR5, UR36 ;  /* 0x0000002400057c82 */ /* 0x000fc40008000000 */
        /* <DEDUP_REMOVED lines=13> */
[----:B------:R-:W1:Y:S08]  /*7b80*/  MUFU.EX2 R57, R57 ;  /* 0x0000003900397308 */ /* 0x000e700000000800 */
[----:B------:R-:W-:Y:S08]  /*7b90*/  MUFU.EX2 R75, R75 ;  /* 0x0000004b004b7308 */ /* 0x000ff00000000800 */
[----:B------:R-:W-:Y:S08]  /*7ba0*/  MUFU.EX2 R10, R10 ;  /* 0x0000000a000a7308 */ /* 0x000ff00000000800 */
[----:B------:R-:W2:Y:S01]  /*7bb0*/  MUFU.EX2 R61, R61 ;  /* 0x0000003d003d7308 */ /* 0x000ea20000000800 */
[----:B------:R-:W-:-:S02]  /*7bc0*/  WARPGROUP.DEPBAR.LE gsb0, 0x0 ;  /* 0x00008000000079c5 */ /* 0x000fc40000010000 */
[----:B------:R-:W-:-:S05]  /*7bd0*/  WARPGROUP.ARRIVE ;  /* 0x00000000000079c5 */ /* 0x000fca0000000000 */
[----:B------:R-:W3:Y:S01]  /*7be0*/  MUFU.EX2 R161, R74 ;  /* 0x0000004a00a17308 */ /* 0x000ee20000000800 */
[----:B-1----:R-:W-:Y:S01]  /*7bf0*/  F2FP.BF16.F32.PACK_AB R160, R57, R8 ;  /* 0x0000000839a0723e */ /* 0x002fe200000010ff */
[----:B------:R-:W-:Y:S01]  /*7c00*/  HGMMA.64x128x16.F32.BF16 R88, R164, gdesc[UR8].tnspB, R88, gsb0 ;  /* 0x41e00008a4587df0 */ /* 0x000fe20008001858 */
[----:B--2---:R-:W-:-:S05]  /*7c10*/  F2FP.BF16.F32.PACK_AB R162, R61, R10 ;  /* 0x0000000a3da2723e */ /* 0x004fca00000010ff */
[----:B------:R-:W1:Y:S08]  /*7c20*/  MUFU.EX2 R163, R78 ;  /* 0x0000004e00a37308 */ /* 0x000e700000000800 */
[----:B------:R-:W2:Y:S08]  /*7c30*/  MUFU.EX2 R79, R79 ;  /* 0x0000004f004f7308 */ /* 0x000eb00000000800 */
[----:B------:R-:W4:Y:S08]  /*7c40*/  MUFU.EX2 R12, R12 ;  /* 0x0000000c000c7308 */ /* 0x000f300000000800 */
[----:B------:R-:W-:Y:S08]  /*7c50*/  MUFU.EX2 R65, R65 ;  /* 0x0000004100417308 */ /* 0x000ff00000000800 */
[----:B------:R-:W-:Y:S08]  /*7c60*/  MUFU.EX2 R83, R83 ;  /* 0x0000005300537308 */ /* 0x000ff00000000800 */
[----:B------:R-:W-:Y:S08]  /*7c70*/  MUFU.EX2 R14, R84 ;  /* 0x00000054000e7308 */ /* 0x000ff00000000800 */
[----:B------:R-:W-:Y:S01]  /*7c80*/  MUFU.EX2 R69, R69 ;  /* 0x0000004500457308 */ /* 0x000fe20000000800 */
[----:B------:R-:W-:-:S02]  /*7c90*/  WARPGROUP.DEPBAR.LE gsb0, 0x0 ;  /* 0x00008000000079c5 */ /* 0x000fc40000010000 */
[----:B------:R5:W-:Y:S06]  /*7ca0*/  BAR.ARV R31, 0x100 ;  /* 0x0004001f0000751d */ /* 0x000bec0000002000 */
[----:B------:R3:W-:Y:S01]  /*7cb0*/  @!P1 SYNCS.ARRIVE.TRANS64.RED.A1T0 RZ, [R27+URZ], RZ ;  /* 0x000000ff1bff99a7 */ /* 0x0007e2000810043f */
[----:B------:R-:W4:Y:S01]  /*7cc0*/  MUFU.EX2 R165, R82 ;  /* 0x0000005200a57308 */ /* 0x000f220000000800 */
[----:B-----5:R-:W-:Y:S02]  /*7cd0*/  @!P1 VIADD R31, R35, 0x28860 ;  /* 0x00028860231f9836 */ /* 0x020fe40000000000 */
[-C--:B------:R-:W-:Y:S01]  /*7ce0*/  FMUL.FTZ R88, R88, R7.reuse ;  /* 0x0000000758587220 */ /* 0x080fe20000410000 */
[-C--:B------:R-:W-:Y:S01]  /*7cf0*/  FMUL.FTZ R89, R89, R7.reuse ;  /* 0x0000000759597220 */ /* 0x080fe20000410000 */
[-C--:B------:R-:W-:Y:S01]  /*7d00*/  FMUL.FTZ R92, R92, R7.reuse ;  /* 0x000000075c5c7220 */ /* 0x080fe20000410000 */
[-C--:B------:R-:W-:Y:S01]  /*7d10*/  FMUL.FTZ R93, R93, R7.reuse ;  /* 0x000000075d5d7220 */ /* 0x080fe20000410000 */
[----:B------:R-:W-:Y:S01]  /*7d20*/  @!P1 PRMT R31, RZ, 0x654, R31 ;  /* 0x00000654ff1f9816 */ /* 0x000fe2000000001f */
[----:B---3--:R-:W-:Y:S01]  /*7d30*/  FADD.FTZ R27, R11, R4 ;  /* 0x000000040b1b7221 */ /* 0x008fe20000010000 */
[----:B------:R-:W-:Y:S01]  /*7d40*/  FADD.FTZ R4, R20, R3 ;  /* 0x0000000314047221 */ /* 0x000fe20000010000 */
[----:B------:R-:W3:Y:S01]  /*7d50*/  MUFU.EX2 R167, R86 ;  /* 0x0000005600a77308 */ /* 0x000ee20000000800 */
        /* <DEDUP_REMOVED lines=59> */
[-C--:B------:R-:W-:Y:S01]  /*8110*/  FMUL.FTZ R148, R148, R7.reuse ;  /* 0x0000000794947220 */ /* 0x080fe20000410000 */
[----:B------:R-:W-:Y:S01]  /*8120*/  FMUL.FTZ R149, R149, R7 ;  /* 0x0000000795957220 */ /* 0x000fe20000410000 */
        /* <DEDUP_REMOVED lines=40> */
[----:B------:R-:W-:Y:S01]  /*83b0*/  FADD.FTZ R3, R61, R20 ;  /* 0x000000143d037221 */ /* 0x000fe20000010000 */
[----:B--2---:R-:W-:Y:S01]  /*83c0*/  FADD.FTZ R4, R79, R4 ;  /* 0x000000044f047221 */ /* 0x004fe20000010000 */
[-C--:B------:R-:W-:Y:S01]  /*83d0*/  FMUL.FTZ R130, R130, R6.reuse ;  /* 0x0000000682827220 */ /* 0x080fe20000410000 */
[-C--:B------:R-:W-:Y:S01]  /*83e0*/  FMUL.FTZ R131, R131, R6.reuse ;  /* 0x0000000683837220 */ /* 0x080fe20000410000 */
[----:B----4-:R-:W-:Y:S01]  /*83f0*/  FADD.FTZ R20, R12, R3 ;  /* 0x000000030c147221 */ /* 0x010fe20000010000 */
        /* <DEDUP_REMOVED lines=11> */
[-C--:B------:R-:W-:Y:S01]  /*84b0*/  FMUL.FTZ R146, R146, R6.reuse ;  /* 0x0000000692927220 */ /* 0x080fe20000410000 */
[-C--:B------:R-:W-:Y:S01]  /*84c0*/  FMUL.FTZ R147, R147, R6.reuse ;  /* 0x0000000693937220 */ /* 0x080fe20000410000 */
[-C--:B------:R-:W-:Y:S01]  /*84d0*/  FMUL.FTZ R150, R150, R6.reuse ;  /* 0x0000000696967220 */ /* 0x080fe20000410000 */
[----:B------:R-:W-:Y:S01]  /*84e0*/  FMUL.FTZ R151, R151, R6 ;  /* 0x0000000697977220 */ /* 0x000fe20000410000 */
[----:B------:R-:W-:Y:S01]  /*84f0*/  F2FP.BF16.F32.PACK_AB R182, R13, R182 ;  /* 0x000000b60db6723e */ /* 0x000fe200000010ff */
[----:B------:R-:W-:Y:S01]  /*8500*/  FADD.FTZ R4, R69, R8 ;  /* 0x0000000845047221 */ /* 0x000fe20000010000 */
[----:B------:R-:W-:Y:S01]  /*8510*/  F2FP.BF16.F32.PACK_AB R176, R15, R176 ;  /* 0x000000b00fb0723e */ /* 0x000fe200000010ff */
[----:B-----5:R-:W-:Y:S01]  /*8520*/  FADD.FTZ R3, R24, R3 ;  /* 0x0000000318037221 */ /* 0x020fe20000010000 */
        /* <DEDUP_REMOVED lines=28> */
.L_x_1912:
[----:B------:R-:W-:Y:S06]  /*86f0*/  BAR.ARV 0x8, 0x120 ;  /* 0x0204800000007b1d */ /* 0x000fec0000002000 */
[----:B------:R-:W-:Y:S05]  /*8700*/  @!P0 BRA `(.L_x_1922) ;  /* 0x0000000000048947 */ /* 0x000fea0003800000 */
[----:B------:R-:W-:Y:S01]  /*8710*/  BPT.TRAP 0x1 ;  /* 0x000000040000795c */ /* 0x000fe20000300000 */
.L_x_1922:
[----:B------:R-:W-:Y:S01]  /*8720*/  ULEA UR5, UR37, UR38, 0x3 ;  /* 0x0000002625057291 */ /* 0x000fe2000f8e183f */
[----:B------:R-:W-:-:S05]  /*8730*/  IMAD.U32 R6, RZ, RZ, UR36 ;  /* 0x00000024ff067e24 */ /* 0x000fca000f8e00ff */
[----:B------:R-:W-:-:S04]  /*8740*/  SHF.L.U32 R6, R6, 0x1f, RZ ;  /* 0x0000001f06067819 */ /* 0x000fc800000006ff */
[----:B------:R1:W2:Y:S01]  /*8750*/  SYNCS.PHASECHK.TRANS64.TRYWAIT P2, [UR5+0x28850], R6 ;  /* 0x02885006ff0075a7 */ /* 0x0002a20008040145 */
[----:B------:R-:W-:Y:S05]  /*8760*/  @!P0 BRA `(.L_x_1923) ;  /* 0x0000000000048947 */ /* 0x000fea0003800000 */
[----:B------:R-:W-:Y:S01]  /*8770*/  BPT.TRAP 0x1 ;  /* 0x000000040000795c */ /* 0x000fe20000300000 */
.L_x_1923:
[----:B--2---:R-:W-:Y:S05]  /*8780*/  @P2 BRA `(.L_x_1924) ;  /* 0x0000000000082947 */ /* 0x004fea0003800000 */
[----:B------:R-:W2:Y:S02]  /*8790*/  SYNCS.PHASECHK.TRANS64.TRYWAIT P0, [UR5+0x28850], R6 ;  /* 0x02885006ff0075a7 */ /* 0x000ea40008000145 */
[----:B--2---:R-:W-:Y:S05]  /*87a0*/  @!P0 BRA `(.L_x_1925) ;  /* 0x0000004800b88947 */ /* 0x004fea0003800000 */
.L_x_1924:
[----:B------:R-:W-:Y:S01]  /*87b0*/  UIADD3 UR38, UR38, 0x400, URZ ;  /* 0x0000040026267890 */ /* 0x000fe2000fffe03f */
[----:B------:R-:W-:Y:S01]  /*87c0*/  WARPGROUP.ARRIVE ;  /* 0x00000000000079c5 */ /* 0x000fe20000000000 */
[----:B------:R-:W-:Y:S01]  /*87d0*/  UMOV UR7, 0x40000040 ;  /* 0x4000004000077882 */ /* 0x000fe20000000000 */
[----:B-12---:R-:W1:Y:S01]  /*87e0*/  SHFL.BFLY PT, R6, R3, 0x2, 0x1f ;  /* 0x0c401f0003067f89 */ /* 0x006e6200000e0000 */
[----:B------:R-:W-:Y:S01]  /*87f0*/  USHF.R.U32.HI UR38, URZ, 0x4, UR38 ;  /* 0x000000043f267899 */ /* 0x000fe20008011626 */
[----:B------:R-:W-:Y:S01]  /*8800*/  IMAD.MOV.U32 R21, RZ, RZ, RZ ;  /* 0x000000ffff157224 */ /* 0x000fe200078e00ff */
[----:B------:R-:W-:Y:S01]  /*8810*/  UIADD3 UR56, UR56, 0x1, URZ ;  /* 0x0000000138387890 */ /* 0x000fe2000fffe03f */
[----:B------:R-:W2:Y:S01]  /*8820*/  SHFL.BFLY PT, R7, R4, 0x2, 0x1f ;  /* 0x0c401f0004077f89 */ /* 0x000ea200000e0000 */
[----:B------:R-:W-:Y:S01]  /*8830*/  ULOP3.LUT UR38, UR38, 0x3fff, URZ, 0xc0, !UPT ;  /* 0x00003fff26267892 */ /* 0x000fe2000f8ec03f */
[----:B------:R-:W-:Y:S02]  /*8840*/  IMAD.MOV.U32 R14, RZ, RZ, RZ ;  /* 0x000000ffff0e7224 */ /* 0x000fe400078e00ff */
[----:B------:R-:W-:Y:S01]  /*8850*/  IMAD.MOV.U32 R20, RZ, RZ, -0x800000 ;  /* 0xff800000ff147424 */ /* 0x000fe200078e00ff */
        /* <DEDUP_REMOVED lines=9> */
[----:B------:R-:W-:Y:S02]  /*88f0*/  IMAD.MOV.U32 R3, RZ, RZ, -0x800000 ;  /* 0xff800000ff037424 */ /* 0x000fe400078e00ff */
[----:B--2---:R-:W-:Y:S01]  /*8900*/  FADD.FTZ R7, R7, R4 ;  /* 0x0000000407077221 */ /* 0x004fe20000010000 */
[----:B------:R-:W-:Y:S01]  /*8910*/  USEL UR37, UR37, URZ, UP0 ;  /* 0x0000003f25257287 */ /* 0x000fe20008000000 */
[----:B------:R-:W1:Y:S04]  /*8920*/  SHFL.BFLY PT, R11, R8, 0x1, 0x1f ;  /* 0x0c201f00080b7f89 */ /* 0x000e6800000e0000 */
[----:B------:R-:W2:Y:S01]  /*8930*/  SHFL.BFLY PT, R6, R7, 0x1, 0x1f ;  /* 0x0c201f0007067f89 */ /* 0x000ea200000e0000 */
[----:B-1----:R-:W-:Y:S01]  /*8940*/  FADD.FTZ R11, R8, R11 ;  /* 0x0000000b080b7221 */ /* 0x002fe20000010000 */
[----:B------:R-:W-:-:S02]  /*8950*/  IMAD.U32 R8, RZ, RZ, UR5 ;  /* 0x00000005ff087e24 */ /* 0x000fc4000f8e00ff */
[----:B--2---:R-:W-:Y:S02]  /*8960*/  FADD.FTZ R12, R7, R6 ;  /* 0x00000006070c7221 */ /* 0x004fe40000010000 */
[----:B------:R-:W-:-:S03]  /*8970*/  FSETP.NE.FTZ.AND P2, PT, R11, RZ, PT ;  /* 0x000000ff0b00720b */ /* 0x000fc60003f55000 */
[----:B------:R-:W-:-:S10]  /*8980*/  FSETP.NE.FTZ.AND P0, PT, R12, RZ, PT ;  /* 0x000000ff0c00720b */ /* 0x000fd40003f15000 */
[----:B------:R-:W1:Y:S01]  /*8990*/  @P2 MUFU.LG2 R10, R11 ;  /* 0x0000000b000a2308 */ /* 0x000e620000000c00 */
[C---:B------:R-:W-:Y:S02]  /*89a0*/  @P2 FMUL.FTZ R13, R0.reuse, 0.69314718246459960938 ;  /* 0x3f317218000d2820 */ /* 0x040fe40000410000 */
[----:B------:R-:W-:Y:S01]  /*89b0*/  @P0 FMUL.FTZ R4, R0, 0.69314718246459960938 ;  /* 0x3f31721800040820 */ /* 0x000fe20000410000 */
[----:B------:R-:W-:-:S04]  /*89c0*/  @!P1 VIADD R0, R8, 0x28860 ;  /* 0x0002886008009836 */ /* 0x000fc80000000000 */
[----:B------:R-:W2:Y:S01]  /*89d0*/  @P0 MUFU.LG2 R6, R12 ;  /* 0x0000000c00060308 */ /* 0x000ea20000000c00 */
[----:B------:R-:W-:-:S07]  /*89e0*/  @!P1 PRMT R0, RZ, 0x654, R0 ;  /* 0x00000654ff009816 */ /* 0x000fce0000000000 */
[----:B------:R-:W3:Y:S01]  /*89f0*/  @P0 MUFU.RCP R21, R12 ;  /* 0x0000000c00150308 */ /* 0x000ee20000001000 */
[----:B-1----:R-:W-:-:S04]  /*8a00*/  @P2 FMUL.FTZ R10, R10, 0.69314718246459960938 ;  /* 0x3f3172180a0a2820 */ /* 0x002fc80000410000 */
[----:B------:R-:W-:-:S03]  /*8a10*/  @P2 FFMA.FTZ R3, R13, R9, R10 ;  /* 0x000000090d032223 */ /* 0x000fc6000001000a */
[----:B------:R1:W4:Y:S01]  /*8a20*/  @P2 MUFU.RCP R14, R11 ;  /* 0x0000000b000e2308 */ /* 0x0003220000001000 */
        /* <DEDUP_REMOVED lines=40> */
[-C--:B---3--:R-:W-:Y:S01]  /*8cb0*/  FMUL.FTZ R15, R88, R21.reuse ;  /* 0x00000015580f7220 */ /* 0x088fe20000410000 */
[-C--:B------:R-:W-:Y:S01]  /*8cc0*/  FMUL.FTZ R12, R89, R21.reuse ;  /* 0x00000015590c7220 */ /* 0x080fe20000410000 */
        /* <DEDUP_REMOVED lines=30> */
[----:B------:R-:W-:Y:S01]  /*8eb0*/  FMUL.FTZ R21, R149, R21 ;  /* 0x0000001595157220 */ /* 0x000fe20000410000 */
        /* <DEDUP_REMOVED lines=30> */
[-C--:B-1----:R-:W-:Y:S01]  /*90a0*/  FMUL.FTZ R0, R150, R14.reuse ;  /* 0x0000000e96007220 */ /* 0x082fe20000410000 */
[----:B------:R-:W-:-:S07]  /*90b0*/  FMUL.FTZ R151, R151, R14 ;  /* 0x0000000e97977220 */ /* 0x000fce0000410000 */
.L_x_1895:
        /* <DEDUP_REMOVED lines=8> */
[----:B------:R-:W-:Y:S01]  /*9140*/  VIADD R89, R22, UR42 ;  /* 0x0000002a16597c36 */ /* 0x000fe20008000000 */
[C---:B------:R-:W-:Y:S01]  /*9150*/  IADD3 R29, P2, R16.reuse, 0x20, RZ ;  /* 0x00000020101d7810 */ /* 0x040fe20007f5e0ff */
[----:B------:R-:W-:Y:S01]  /*9160*/  ULDC UR10, c[0x0][0xa88] ;  /* 0x0002a200000a7ab9 */ /* 0x000fe20000000800 */
[C---:B------:R-:W-:Y:S01]  /*9170*/  IADD3 R25, P5, R16.reuse, 0x60, RZ ;  /* 0x0000006010197810 */ /* 0x040fe20007fbe0ff */
[----:B------:R-:W-:Y:S01]  /*9180*/  VIADD R4, R89, 0x8 ;  /* 0x0000000859047836 */ /* 0x000fe20000000000 */
[C---:B------:R-:W-:Y:S01]  /*9190*/  LOP3.LUT R5, R16.reuse, 0x380, RZ, 0xc0, !PT ;  /* 0x0000038010057812 */ /* 0x040fe200078ec0ff */
[----:B------:R-:W1:Y:S01]  /*91a0*/  LDC.64 R86, c[0x0][0xb78] ;  /* 0x0002de00ff567b82 */ /* 0x000e620000000a00 */
[C---:B------:R-:W-:Y:S01]  /*91b0*/  IADD3 R81, P4, R16.reuse, 0x4000, RZ ;  /* 0x0000400010517810 */ /* 0x040fe20007f9e0ff */
[----:B------:R-:W-:Y:S01]  /*91c0*/  USHF.R.S32.HI UR5, URZ, 0x1f, UR43 ;  /* 0x0000001f3f057899 */ /* 0x000fe2000801142b */
[----:B------:R-:W-:Y:S01]  /*91d0*/  IADD3 R27, P6, R16, 0x40, RZ ;  /* 0x00000040101b7810 */ /* 0x000fe20007fde0ff */
[----:B------:R-:W-:Y:S01]  /*91e0*/  ULDC.64 UR8, c[0x0][0xb70] ;  /* 0x0002dc0000087ab9 */ /* 0x000fe20000000a00 */
[----:B------:R-:W-:Y:S01]  /*91f0*/  LOP3.LUT R28, R29, 0x380, RZ, 0xc0, !PT ;  /* 0x000003801d1c7812 */ /* 0x000fe200078ec0ff */
[----:B------:R-:W-:Y:S01]  /*9200*/  UIMAD UR5, UR5, UR8, URZ ;  /* 0x00000008050572a4 */ /* 0x000fe2000f8e023f */
[----:B------:R-:W-:Y:S01]  /*9210*/  LOP3.LUT P0, RZ, R186, 0x3, RZ, 0xc0, !PT ;  /* 0x00000003baff7812 */ /* 0x000fe2000780c0ff */
[----:B------:R-:W-:Y:S01]  /*9220*/  UIMAD.WIDE.U32 UR6, UR43, UR8, URZ ;  /* 0x000000082b0672a5 */ /* 0x000fe2000f8e003f */
[----:B------:R-:W-:Y:S01]  /*9230*/  LOP3.LUT R24, R25, 0x380, RZ, 0xc0, !PT ;  /* 0x0000038019187812 */ /* 0x000fe200078ec0ff */
[----:B------:R-:W-:Y:S01]  /*9240*/  UIMAD UR5, UR43, UR9, UR5 ;  /* 0x000000092b0572a4 */ /* 0x000fe2000f8e0205 */
[----:B------:R-:W-:Y:S01]  /*9250*/  SHF.R.U64 R5, R5, 0x3, RZ ;  /* 0x0000000305057819 */ /* 0x000fe200000012ff */
[----:B------:R-:W-:Y:S01]  /*9260*/  USHF.R.S32.HI UR8, URZ, 0x1f, UR44 ;  /* 0x0000001f3f087899 */ /* 0x000fe2000801142c */
[----:B------:R-:W-:Y:S01]  /*9270*/  LOP3.LUT R14, R81, 0x380, RZ, 0xc0, !PT ;  /* 0x00000380510e7812 */ /* 0x000fe200078ec0ff */
[----:B------:R-:W-:Y:S01]  /*9280*/  UIADD3 UR5, UR7, UR5, URZ ;  /* 0x0000000507057290 */ /* 0x000fe2000fffe03f */
[----:B------:R-:W-:-:S02]  /*9290*/  LOP3.LUT R26, R27, 0x380, RZ, 0xc0, !PT ;  /* 0x000003801b1a7812 */ /* 0x000fc400078ec0ff */
[----:B------:R-:W-:Y:S02]  /*92a0*/  SHF.R.U64 R28, R28, 0x3, RZ ;  /* 0x000000031c1c7819 */ /* 0x000fe400000012ff */
[----:B------:R-:W-:Y:S02]  /*92b0*/  ISETP.GE.OR P1, PT, R4, UR10, P0 ;  /* 0x0000000a04007c0c */ /* 0x000fe40008726670 */
[----:B------:R-:W-:Y:S02]  /*92c0*/  SHF.R.U64 R24, R24, 0x3, RZ ;  /* 0x0000000318187819 */ /* 0x000fe400000012ff */
[----:B------:R-:W-:Y:S01]  /*92d0*/  LOP3.LUT R4, R5, R16, RZ, 0x3c, !PT ;  /* 0x0000001005047212 */ /* 0x000fe200078e3cff */
[----:B------:R-:W-:Y:S01]  /*92e0*/  IMAD.MOV.U32 R5, RZ, RZ, R17 ;  /* 0x000000ffff057224 */ /* 0x000fe200078e0011 */
[----:B------:R-:W-:Y:S02]  /*92f0*/  SHF.R.U64 R14, R14, 0x3, RZ ;  /* 0x000000030e0e7819 */ /* 0x000fe400000012ff */
[----:B------:R-:W-:-:S02]  /*9300*/  SHF.R.U64 R26, R26, 0x3, RZ ;  /* 0x000000031a1a7819 */ /* 0x000fc400000012ff */
[----:B------:R-:W-:Y:S01]  /*9310*/  LOP3.LUT R28, R28, R29, RZ, 0x3c, !PT ;  /* 0x0000001d1c1c7212 */ /* 0x000fe200078e3cff */
[--C-:B------:R-:W-:Y:S01]  /*9320*/  IMAD.X R29, RZ, RZ, R17.reuse, P2 ;  /* 0x000000ffff1d7224 */ /* 0x100fe200010e0611 */
[----:B------:R-:W-:Y:S02]  /*9330*/  LOP3.LUT R24, R24, R25, RZ, 0x3c, !PT ;  /* 0x0000001918187212 */ /* 0x000fe400078e3cff */
[----:B------:R-:W-:Y:S02]  /*9340*/  IADD3 R25, P2, R16, 0x4040, RZ ;  /* 0x0000404010197810 */ /* 0x000fe40007f5e0ff */
[----:B------:R-:W-:Y:S02]  /*9350*/  LOP3.LUT R14, R14, R81, RZ, 0x3c, !PT ;  /* 0x000000510e0e7212 */ /* 0x000fe400078e3cff */
[----:B------:R-:W-:Y:S01]  /*9360*/  LOP3.LUT R26, R26, R27, RZ, 0x3c, !PT ;  /* 0x0000001b1a1a7212 */ /* 0x000fe200078e3cff */
[----:B------:R-:W-:Y:S01]  /*9370*/  IMAD.X R27, RZ, RZ, R17, P6 ;  /* 0x000000ffff1b7224 */ /* 0x000fe200030e0611 */
[----:B------:R-:W-:-:S02]  /*9380*/  MOV R81, R4 ;  /* 0x0000000400517202 */ /* 0x000fc40000000f00 */
[----:B------:R-:W-:Y:S02]  /*9390*/  F2FP.BF16.F32.PACK_AB R5, R10, R13 ;  /* 0x0000000d0a05723e */ /* 0x000fe400000010ff */
[----:B------:R-:W-:Y:S02]  /*93a0*/  IADD3 R84, P6, R16, 0x4060, RZ ;  /* 0x0000406010547810 */ /* 0x000fe40007fde0ff */
[----:B------:R-:W-:Y:S02]  /*93b0*/  LOP3.LUT R10, R25, 0x380, RZ, 0xc0, !PT ;  /* 0x00000380190a7812 */ /* 0x000fe400078ec0ff */
[----:B------:R-:W-:Y:S02]  /*93c0*/  LOP3.LUT R13, R84, 0x380, RZ, 0xc0, !PT ;  /* 0x00000380540d7812 */ /* 0x000fe400078ec0ff */
[----:B------:R-:W-:Y:S02]  /*93d0*/  SHF.R.U64 R10, R10, 0x3, RZ ;  /* 0x000000030a0a7819 */ /* 0x000fe400000012ff */
[----:B------:R-:W-:Y:S01]  /*93e0*/  F2FP.BF16.F32.PACK_AB R4, R12, R15 ;  /* 0x0000000f0c04723e */ /* 0x000fe200000010ff */
[----:B------:R-:W-:Y:S01]  /*93f0*/  BAR.SYNC.DEFER_BLOCKING 0x1, 0x100 ;  /* 0x0044000000007b1d */ /* 0x000fe20000010000 */
[----:B------:R-:W-:-:S02]  /*9400*/  IADD3 R15, P3, R16, 0x4020, RZ ;  /* 0x00004020100f7810 */ /* 0x000fc40007f7e0ff */
[----:B------:R-:W-:Y:S02]  /*9410*/  F2FP.BF16.F32.PACK_AB R6, R6, R11 ;  /* 0x0000000b0606723e */ /* 0x000fe400000010ff */
[----:B------:R-:W-:Y:S01]  /*9420*/  SHF.R.U64 R11, R13, 0x3, RZ ;  /* 0x000000030d0b7819 */ /* 0x000fe200000012ff */
[--C-:B------:R-:W-:Y:S01]  /*9430*/  IMAD.X R13, RZ, RZ, R17.reuse, P3 ;  /* 0x000000ffff0d7224 */ /* 0x100fe200018e0611 */
[----:B------:R-:W-:Y:S01]  /*9440*/  LOP3.LUT R10, R10, R25, RZ, 0x3c, !PT ;  /* 0x000000190a0a7212 */ /* 0x000fe200078e3cff */
[--C-:B------:R-:W-:Y:S01]  /*9450*/  IMAD.X R25, RZ, RZ, R17.reuse, P5 ;  /* 0x000000ffff197224 */ /* 0x100fe200028e0611 */
[----:B------:R-:W-:Y:S02]  /*9460*/  LOP3.LUT R12, R15, 0x380, RZ, 0xc0, !PT ;  /* 0x000003800f0c7812 */ /* 0x000fe400078ec0ff */
[----:B------:R-:W-:Y:S02]  /*9470*/  F2FP.BF16.F32.PACK_AB R7, R7, R8 ;  /* 0x000000080707723e */ /* 0x000fe400000010ff */
[----:B------:R-:W-:Y:S01]  /*9480*/  LOP3.LUT R8, R11, R84, RZ, 0x3c, !PT ;  /* 0x000000540b087212 */ /* 0x000fe200078e3cff */
[----:B------:R-:W-:Y:S01]  /*9490*/  IMAD.X R11, RZ, RZ, R17, P2 ;  /* 0x000000ffff0b7224 */ /* 0x000fe200010e0611 */
[----:B------:R-:W-:-:S02]  /*94a0*/  MOV R85, R28 ;  /* 0x0000001c00557202 */ /* 0x000fc40000000f00 */
[----:B------:R-:W-:Y:S02]  /*94b0*/  SHF.R.U64 R12, R12, 0x3, RZ ;  /* 0x000000030c0c7819 */ /* 0x000fe400000012ff */
[----:B------:R-:W-:Y:S01]  /*94c0*/  MOV R29, R24 ;  /* 0x00000018001d7202 */ /* 0x000fe20000000f00 */
[----:B------:R-:W-:Y:S01]  /*94d0*/  IMAD.U32 R25, RZ, RZ, UR7 ;  /* 0x00000007ff197e24 */ /* 0x000fe2000f8e00ff */
[----:B------:R-:W-:Y:S01]  /*94e0*/  LOP3.LUT R12, R12, R15, RZ, 0x3c, !PT ;  /* 0x0000000f0c0c7212 */ /* 0x000fe200078e3cff */
[----:B------:R-:W-:Y:S01]  /*94f0*/  IMAD.U32 R24, RZ, RZ, UR6 ;  /* 0x00000006ff187e24 */ /* 0x000fe2000f8e00ff */
[----:B------:R-:W-:Y:S01]  /*9500*/  MOV R84, R26 ;  /* 0x0000001a00547202 */ /* 0x000fe20000000f00 */
[----:B------:R2:W-:Y:S01]  /*9510*/  STSM.16.M88.4 [R81], R4 ;  /* 0x0000000451007844 */ /* 0x0005e20000000200 */
[----:B------:R-:W-:Y:S01]  /*9520*/  IMAD.U32 R25, RZ, RZ, UR5 ;  /* 0x00000005ff197e24 */ /* 0x000fe2000f8e00ff */
[----:B------:R-:W-:Y:S01]  /*9530*/  MOV R83, R12 ;  /* 0x0000000c00537202 */ /* 0x000fe20000000f00 */
[----:B------:R-:W-:Y:S01]  /*9540*/  IMAD.X R15, RZ, RZ, R17, P4 ;  /* 0x000000ffff0f7224 */ /* 0x000fe200020e0611 */
[----:B------:R-:W-:Y:S01]  /*9550*/  F2FP.BF16.F32.PACK_AB R12, R65, R66 ;  /* 0x00000042410c723e */ /* 0x000fe200000010ff */
[----:B-1----:R-:W-:Y:S01]  /*9560*/  IMAD.WIDE.U32 R24, R86, UR44, R24 ;  /* 0x0000002c56187c25 */ /* 0x002fe2000f8e0018 */
[----:B------:R-:W-:Y:S01]  /*9570*/  F2FP.BF16.F32.PACK_AB R13, R63, R64 ;  /* 0x000000403f0d723e */ /* 0x000fe200000010ff */
[----:B------:R-:W-:Y:S01]  /*9580*/  ULDC.64 UR6, c[0x0][0xb40] ;  /* 0x0002d00000067ab9 */ /* 0x000fe20000000a00 */
[----:B------:R-:W-:-:S02]  /*9590*/  MOV R28, R14 ;  /* 0x0000000e001c7202 */ /* 0x000fc40000000f00 */
[----:B------:R-:W-:Y:S02]  /*95a0*/  F2FP.BF16.F32.PACK_AB R14, R61, R62 ;  /* 0x0000003e3d0e723e */ /* 0x000fe400000010ff */
[----:B------:R-:W-:Y:S02]  /*95b0*/  F2FP.BF16.F32.PACK_AB R15, R59, R60 ;  /* 0x0000003c3b0f723e */ /* 0x000fe400000010ff */
[----:B------:R-:W-:Y:S02]  /*95c0*/  SHF.R.S32.HI R27, RZ, 0x1f, R89 ;  /* 0x0000001fff1b7819 */ /* 0x000fe40000011459 */
[----:B--2---:R-:W-:Y:S01]  /*95d0*/  F2FP.BF16.F32.PACK_AB R6, R9, R78 ;  /* 0x0000004e0906723e */ /* 0x004fe200000010ff */
[----:B------:R-:W-:Y:S01]  /*95e0*/  IMAD.X R9, RZ, RZ, R17, P6 ;  /* 0x000000ffff097224 */ /* 0x000fe200030e0611 */
[----:B------:R-:W-:Y:S01]  /*95f0*/  MOV R81, R10 ;  /* 0x0000000a00517202 */ /* 0x000fe20000000f00 */
[----:B------:R-:W-:Y:S01]  /*9600*/  IMAD R10, R86, UR8, RZ ;  /* 0x00000008560a7c24 */ /* 0x000fe2000f8e02ff */
[----:B------:R-:W-:-:S02]  /*9610*/  F2FP.BF16.F32.PACK_AB R4, R79, R82 ;  /* 0x000000524f04723e */ /* 0x000fc400000010ff */
[----:B------:R-:W-:Y:S01]  /*9620*/  F2FP.BF16.F32.PACK_AB R5, R77, R80 ;  /* 0x000000504d05723e */ /* 0x000fe200000010ff */
[----:B------:R-:W-:Y:S01]  /*9630*/  IMAD R26, R87, UR44, R10 ;  /* 0x0000002c571a7c24 */ /* 0x000fe2000f8e020a */
[----:B------:R-:W-:Y:S02]  /*9640*/  F2FP.BF16.F32.PACK_AB R7, R75, R76 ;  /* 0x0000004c4b07723e */ /* 0x000fe400000010ff */
[----:B------:R-:W-:Y:S02]  /*9650*/  MOV R75, R8 ;  /* 0x00000008004b7202 */ /* 0x000fe40000000f00 */
[----:B------:R-:W-:Y:S01]  /*9660*/  F2FP.BF16.F32.PACK_AB R8, R73, R74 ;  /* 0x0000004a4908723e */ /* 0x000fe200000010ff */
[----:B------:R1:W-:Y:S01]  /*9670*/  STSM.16.M88.4 [R85], R4 ;  /* 0x0000000455007844 */ /* 0x0003e20000000200 */
[----:B------:R-:W-:Y:S02]  /*9680*/  F2FP.BF16.F32.PACK_AB R9, R71, R72 ;  /* 0x000000484709723e */ /* 0x000fe400000010ff */
[----:B------:R-:W-:-:S02]  /*9690*/  F2FP.BF16.F32.PACK_AB R10, R69, R70 ;  /* 0x00000046450a723e */ /* 0x000fc400000010ff */
[----:B------:R-:W-:Y:S02]  /*96a0*/  F2FP.BF16.F32.PACK_AB R11, R67, R68 ;  /* 0x00000044430b723e */ /* 0x000fe400000010ff */
[----:B------:R-:W-:Y:S02]  /*96b0*/  F2FP.BF16.F32.PACK_AB R30, R21, R30 ;  /* 0x0000001e151e723e */ /* 0x000fe400000010ff */
[----:B------:R-:W-:Y:S01]  /*96c0*/  ISETP.GE.OR P0, PT, R89, UR10, P0 ;  /* 0x0000000a59007c0c */ /* 0x000fe20008706670 */
[----:B------:R-:W-:Y:S04]  /*96d0*/  STSM.16.M88.4 [R84], R8 ;  /* 0x0000000854007844 */ /* 0x000fe80000000200 */
[----:B------:R2:W-:Y:S01]  /*96e0*/  STSM.16.M88.4 [R29], R12 ;  /* 0x0000000c1d007844 */ /* 0x0005e20000000200 */
[----:B-1----:R-:W-:-:S02]  /*96f0*/  F2FP.BF16.F32.PACK_AB R7, R51, R52 ;  /* 0x000000343307723e */ /* 0x002fc400000010ff */
[----:B------:R-:W-:Y:S02]  /*9700*/  IADD3 R51, P2, R89, R24, RZ ;  /* 0x0000001859337210 */ /* 0x000fe40007f5e0ff */
[----:B------:R-:W-:Y:S02]  /*9710*/  F2FP.BF16.F32.PACK_AB R4, R57, R58 ;  /* 0x0000003a3904723e */ /* 0x000fe400000010ff */
[----:B------:R-:W-:Y:S02]  /*9720*/  F2FP.BF16.F32.PACK_AB R5, R55, R56 ;  /* 0x000000383705723e */ /* 0x000fe400000010ff */
[----:B------:R-:W-:Y:S02]  /*9730*/  F2FP.BF16.F32.PACK_AB R6, R53, R54 ;  /* 0x000000363506723e */ /* 0x000fe400000010ff */
[----:B------:R-:W-:Y:S02]  /*9740*/  IADD3.X R52, R27, R25, R26, P2, !PT ;  /* 0x000000191b347210 */ /* 0x000fe400017fe41a */
[----:B------:R-:W-:Y:S01]  /*9750*/  F2FP.BF16.F32.PACK_AB R24, R49, R50 ;  /* 0x000000323118723e */ /* 0x000fe200000010ff */
[----:B------:R1:W-:Y:S01]  /*9760*/  STSM.16.M88.4 [R28], R4 ;  /* 0x000000041c007844 */ /* 0x0003e20000000200 */
        /* <DEDUP_REMOVED lines=8> */
[----:B--2---:R-:W-:Y:S02]  /*97f0*/  F2FP.BF16.F32.PACK_AB R29, R31, R32 ;  /* 0x000000201f1d723e */ /* 0x004fe400000010ff */
[----:B-1----:R-:W-:Y:S01]  /*9800*/  F2FP.BF16.F32.PACK_AB R28, R33, R34 ;  /* 0x00000022211c723e */ /* 0x002fe200000010ff */
[----:B------:R-:W-:Y:S01]  /*9810*/  STSM.16.M88.4 [R81], R44 ;  /* 0x0000002c51007844 */ /* 0x000fe20000000200 */
[----:B------:R-:W-:Y:S02]  /*9820*/  F2FP.BF16.F32.PACK_AB R31, R151, R0 ;  /* 0x00000000971f723e */ /* 0x000fe400000010ff */
[C---:B------:R-:W-:Y:S01]  /*9830*/  LEA R4, P2, R51.reuse, UR6, 0x2 ;  /* 0x0000000633047c11 */ /* 0x040fe2000f8410ff */
[----:B------:R-:W1:Y:S03]  /*9840*/  SHFL.IDX PT, R0, R188, RZ, 0x1f ;  /* 0x00001fffbc007589 */ /* 0x000e6600000e0000 */
[----:B------:R-:W-:Y:S01]  /*9850*/  LEA.HI.X R5, R51, UR7, R52, 0x2, P2 ;  /* 0x0000000733057c11 */ /* 0x000fe200090f1434 */
[----:B------:R2:W-:Y:S01]  /*9860*/  STSM.16.M88.4 [R75], R28 ;  /* 0x0000001c4b007844 */ /* 0x0005e20000000200 */
[----:B------:R-:W-:Y:S01]  /*9870*/  @!PT LDS RZ, [RZ] ;  /* 0x00000000fffff984 */ /* 0x000fe20000000800 */
[----:B------:R-:W-:Y:S01]  /*9880*/  @!PT LDS RZ, [RZ] ;  /* 0x00000000fffff984 */ /* 0x000fe20000000800 */
[----:B------:R-:W-:Y:S01]  /*9890*/  @!PT LDS RZ, [RZ] ;  /* 0x00000000fffff984 */ /* 0x000fe20000000800 */
[----:B------:R3:W-:Y:S06]  /*98a0*/  MEMBAR.ALL.CTA ;  /* 0x0000000000007992 */ /* 0x0007ec0000008000 */
[----:B---3--:R-:W3:Y:S02]  /*98b0*/  FENCE.VIEW.ASYNC.S ;  /* 0x00000000000073c6 */ /* 0x008ee40000000000 */
[----:B---3--:R-:W-:Y:S06]  /*98c0*/  BAR.ARV 0x1, 0x120 ;  /* 0x0044800000007b1d */ /* 0x008fec0000002000 */
        /* <DEDUP_REMOVED lines=24> */
.L_x_1929:
[----:B------:R-:W-:Y:S05]  /*9a50*/  BSYNC B0 ;  /* 0x0000000000007941 */ /* 0x000fea0003800000 */
.L_x_1928:
[----:B------:R-:W-:Y:S05]  /*9a60*/  BRA `(.L_x_1927) ;  /* 0x00000008001c7947 */ /* 0x000fea0003800000 */
.L_x_1926:
        /* <DEDUP_REMOVED lines=31> */
.L_x_1931:
[----:B------:R-:W-:Y:S05]  /*9c60*/  BSYNC B0 ;  /* 0x0000000000007941 */ /* 0x000fea0003800000 */
.L_x_1930:
[----:B------:R-:W-:Y:S01]  /*9c70*/  ULDC UR5, c[0x0][0xa88] ;  /* 0x0002a20000057ab9 */ /* 0x000fe20000000800 */
[C---:B--2---:R-:W-:Y:S01]  /*9c80*/  IMAD R0, R8.reuse, UR6, RZ ;  /* 0x0000000608007c24 */ /* 0x044fe2000f8e02ff */
[----:B------:R-:W-:Y:S01]  /*9c90*/  UIADD3 UR42, -UR42, UR5, URZ ;  /* 0x000000052a2a7290 */ /* 0x000fe2000fffe13f */
[----:B------:R-:W-:Y:S01]  /*9ca0*/  IMAD.WIDE.U32 R4, R8, UR43, R18 ;  /* 0x0000002b08047c25 */ /* 0x000fe2000f8e0012 */
[----:B------:R-:W-:Y:S01]  /*9cb0*/  ULOP3.LUT UR46, URZ, UR46, URZ, 0x33, !UPT ;  /* 0x0000002e3f2e7292 */ /* 0x000fe2000f8e333f */
[----:B------:R-:W-:Y:S01]  /*9cc0*/  SHF.R.S32.HI R185, RZ, 0x1f, R184 ;  /* 0x0000001fffb97819 */ /* 0x000fe200000114b8 */
[----:B------:R-:W-:Y:S01]  /*9cd0*/  BSSY B0, `(.L_x_1932) ;  /* 0x0000021000007945 */ /* 0x000fe20003800000 */
[----:B----4-:R-:W-:Y:S01]  /*9ce0*/  IMAD R3, R9, UR43, R0 ;  /* 0x0000002b09037c24 */ /* 0x010fe2000f8e0200 */
        /* <DEDUP_REMOVED lines=31> */
.L_x_1933:
[----:B------:R-:W-:Y:S05]  /*9ee0*/  BSYNC B0 ;  /* 0x0000000000007941 */ /* 0x000fea0003800000 */
.L_x_1932:
        /* <DEDUP_REMOVED lines=15> */
[----:B-1----:R-:W-:Y:S01]  /*9fe0*/  LEA R12, P2, R4, UR6, 0x1 ;  /* 0x00000006040c7c11 */ /* 0x002fe2000f8408ff */
[----:B------:R-:W-:-:S05]  /*9ff0*/  IMAD.IADD R3, R5, 0x1, R3 ;  /* 0x0000000105037824 */ /* 0x000fca00078e0203 */
[----:B------:R-:W-:-:S05]  /*a000*/  LEA.HI.X R13, R4, UR7, R3, 0x1, P2 ;  /* 0x00000007040d7c11 */ /* 0x000fca00090f0c03 */
[----:B------:R2:W-:Y:S04]  /*a010*/  @!P3 STG.E.128 desc[UR52][R12.64], RZ ;  /* 0x000000ff0c00b986 */ /* 0x0005e8000c101d34 */
[----:B------:R2:W-:Y:S02]  /*a020*/  @!P4 STG.E.128 desc[UR52][R12.64+0x80], RZ ;  /* 0x000080ff0c00c986 */ /* 0x0005e4000c101d34 */
.L_x_1935:
[----:B------:R-:W-:Y:S05]  /*a030*/  BSYNC B0 ;  /* 0x0000000000007941 */ /* 0x000fea0003800000 */
.L_x_1934:
        /* <DEDUP_REMOVED lines=15> */
[----:B-12---:R-:W-:Y:S01]  /*a130*/  LEA R12, P0, R4, UR6, 0x1 ;  /* 0x00000006040c7c11 */ /* 0x006fe2000f8008ff */
[----:B------:R-:W-:-:S05]  /*a140*/  IMAD.IADD R3, R5, 0x1, R3 ;  /* 0x0000000105037824 */ /* 0x000fca00078e0203 */
[----:B------:R-:W-:-:S05]  /*a150*/  LEA.HI.X R13, R4, UR7, R3, 0x1, P0 ;  /* 0x00000007040d7c11 */ /* 0x000fca00080f0c03 */
[----:B------:R3:W-:Y:S04]  /*a160*/  @!P2 STG.E.128 desc[UR52][R12.64], RZ ;  /* 0x000000ff0c00a986 */ /* 0x0007e8000c101d34 */
[----:B------:R3:W-:Y:S02]  /*a170*/  @!P3 STG.E.128 desc[UR52][R12.64+0x80], RZ ;  /* 0x000080ff0c00b986 */ /* 0x0007e4000c101d34 */
.L_x_1937:
[----:B------:R-:W-:Y:S05]  /*a180*/  BSYNC B0 ;  /* 0x0000000000007941 */ /* 0x000fea0003800000 */
.L_x_1936:
        /* <DEDUP_REMOVED lines=20> */
.L_x_1938:
[----:B------:R-:W-:Y:S05]  /*a2d0*/  BSYNC B0 ;  /* 0x0000000000007941 */ /* 0x000fea0003800000 */
.L_x_1927:
[----:B------:R-:W5:Y:S02]  /*a2e0*/  LDC R0, c[0x0][0xda8] ;  /* 0x00036a00ff007b82 */ /* 0x000f640000000800 */
[----:B-----5:R-:W-:-:S13]  /*a2f0*/  ISETP.LE.AND P0, PT, R0, UR4, PT ;  /* 0x0000000400007c0c */ /* 0x020fda000bf03270 */
[----:B------:R-:W-:Y:S05]  /*a300*/  @!P0 BRA `(.L_x_1939) ;  /* 0xffffff6800ac8947 */ /* 0x000fea000383ffff */
[----:B------:R-:W-:Y:S05]  /*a310*/  EXIT ;  /* 0x000000000000794d */ /* 0x000fea0003800000 */
.L_x_1891:
        /* <DEDUP_REMOVED lines=8> */
[----:B------:R-:W-:Y:S02]  /*a3a0*/  IMAD.MOV.U32 R17, RZ, RZ, 0x1 ;  /* 0x00000001ff117424 */ /* 0x000fe400078e00ff */
[----:B------:R-:W-:-:S04]  /*a3b0*/  IMAD.MOV.U32 R16, RZ, RZ, RZ ;  /* 0x000000ffff107224 */ /* 0x000fc800078e00ff */
[----:B------:R-:W1:Y:S02]  /*a3c0*/  LDC R0, c[0x0][0xda8] ;  /* 0x00036a00ff007b82 */ /* 0x000e640000000800 */
[----:B-1----:R-:W-:-:S13]  /*a3d0*/  ISETP.LE.AND P0, PT, R0, UR4, PT ;  /* 0x0000000400007c0c */ /* 0x002fda000bf03270 */
[----:B------:R-:W-:Y:S05]  /*a3e0*/  @P0 BRA `(.L_x_1940) ;  /* 0x00000028004c0947 */ /* 0x000fea0003800000 */
[----:B------:R-:W1:Y:S01]  /*a3f0*/  S2R R2, SR_TID.X ;  /* 0x0000000000027919 */ /* 0x000e620000002100 */
[----:B------:R-:W-:Y:S01]  /*a400*/  IMAD.U32 R18, RZ, RZ, UR4 ;  /* 0x00000004ff127e24 */ /* 0x000fe2000f8e00ff */
[----:B------:R-:W-:Y:S01]  /*a410*/  ULDC UR48, c[0x0][0xc] ;  /* 0x0000030000307ab9 */ /* 0x000fe20000000800 */
[----:B------:R-:W-:Y:S01]  /*a420*/  IMAD.MOV.U32 R16, RZ, RZ, RZ ;  /* 0x000000ffff107224 */ /* 0x000fe200078e00ff */
[----:B------:R-:W-:Y:S01]  /*a430*/  ULDC.64 UR44, c[0x0][0x198] ;  /* 0x00006600002c7ab9 */ /* 0x000fe20000000a00 */
[----:B------:R-:W-:Y:S01]  /*a440*/  IMAD.MOV.U32 R17, RZ, RZ, 0x1 ;  /* 0x00000001ff117424 */ /* 0x000fe200078e00ff */
[----:B------:R-:W-:Y:S01]  /*a450*/  UMOV UR47, URZ ;  /* 0x0000003f002f7c82 */ /* 0x000fe20008000000 */
[----:B-1----:R-:W-:-:S07]  /*a460*/  LOP3.LUT R19, R2, 0x1f, RZ, 0xc0, !PT ;  /* 0x0000001f02137812 */ /* 0x002fce00078ec0ff */
.L_x_1988:
        /* <DEDUP_REMOVED lines=21> */
.L_x_1941:
[----:B------:R-:W-:Y:S01]  /*a5c0*/  ULDC UR9, c[0x0][0xdc4] ;  /* 0x0003710000097ab9 */ /* 0x000fe20000000800 */
[----:B------:R-:W-:Y:S01]  /*a5d0*/  UMOV UR7, UR8 ;  /* 0x0000000800077c82 */ /* 0x000fe20008000000 */
[----:B------:R-:W-:-:S11]  /*a5e0*/  UISETP.NE.AND UP0, UPT, UR9, 0x1, UPT ;  /* 0x000000010900788c */ /* 0x000fd6000bf05270 */
[----:B------:R-:W-:Y:S02]  /*a5f0*/  @UP0 ULDC.64 UR10, c[0x0][0xdc8] ;  /* 0x00037200000a0ab9 */ /* 0x000fe40000000a00 */
[----:B------:R-:W-:-:S04]  /*a600*/  UIMAD.WIDE.U32 UR4, UR8, UR10, URZ ;  /* 0x0000000a080472a5 */ /* 0x000fc8000f8e003f */
[----:B------:R-:W-:-:S04]  /*a610*/  @UP0 USHF.R.U32.HI UR7, URZ, UR11, UR5 ;  /* 0x0000000b3f070299 */ /* 0x000fc80008011605 */
[----:B------:R-:W-:-:S12]  /*a620*/  UIMAD UR4, UR7, UR9, URZ ;  /* 0x00000009070472a4 */ /* 0x000fd8000f8e023f */
.L_x_1942:
[----:B------:R-:W-:Y:S01]  /*a630*/  ULOP3.LUT UR5, URZ, UR7, URZ, 0x33, !UPT ;  /* 0x000000073f057292 */ /* 0x000fe2000f8e333f */
[----:B------:R-:W-:Y:S01]  /*a640*/  BSSY B6, `(.L_x_1943) ;  /* 0x000025e000067945 */ /* 0x000fe20003800000 */
[----:B------:R-:W-:Y:S01]  /*a650*/  ULDC.64 UR10, c[0x0][0x3f8] ;  /* 0x0000fe00000a7ab9 */ /* 0x000fe20000000a00 */
[----:B------:R-:W-:Y:S01]  /*a660*/  ULDC UR7, c[0x0][0xdac] ;  /* 0x00036b0000077ab9 */ /* 0x000fe20000000800 */
[----:B------:R-:W-:Y:S02]  /*a670*/  UISETP.NE.U32.AND UP0, UPT, UR10, URZ, UPT ;  /* 0x0000003f0a00728c */ /* 0x000fe4000bf05070 */
[----:B------:R-:W-:Y:S02]  /*a680*/  UIADD3 UR5, UR5, UR7, URZ ;  /* 0x0000000705057290 */ /* 0x000fe4000fffe03f */
[----:B------:R-:W-:Y:S02]  /*a690*/  UISETP.NE.AND.EX UP0, UPT, UR11, URZ, UPT, UP0 ;  /* 0x0000003f0b00728c */ /* 0x000fe4000bf05300 */
[----:B------:R-:W-:Y:S01]  /*a6a0*/  USHF.L.U32 UR41, UR5, 0x7, URZ ;  /* 0x0000000705297899 */ /* 0x000fe2000800063f */
[----:B------:R-:W-:Y:S01]  /*a6b0*/  ULDC UR7, c[0x0][0x404] ;  /* 0x0001010000077ab9 */ /* 0x000fe20000000800 */
[----:B------:R-:W-:Y:S01]  /*a6c0*/  ULDC UR10, c[0x0][0x288] ;  /* 0x0000a200000a7ab9 */ /* 0x000fe20000000800 */
[----:B------:R-:W-:-:S02]  /*a6d0*/  USEL UR7, UR7, 0x1, UP0 ;  /* 0x0000000107077887 */ /* 0x000fc40008000000 */
[----:B------:R-:W-:Y:S01]  /*a6e0*/  UIADD3 UR5, UR41, 0xff, -UR10 ;  /* 0x000000ff29057890 */ /* 0x000fe2000fffe80a */
[----:B------:R-:W-:Y:S02]  /*a6f0*/  ULDC UR9, c[0x0][0xdb8] ;  /* 0x00036e0000097ab9 */ /* 0x000fe40000000800 */
[----:B------:R-:W-:Y:S01]  /*a700*/  ULDC UR10, c[0x0][0x2e0] ;  /* 0x0000b800000a7ab9 */ /* 0x000fe20000000800 */
[----:B------:R-:W-:Y:S02]  /*a710*/  UISETP.NE.AND UP1, UPT, UR9, 0x1, UPT ;  /* 0x000000010900788c */ /* 0x000fe4000bf25270 */
[----:B------:R-:W-:Y:S02]  /*a720*/  UIMAD UR11, UR7, UR10, 0x7f ;  /* 0x0000007f070b74a4 */ /* 0x000fe4000f8e020a */
[----:B------:R-:W-:Y:S02]  /*a730*/  UIMAD UR5, UR7, UR10, UR5 ;  /* 0x0000000a070572a4 */ /* 0x000fe4000f8e0205 */
[----:B------:R-:W-:-:S02]  /*a740*/  USHF.R.S32.HI UR10, URZ, 0x1f, UR11 ;  /* 0x0000001f3f0a7899 */ /* 0x000fc4000801140b */
[----:B------:R-:W-:Y:S02]  /*a750*/  USHF.R.S32.HI UR7, URZ, 0x1f, UR5 ;  /* 0x0000001f3f077899 */ /* 0x000fe40008011405 */
[----:B------:R-:W-:Y:S02]  /*a760*/  ULEA.HI UR10, UR10, UR11, URZ, 0x7 ;  /* 0x0000000b0a0a7291 */ /* 0x000fe4000f8f383f */
[----:B------:R-:W-:Y:S02]  /*a770*/  ULEA.HI UR7, UR7, UR5, URZ, 0x7 ;  /* 0x0000000507077291 */ /* 0x000fe4000f8f383f */
[----:B------:R-:W-:Y:S02]  /*a780*/  USHF.R.S32.HI UR10, URZ, 0x7, UR10 ;  /* 0x000000073f0a7899 */ /* 0x000fe4000801140a */
[----:B------:R-:W-:Y:S02]  /*a790*/  USHF.R.S32.HI UR7, URZ, 0x7, UR7 ;  /* 0x000000073f077899 */ /* 0x000fe40008011407 */
[----:B------:R-:W-:-:S02]  /*a7a0*/  UIADD3 UR4, UR8, -UR4, URZ ;  /* 0x8000000408047290 */ /* 0x000fc4000fffe03f */
[----:B------:R-:W-:Y:S01]  /*a7b0*/  UISETP.LT.AND UP0, UPT, UR10, UR7, UPT ;  /* 0x000000070a00728c */ /* 0x000fe2000bf01270 */
[----:B------:R-:W-:-:S03]  /*a7c0*/  ULDC UR8, c[0x0][0xdc4] ;  /* 0x0003710000087ab9 */ /* 0x000fc60000000800 */
[----:B------:R-:W-:Y:S02]  /*a7d0*/  USEL UR39, UR10, UR7, UP0 ;  /* 0x000000070a277287 */ /* 0x000fe40008000000 */
[----:B------:R-:W-:-:S03]  /*a7e0*/  UIMAD UR6, UR6, UR8, UR4 ;  /* 0x00000008060672a4 */ /* 0x000fc6000f8e0204 */
[----:B------:R-:W-:Y:S01]  /*a7f0*/  @UP1 ULDC UR4, c[0x0][0xdbc] ;  /* 0x00036f0000041ab9 */ /* 0x000fe20000000800 */
[----:B------:R-:W-:Y:S01]  /*a800*/  ISETP.LT.AND P0, PT, RZ, UR39, PT ;  /* 0x00000027ff007c0c */ /* 0x000fe2000bf01270 */
[----:B------:R-:W-:Y:S01]  /*a810*/  UIMAD.WIDE.U32 UR4, UR6, UR4, URZ ;  /* 0x00000004060472a5 */ /* 0x000fe2000f8e003f */
[----:B------:R-:W-:Y:S01]  /*a820*/  @UP1 ULDC UR8, c[0x0][0xdc0] ;  /* 0x0003700000081ab9 */ /* 0x000fe20000000800 */
[----:B------:R-:W-:Y:S02]  /*a830*/  UMOV UR43, UR6 ;  /* 0x00000006002b7c82 */ /* 0x000fe40008000000 */
[----:B------:R-:W-:-:S04]  /*a840*/  @UP1 USHF.R.U32.HI UR43, URZ, UR8, UR5 ;  /* 0x000000083f2b1299 */ /* 0x000fc80008011605 */
[----:B------:R-:W-:-:S04]  /*a850*/  UIADD3 UR42, -UR43, URZ, URZ ;  /* 0x0000003f2b2a7290 */ /* 0x000fc8000fffe13f */
[----:B------:R-:W-:Y:S01]  /*a860*/  UIMAD UR42, UR9, UR42, UR6 ;  /* 0x0000002a092a72a4 */ /* 0x000fe2000f8e0206 */
[----:B------:R-:W-:Y:S11]  /*a870*/  @P0 BRA `(.L_x_1944) ;  /* 0x0000000000400947 */ /* 0x000ff60003800000 */
[----:B------:R-:W-:Y:S01]  /*a880*/  ISETP.NE.AND P0, PT, R19, RZ, PT ;  /* 0x000000ff1300720c */ /* 0x000fe20003f05270 */
[----:B------:R-:W-:-:S12]  /*a890*/  IMAD.MOV.U32 R13, RZ, RZ, R18 ;  /* 0x000000ffff0d7224 */ /* 0x000fd800078e0012 */
        /* <DEDUP_REMOVED lines=14> */
.L_x_1944:
        /* <DEDUP_REMOVED lines=23> */
.L_x_1946:
        /* <DEDUP_REMOVED lines=20> */
.L_x_1948:
        /* <DEDUP_REMOVED lines=16> */
.L_x_1947:
[----:B------:R-:W-:Y:S01]  /*ad30*/  ULDC.64 UR4, c[0x0][0x9f8] ;  /* 0x00027e0000047ab9 */ /* 0x000fe20000000a00 */
[----:B------:R-:W-:Y:S01]  /*ad40*/  IMAD.U32 R5, RZ, RZ, UR43 ;  /* 0x0000002bff057e24 */ /* 0x000fe2000f8e00ff */
[----:B------:R-:W-:Y:S01]  /*ad50*/  ISETP.NE.U32.AND P0, PT, RZ, UR4, PT ;  /* 0x00000004ff007c0c */ /* 0x000fe2000bf05070 */
[----:B------:R-:W-:Y:S01]  /*ad60*/  IMAD.U32 R0, RZ, RZ, UR43 ;  /* 0x0000002bff007e24 */ /* 0x000fe2000f8e00ff */
[----:B------:R-:W1:Y:S02]  /*ad70*/  LDC R4, c[0x0][0x428] ;  /* 0x00010a00ff047b82 */ /* 0x000e640000000800 */
[----:B------:R-:W-:-:S13]  /*ad80*/  ISETP.NE.AND.EX P0, PT, RZ, UR5, PT, P0 ;  /* 0x00000005ff007c0c */ /* 0x000fda000bf05300 */
[----:B------:R-:W2:Y:S02]  /*ad90*/  @P0 LDC.64 R2, c[0x0][0x9f8] ;  /* 0x00027e00ff020b82 */ /* 0x000ea40000000a00 */
[----:B--2---:R-:W-:-:S05]  /*ada0*/  @P0 IMAD.WIDE R2, R5, 0x4, R2 ;  /* 0x0000000405020825 */ /* 0x004fca00078e0202 */
[----:B------:R2:W3:Y:S01]  /*adb0*/  @P0 LDG.E R0, desc[UR52][R2.64] ;  /* 0x0000003402000981 */ /* 0x0004e2000c1e1900 */
[----:B-1----:R-:W-:Y:S01]  /*adc0*/  ISETP.NE.AND P0, PT, R4, 0x1, PT ;  /* 0x000000010400780c */ /* 0x002fe20003f05270 */
[----:B------:R-:W-:Y:S01]  /*add0*/  IMAD.U32 R4, RZ, RZ, UR42 ;  /* 0x0000002aff047e24 */ /* 0x000fe2000f8e00ff */
[----:B------:R-:W-:Y:S01]  /*ade0*/  ISETP.NE.AND P1, PT, R19, RZ, PT ;  /* 0x000000ff1300720c */ /* 0x000fe20003f25270 */
[----:B------:R-:W-:Y:S01]  /*adf0*/  UMOV UR40, URZ ;  /* 0x0000003f00287c82 */ /* 0x000fe20008000000 */
[----:B------:R-:W-:Y:S01]  /*ae00*/  UMOV UR8, 0x40 ;  /* 0x0000004000087882 */ /* 0x000fe20000000000 */
[----:B------:R-:W-:Y:S01]  /*ae10*/  UMOV UR9, UR41 ;  /* 0x0000002900097c82 */ /* 0x000fe20008000000 */
[----:B------:R-:W-:Y:S01]  /*ae20*/  UMOV UR10, UR42 ;  /* 0x0000002a000a7c82 */ /* 0x000fe20008000000 */
[----:B------:R-:W-:Y:S01]  /*ae30*/  UMOV UR11, UR43 ;  /* 0x0000002b000b7c82 */ /* 0x000fe20008000000 */
[----:B------:R-:W-:Y:S01]  /*ae40*/  UMOV UR6, 0xffffffff ;  /* 0xffffffff00067882 */ /* 0x000fe20000000000 */
[----:B--2---:R-:W1:Y:S06]  /*ae50*/  LDC.64 R2, c[0x0][0x3f8] ;  /* 0x0000fe00ff027b82 */ /* 0x004e6c0000000a00 */
[----:B------:R-:W-:-:S02]  /*ae60*/  VOTEU.ALL UP1, P1 ;  /* 0x00000000003f7886 */ /* 0x000fc40000820000 */
[----:B------:R-:W2:Y:S03]  /*ae70*/  @P0 LDC R5, c[0x0][0x42c] ;  /* 0x00010b00ff050b82 */ /* 0x000ea60000000800 */
[----:B------:R-:W-:-:S04]  /*ae80*/  @!UP1 UIADD3 UR4, UP0, UR44, 0x270, URZ ;  /* 0x000002702c049890 */ /* 0x000fc8000ff1e03f */
[----:B------:R-:W-:Y:S01]  /*ae90*/  @!UP1 UIADD3.X UR5, URZ, UR45, URZ, UP0, !UPT ;  /* 0x0000002d3f059290 */ /* 0x000fe200087fe43f */
[----:B------:R-:W4:Y:S08]  /*aea0*/  @P0 LDC R6, c[0x0][0x430] ;  /* 0x00010c00ff060b82 */ /* 0x000f300000000800 */
[----:B------:R1:W-:Y:S01]  /*aeb0*/  @!UP1 UTMAPF.L2.4D [UR40], [UR4] ;  /* 0x00000028040095b8 */ /* 0x0003e20008018000 */
[----:B--2---:R-:W-:Y:S01]  /*aec0*/  @P0 IMAD.HI.U32 R5, R5, UR42, RZ ;  /* 0x0000002a05050c27 */ /* 0x004fe2000f8e00ff */
[----:B------:R2:W-:Y:S04]  /*aed0*/  @!UP1 UTMAPF.L2.4D [UR8], [UR4] ;  /* 0x00000008040095b8 */ /* 0x0005e80008018000 */
[----:B----4-:R-:W-:Y:S01]  /*aee0*/  @P0 SHF.R.U32.HI R4, RZ, R6, R5 ;  /* 0x00000006ff040219 */ /* 0x010fe20000011605 */
[----:B------:R-:W-:Y:S01]  /*aef0*/  IMAD.U32 R5, RZ, RZ, UR39 ;  /* 0x00000027ff057e24 */ /* 0x000fe2000f8e00ff */
[----:B-1----:R-:W-:-:S03]  /*af00*/  ISETP.NE.U32.AND P0, PT, R2, RZ, PT ;  /* 0x000000ff0200720c */ /* 0x002fc60003f05070 */
[----:B------:R-:W-:Y:S01]  /*af10*/  VIADD R5, R5, 0xffffffff ;  /* 0xffffffff05057836 */ /* 0x000fe20000000000 */
[----:B------:R-:W-:-:S04]  /*af20*/  ISETP.NE.AND.EX P0, PT, R3, RZ, PT, P0 ;  /* 0x000000ff0300720c */ /* 0x000fc80003f05300 */
[----:B---3--:R-:W-:Y:S01]  /*af30*/  SEL R6, R0, RZ, !P0 ;  /* 0x000000ff00067207 */ /* 0x008fe20004000000 */
[----:B--2---:R-:W-:Y:S08]  /*af40*/  BRA.DIV UR6, `(.L_x_1949) ;  /* 0x0000002206e87947 */ /* 0x004ff0000b800000 */
.L_x_2000:
[----:B------:R-:W-:Y:S01]  /*af50*/  UMOV UR4, 0xffffffff ;  /* 0xffffffff00047882 */ /* 0x000fe20000000000 */
[----:B------:R-:W-:Y:S02]  /*af60*/  SHF.R.S32.HI R12, RZ, 0x1f, R0 ;  /* 0x0000001fff0c7819 */ /* 0x000fe40000011400 */
[----:B------:R-:W-:Y:S05]  /*af70*/  BRA.DIV UR4, `(.L_x_1950) ;  /* 0x0000002604087947 */ /* 0x000fea000b800000 */
[----:B------:R-:W-:-:S13]  /*af80*/  ELECT P6, URZ, PT ;  /* 0x00000000003f782f */ /* 0x000fda00038c0000 */
.L_x_2003:
        /* <DEDUP_REMOVED lines=21> */
.L_x_1952:
[----:B------:R-:W2:Y:S01]  /*b0e0*/  S2R R7, SR_TID.X ;  /* 0x0000000000077919 */ /* 0x000ea20000002100 */
[----:B-1----:R-:W-:Y:S02]  /*b0f0*/  LEA R8, R16, UR38, 0x3 ;  /* 0x0000002610087c11 */ /* 0x002fe4000f8e18ff */
[----:B--2---:R-:W-:Y:S02]  /*b100*/  LOP3.LUT R9, R7, 0x7f, RZ, 0xc0, !PT ;  /* 0x0000007f07097812 */ /* 0x004fe400078ec0ff */
[----:B------:R-:W-:Y:S02]  /*b110*/  SHF.L.U32 R7, R17, 0x1f, RZ ;  /* 0x0000001f11077819 */ /* 0x000fe400000006ff */
[----:B------:R-:W-:Y:S02]  /*b120*/  ISETP.NE.AND P3, PT, R9, RZ, PT ;  /* 0x000000ff0900720c */ /* 0x000fe40003f65270 */
[----:B------:R-:W1:Y:S02]  /*b130*/  SYNCS.PHASECHK.TRANS64.TRYWAIT P2, [R8+URZ+0x28840], R7 ;  /* 0x02884007080075a7 */ /* 0x000e64000804017f */
[----:B-1----:R-:W-:Y:S09]  /*b140*/  @!P2 BRA `(.L_x_1953) ;  /* 0x0000002000b4a947 */ /* 0x002ff20003800000 */
.L_x_2004:
[----:B------:R-:W-:Y:S05]  /*b150*/  @P3 BRA `(.L_x_1954) ;  /* 0x0000000000143947 */ /* 0x000fea0003800000 */
[----:B------:R-:W-:Y:S01]  /*b160*/  ISETP.NE.AND P2, PT, R19, RZ, PT ;  /* 0x000000ff1300720c */ /* 0x000fe20003f45270 */
[----:B-1----:R-:W-:-:S04]  /*b170*/  IMAD.MOV.U32 R7, RZ, RZ, 0x8000 ;  /* 0x00008000ff077424 */ /* 0x002fc800078e00ff */
[----:B------:R2:W-:Y:S08]  /*b180*/  SYNCS.ARRIVE.TRANS64 RZ, [R8+URZ+0x28830], R7 ;  /* 0x0288300708ff79a7 */ /* 0x0005f0000800003f */
[----:B------:R-:W-:Y:S05]  /*b190*/  @!P2 BRA `(.L_x_1954) ;  /* 0x000000000004a947 */ /* 0x000fea0003800000 */
[----:B------:R-:W-:Y:S01]  /*b1a0*/  BPT.TRAP 0x1 ;  /* 0x000000040000795c */ /* 0x000fe20000300000 */
.L_x_1954:
        /* <DEDUP_REMOVED lines=17> */
[----:B---3--:R-:W-:Y:S01]  /*b2c0*/  UMOV UR8, UR14 ;  /* 0x0000000e00087c82 */ /* 0x008fe20008000000 */
[----:B------:R-:W-:Y:S02]  /*b2d0*/  UMOV UR10, UR15 ;  /* 0x0000000f000a7c82 */ /* 0x000fe40008000000 */
[----:B------:R3:W-:Y:S02]  /*b2e0*/  UTMALDG.4D [UR8], [UR4], desc[UR6] ;  /* 0x00000608040075b4 */ /* 0x0007e40008019000 */
[----:B---3--:R-:W-:Y:S01]  /*b2f0*/  NOP ;  /* 0x0000000000007918 */ /* 0x008fe20000000000 */
.L_x_1951:
        /* <DEDUP_REMOVED lines=9> */
[----:B-12---:R-:W-:Y:S01]  /*b390*/  @P2 IMAD.MOV.U32 R7, RZ, RZ, 0x8000 ;  /* 0x00008000ff072424 */ /* 0x006fe200078e00ff */
        /* <DEDUP_REMOVED lines=21> */
.L_x_2005:
[----:B------:R-:W-:-:S06]  /*b4f0*/  UISETP.GE.AND UP0, UPT, UR39, 0x2, UPT ;  /* 0x000000022700788c */ /* 0x000fcc000bf06270 */
[----:B------:R-:W-:-:S13]  /*b500*/  PLOP3.LUT P2, PT, PT, PT, UP0, 0x80, 0x0 ;  /* 0x000000000000781c */ /* 0x000fda0003f4f008 */
[----:B------:R-:W-:Y:S05]  /*b510*/  @!P2 BRA `(.L_x_1956) ;  /* 0x0000001000d8a947 */ /* 0x000fea0003800000 */
[----:B------:R-:W-:Y:S02]  /*b520*/  ULOP3.LUT UR4, UR39, 0x1, URZ, 0xc0, !UPT ;  /* 0x0000000127047892 */ /* 0x000fe4000f8ec03f */
[----:B------:R-:W-:Y:S02]  /*b530*/  UIADD3 UR46, UR39, -0x2, URZ ;  /* 0xfffffffe272e7890 */ /* 0x000fe4000fffe03f */
[----:B------:R-:W-:Y:S01]  /*b540*/  UISETP.NE.U32.AND UP0, UPT, UR4, 0x1, UPT ;  /* 0x000000010400788c */ /* 0x000fe2000bf05070 */
[----:B------:R-:W-:-:S03]  /*b550*/  ULDC.64 UR36, c[0x0][0x408] ;  /* 0x0001020000247ab9 */ /* 0x000fc60000000a00 */
[----:B-1----:R-:W-:Y:S02]  /*b560*/  IMAD.U32 R7, RZ, RZ, UR46 ;  /* 0x0000002eff077e24 */ /* 0x002fe4000f8e00ff */
[----:B------:R-:W-:-:S13]  /*b570*/  PLOP3.LUT P2, PT, PT, PT, UP0, 0x80, 0x0 ;  /* 0x000000000000781c */ /* 0x000fda0003f4f008 */
[----:B------:R-:W-:Y:S05]  /*b580*/  @!P2 BRA `(.L_x_1957) ;  /* 0x0000000400a0a947 */ /* 0x000fea0003800000 */
[----:B------:R-:W-:Y:S01]  /*b590*/  VIADD R10, R16, 0x1 ;  /* 0x00000001100a7836 */ /* 0x000fe20000000000 */
[----:B------:R-:W-:Y:S04]  /*b5a0*/  BSSY B0, `(.L_x_1958) ;  /* 0x0000062000007945 */ /* 0x000fe80003800000 */
[----:B------:R-:W-:-:S04]  /*b5b0*/  ISETP.NE.AND P2, PT, R10, 0x2, PT ;  /* 0x000000020a00780c */ /* 0x000fc80003f45270 */
[----:B------:R-:W-:Y:S02]  /*b5c0*/  SEL R8, RZ, 0x1, P2 ;  /* 0x00000001ff087807 */ /* 0x000fe40001000000 */
[----:B------:R-:W-:Y:S02]  /*b5d0*/  SEL R10, R10, RZ, P2 ;  /* 0x000000ff0a0a7207 */ /* 0x000fe40001000000 */
[----:B------:R-:W-:Y:S01]  /*b5e0*/  LOP3.LUT R7, R17, R8, RZ, 0x3c, !PT ;  /* 0x0000000811077212 */ /* 0x000fe200078e3cff */
[----:B------:R-:W-:Y:S06]  /*b5f0*/  @!P6 BRA `(.L_x_1959) ;  /* 0x000000040070e947 */ /* 0x000fec0003800000 */
[----:B------:R-:W-:Y:S02]  /*b600*/  IMAD.MOV.U32 R8, RZ, RZ, R6 ;  /* 0x000000ffff087224 */ /* 0x000fe400078e0006 */
[----:B------:R-:W-:Y:S01]  /*b610*/  IMAD.U32 R9, RZ, RZ, UR46 ;  /* 0x0000002eff097e24 */ /* 0x000fe2000f8e00ff */
[----:B------:R-:W-:Y:S06]  /*b620*/  @!P0 BRA `(.L_x_1960) ;  /* 0x0000000000508947 */ /* 0x000fec0003800000 */
[----:B------:R-:W-:Y:S01]  /*b630*/  ULDC UR7, c[0x0][0x41c] ;  /* 0x0001070000077ab9 */ /* 0x000fe20000000800 */
[----:B------:R-:W-:Y:S01]  /*b640*/  UMOV UR6, UR46 ;  /* 0x0000002e00067c82 */ /* 0x000fe20008000000 */
[----:B------:R-:W-:-:S11]  /*b650*/  UISETP.NE.AND UP0, UPT, UR7, 0x1, UPT ;  /* 0x000000010700788c */ /* 0x000fd6000bf05270 */
[----:B------:R-:W-:Y:S02]  /*b660*/  @UP0 ULDC.64 UR8, c[0x0][0x420] ;  /* 0x0001080000080ab9 */ /* 0x000fe40000000a00 */
[----:B------:R-:W-:-:S04]  /*b670*/  UIMAD.WIDE.U32 UR4, UR46, UR8, URZ ;  /* 0x000000082e0472a5 */ /* 0x000fc8000f8e003f */
[----:B------:R-:W-:-:S03]  /*b680*/  @UP0 USHF.R.U32.HI UR6, URZ, UR9, UR5 ;  /* 0x000000093f060299 */ /* 0x000fc60008011605 */
[----:B------:R-:W-:Y:S01]  /*b690*/  ULDC.64 UR8, c[0x0][0x408] ;  /* 0x0001020000087ab9 */ /* 0x000fe20000000a00 */
[----:B------:R-:W-:Y:S01]  /*b6a0*/  USHF.R.S32.HI UR4, URZ, 0x1f, UR6 ;  /* 0x0000001f3f047899 */ /* 0x000fe20008011406 */
[----:B------:R-:W-:Y:S02]  /*b6b0*/  IMAD R11, R12, UR8, RZ ;  /* 0x000000080c0b7c24 */ /* 0x000fe4000f8e02ff */
[----:B------:R-:W-:Y:S02]  /*b6c0*/  IMAD.U32 R8, RZ, RZ, UR6 ;  /* 0x00000006ff087e24 */ /* 0x000fe4000f8e00ff */
[C---:B------:R-:W-:Y:S02]  /*b6d0*/  IMAD R11, R0.reuse, UR9, R11 ;  /* 0x00000009000b7c24 */ /* 0x040fe4000f8e020b */
[----:B------:R-:W-:Y:S02]  /*b6e0*/  IMAD.U32 R9, RZ, RZ, UR4 ;  /* 0x00000004ff097e24 */ /* 0x000fe4000f8e00ff */
[----:B------:R-:W-:-:S04]  /*b6f0*/  IMAD.WIDE.U32 R8, R0, UR8, R8 ;  /* 0x0000000800087c25 */ /* 0x000fc8000f8e0008 */
[----:B------:R-:W-:Y:S01]  /*b700*/  IMAD.IADD R9, R11, 0x1, R9 ;  /* 0x000000010b097824 */ /* 0x000fe200078e0209 */
[----:B------:R-:W-:-:S04]  /*b710*/  LEA R2, P2, R8, R2, 0x2 ;  /* 0x0000000208027211 */ /* 0x000fc800078410ff */
[----:B------:R-:W-:-:S05]  /*b720*/  LEA.HI.X R3, R8, R3, R9, 0x2, P2 ;  /* 0x0000000308037211 */ /* 0x000fca00010f1409 */
[----:B------:R1:W5:Y:S01]  /*b730*/  LDG.E R8, desc[UR52][R2.64] ;  /* 0x0000003402087981 */ /* 0x000362000c1e1900 */
[----:B------:R-:W-:-:S04]  /*b740*/  UIADD3 UR4, -UR6, URZ, URZ ;  /* 0x0000003f06047290 */ /* 0x000fc8000fffe13f */
[----:B------:R-:W-:-:S06]  /*b750*/  UIMAD UR4, UR7, UR4, UR46 ;  /* 0x00000004070472a4 */ /* 0x000fcc000f8e022e */
[----:B-1----:R-:W-:-:S07]  /*b760*/  IMAD.U32 R9, RZ, RZ, UR4 ;  /* 0x00000004ff097e24 */ /* 0x002fce000f8e00ff */
.L_x_1960:
[----:B------:R-:W1:Y:S01]  /*b770*/  S2R R2, SR_TID.X ;  /* 0x0000000000027919 */ /* 0x000e620000002100 */
[----:B------:R-:W-:Y:S02]  /*b780*/  LEA R3, R10, UR38, 0x3 ;  /* 0x000000260a037c11 */ /* 0x000fe4000f8e18ff */
[----:B-1----:R-:W-:Y:S02]  /*b790*/  LOP3.LUT R11, R2, 0x7f, RZ, 0xc0, !PT ;  /* 0x0000007f020b7812 */ /* 0x002fe400078ec0ff */
[----:B------:R-:W-:Y:S02]  /*b7a0*/  SHF.L.U32 R2, R7, 0x1f, RZ ;  /* 0x0000001f07027819 */ /* 0x000fe400000006ff */
[----:B------:R-:W-:Y:S02]  /*b7b0*/  ISETP.NE.AND P2, PT, R11, RZ, PT ;  /* 0x000000ff0b00720c */ /* 0x000fe40003f45270 */
[----:B------:R-:W1:Y:S02]  /*b7c0*/  SYNCS.PHASECHK.TRANS64.TRYWAIT P3, [R3+URZ+0x28840], R2 ;  /* 0x02884002030075a7 */ /* 0x000e64000806017f */
[----:B-1----:R-:W-:Y:S09]  /*b7d0*/  @!P3 BRA `(.L_x_1961) ;  /* 0x0000001c003cb947 */ /* 0x002ff20003800000 */
.L_x_2006:
[----:B------:R-:W-:Y:S05]  /*b7e0*/  @P2 BRA `(.L_x_1962) ;  /* 0x0000000000142947 */ /* 0x000fea0003800000 */
[----:B------:R-:W-:Y:S01]  /*b7f0*/  ISETP.NE.AND P3, PT, R19, RZ, PT ;  /* 0x000000ff1300720c */ /* 0x000fe20003f65270 */
[----:B-1----:R-:W-:-:S04]  /*b800*/  IMAD.MOV.U32 R2, RZ, RZ, 0x8000 ;  /* 0x00008000ff027424 */ /* 0x002fc800078e00ff */
[----:B------:R2:W-:Y:S08]  /*b810*/  SYNCS.ARRIVE.TRANS64 RZ, [R3+URZ+0x28830], R2 ;  /* 0x0288300203ff79a7 */ /* 0x0005f0000800003f */
[----:B------:R-:W-:Y:S05]  /*b820*/  @!P3 BRA `(.L_x_1962) ;  /* 0x000000000004b947 */ /* 0x000fea0003800000 */
[----:B------:R-:W-:Y:S01]  /*b830*/  BPT.TRAP 0x1 ;  /* 0x000000040000795c */ /* 0x000fe20000300000 */
.L_x_1962:
        /* <DEDUP_REMOVED lines=12> */
[----:B-12---:R-:W-:Y:S01]  /*b900*/  SHF.L.U32 R3, R17, 0x1f, RZ ;  /* 0x0000001f11037819 */ /* 0x006fe200000006ff */
        /* <DEDUP_REMOVED lines=13> */
.L_x_2007:
[----:B------:R-:W-:Y:S05]  /*b9e0*/  @P2 BRA `(.L_x_1964) ;  /* 0x0000000000182947 */ /* 0x000fea0003800000 */
[----:B------:R-:W-:Y:S01]  /*b9f0*/  ISETP.NE.AND P2, PT, R19, RZ, PT ;  /* 0x000000ff1300720c */ /* 0x000fe20003f45270 */
[----:B-1----:R-:W-:Y:S01]  /*ba00*/  IMAD.MOV.U32 R3, RZ, RZ, 0x8000 ;  /* 0x00008000ff037424 */ /* 0x002fe200078e00ff */
[----:B------:R-:W-:-:S04]  /*ba10*/  LEA R2, R16, UR38, 0x3 ;  /* 0x0000002610027c11 */ /* 0x000fc8000f8e18ff */
[----:B------:R2:W-:Y:S07]  /*ba20*/  SYNCS.ARRIVE.TRANS64 RZ, [R2+URZ+0x28850], R3 ;  /* 0x0288500302ff79a7 */ /* 0x0005ee000800003f */
[----:B------:R-:W-:Y:S05]  /*ba30*/  @!P2 BRA `(.L_x_1964) ;  /* 0x000000000004a947 */ /* 0x000fea0003800000 */
[----:B------:R-:W-:Y:S01]  /*ba40*/  BPT.TRAP 0x1 ;  /* 0x000000040000795c */ /* 0x000fe20000300000 */
.L_x_1964:
        /* <DEDUP_REMOVED lines=23> */
.L_x_1959:
[----:B------:R-:W-:Y:S05]  /*bbc0*/  BSYNC B0 ;  /* 0x0000000000007941 */ /* 0x000fea0003800000 */
.L_x_1958:
[----:B------:R-:W-:Y:S01]  /*bbd0*/  UIADD3 UR4, UR39, -0x3, URZ ;  /* 0xfffffffd27047890 */ /* 0x000fe2000fffe03f */
[----:B------:R-:W-:Y:S02]  /*bbe0*/  IMAD.MOV.U32 R17, RZ, RZ, R7 ;  /* 0x000000ffff117224 */ /* 0x000fe400078e0007 */
[----:B------:R-:W-:-:S03]  /*bbf0*/  IMAD.MOV.U32 R16, RZ, RZ, R10 ;  /* 0x000000ffff107224 */ /* 0x000fc600078e000a */
[----:B------:R-:W-:-:S07]  /*bc00*/  IMAD.U32 R7, RZ, RZ, UR4 ;  /* 0x00000004ff077e24 */ /* 0x000fce000f8e00ff */
.L_x_1957:
[----:B------:R-:W-:Y:S01]  /*bc10*/  ISETP.NE.AND P2, PT, RZ, UR46, PT ;  /* 0x0000002eff007c0c */ /* 0x000fe2000bf45270 */
[----:B------:R-:W-:-:S12]  /*bc20*/  BSSY B0, `(.L_x_1956) ;  /* 0x00000c5000007945 */ /* 0x000fd80003800000 */
[----:B------:R-:W-:Y:S05]  /*bc30*/  @!P2 BRA `(.L_x_1965) ;  /* 0x0000000c000ca947 */ /* 0x000fea0003800000 */
[----:B------:R-:W-:-:S07]  /*bc40*/  IMAD.MOV.U32 R8, RZ, RZ, R6 ;  /* 0x000000ffff087224 */ /* 0x000fce00078e0006 */
.L_x_1980:
[----:B------:R-:W-:Y:S01]  /*bc50*/  VIADD R10, R16, 0x1 ;  /* 0x00000001100a7836 */ /* 0x000fe20000000000 */
[----:B------:R-:W-:Y:S05]  /*bc60*/  YIELD ;  /* 0x0000000000007946 */ /* 0x000fea0003800000 */
[----:B------:R-:W-:Y:S01]  /*bc70*/  ISETP.NE.AND P2, PT, R10, 0x2, PT ;  /* 0x000000020a00780c */ /* 0x000fe20003f45270 */
[----:B------:R-:W-:Y:S03]  /*bc80*/  BSSY B1, `(.L_x_1966) ;  /* 0x000005c000017945 */ /* 0x000fe60003800000 */
[----:B-12---:R-:W-:-:S02]  /*bc90*/  SEL R2, RZ, 0x1, P2 ;  /* 0x00000001ff027807 */ /* 0x006fc40001000000 */
        /* <DEDUP_REMOVED lines=22> */
.L_x_1968:
[----:B------:R-:W1:Y:S01]  /*be00*/  S2R R2, SR_TID.X ;  /* 0x0000000000027919 */ /* 0x000e620000002100 */
[----:B------:R-:W-:Y:S02]  /*be10*/  LEA R3, R10, UR38, 0x3 ;  /* 0x000000260a037c11 */ /* 0x000fe4000f8e18ff */
[----:B-1----:R-:W-:Y:S02]  /*be20*/  LOP3.LUT R9, R2, 0x7f, RZ, 0xc0, !PT ;  /* 0x0000007f02097812 */ /* 0x002fe400078ec0ff */
[----:B------:R-:W-:Y:S02]  /*be30*/  SHF.L.U32 R2, R11, 0x1f, RZ ;  /* 0x0000001f0b027819 */ /* 0x000fe400000006ff */
[----:B------:R-:W-:Y:S02]  /*be40*/  ISETP.NE.AND P2, PT, R9, RZ, PT ;  /* 0x000000ff0900720c */ /* 0x000fe40003f45270 */
[----:B------:R-:W1:Y:S02]  /*be50*/  SYNCS.PHASECHK.TRANS64.TRYWAIT P3, [R3+URZ+0x28840], R2 ;  /* 0x02884002030075a7 */ /* 0x000e64000806017f */
[----:B-1----:R-:W-:Y:S09]  /*be60*/  @!P3 BRA `(.L_x_1969) ;  /* 0x0000001400c0b947 */ /* 0x002ff20003800000 */
.L_x_2008:
[----:B------:R-:W-:Y:S05]  /*be70*/  @P2 BRA `(.L_x_1970) ;  /* 0x0000000000142947 */ /* 0x000fea0003800000 */
[----:B------:R-:W-:Y:S01]  /*be80*/  ISETP.NE.AND P3, PT, R19, RZ, PT ;  /* 0x000000ff1300720c */ /* 0x000fe20003f65270 */
[----:B-1----:R-:W-:-:S04]  /*be90*/  IMAD.MOV.U32 R2, RZ, RZ, 0x8000 ;  /* 0x00008000ff027424 */ /* 0x002fc800078e00ff */
[----:B------:R2:W-:Y:S08]  /*bea0*/  SYNCS.ARRIVE.TRANS64 RZ, [R3+URZ+0x28830], R2 ;  /* 0x0288300203ff79a7 */ /* 0x0005f0000800003f */
[----:B------:R-:W-:Y:S05]  /*beb0*/  @!P3 BRA `(.L_x_1970) ;  /* 0x000000000004b947 */ /* 0x000fea0003800000 */
[----:B------:R-:W-:Y:S01]  /*bec0*/  BPT.TRAP 0x1 ;  /* 0x000000040000795c */ /* 0x000fe20000300000 */
.L_x_1970:
        /* <DEDUP_REMOVED lines=14> */
[----:B-12---:R-:W-:Y:S01]  /*bfb0*/  LEA R2, R16, UR17, 0x3 ;  /* 0x0000001110027c11 */ /* 0x006fe2000f8e18ff */
        /* <DEDUP_REMOVED lines=11> */
.L_x_2009:
[----:B------:R-:W-:Y:S05]  /*c070*/  @P2 BRA `(.L_x_1972) ;  /* 0x0000000000142947 */ /* 0x000fea0003800000 */
[----:B------:R-:W-:Y:S01]  /*c080*/  ISETP.NE.AND P2, PT, R19, RZ, PT ;  /* 0x000000ff1300720c */ /* 0x000fe20003f45270 */
[----:B------:R-:W-:-:S04]  /*c090*/  IMAD.MOV.U32 R3, RZ, RZ, 0x8000 ;  /* 0x00008000ff037424 */ /* 0x000fc800078e00ff */
[----:B------:R2:W-:Y:S08]  /*c0a0*/  SYNCS.ARRIVE.TRANS64 RZ, [R2+URZ+0x50], R3 ;  /* 0x0000500302ff79a7 */ /* 0x0005f0000800003f */
[----:B------:R-:W-:Y:S05]  /*c0b0*/  @!P2 BRA `(.L_x_1972) ;  /* 0x000000000004a947 */ /* 0x000fea0003800000 */
[----:B------:R-:W-:Y:S01]  /*c0c0*/  BPT.TRAP 0x1 ;  /* 0x000000040000795c */ /* 0x000fe20000300000 */
.L_x_1972:
        /* <DEDUP_REMOVED lines=23> */
.L_x_1967:
[----:B------:R-:W-:Y:S05]  /*c240*/  BSYNC B1 ;  /* 0x0000000000017941 */ /* 0x000fea0003800000 */
.L_x_1966:
[----:B------:R-:W-:Y:S01]  /*c250*/  VIADD R16, R10, 0x1 ;  /* 0x000000010a107836 */ /* 0x000fe20000000000 */
[----:B------:R-:W-:Y:S04]  /*c260*/  BSSY B1, `(.L_x_1973) ;  /* 0x000005d000017945 */ /* 0x000fe80003800000 */
[----:B------:R-:W-:-:S04]  /*c270*/  ISETP.NE.AND P2, PT, R16, 0x2, PT ;  /* 0x000000021000780c */ /* 0x000fc80003f45270 */
[----:B-12---:R-:W-:Y:S02]  /*c280*/  SEL R2, RZ, 0x1, P2 ;  /* 0x00000001ff027807 */ /* 0x006fe40001000000 */
[----:B------:R-:W-:Y:S02]  /*c290*/  SEL R16, R16, RZ, P2 ;  /* 0x000000ff10107207 */ /* 0x000fe40001000000 */
[----:B------:R-:W-:Y:S01]  /*c2a0*/  LOP3.LUT R17, R11, R2, RZ, 0x3c, !PT ;  /* 0x000000020b117212 */ /* 0x000fe200078e3cff */
[----:B------:R-:W-:Y:S06]  /*c2b0*/  @!P6 BRA `(.L_x_1974) ;  /* 0x00000004005ce947 */ /* 0x000fec0003800000 */
[----:B------:R-:W-:Y:S01]  /*c2c0*/  VIADD R13, R7, 0xffffffff ;  /* 0xffffffff070d7836 */ /* 0x000fe20000000000 */
        /* <DEDUP_REMOVED lines=18> */
.L_x_1975:
[----:B------:R-:W1:Y:S01]  /*c3f0*/  S2R R2, SR_TID.X ;  /* 0x0000000000027919 */ /* 0x000e620000002100 */
[----:B------:R-:W-:Y:S02]  /*c400*/  SHF.L.U32 R3, R17, 0x1f, RZ ;  /* 0x0000001f11037819 */ /* 0x000fe400000006ff */
[----:B-1----:R-:W-:Y:S02]  /*c410*/  LOP3.LUT R9, R2, 0x7f, RZ, 0xc0, !PT ;  /* 0x0000007f02097812 */ /* 0x002fe400078ec0ff */
[----:B------:R-:W-:Y:S02]  /*c420*/  LEA R2, R16, UR38, 0x3 ;  /* 0x0000002610027c11 */ /* 0x000fe4000f8e18ff */
[----:B------:R-:W-:Y:S02]  /*c430*/  ISETP.NE.AND P2, PT, R9, RZ, PT ;  /* 0x000000ff0900720c */ /* 0x000fe40003f45270 */
[----:B------:R-:W1:Y:S02]  /*c440*/  SYNCS.PHASECHK.TRANS64.TRYWAIT P3, [R2+URZ+0x28840], R3 ;  /* 0x02884003020075a7 */ /* 0x000e64000806017f */
[----:B-1----:R-:W-:Y:S09]  /*c450*/  @!P3 BRA `(.L_x_1976) ;  /* 0x00000010006cb947 */ /* 0x002ff20003800000 */
.L_x_2010:
[----:B------:R-:W-:Y:S05]  /*c460*/  @P2 BRA `(.L_x_1977) ;  /* 0x0000000000142947 */ /* 0x000fea0003800000 */
[----:B------:R-:W-:Y:S01]  /*c470*/  ISETP.NE.AND P3, PT, R19, RZ, PT ;  /* 0x000000ff1300720c */ /* 0x000fe20003f65270 */
[----:B-1----:R-:W-:-:S04]  /*c480*/  IMAD.MOV.U32 R3, RZ, RZ, 0x8000 ;  /* 0x00008000ff037424 */ /* 0x002fc800078e00ff */
[----:B------:R2:W-:Y:S08]  /*c490*/  SYNCS.ARRIVE.TRANS64 RZ, [R2+URZ+0x28830], R3 ;  /* 0x0288300302ff79a7 */ /* 0x0005f0000800003f */
[----:B------:R-:W-:Y:S05]  /*c4a0*/  @!P3 BRA `(.L_x_1977) ;  /* 0x000000000004b947 */ /* 0x000fea0003800000 */
[----:B------:R-:W-:Y:S01]  /*c4b0*/  BPT.TRAP 0x1 ;  /* 0x000000040000795c */ /* 0x000fe20000300000 */
.L_x_1977:
        /* <DEDUP_REMOVED lines=12> */
[----:B-12---:R-:W-:Y:S01]  /*c580*/  LEA R2, R10, UR17, 0x3 ;  /* 0x000000110a027c11 */ /* 0x006fe2000f8e18ff */
        /* <DEDUP_REMOVED lines=13> */
.L_x_2011:
[----:B------:R-:W-:Y:S05]  /*c660*/  @P2 BRA `(.L_x_1979) ;  /* 0x0000000000142947 */ /* 0x000fea0003800000 */
[----:B------:R-:W-:Y:S01]  /*c670*/  ISETP.NE.AND P2, PT, R19, RZ, PT ;  /* 0x000000ff1300720c */ /* 0x000fe20003f45270 */
[----:B------:R-:W-:-:S04]  /*c680*/  IMAD.MOV.U32 R3, RZ, RZ, 0x8000 ;  /* 0x00008000ff037424 */ /* 0x000fc800078e00ff */
[----:B------:R2:W-:Y:S08]  /*c690*/  SYNCS.ARRIVE.TRANS64 RZ, [R2+URZ+0x50], R3 ;  /* 0x0000500302ff79a7 */ /* 0x0005f0000800003f */
[----:B------:R-:W-:Y:S05]  /*c6a0*/  @!P2 BRA `(.L_x_1979) ;  /* 0x000000000004a947 */ /* 0x000fea0003800000 */
[----:B------:R-:W-:Y:S01]  /*c6b0*/  BPT.TRAP 0x1 ;  /* 0x000000040000795c */ /* 0x000fe20000300000 */
.L_x_1979:
        /* <DEDUP_REMOVED lines=23> */
.L_x_1974:
[----:B------:R-:W-:Y:S05]  /*c830*/  BSYNC B1 ;  /* 0x0000000000017941 */ /* 0x000fea0003800000 */
.L_x_1973:
[C---:B------:R-:W-:Y:S01]  /*c840*/  ISETP.GT.AND P2, PT, R7.reuse, 0x1, PT ;  /* 0x000000010700780c */ /* 0x040fe20003f44270 */
[----:B------:R-:W-:-:S12]  /*c850*/  VIADD R7, R7, 0xfffffffe ;  /* 0xfffffffe07077836 */ /* 0x000fd80000000000 */
[----:B------:R-:W-:Y:S05]  /*c860*/  @P2 BRA `(.L_x_1980) ;  /* 0xfffffff000f82947 */ /* 0x000fea000383ffff */
.L_x_1965:
[----:B------:R-:W-:Y:S05]  /*c870*/  BSYNC B0 ;  /* 0x0000000000007941 */ /* 0x000fea0003800000 */
.L_x_1956:
[----:B------:R-:W-:Y:S04]  /*c880*/  BSSY B0, `(.L_x_1981) ;  /* 0x000000e000007945 */ /* 0x000fe80003800000 */
[----:B------:R-:W-:Y:S05]  /*c890*/  @P1 BRA `(.L_x_1982) ;  /* 0x0000000000301947 */ /* 0x000fea0003800000 */
[----:B-1----:R-:W1:Y:S01]  /*c8a0*/  S2R R7, SR_LANEID ;  /* 0x0000000000077919 */ /* 0x002e620000000000 */
[----:B------:R-:W-:Y:S01]  /*c8b0*/  VOTEU.ANY UR4, UPT, PT ;  /* 0x0000000000047886 */ /* 0x000fe200038e0100 */
[----:B--2---:R-:W2:Y:S01]  /*c8c0*/  LDC.64 R2, c[0x0][0xdf0] ;  /* 0x00037c00ff027b82 */ /* 0x004ea20000000a00 */
        /* <DEDUP_REMOVED lines=9> */
.L_x_1982:
[----:B------:R-:W-:Y:S05]  /*c960*/  BSYNC B0 ;  /* 0x0000000000007941 */ /* 0x000fea0003800000 */
.L_x_1981:
[----:B------:R-:W-:Y:S04]  /*c970*/  BSSY B0, `(.L_x_1983) ;  /* 0x0000024000007945 */ /* 0x000fe80003800000 */
[----:B------:R-:W-:Y:S05]  /*c980*/  @!P6 BRA `(.L_x_1984) ;  /* 0x000000000088e947 */ /* 0x000fea0003800000 */
[----:B------:R-:W3:Y:S01]  /*c990*/  S2R R0, SR_TID.X ;  /* 0x0000000000007919 */ /* 0x000ee20000002100 */
[----:B-12---:R-:W-:Y:S02]  /*c9a0*/  LEA R3, R16, UR38, 0x3 ;  /* 0x0000002610037c11 */ /* 0x006fe4000f8e18ff */
[----:B---3--:R-:W-:Y:S02]  /*c9b0*/  LOP3.LUT R2, R0, 0x7f, RZ, 0xc0, !PT ;  /* 0x0000007f00027812 */ /* 0x008fe400078ec0ff */
[----:B------:R-:W-:Y:S02]  /*c9c0*/  SHF.L.U32 R0, R17, 0x1f, RZ ;  /* 0x0000001f11007819 */ /* 0x000fe400000006ff */
[----:B------:R-:W-:Y:S02]  /*c9d0*/  ISETP.NE.AND P1, PT, R2, RZ, PT ;  /* 0x000000ff0200720c */ /* 0x000fe40003f25270 */
[----:B------:R-:W1:Y:S02]  /*c9e0*/  SYNCS.PHASECHK.TRANS64.TRYWAIT P0, [R3+URZ+0x28860], R0 ;  /* 0x02886000030075a7 */ /* 0x000e64000800017f */
[----:B-1----:R-:W-:Y:S09]  /*c9f0*/  @!P0 BRA `(.L_x_1985) ;  /* 0x0000000c002c8947 */ /* 0x002ff20003800000 */
.L_x_2012:
[----:B------:R-:W-:Y:S05]  /*ca00*/  @P1 BRA `(.L_x_1986) ;  /* 0x0000000000141947 */ /* 0x000fea0003800000 */
[----:B------:R-:W-:Y:S01]  /*ca10*/  ISETP.NE.AND P0, PT, R19, RZ, PT ;  /* 0x000000ff1300720c */ /* 0x000fe20003f05270 */
[----:B-1----:R-:W-:-:S04]  /*ca20*/  IMAD.MOV.U32 R0, RZ, RZ, 0x8000 ;  /* 0x00008000ff007424 */ /* 0x002fc800078e00ff */
[----:B------:R2:W-:Y:S08]  /*ca30*/  SYNCS.ARRIVE.TRANS64 RZ, [R3+URZ+0x28850], R0 ;  /* 0x0288500003ff79a7 */ /* 0x0005f0000800003f */
[----:B------:R-:W-:Y:S05]  /*ca40*/  @!P0 BRA `(.L_x_1986) ;  /* 0x0000000000048947 */ /* 0x000fea0003800000 */
[----:B------:R-:W-:Y:S01]  /*ca50*/  BPT.TRAP 0x1 ;  /* 0x000000040000795c */ /* 0x000fe20000300000 */
.L_x_1986:
        /* <DEDUP_REMOVED lines=21> */
.L_x_1984:
[----:B------:R-:W-:Y:S05]  /*cbb0*/  BSYNC B0 ;  /* 0x0000000000007941 */ /* 0x000fea0003800000 */
.L_x_1983:
[----:B------:R-:W-:Y:S02]  /*cbc0*/  VIADD R16, R16, 0x1 ;  /* 0x0000000110107836 */ /* 0x000fe40000000000 */
[----:B------:R-:W-:-:S03]  /*cbd0*/  IMAD.MOV.U32 R13, RZ, RZ, R18 ;  /* 0x000000ffff0d7224 */ /* 0x000fc600078e0012 */
[----:B------:R-:W-:-:S04]  /*cbe0*/  ISETP.NE.AND P0, PT, R16, 0x2, PT ;  /* 0x000000021000780c */ /* 0x000fc80003f05270 */
[----:B-12---:R-:W-:Y:S02]  /*cbf0*/  SEL R0, RZ, 0x1, P0 ;  /* 0x00000001ff007807 */ /* 0x006fe40000000000 */
[----:B------:R-:W-:Y:S02]  /*cc00*/  SEL R16, R16, RZ, P0 ;  /* 0x000000ff10107207 */ /* 0x000fe40000000000 */
[----:B------:R-:W-:-:S07]  /*cc10*/  LOP3.LUT R17, R17, R0, RZ, 0x3c, !PT ;  /* 0x0000000011117212 */ /* 0x000fce00078e3cff */
.L_x_1945:
[----:B------:R-:W-:Y:S05]  /*cc20*/  BSYNC B6 ;  /* 0x0000000000067941 */ /* 0x000fea0003800000 */
.L_x_1943:
[----:B------:R-:W-:-:S03]  /*cc30*/  UMOV UR4, 0xffffffff ;  /* 0xffffffff00047882 */ /* 0x000fc60000000000 */
[----:B------:R-:W-:Y:S05]  /*cc40*/  BRA.DIV UR4, `(.L_x_1987) ;  /* 0x0000000a04ac7947 */ /* 0x000fea000b800000 */
[----:B------:R1:W2:Y:S02]  /*cc50*/  SHFL.IDX PT, R14, R13, RZ, 0x1f ;  /* 0x00001fff0d0e7589 */ /* 0x0002a400000e0000 */
.L_x_2015:
[----:B------:R-:W-:Y:S01]  /*cc60*/  ISETP.NE.AND P0, PT, R19, RZ, PT ;  /* 0x000000ff1300720c */ /* 0x000fe20003f05270 */
[----:B------:R-:W-:Y:S05]  /*cc70*/  WARPSYNC.ALL ;  /* 0x0000000000007948 */ /* 0x000fea0003800000 */
[----:B------:R-:W-:Y:S01]  /*cc80*/  BAR.SYNC.DEFER_BLOCKING 0x4, 0x120 ;  /* 0x0104800000007b1d */ /* 0x000fe20000010000 */
[----:B--2---:R-:W-:-:S05]  /*cc90*/  IMAD.MOV.U32 R18, RZ, RZ, R14 ;  /* 0x000000ffff127224 */ /* 0x004fca00078e000e */
[----:B------:R-:W-:Y:S01]  /*cca0*/  ULDC UR4, c[0x0][0xda8] ;  /* 0x00036a0000047ab9 */ /* 0x000fe20000000800 */
[----:B------:R-:W-:Y:S01]  /*ccb0*/  @!P0 MOV R0, 0x400 ;  /* 0x0000040000008802 */ /* 0x000fe20000000f00 */
[----:B------:R-:W2:Y:S03]  /*ccc0*/  @!P0 S2R R3, SR_CgaCtaId ;  /* 0x0000000000038919 */ /* 0x000ea60000008800 */
[----:B--2---:R-:W-:-:S05]  /*ccd0*/  @!P0 LEA R0, R3, R0, 0x18 ;  /* 0x0000000003008211 */ /* 0x004fca00078ec0ff */
[----:B------:R2:W-:Y:S01]  /*cce0*/  @!P0 STS [R0+0x288d0], R13 ;  /* 0x0288d00d00008388 */ /* 0x0005e20000000800 */
[----:B------:R-:W-:Y:S06]  /*ccf0*/  BAR.ARV 0x5, 0x120 ;  /* 0x0144800000007b1d */ /* 0x000fec0000002000 */
[----:B------:R-:W-:-:S13]  /*cd00*/  ISETP.GE.AND P0, PT, R18, UR4, PT ;  /* 0x0000000412007c0c */ /* 0x000fda000bf06270 */
[----:B--2---:R-:W-:Y:S05]  /*cd10*/  @!P0 BRA `(.L_x_1988) ;  /* 0xffffffd400d48947 */ /* 0x004fea000383ffff */
.L_x_1940:
        /* <DEDUP_REMOVED lines=11> */
.L_x_2016:
        /* <DEDUP_REMOVED lines=14> */
.L_x_1992:
        /* <DEDUP_REMOVED lines=12> */
.L_x_2017:
[----:B------:R-:W3:Y:S02]  /*cf70*/  SYNCS.PHASECHK.TRANS64.TRYWAIT P0, [R3+URZ], R0 ;  /* 0x00000000030075a7 */ /* 0x000ee4000800017f */
[----:B---3--:R-:W-:Y:S05]  /*cf80*/  @!P0 BRA `(.L_x_1994) ;  /* 0x0000000800288947 */ /* 0x008fea0003800000 */
.L_x_2018:
[----:B------:R-:W-:Y:S05]  /*cf90*/  @!P2 BRA `(.L_x_1995) ;  /* 0x000000000004a947 */ /* 0x000fea0003800000 */
[----:B------:R-:W-:Y:S01]  /*cfa0*/  BPT.TRAP 0x1 ;  /* 0x000000040000795c */ /* 0x000fe20000300000 */
.L_x_1995:
[----:B---3--:R-:W-:-:S04]  /*cfb0*/  VIADD R3, R7, 0x28860 ;  /* 0x0002886007037836 */ /* 0x008fc80000000000 */
[----:B--2---:R-:W-:-:S04]  /*cfc0*/  IMAD R5, R16, 0x8, R3 ;  /* 0x0000000810057824 */ /* 0x004fc800078e0203 */
[----:B------:R-:W2:Y:S02]  /*cfd0*/  SYNCS.PHASECHK.TRANS64.TRYWAIT P0, [R5+URZ], R4 ;  /* 0x00000004050075a7 */ /* 0x000ea4000800017f */
[----:B--2---:R-:W-:Y:S05]  /*cfe0*/  @!P0 BRA `(.L_x_1996) ;  /* 0x0000000800248947 */ /* 0x004fea0003800000 */
.L_x_2019:
[----:B------:R-:W-:-:S07]  /*cff0*/  IMAD R3, R2, 0x8, R3 ;  /* 0x0000000802037824 */ /* 0x000fce00078e0203 */
.L_x_1997:
[----:B---3--:R3:W4:Y:S02]  /*d000*/  SYNCS.PHASECHK.TRANS64.TRYWAIT P0, [R3+URZ], R0 ;  /* 0x00000000030075a7 */ /* 0x008724000800017f */
[----:B----4-:R-:W-:Y:S05]  /*d010*/  @!P0 NANOSLEEP.SYNCS 0x989680 ;  /* 0x009896800000895d */ /* 0x010fea0003900000 */
[----:B------:R-:W4:Y:S02]  /*d020*/  @!P0 SYNCS.PHASECHK.TRANS64 P0, [R3+URZ], R0 ;  /* 0x00000000030085a7 */ /* 0x000f24000800007f */
[----:B----4-:R-:W-:Y:S05]  /*d030*/  @!P0 BRA `(.L_x_1997) ;  /* 0xfffffffc00f08947 */ /* 0x010fea000383ffff */
.L_x_1991:
[----:B------:R-:W-:Y:S05]  /*d040*/  BSYNC B0 ;  /* 0x0000000000007941 */ /* 0x000fea0003800000 */
.L_x_1990:
[----:B------:R-:W-:Y:S05]  /*d050*/  EXIT ;  /* 0x000000000000794d */ /* 0x000fea0003800000 */
.L_x_1897:
[----:B-1----:R-:W-:-:S04]  /*d060*/  IMAD.U32 R3, RZ, RZ, UR38 ;  /* 0x00000026ff037e24 */ /* 0x002fc8000f8e00ff */
[----:B------:R1:W2:Y:S03]  /*d070*/  SYNCS.PHASECHK.TRANS64.TRYWAIT P1, [R3+URZ+0x28800], R0 ;  /* 0x02880000030075a7 */ /* 0x0002a6000802017f */
[----:B--2---:R-:W-:Y:S05]  /*d080*/  @!P1 NANOSLEEP.SYNCS 0x989680 ;  /* 0x009896800000995d */ /* 0x004fea0003900000 */
[----:B------:R-:W2:Y:S02]  /*d090*/  @!P1 SYNCS.PHASECHK.TRANS64 P1, [R3+URZ+0x28800], R0 ;  /* 0x02880000030095a7 */ /* 0x000ea4000802007f */
[----:B--2---:R-:W-:Y:S05]  /*d0a0*/  @!P1 BRA `(.L_x_1897) ;  /* 0xfffffffc00ec9947 */ /* 0x004fea000383ffff */
[----:B------:R-:W-:Y:S05]  /*d0b0*/  BRA `(.L_x_1998) ;  /* 0xffffff4400687947 */ /* 0x000fea000383ffff */
.L_x_1901:
[----:B--2---:R2:W3:Y:S02]  /*d0c0*/  SYNCS.PHASECHK.TRANS64.TRYWAIT P2, [R3+URZ+0x28830], R0 ;  /* 0x02883000030075a7 */ /* 0x0044e4000804017f */
[----:B---3--:R-:W-:Y:S05]  /*d0d0*/  @!P2 NANOSLEEP.SYNCS 0x989680 ;  /* 0x009896800000a95d */ /* 0x008fea0003900000 */
[----:B------:R-:W3:Y:S02]  /*d0e0*/  @!P2 SYNCS.PHASECHK.TRANS64 P2, [R3+URZ+0x28830], R0 ;  /* 0x028830000300a5a7 */ /* 0x000ee4000804007f */
[----:B---3--:R-:W-:Y:S05]  /*d0f0*/  @!P2 BRA `(.L_x_1901) ;  /* 0xfffffffc00f0a947 */ /* 0x008fea000383ffff */
[----:B------:R-:W-:Y:S05]  /*d100*/  BRA `(.L_x_1900) ;  /* 0xffffff4400907947 */ /* 0x000fea000383ffff */
.L_x_1906:
[----:B--2---:R-:W-:-:S04]  /*d110*/  IMAD.U32 R5, RZ, RZ, UR10 ;  /* 0x0000000aff057e24 */ /* 0x004fc8000f8e00ff */
[----:B------:R2:W3:Y:S03]  /*d120*/  SYNCS.PHASECHK.TRANS64.TRYWAIT P2, [R5+URZ+0x28830], R0 ;  /* 0x02883000050075a7 */ /* 0x0004e6000804017f */
[----:B---3--:R-:W-:Y:S05]  /*d130*/  @!P2 NANOSLEEP.SYNCS 0x989680 ;  /* 0x009896800000a95d */ /* 0x008fea0003900000 */
[----:B------:R-:W3:Y:S02]  /*d140*/  @!P2 SYNCS.PHASECHK.TRANS64 P2, [R5+URZ+0x28830], R0 ;  /* 0x028830000500a5a7 */ /* 0x000ee4000804007f */
[----:B---3--:R-:W-:Y:S05]  /*d150*/  @!P2 BRA `(.L_x_1906) ;  /* 0xfffffffc00eca947 */ /* 0x008fea000383ffff */
[----:B------:R-:W-:Y:S05]  /*d160*/  BRA `(.L_x_1903) ;  /* 0xffffff6c00707947 */ /* 0x000fea000383ffff */
.L_x_1910:
[----:B--2---:R-:W-:-:S04]  /*d170*/  IMAD.U32 R5, RZ, RZ, UR10 ;  /* 0x0000000aff057e24 */ /* 0x004fc8000f8e00ff */
[----:B------:R2:W3:Y:S03]  /*d180*/  SYNCS.PHASECHK.TRANS64.TRYWAIT P2, [R5+URZ+0x28850], R0 ;  /* 0x02885000050075a7 */ /* 0x0004e6000804017f */
[----:B---3--:R-:W-:Y:S05]  /*d190*/  @!P2 NANOSLEEP.SYNCS 0x989680 ;  /* 0x009896800000a95d */ /* 0x008fea0003900000 */
[----:B------:R-:W3:Y:S02]  /*d1a0*/  @!P2 SYNCS.PHASECHK.TRANS64 P2, [R5+URZ+0x28850], R0 ;  /* 0x028850000500a5a7 */ /* 0x000ee4000804007f */
[----:B---3--:R-:W-:Y:S05]  /*d1b0*/  @!P2 BRA `(.L_x_1910) ;  /* 0xfffffffc00eca947 */ /* 0x008fea000383ffff */
[----:B------:R-:W-:Y:S05]  /*d1c0*/  BRA `(.L_x_1907) ;  /* 0xffffff7000347947 */ /* 0x000fea000383ffff */
.L_x_1916:
[----:B--2---:R-:W-:-:S04]  /*d1d0*/  IMAD.U32 R5, RZ, RZ, UR10 ;  /* 0x0000000aff057e24 */ /* 0x004fc8000f8e00ff */
[----:B------:R2:W3:Y:S03]  /*d1e0*/  SYNCS.PHASECHK.TRANS64.TRYWAIT P2, [R5+URZ+0x28830], R0 ;  /* 0x02883000050075a7 */ /* 0x0004e6000804017f */
[----:B---3--:R-:W-:Y:S05]  /*d1f0*/  @!P2 NANOSLEEP.SYNCS 0x989680 ;  /* 0x009896800000a95d */ /* 0x008fea0003900000 */
[----:B------:R-:W3:Y:S02]  /*d200*/  @!P2 SYNCS.PHASECHK.TRANS64 P2, [R5+URZ+0x28830], R0 ;  /* 0x028830000500a5a7 */ /* 0x000ee4000804007f */
[----:B---3--:R-:W-:Y:S05]  /*d210*/  @!P2 BRA `(.L_x_1916) ;  /* 0xfffffffc00eca947 */ /* 0x008fea000383ffff */
[----:B------:R-:W-:Y:S05]  /*d220*/  BRA `(.L_x_1913) ;  /* 0xffffff94008c7947 */ /* 0x000fea000383ffff */
.L_x_1920:
[----:B--2---:R-:W-:-:S04]  /*d230*/  IMAD.U32 R5, RZ, RZ, UR10 ;  /* 0x0000000aff057e24 */ /* 0x004fc8000f8e00ff */
[----:B------:R2:W3:Y:S03]  /*d240*/  SYNCS.PHASECHK.TRANS64.TRYWAIT P2, [R5+URZ+0x28850], R0 ;  /* 0x02885000050075a7 */ /* 0x0004e6000804017f */
[----:B---3--:R-:W-:Y:S05]  /*d250*/  @!P2 NANOSLEEP.SYNCS 0x989680 ;  /* 0x009896800000a95d */ /* 0x008fea0003900000 */
[----:B------:R-:W3:Y:S02]  /*d260*/  @!P2 SYNCS.PHASECHK.TRANS64 P2, [R5+URZ+0x28850], R0 ;  /* 0x028850000500a5a7 */ /* 0x000ee4000804007f */
[----:B---3--:R-:W-:Y:S05]  /*d270*/  @!P2 BRA `(.L_x_1920) ;  /* 0xfffffffc00eca947 */ /* 0x008fea000383ffff */
[----:B------:R-:W-:Y:S05]  /*d280*/  BRA `(.L_x_1917) ;  /* 0xffffff9800507947 */ /* 0x000fea000383ffff */
.L_x_1925:
[----:B--2---:R-:W-:-:S04]  /*d290*/  IMAD.U32 R7, RZ, RZ, UR5 ;  /* 0x00000005ff077e24 */ /* 0x004fc8000f8e00ff */
[----:B------:R2:W3:Y:S03]  /*d2a0*/  SYNCS.PHASECHK.TRANS64.TRYWAIT P0, [R7+URZ+0x28850], R6 ;  /* 0x02885006070075a7 */ /* 0x0004e6000800017f */
[----:B---3--:R-:W-:Y:S05]  /*d2b0*/  @!P0 NANOSLEEP.SYNCS 0x989680 ;  /* 0x009896800000895d */ /* 0x008fea0003900000 */
[----:B------:R-:W3:Y:S02]  /*d2c0*/  @!P0 SYNCS.PHASECHK.TRANS64 P0, [R7+URZ+0x28850], R6 ;  /* 0x02885006070085a7 */ /* 0x000ee4000800007f */
[----:B---3--:R-:W-:Y:S05]  /*d2d0*/  @!P0 BRA `(.L_x_1925) ;  /* 0xfffffffc00ec8947 */ /* 0x008fea000383ffff */
[----:B------:R-:W-:Y:S05]  /*d2e0*/  BRA `(.L_x_1924) ;  /* 0xffffffb400307947 */ /* 0x000fea000383ffff */
.L_x_1949:
        /* <DEDUP_REMOVED lines=10> */
.L_x_1999:
[----:B------:R-:W-:Y:S05]  /*d390*/  BRA `(.L_x_2000) ;  /* 0xffffffd800ec7947 */ /* 0x000fea000383ffff */
.L_x_1950:
[----:B------:R-:W-:Y:S01]  /*d3a0*/  BSSY B0, `(.L_x_2001) ;  /* 0x0000006000007945 */ /* 0x000fe20003800000 */
[----:B------:R-:W-:-:S07]  /*d3b0*/  IMAD.MOV.U32 R15, RZ, RZ, -0x1 ;  /* 0xffffffffff0f7424 */ /* 0x000fce00078e00ff */
[----:B------:R-:W-:Y:S05]  /*d3c0*/  WARPSYNC.COLLECTIVE R15, `(.L_x_2002) ;  /* 0x000000000f0c7348 */ /* 0x000fea0003c00000 */
[----:B------:R-:W-:Y:S02]  /*d3d0*/  ELECT P6, UR62, PT ;  /* 0x00000000003e782f */ /* 0x000fe400038c0000 */
[----:B------:R-:W-:Y:S01]  /*d3e0*/  MOV R14, UR62 ;  /* 0x0000003e000e7c02 */ /* 0x000fe20008000f00 */
[----:B------:R-:W-:Y:S10]  /*d3f0*/  ENDCOLLECTIVE ;  /* 0x000000000000791b */ /* 0x000ff40003800000 */
.L_x_2002:
[----:B------:R-:W-:Y:S05]  /*d400*/  BSYNC B0 ;  /* 0x0000000000007941 */ /* 0x000fea0003800000 */
.L_x_2001:
[----:B------:R-:W-:Y:S05]  /*d410*/  BRA `(.L_x_2003) ;  /* 0xffffffd800dc7947 */ /* 0x000fea000383ffff */
.L_x_1953:
[----:B-1----:R1:W2:Y:S02]  /*d420*/  SYNCS.PHASECHK.TRANS64.TRYWAIT P2, [R8+URZ+0x28840], R7 ;  /* 0x02884007080075a7 */ /* 0x0022a4000804017f */
[----:B--2---:R-:W-:Y:S05]  /*d430*/  @!P2 NANOSLEEP.SYNCS 0x989680 ;  /* 0x009896800000a95d */ /* 0x004fea0003900000 */
[----:B------:R-:W2:Y:S02]  /*d440*/  @!P2 SYNCS.PHASECHK.TRANS64 P2, [R8+URZ+0x28840], R7 ;  /* 0x028840070800a5a7 */ /* 0x000ea4000804007f */
[----:B--2---:R-:W-:Y:S05]  /*d450*/  @!P2 BRA `(.L_x_1953) ;  /* 0xfffffffc00f0a947 */ /* 0x004fea000383ffff */
[----:B------:R-:W-:Y:S05]  /*d460*/  BRA `(.L_x_2004) ;  /* 0xffffffdc00387947 */ /* 0x000fea000383ffff */
.L_x_1955:
[----:B-1----:R-:W-:-:S04]  /*d470*/  IMAD.U32 R8, RZ, RZ, UR38 ;  /* 0x00000026ff087e24 */ /* 0x002fc8000f8e00ff */
[----:B------:R1:W2:Y:S03]  /*d480*/  SYNCS.PHASECHK.TRANS64.TRYWAIT P2, [R8+URZ+0x28820], R7 ;  /* 0x02882007080075a7 */ /* 0x0002a6000804017f */
[----:B--2---:R-:W-:Y:S05]  /*d490*/  @!P2 NANOSLEEP.SYNCS 0x989680 ;  /* 0x009896800000a95d */ /* 0x004fea0003900000 */
[----:B------:R-:W2:Y:S02]  /*d4a0*/  @!P2 SYNCS.PHASECHK.TRANS64 P2, [R8+URZ+0x28820], R7 ;  /* 0x028820070800a5a7 */ /* 0x000ea4000804007f */
[----:B--2---:R-:W-:Y:S05]  /*d4b0*/  @!P2 BRA `(.L_x_1955) ;  /* 0xfffffffc00eca947 */ /* 0x004fea000383ffff */
[----:B------:R-:W-:Y:S05]  /*d4c0*/  BRA `(.L_x_2005) ;  /* 0xffffffe000087947 */ /* 0x000fea000383ffff */
.L_x_1961:
[----:B-1----:R1:W2:Y:S02]  /*d4d0*/  SYNCS.PHASECHK.TRANS64.TRYWAIT P3, [R3+URZ+0x28840], R2 ;  /* 0x02884002030075a7 */ /* 0x0022a4000806017f */
[----:B--2---:R-:W-:Y:S05]  /*d4e0*/  @!P3 NANOSLEEP.SYNCS 0x989680 ;  /* 0x009896800000b95d */ /* 0x004fea0003900000 */
[----:B------:R-:W2:Y:S02]  /*d4f0*/  @!P3 SYNCS.PHASECHK.TRANS64 P3, [R3+URZ+0x28840], R2 ;  /* 0x028840020300b5a7 */ /* 0x000ea4000806007f */
[----:B--2---:R-:W-:Y:S05]  /*d500*/  @!P3 BRA `(.L_x_1961) ;  /* 0xfffffffc00f0b947 */ /* 0x004fea000383ffff */
[----:B------:R-:W-:Y:S05]  /*d510*/  BRA `(.L_x_2006) ;  /* 0xffffffe000b07947 */ /* 0x000fea000383ffff */
.L_x_1963:
[----:B-1----:R1:W2:Y:S02]  /*d520*/  SYNCS.PHASECHK.TRANS64.TRYWAIT P3, [R2+URZ+0x60], R3 ;  /* 0x00006003020075a7 */ /* 0x0022a4000806017f */
[----:B--2---:R-:W-:Y:S05]  /*d530*/  @!P3 NANOSLEEP.SYNCS 0x989680 ;  /* 0x009896800000b95d */ /* 0x004fea0003900000 */
[----:B------:R-:W2:Y:S02]  /*d540*/  @!P3 SYNCS.PHASECHK.TRANS64 P3, [R2+URZ+0x60], R3 ;  /* 0x000060030200b5a7 */ /* 0x000ea4000806007f */
[----:B--2---:R-:W-:Y:S05]  /*d550*/  @!P3 BRA `(.L_x_1963) ;  /* 0xfffffffc00f0b947 */ /* 0x004fea000383ffff */
[----:B------:R-:W-:Y:S05]  /*d560*/  BRA `(.L_x_2007) ;  /* 0xffffffe4001c7947 */ /* 0x000fea000383ffff */
.L_x_1969:
[----:B-1----:R1:W2:Y:S02]  /*d570*/  SYNCS.PHASECHK.TRANS64.TRYWAIT P3, [R3+URZ+0x28840], R2 ;  /* 0x02884002030075a7 */ /* 0x0022a4000806017f */
[----:B--2---:R-:W-:Y:S05]  /*d580*/  @!P3 NANOSLEEP.SYNCS 0x989680 ;  /* 0x009896800000b95d */ /* 0x004fea0003900000 */
[----:B------:R-:W2:Y:S02]  /*d590*/  @!P3 SYNCS.PHASECHK.TRANS64 P3, [R3+URZ+0x28840], R2 ;  /* 0x028840020300b5a7 */ /* 0x000ea4000806007f */
[----:B--2---:R-:W-:Y:S05]  /*d5a0*/  @!P3 BRA `(.L_x_1969) ;  /* 0xfffffffc00f0b947 */ /* 0x004fea000383ffff */
[----:B------:R-:W-:Y:S05]  /*d5b0*/  BRA `(.L_x_2008) ;  /* 0xffffffe8002c7947 */ /* 0x000fea000383ffff */
.L_x_1971:
[----:B-1----:R1:W2:Y:S02]  /*d5c0*/  SYNCS.PHASECHK.TRANS64.TRYWAIT P3, [R2+URZ+0x60], R17 ;  /* 0x00006011020075a7 */ /* 0x0022a4000806017f */
[----:B--2---:R-:W-:Y:S05]  /*d5d0*/  @!P3 NANOSLEEP.SYNCS 0x989680 ;  /* 0x009896800000b95d */ /* 0x004fea0003900000 */
[----:B------:R-:W2:Y:S02]  /*d5e0*/  @!P3 SYNCS.PHASECHK.TRANS64 P3, [R2+URZ+0x60], R17 ;  /* 0x000060110200b5a7 */ /* 0x000ea4000806007f */
[----:B--2---:R-:W-:Y:S05]  /*d5f0*/  @!P3 BRA `(.L_x_1971) ;  /* 0xfffffffc00f0b947 */ /* 0x004fea000383ffff */
[----:B------:R-:W-:Y:S05]  /*d600*/  BRA `(.L_x_2009) ;  /* 0xffffffe800987947 */ /* 0x000fea000383ffff */
.L_x_1976:
[----:B-1----:R1:W2:Y:S02]  /*d610*/  SYNCS.PHASECHK.TRANS64.TRYWAIT P3, [R2+URZ+0x28840], R3 ;  /* 0x02884003020075a7 */ /* 0x0022a4000806017f */
[----:B--2---:R-:W-:Y:S05]  /*d620*/  @!P3 NANOSLEEP.SYNCS 0x989680 ;  /* 0x009896800000b95d */ /* 0x004fea0003900000 */
[----:B------:R-:W2:Y:S02]  /*d630*/  @!P3 SYNCS.PHASECHK.TRANS64 P3, [R2+URZ+0x28840], R3 ;  /* 0x028840030200b5a7 */ /* 0x000ea4000806007f */
[----:B--2---:R-:W-:Y:S05]  /*d640*/  @!P3 BRA `(.L_x_1976) ;  /* 0xfffffffc00f0b947 */ /* 0x004fea000383ffff */
[----:B------:R-:W-:Y:S05]  /*d650*/  BRA `(.L_x_2010) ;  /* 0xffffffec00807947 */ /* 0x000fea000383ffff */
.L_x_1978:
[----:B-1----:R1:W2:Y:S02]  /*d660*/  SYNCS.PHASECHK.TRANS64.TRYWAIT P3, [R2+URZ+0x60], R11 ;  /* 0x0000600b020075a7 */ /* 0x0022a4000806017f */
[----:B--2---:R-:W-:Y:S05]  /*d670*/  @!P3 NANOSLEEP.SYNCS 0x989680 ;  /* 0x009896800000b95d */ /* 0x004fea0003900000 */
[----:B------:R-:W2:Y:S02]  /*d680*/  @!P3 SYNCS.PHASECHK.TRANS64 P3, [R2+URZ+0x60], R11 ;  /* 0x0000600b0200b5a7 */ /* 0x000ea4000806007f */
[----:B--2---:R-:W-:Y:S05]  /*d690*/  @!P3 BRA `(.L_x_1978) ;  /* 0xfffffffc00f0b947 */ /* 0x004fea000383ffff */
[----:B------:R-:W-:Y:S05]  /*d6a0*/  BRA `(.L_x_2011) ;  /* 0xffffffec00ec7947 */ /* 0x000fea000383ffff */
.L_x_1985:
[----:B-1----:R1:W2:Y:S02]  /*d6b0*/  SYNCS.PHASECHK.TRANS64.TRYWAIT P0, [R3+URZ+0x28860], R0 ;  /* 0x02886000030075a7 */ /* 0x0022a4000800017f */
[----:B--2---:R-:W-:Y:S05]  /*d6c0*/  @!P0 NANOSLEEP.SYNCS 0x989680 ;  /* 0x009896800000895d */ /* 0x004fea0003900000 */
[----:B------:R-:W2:Y:S02]  /*d6d0*/  @!P0 SYNCS.PHASECHK.TRANS64 P0, [R3+URZ+0x28860], R0 ;  /* 0x02886000030085a7 */ /* 0x000ea4000800007f */
[----:B--2---:R-:W-:Y:S05]  /*d6e0*/  @!P0 BRA `(.L_x_1985) ;  /* 0xfffffffc00f08947 */ /* 0x004fea000383ffff */
[----:B------:R-:W-:Y:S05]  /*d6f0*/  BRA `(.L_x_2012) ;  /* 0xfffffff000c07947 */ /* 0x000fea000383ffff */
.L_x_1987:
[----:B------:R-:W-:Y:S01]  /*d700*/  BSSY B0, `(.L_x_2013) ;  /* 0x0000007000007945 */ /* 0x000fe20003800000 */
[----:B------:R-:W-:Y:S02]  /*d710*/  IMAD.MOV.U32 R12, RZ, RZ, RZ ;  /* 0x000000ffff0c7224 */ /* 0x000fe400078e00ff */
[----:B------:R-:W-:Y:S02]  /*d720*/  IMAD.MOV.U32 R11, RZ, RZ, 0x1f ;  /* 0x0000001fff0b7424 */ /* 0x000fe400078e00ff */
[----:B------:R-:W-:-:S07]  /*d730*/  IMAD.MOV.U32 R15, RZ, RZ, -0x1 ;  /* 0xffffffffff0f7424 */ /* 0x000fce00078e00ff */
[----:B------:R-:W-:Y:S05]  /*d740*/  WARPSYNC.COLLECTIVE R15, `(.L_x_2014) ;  /* 0x000000000f087348 */ /* 0x000fea0003c00000 */
[----:B------:R1:W2:Y:S02]  /*d750*/  SHFL.IDX P6, R14, R13, R12, R11 ;  /* 0x0000000c0d0e7389 */ /* 0x0002a400000c000b */
[----:B-12---:R-:W-:Y:S01]  /*d760*/  ENDCOLLECTIVE ;  /* 0x000000000000791b */ /* 0x006fe20003800000 */
.L_x_2014:
[----:B------:R-:W-:Y:S05]  /*d770*/  BSYNC B0 ;  /* 0x0000000000007941 */ /* 0x000fea0003800000 */
.L_x_2013:
[----:B------:R-:W-:Y:S05]  /*d780*/  BRA `(.L_x_2015) ;  /* 0xfffffff400347947 */ /* 0x000fea000383ffff */
.L_x_1989:
[----:B--2---:R2:W3:Y:S02]  /*d790*/  SYNCS.PHASECHK.TRANS64.TRYWAIT P0, [R7+URZ+0x28820], R0 ;  /* 0x02882000070075a7 */ /* 0x0044e4000800017f */
[----:B---3--:R-:W-:Y:S05]  /*d7a0*/  @!P0 NANOSLEEP.SYNCS 0x989680 ;  /* 0x009896800000895d */ /* 0x008fea0003900000 */
[----:B------:R-:W3:Y:S02]  /*d7b0*/  @!P0 SYNCS.PHASECHK.TRANS64 P0, [R7+URZ+0x28820], R0 ;  /* 0x02882000070085a7 */ /* 0x000ee4000800007f */
[----:B---3--:R-:W-:Y:S05]  /*d7c0*/  @!P0 BRA `(.L_x_1989) ;  /* 0xfffffffc00f08947 */ /* 0x008fea000383ffff */
[----:B------:R-:W-:Y:S05]  /*d7d0*/  BRA `(.L_x_2016) ;  /* 0xfffffff4007c7947 */ /* 0x000fea000383ffff */
.L_x_1993:
[----:B--2---:R2:W3:Y:S02]  /*d7e0*/  SYNCS.PHASECHK.TRANS64.TRYWAIT P0, [R5+URZ], R4 ;  /* 0x00000004050075a7 */ /* 0x0044e4000800017f */
[----:B---3--:R-:W-:Y:S05]  /*d7f0*/  @!P0 NANOSLEEP.SYNCS 0x989680 ;  /* 0x009896800000895d */ /* 0x008fea0003900000 */
[----:B------:R-:W3:Y:S02]  /*d800*/  @!P0 SYNCS.PHASECHK.TRANS64 P0, [R5+URZ], R4 ;  /* 0x00000004050085a7 */ /* 0x000ee4000800007f */
[----:B---3--:R-:W-:Y:S05]  /*d810*/  @!P0 BRA `(.L_x_1993) ;  /* 0xfffffffc00f08947 */ /* 0x008fea000383ffff */
[----:B------:R-:W-:Y:S05]  /*d820*/  BRA `(.L_x_2017) ;  /* 0xfffffff400d07947 */ /* 0x000fea000383ffff */
.L_x_1994:
[----:B---3--:R3:W4:Y:S02]  /*d830*/  SYNCS.PHASECHK.TRANS64.TRYWAIT P0, [R3+URZ], R0 ;  /* 0x00000000030075a7 */ /* 0x008724000800017f */
[----:B----4-:R-:W-:Y:S05]  /*d840*/  @!P0 NANOSLEEP.SYNCS 0x989680 ;  /* 0x009896800000895d */ /* 0x010fea0003900000 */
[----:B------:R-:W4:Y:S02]  /*d850*/  @!P0 SYNCS.PHASECHK.TRANS64 P0, [R3+URZ], R0 ;  /* 0x00000000030085a7 */ /* 0x000f24000800007f */
[----:B----4-:R-:W-:Y:S05]  /*d860*/  @!P0 BRA `(.L_x_1994) ;  /* 0xfffffffc00f08947 */ /* 0x010fea000383ffff */
[----:B------:R-:W-:Y:S05]  /*d870*/  BRA `(.L_x_2018) ;  /* 0xfffffff400c47947 */ /* 0x000fea000383ffff */
.L_x_1996:
[----:B--2---:R2:W3:Y:S02]  /*d880*/  SYNCS.PHASECHK.TRANS64.TRYWAIT P0, [R5+URZ], R4 ;  /* 0x00000004050075a7 */ /* 0x0044e4000800017f */
[----:B---3--:R-:W-:Y:S05]  /*d890*/  @!P0 NANOSLEEP.SYNCS 0x989680 ;  /* 0x009896800000895d */ /* 0x008fea0003900000 */
[----:B------:R-:W3:Y:S02]  /*d8a0*/  @!P0 SYNCS.PHASECHK.TRANS64 P0, [R5+URZ], R4 ;  /* 0x00000004050085a7 */ /* 0x000ee4000800007f */
[----:B---3--:R-:W-:Y:S05]  /*d8b0*/  @!P0 BRA `(.L_x_1996) ;  /* 0xfffffffc00f08947 */ /* 0x008fea000383ffff */
[----:B------:R-:W-:Y:S05]  /*d8c0*/  BRA `(.L_x_2019) ;  /* 0xfffffff400c87947 */ /* 0x000fea000383ffff */
.L_x_2020:
        /* <DEDUP_REMOVED lines=11> */
.L_x_2733:


//--------------------- .text._ZN7cutlass13device_kernelIN5flash11enable_sm90INS1_16FlashAttnFwdSm90INS1_25CollectiveMainloopFwdSm90ILi2EN4cute5tupleIJNS5_1CILi1EEES8_S8_EEENS6_IJNS7_ILi128EEESA_SA_EEELi128ENS_10bfloat16_tEfNS_4arch4Sm90ELb1ELb0ELb0ELb1ELb0ELb0ELb0ELb1ELb1ELb0ELb0ELb0EEENS1_21CollectiveEpilogueFwdISB_S9_SC_SE_Li256ELb1ELb0ELb0ELb0EEENS1_36VarlenDynamicPersistentTileSchedulerILi128ELi128ELi256ELi32ELb0ELb0ELb1ELb1ELb1ELb1EEEEEEEEEvNT_6ParamsE --------------------------
	.section	.text._ZN7cutlass13device_kernelIN5flash11enable_sm90INS1_16FlashAttnFwdSm90INS1_25CollectiveMainloopFwdSm90ILi2EN4cute5tupleIJNS5_1CILi1EEES8_S8_EEENS6_IJNS7_ILi128EEESA_SA_EEELi128ENS_10bfloat16_tEfNS_4arch4Sm90ELb1ELb0ELb0ELb1ELb0ELb0ELb0ELb1ELb1ELb0ELb0ELb0EEENS1_21CollectiveEpilogueFwdISB_S9_SC_SE_Li256ELb1ELb0ELb0ELb0EEENS1_36VarlenDynamicPersistentTileSchedulerILi128ELi128ELi256ELi32ELb0ELb0ELb1ELb1ELb1ELb1EEEEEEEEEvNT_6ParamsE,"ax",@progbits
	.align	128
.text._ZN7cutlass13device_kernelIN5flash11enable_sm90INS1_16FlashAttnFwdSm90INS1_25CollectiveMainloopFwdSm90ILi2EN4cute5tupleIJNS5_1CILi1EEES8_S8_EEENS6_IJNS7_ILi128EEESA_SA_EEELi128ENS_10bfloat16_tEfNS_4arch4Sm90ELb1ELb0ELb0ELb1ELb0ELb0ELb0ELb1ELb1ELb0ELb0ELb0EEENS1_21CollectiveEpilogueFwdISB_S9_SC_SE_Li256ELb1ELb0ELb0ELb0EEENS1_36VarlenDynamicPersistentTileSchedulerILi128ELi128ELi256ELi32ELb0ELb0ELb1ELb1ELb1ELb1EEEEEEEEEvNT_6ParamsE:
        .type           _ZN7cutlass13device_kernelIN5flash11enable_sm90INS1_16FlashAttnFwdSm90INS1_25CollectiveMainloopFwdSm90ILi2EN4cute5tupleIJNS5_1CILi1EEES8_S8_EEENS6_IJNS7_ILi128EEESA_SA_EEELi128ENS_10bfloat16_tEfNS_4arch4Sm90ELb1ELb0ELb0ELb1ELb0ELb0ELb0ELb1ELb1ELb0ELb0ELb0EEENS1_21CollectiveEpilogueFwdISB_S9_SC_SE_Li256ELb1ELb0ELb0ELb0EEENS1_36VarlenDynamicPersistentTileSchedulerILi128ELi128ELi256ELi32ELb0ELb0ELb1ELb1ELb1ELb1EEEEEEEEEvNT_6ParamsE,@function
        .size           _ZN7cutlass13device_kernelIN5flash11enable_sm90INS1_16FlashAttnFwdSm90INS1_25CollectiveMainloopFwdSm90ILi2EN4cute5tupleIJNS5_1CILi1EEES8_S8_EEENS6_IJNS7_ILi128EEESA_SA_EEELi128ENS_10bfloat16_tEfNS_4arch4Sm90ELb1ELb0ELb0ELb1ELb0ELb0ELb0ELb1ELb1ELb0ELb0ELb0EEENS1_21CollectiveEpilogueFwdISB_S9_SC_SE_Li256ELb1ELb0ELb0ELb0EEENS1_36VarlenDynamicPersistentTileSchedulerILi128ELi128ELi256ELi32ELb0ELb0ELb1ELb1ELb1ELb1EEEEEEEEEvNT_6ParamsE,(.L_x_2734 - _ZN7cutlass13device_kernelIN5flash11enable_sm90INS1_16FlashAttnFwdSm90INS1_25CollectiveMainloopFwdSm90ILi2EN4cute5tupleIJNS5_1CILi1EEES8_S8_EEENS6_IJNS7_ILi128EEESA_SA_EEELi128ENS_10bfloat16_tEfNS_4arch4Sm90ELb1ELb0ELb0ELb1ELb0ELb0ELb0ELb1ELb1ELb0ELb0ELb0EEENS1_21CollectiveEpilogueFwdISB_S9_SC_SE_Li256ELb1ELb0ELb0ELb0EEENS1_36VarlenDynamicPersistentTileSchedulerILi128ELi128ELi256ELi32ELb0ELb0ELb1ELb1ELb1ELb1EEEEEEEEEvNT_6ParamsE)
        .other          _ZN7cutlass13device_kernelIN5flash11enable_sm90INS1_16FlashAttnFwdSm90INS1_25CollectiveMainloopFwdSm90ILi2EN4cute5tupleIJNS5_1CILi1EEES8_S8_EEENS6_IJNS7_ILi128EEESA_SA_EEELi128ENS_10bfloat16_tEfNS_4arch4Sm90ELb1ELb0ELb0ELb1ELb0ELb0ELb0ELb1ELb1ELb0ELb0ELb0EEENS1_21CollectiveEpilogueFwdISB_S9_SC_SE_Li256ELb1ELb0ELb0ELb0EEENS1_36VarlenDynamicPersistentTileSchedulerILi128ELi128ELi256ELi32ELb0ELb0ELb1ELb1ELb1ELb1EEEEEEEEEvNT_6ParamsE,@"STO_CUDA_ENTRY STV_DEFAULT"
_ZN7cutlass13device_kernelIN5flash11enable_sm90INS1_16FlashAttnFwdSm90INS1_25CollectiveMainloopFwdSm90ILi2EN4cute5tupleIJNS5_1CILi1EEES8_S8_EEENS6_IJNS7_ILi128EEESA_SA_EEELi128ENS_10bfloat16_tEfNS_4arch4Sm90ELb1ELb0ELb0ELb1ELb0ELb0ELb0ELb1ELb1ELb0ELb0ELb0EEENS1_21CollectiveEpilogueFwdISB_S9_SC_SE_Li256ELb1ELb0ELb0ELb0EEENS1_36VarlenDynamicPersistentTileSchedulerILi128ELi128ELi256ELi32ELb0ELb0ELb1ELb1ELb1ELb1EEEEEEEEEvNT_6ParamsE:
        /* <DEDUP_REMOVED lines=21> */
.L_x_2022:
[----:B------:R-:W-:Y:S05]  /*0150*/  BSYNC B0 ;  /* 0x0000000000007941 */ /* 0x000fea0003800000 */
.L_x_2021:
        /* <DEDUP_REMOVED lines=41> */
.L_x_2023:
        /* <DEDUP_REMOVED lines=22> */
.L_x_2024:
        /* <DEDUP_REMOVED lines=18> */
.L_x_2025:
        /* <DEDUP_REMOVED lines=22> */
.L_x_2026:
        /* <DEDUP_REMOVED lines=22> */
.L_x_2027:
[----:B------:R-:W-:Y:S01]  /*0930*/  PLOP3.LUT P0, PT, PT, PT, UP0, 0x80, 0x0 ;  /* 0x000000000000781c */ /* 0x000fe20003f0f008 */
[----:B------:R-:W-:Y:S01]  /*0940*/  UMOV UR36, 0x1 ;  /* 0x0000000100247882 */ /* 0x000fe20000000000 */
[----:B------:R-:W-:Y:S01]  /*0950*/  NOP ;  /* 0x0000000000007918 */ /* 0x000fe20000000000 */
[----:B------:R-:W-:Y:S01]  /*0960*/  USEL UR36, UR36, 0x2, !UP0 ;  /* 0x0000000224247887 */ /* 0x000fe2000c000000 */
[----:B------:R-:W-:Y:S01]  /*0970*/  ULDC.64 UR48, c[0x0][0x208] ;  /* 0x0000820000307ab9 */ /* 0x000fe20000000a00 */
[----:B012-4-:R-:W-:Y:S08]  /*0980*/  BAR.SYNC.DEFER_BLOCKING 0x0 ;  /* 0x0000000000007b1d */ /* 0x017ff00000010000 */
[----:B------:R-:W-:Y:S05]  /*0990*/  @!P0 BRA `(.L_x_2028) ;  /* 0x000000a400f88947 */ /* 0x000fea0003800000 */
.L_x_2029:
        /* <DEDUP_REMOVED lines=28> */
[C---:B------:R-:W-:Y:S02]  /*0b60*/  LOP3.LUT R23, R5.reuse, 0xffffff80, RZ, 0xc0, !PT ;  /* 0xffffff8005177812 */ /* 0x040fe400078ec0ff */
        /* <DEDUP_REMOVED lines=14> */
[----:B------:R-:W-:Y:S02]  /*0c50*/  LOP3.LUT R18, R6, 0x7ffffffc, RZ, 0xc0, !PT ;  /* 0x7ffffffc06127812 */ /* 0x000fe400078ec0ff */
[----:B------:R-:W-:Y:S02]  /*0c60*/  LOP3.LUT R8, R0, 0xfffffff8, RZ, 0xc0, !PT ;  /* 0xfffffff800087812 */ /* 0x000fe400078ec0ff */
[-C--:B------:R-:W-:Y:S01]  /*0c70*/  LEA.HI R0, R3, R186.reuse, RZ, 0x4 ;  /* 0x000000ba03007211 */ /* 0x080fe200078f20ff */
[----:B------:R-:W-:Y:S01]  /*0c80*/  IMAD.IADD R18, R23, 0x1, -R18 ;  /* 0x0000000117127824 */ /* 0x000fe200078e0a12 */
[----:B------:R-:W-:Y:S01]  /*0c90*/  LEA.HI R3, R3, R186, RZ, 0x3 ;  /* 0x000000ba03037211 */ /* 0x000fe200078f18ff */
[----:B------:R-:W-:Y:S01]  /*0ca0*/  IMAD.IADD R11, R7, 0x1, -R8 ;  /* 0x00000001070b7824 */ /* 0x000fe200078e0a08 */
[----:B------:R-:W-:-:S02]  /*0cb0*/  SHF.R.S32.HI R9, RZ, 0x4, R0 ;  /* 0x00000004ff097819 */ /* 0x000fc40000011400 */
[----:B------:R-:W-:Y:S01]  /*0cc0*/  LOP3.LUT R7, R0, 0x3fffff0, RZ, 0xc0, !PT ;  /* 0x03fffff000077812 */ /* 0x000fe200078ec0ff */
[----:B------:R-:W-:Y:S01]  /*0cd0*/  IMAD R4, R4, 0x10, R11 ;  /* 0x0000001004047824 */ /* 0x000fe200078e020b */
[----:B------:R-:W-:Y:S02]  /*0ce0*/  LEA.HI R0, R0, R9, RZ, 0x1 ;  /* 0x0000000900007211 */ /* 0x000fe400078f08ff */
[----:B------:R-:W-:Y:S01]  /*0cf0*/  LOP3.LUT R5, R3, 0x1ffffff8, RZ, 0xc0, !PT ;  /* 0x1ffffff803057812 */ /* 0x000fe200078ec0ff */
[----:B------:R-:W-:Y:S01]  /*0d00*/  IMAD.IADD R7, R186, 0x1, -R7 ;  /* 0x00000001ba077824 */ /* 0x000fe200078e0a07 */
[----:B------:R-:W-:Y:S01]  /*0d10*/  LOP3.LUT R0, R0, 0x1ffffffe, RZ, 0xc0, !PT ;  /* 0x1ffffffe00007812 */ /* 0x000fe200078ec0ff */
[----:B------:R-:W-:Y:S01]  /*0d20*/  IMAD R19, R19, 0x40, R4 ;  /* 0x0000004013137824 */ /* 0x000fe200078e0204 */
[----:B------:R-:W-:Y:S01]  /*0d30*/  SHF.R.S32.HI R16, RZ, 0x3, R3 ;  /* 0x00000003ff107819 */ /* 0x000fe20000011403 */
[----:B------:R-:W-:Y:S02]  /*0d40*/  IMAD R7, R7, 0x40, R2 ;  /* 0x0000004007077824 */ /* 0x000fe400078e0202 */
[----:B------:R-:W-:-:S02]  /*0d50*/  IMAD.IADD R0, R9, 0x1, -R0 ;  /* 0x0000000109007824 */ /* 0x000fc400078e0a00 */
[----:B------:R-:W-:Y:S02]  /*0d60*/  IMAD.IADD R2, R186, 0x1, -R5 ;  /* 0x00000001ba027824 */ /* 0x000fe400078e0a05 */
[----:B------:R-:W-:Y:S02]  /*0d70*/  IMAD R185, R0, 0x8, R7 ;  /* 0x0000000800b97824 */ /* 0x000fe400078e0207 */
[----:B------:R-:W-:-:S07]  /*0d80*/  IMAD.SHL.U32 R2, R2, 0x8, RZ ;  /* 0x0000000802027824 */ /* 0x000fce00078e00ff */
.L_x_2083:
[----:B0--3-5:R-:W0:Y:S01]  /*0d90*/  LDC.64 R4, c[0x0][0xc60] ;  /* 0x00031800ff047b82 */ /* 0x029e220000000a00 */
[----:B------:R-:W-:Y:S01]  /*0da0*/  ULDC.64 UR6, c[0x0][0xa28] ;  /* 0x00028a0000067ab9 */ /* 0x000fe20000000a00 */
[----:B------:R-:W-:Y:S01]  /*0db0*/  ULDC.64 UR8, c[0x0][0xa18] ;  /* 0x0002860000087ab9 */ /* 0x000fe20000000a00 */
[----:B------:R-:W-:Y:S01]  /*0dc0*/  ULDC UR4, c[0x0][0x404] ;  /* 0x0001010000047ab9 */ /* 0x000fe20000000800 */
[----:B0-----:R-:W-:-:S06]  /*0dd0*/  IMAD.WIDE R4, R51, 0x4, R4 ;  /* 0x0000000433047825 */ /* 0x001fcc00078e0204 */
[----:B--2---:R-:W2:Y:S01]  /*0de0*/  LDG.E R4, desc[UR48][R4.64] ;  /* 0x0000003004047981 */ /* 0x004ea2000c1e1900 */
[----:B------:R-:W-:Y:S02]  /*0df0*/  UISETP.NE.U32.AND UP0, UPT, UR6, URZ, UPT ;  /* 0x0000003f0600728c */ /* 0x000fe4000bf05070 */
[----:B------:R-:W-:Y:S02]  /*0e00*/  UISETP.NE.U32.AND UP1, UPT, UR8, URZ, UPT ;  /* 0x0000003f0800728c */ /* 0x000fe4000bf25070 */
[----:B------:R-:W-:Y:S02]  /*0e10*/  UISETP.NE.AND.EX UP0, UPT, UR7, URZ, UPT, UP0 ;  /* 0x0000003f0700728c */ /* 0x000fe4000bf05300 */
[----:B------:R-:W-:-:S04]  /*0e20*/  UISETP.NE.AND.EX UP1, UPT, UR9, URZ, UPT, UP1 ;  /* 0x0000003f0900728c */ /* 0x000fc8000bf25310 */
[----:B------:R-:W-:Y:S02]  /*0e30*/  PLOP3.LUT P0, PT, PT, PT, UP0, 0x80, 0x0 ;  /* 0x000000000000781c */ /* 0x000fe40003f0f008 */
[----:B------:R-:W-:Y:S02]  /*0e40*/  PLOP3.LUT P2, PT, PT, PT, UP1, 0x80, 0x0 ;  /* 0x000000000000781c */ /* 0x000fe40003f4f018 */
[----:B--2---:R-:W-:-:S13]  /*0e50*/  R2UR UR37, R4 ;  /* 0x00000000042572ca */ /* 0x004fda00000e0000 */
[----:B------:R-:W-:Y:S02]  /*0e60*/  USHF.R.S32.HI UR38, URZ, 0x1f, UR37 ;  /* 0x0000001f3f267899 */ /* 0x000fe40008011425 */
[----:B------:R-:W-:-:S04]  /*0e70*/  @UP0 ULEA UR6, UP2, UR37, UR6, 0x2 ;  /* 0x0000000625060291 */ /* 0x000fc8000f84103f */
[----:B------:R-:W-:Y:S02]  /*0e80*/  @UP0 ULEA.HI.X UR7, UR37, UR7, UR38, 0x2, UP2 ;  /* 0x0000000725070291 */ /* 0x000fe400090f1426 */
[----:B------:R-:W-:Y:S01]  /*0e90*/  @UP1 ULEA UR8, UP0, UR37, UR8, 0x2 ;  /* 0x0000000825081291 */ /* 0x000fe2000f80103f */
[----:B------:R-:W-:-:S03]  /*0ea0*/  IMAD.U32 R4, RZ, RZ, UR6 ;  /* 0x00000006ff047e24 */ /* 0x000fc6000f8e00ff */
[----:B------:R-:W-:Y:S01]  /*0eb0*/  @UP1 ULEA.HI.X UR9, UR37, UR9, UR38, 0x2, UP0 ;  /* 0x0000000925091291 */ /* 0x000fe200080f1426 */
[----:B------:R-:W-:Y:S01]  /*0ec0*/  IMAD.U32 R5, RZ, RZ, UR7 ;  /* 0x00000007ff057e24 */ /* 0x000fe2000f8e00ff */
[----:B------:R-:W-:Y:S01]  /*0ed0*/  ULDC.64 UR6, c[0x0][0x3f8] ;  /* 0x0000fe0000067ab9 */ /* 0x000fe20000000a00 */
[----:B------:R-:W-:-:S03]  /*0ee0*/  IMAD.U32 R6, RZ, RZ, UR8 ;  /* 0x00000008ff067e24 */ /* 0x000fc6000f8e00ff */
[----:B------:R-:W-:Y:S01]  /*0ef0*/  IMAD.U32 R7, RZ, RZ, UR9 ;  /* 0x00000009ff077e24 */ /* 0x000fe2000f8e00ff */
[----:B------:R-:W2:Y:S01]  /*0f00*/  @P0 LDG.E R4, desc[UR48][R4.64] ;  /* 0x0000003004040981 */ /* 0x000ea2000c1e1900 */
[----:B------:R-:W-:Y:S01]  /*0f10*/  UISETP.NE.U32.AND UP0, UPT, UR6, URZ, UPT ;  /* 0x0000003f0600728c */ /* 0x000fe2000bf05070 */
[----:B------:R-:W-:Y:S02]  /*0f20*/  ULDC.64 UR8, c[0x0][0xa20] ;  /* 0x0002880000087ab9 */ /* 0x000fe40000000a00 */
[----:B------:R-:W3:Y:S01]  /*0f30*/  @P2 LDG.E R6, desc[UR48][R6.64] ;  /* 0x0000003006062981 */ /* 0x000ee2000c1e1900 */
[----:B------:R-:W-:Y:S01]  /*0f40*/  UISETP.NE.AND.EX UP0, UPT, UR7, URZ, UPT, UP0 ;  /* 0x0000003f0700728c */ /* 0x000fe2000bf05300 */
[----:B------:R-:W-:Y:S01]  /*0f50*/  ISETP.NE.U32.AND P1, PT, RZ, UR8, PT ;  /* 0x00000008ff007c0c */ /* 0x000fe2000bf25070 */
[----:B------:R-:W-:Y:S01]  /*0f60*/  ULDC UR6, c[0x0][0x2e0] ;  /* 0x0000b80000067ab9 */ /* 0x000fe20000000800 */
[----:B------:R-:W-:Y:S01]  /*0f70*/  UMOV UR47, URZ ;  /* 0x0000003f002f7c82 */ /* 0x000fe20008000000 */
[----:B------:R-:W-:Y:S01]  /*0f80*/  USEL UR4, UR4, 0x1, UP0 ;  /* 0x0000000104047887 */ /* 0x000fe20008000000 */
[----:B------:R-:W-:Y:S01]  /*0f90*/  ISETP.NE.AND.EX P1, PT, RZ, UR9, PT, P1 ;  /* 0x00000009ff007c0c */ /* 0x000fe2000bf25310 */
[----:B------:R-:W-:Y:S01]  /*0fa0*/  ULDC UR51, c[0x0][0x288] ;  /* 0x0000a20000337ab9 */ /* 0x000fe20000000800 */
[----:B------:R-:W-:Y:S01]  /*0fb0*/  UMOV UR39, UR5 ;  /* 0x0000000500277c82 */ /* 0x000fe20008000000 */
[----:B------:R-:W-:Y:S01]  /*0fc0*/  UIMAD UR6, UR4, UR6, URZ ;  /* 0x00000006040672a4 */ /* 0x000fe2000f8e023f */
[----:B--2---:R-:W-:-:S02]  /*0fd0*/  @P0 R2UR UR47, R4 ;  /* 0x00000000042f02ca */ /* 0x004fc400000e0000 */
[----:B---3--:R-:W-:Y:S01]  /*0fe0*/  @P2 R2UR UR51, R6 ;  /* 0x00000000063322ca */ /* 0x008fe200000e0000 */
[----:B-1--4-:R-:W-:-:S14]  /*0ff0*/  @P2 BRA `(.L_x_2030) ;  /* 0x0000000000342947 */ /* 0x012fdc0003800000 */
        /* <DEDUP_REMOVED lines=9> */
[----:B------:R-:W3:Y:S01]  /*1090*/  LDG.E R0, desc[UR48][R4.64+0x4] ;  /* 0x0000043004007981 */ /* 0x000ee2000c1e1900 */
[----:B--2---:R-:W-:Y:S02]  /*10a0*/  R2UR UR51, R3 ;  /* 0x00000000033372ca */ /* 0x004fe400000e0000 */
[----:B---3--:R-:W-:-:S13]  /*10b0*/  R2UR UR4, R0 ;  /* 0x00000000000472ca */ /* 0x008fda00000e0000 */
[----:B------:R-:W-:-:S12]  /*10c0*/  UIADD3 UR51, -UR51, UR4, URZ ;  /* 0x0000000433337290 */ /* 0x000fd8000fffe13f */
.L_x_2030:
[----:B------:R-:W-:Y:S01]  /*10d0*/  UMOV UR40, UR52 ;  /* 0x0000003400287c82 */ /* 0x000fe20008000000 */
[----:B------:R-:W-:Y:S05]  /*10e0*/  @!P1 BRA `(.L_x_2031) ;  /* 0x00000000001c9947 */ /* 0x000fea0003800000 */
[----:B------:R-:W-:-:S04]  /*10f0*/  ULEA UR4, UP0, UR37, UR8, 0x2 ;  /* 0x0000000825047291 */ /* 0x000fc8000f80103f */
[----:B------:R-:W-:Y:S02]  /*1100*/  ULEA.HI.X UR5, UR37, UR9, UR38, 0x2, UP0 ;  /* 0x0000000925057291 */ /* 0x000fe400080f1426 */
[----:B------:R-:W-:-:S04]  /*1110*/  IMAD.U32 R4, RZ, RZ, UR4 ;  /* 0x00000004ff047e24 */ /* 0x000fc8000f8e00ff */
[----:B------:R-:W-:-:S05]  /*1120*/  IMAD.U32 R5, RZ, RZ, UR5 ;  /* 0x00000005ff057e24 */ /* 0x000fca000f8e00ff */
[----:B------:R-:W2:Y:S02]  /*1130*/  LDG.E R4, desc[UR48][R4.64] ;  /* 0x0000003004047981 */ /* 0x000ea4000c1e1900 */
[----:B--2---:R-:W-:Y:S01]  /*1140*/  R2UR UR6, R4 ;  /* 0x00000000040672ca */ /* 0x004fe200000e0000 */
[----:B------:R-:W-:-:S14]  /*1150*/  BRA `(.L_x_2032) ;  /* 0x0000000000347947 */ /* 0x000fdc0003800000 */
.L_x_2031:
        /* <DEDUP_REMOVED lines=13> */
.L_x_2032:
[----:B------:R-:W-:Y:S01]  /*1230*/  UIADD3 UR47, -UR47, UR6, URZ ;  /* 0x000000062f2f7290 */ /* 0x000fe2000fffe13f */
[----:B------:R-:W-:Y:S01]  /*1240*/  PLOP3.LUT P0, PT, PT, PT, PT, 0x80, 0x0 ;  /* 0x000000000000781c */ /* 0x000fe20003f0f070 */
[----:B------:R-:W-:Y:S01]  /*1250*/  ULEA UR5, UR52, 0xff, 0x7 ;  /* 0x000000ff34057891 */ /* 0x000fe2000f8e383f */
[----:B------:R-:W-:Y:S01]  /*1260*/  IMAD.MOV.U32 R3, RZ, RZ, RZ ;  /* 0x000000ffff037224 */ /* 0x000fe200078e00ff */
[----:B------:R-:W-:Y:S01]  /*1270*/  UIADD3 UR4, UR47, 0x7f, URZ ;  /* 0x0000007f2f047890 */ /* 0x000fe2000fffe03f */
[----:B------:R-:W-:Y:S01]  /*1280*/  CS2R R12, SRZ ;  /* 0x00000000000c7805 */ /* 0x000fe2000001ff00 */
[----:B------:R-:W-:Y:S01]  /*1290*/  UIADD3 UR6, UR47, UR5, -UR51 ;  /* 0x000000052f067290 */ /* 0x000fe2000fffe833 */
[----:B------:R-:W-:Y:S01]  /*12a0*/  IMAD.MOV.U32 R151, RZ, RZ, RZ ;  /* 0x000000ffff977224 */ /* 0x000fe200078e00ff */
        /* <DEDUP_REMOVED lines=26> */
[----:B------:R-:W-:-:S02]  /*1450*/  CS2R R70, SRZ ;  /* 0x0000000000467805 */ /* 0x000fc4000001ff00 */
[----:B------:R-:W-:Y:S02]  /*1460*/  CS2R R72, SRZ ;  /* 0x0000000000487805 */ /* 0x000fe4000001ff00 */
[----:B------:R-:W-:Y:S02]  /*1470*/  PLOP3.LUT P1, PT, PT, PT, UP0, 0x80, 0x0 ;  /* 0x000000000000781c */ /* 0x000fe40003f2f008 */
        /* <DEDUP_REMOVED lines=46> */
.L_x_2034:
        /* <DEDUP_REMOVED lines=9> */
.L_x_2170:
[----:B------:R-:W-:Y:S05]  /*17f0*/  @!P0 BRA `(.L_x_2036) ;  /* 0x0000000000048947 */ /* 0x000fea0003800000 */
[----:B------:R-:W-:Y:S01]  /*1800*/  BPT.TRAP 0x1 ;  /* 0x000000040000795c */ /* 0x000fe20000300000 */
.L_x_2036:
[----:B0-----:R-:W-:Y:S02]  /*1810*/  IMAD.U32 R3, RZ, RZ, UR43 ;  /* 0x0000002bff037e24 */ /* 0x001fe4000f8e00ff */
[----:B------:R-:W-:-:S03]  /*1820*/  IMAD.U32 R0, RZ, RZ, UR44 ;  /* 0x0000002cff007e24 */ /* 0x000fc6000f8e00ff */
[----:B------:R-:W-:Y:S02]  /*1830*/  LEA R3, R3, UR41, 0x3 ;  /* 0x0000002903037c11 */ /* 0x000fe4000f8e18ff */
[----:B------:R-:W-:-:S04]  /*1840*/  SHF.L.U32 R0, R0, 0x1f, RZ ;  /* 0x0000001f00007819 */ /* 0x000fc800000006ff */
[----:B------:R0:W1:Y:S01]  /*1850*/  SYNCS.PHASECHK.TRANS64.TRYWAIT P2, [R3+URZ+0x28830], R0 ;  /* 0x02883000030075a7 */ /* 0x000062000804017f */
[----:B------:R-:W-:Y:S05]  /*1860*/  @!P0 BRA `(.L_x_2037) ;  /* 0x0000000000048947 */ /* 0x000fea0003800000 */
[----:B------:R-:W-:Y:S01]  /*1870*/  BPT.TRAP 0x1 ;  /* 0x000000040000795c */ /* 0x000fe20000300000 */
.L_x_2037:
[----:B------:R-:W2:Y:S01]  /*1880*/  S2R R4, SR_TID.X ;  /* 0x0000000000047919 */ /* 0x000ea20000002100 */
[----:B------:R-:W-:Y:S01]  /*1890*/  IMAD.MOV.U32 R151, RZ, RZ, RZ ;  /* 0x000000ffff977224 */ /* 0x000fe200078e00ff */
[----:B--2---:R-:W-:Y:S01]  /*18a0*/  LOP3.LUT P1, RZ, R4, 0x7f, RZ, 0xc0, !PT ;  /* 0x0000007f04ff7812 */ /* 0x004fe2000782c0ff */
[----:B-1----:R-:W-:-:S12]  /*18b0*/  @P2 BRA `(.L_x_2038) ;  /* 0x0000000000082947 */ /* 0x002fd80003800000 */
[----:B------:R-:W1:Y:S02]  /*18c0*/  SYNCS.PHASECHK.TRANS64.TRYWAIT P2, [R3+URZ+0x28830], R0 ;  /* 0x02883000030075a7 */ /* 0x000e64000804017f */
[----:B-1----:R-:W-:Y:S05]  /*18d0*/  @!P2 BRA `(.L_x_2039) ;  /* 0x000000e400f0a947 */ /* 0x002fea0003800000 */
.L_x_2038:
[----:B------:R-:W-:Y:S05]  /*18e0*/  WARPSYNC.ALL ;  /* 0x0000000000007948 */ /* 0x000fea0003800000 */
[----:B------:R-:W-:Y:S01]  /*18f0*/  UIADD3 UR4, UR41, 0x18400, URZ ;  /* 0x0001840029047890 */ /* 0x000fe2000fffe03f */
[----:B------:R-:W-:Y:S01]  /*1900*/  WARPGROUP.ARRIVE ;  /* 0x00000000000079c5 */ /* 0x000fe20000000000 */
[----:B------:R-:W-:Y:S01]  /*1910*/  ULOP3.LUT UR32, UR53, 0x10000, URZ, 0xfc, !UPT ;  /* 0x0001000035207892 */ /* 0x000fe2000f8efc3f */
[----:B------:R-:W-:Y:S01]  /*1920*/  IMAD.U32 R6, RZ, RZ, UR52 ;  /* 0x00000034ff067e24 */ /* 0x000fe2000f8e00ff */
[----:B------:R-:W-:Y:S01]  /*1930*/  USHF.R.U32.HI UR4, URZ, 0x4, UR4 ;  /* 0x000000043f047899 */ /* 0x000fe20008011604 */
[----:B01----:R-:W-:Y:S01]  /*1940*/  @!P1 VIADD R3, R3, 0x28840 ;  /* 0x0002884003039836 */ /* 0x003fe20000000000 */
[----:B------:R-:W-:Y:S01]  /*1950*/  UMOV UR33, 0x40000040 ;  /* 0x4000004000217882 */ /* 0x000fe20000000000 */
[----:B------:R-:W-:Y:S01]  /*1960*/  UMOV UR35, 0x40000040 ;  /* 0x4000004000237882 */ /* 0x000fe20000000000 */
[----:B------:R-:W-:Y:S01]  /*1970*/  ULOP3.LUT UR4, UR4, 0x3fff, URZ, 0xc0, !UPT ;  /* 0x00003fff04047892 */ /* 0x000fe2000f8ec03f */
[----:B------:R-:W-:Y:S01]  /*1980*/  IMAD R6, R6, 0x80, R19 ;  /* 0x0000008006067824 */ /* 0x000fe200078e0213 */
[----:B------:R-:W-:Y:S01]  /*1990*/  UMOV UR5, 0x40000040 ;  /* 0x4000004000057882 */ /* 0x000fe20000000000 */
[----:B------:R-:W-:Y:S01]  /*19a0*/  UMOV UR7, 0x40000040 ;  /* 0x4000004000077882 */ /* 0x000fe20000000000 */
[----:B------:R-:W-:Y:S01]  /*19b0*/  ULOP3.LUT UR50, UR4, 0x10000, URZ, 0xfc, !UPT ;  /* 0x0001000004327892 */ /* 0x000fe2000f8efc3f */
[----:B------:R-:W-:Y:S01]  /*19c0*/  @!P1 PRMT R3, RZ, 0x654, R3 ;  /* 0x00000654ff039816 */ /* 0x000fe20000000003 */
[----:B------:R-:W-:Y:S01]  /*19d0*/  UIADD3 UR4, UR32, 0x2, URZ ;  /* 0x0000000220047890 */ /* 0x000fe2000fffe03f */
[--C-:B------:R-:W-:Y:S01]  /*19e0*/  IMAD.MOV.U32 R150, RZ, RZ, R151.reuse ;  /* 0x000000ffff967224 */ /* 0x100fe200078e0097 */
        /* <DEDUP_REMOVED lines=70> */
[----:B------:R-:W-:Y:S01]  /*1e50*/  IMAD.MOV.U32 R88, RZ, RZ, R151 ;  /* 0x000000ffff587224 */ /* 0x000fe200078e0097 */
[----:B------:R-:W-:Y:S02]  /*1e60*/  WARPGROUP.DEPBAR.LE gsb0, 0x0 ;  /* 0x00008000000079c5 */ /* 0x000fe40000010000 */
[----:B------:R-:W-:-:S06]  /*1e70*/  WARPGROUP.ARRIVE ;  /* 0x00000000000079c5 */ /* 0x000fcc0000000000 */
[----:B------:R-:W-:Y:S01]  /*1e80*/  HGMMA.64x128x16.F32.BF16 R24, gdesc[UR4], R24, gsb0 ;  /* 0x01e00000041879f0 */ /* 0x000fe20008001818 */
[----:B------:R-:W-:Y:S02]  /*1e90*/  UMOV UR6, 0xffffff80 ;  /* 0xffffff8000067882 */ /* 0x000fe40000000000 */
[----:B------:R-:W-:Y:S02]  /*1ea0*/  UIMAD UR6, UR55, UR6, 0x80 ;  /* 0x00000080370674a4 */ /* 0x000fe4000f8e0206 */
[----:B------:R-:W-:Y:S02]  /*1eb0*/  UIADD3 UR55, UR55, -0x2, URZ ;  /* 0xfffffffe37377890 */ /* 0x000fe4000fffe03f */
[----:B------:R-:W-:-:S04]  /*1ec0*/  UIADD3 UR6, UR47, UR6, URZ ;  /* 0x000000062f067290 */ /* 0x000fc8000fffe03f */
[----:B------:R-:W-:Y:S02]  /*1ed0*/  UIADD3 UR7, -UR51, 0x1, UR6 ;  /* 0x0000000133077890 */ /* 0x000fe4000fffe106 */
[----:B------:R-:W-:Y:S01]  /*1ee0*/  IMAD.U32 R7, RZ, RZ, UR6 ;  /* 0x00000006ff077e24 */ /* 0x000fe2000f8e00ff */
[----:B------:R-:W-:-:S03]  /*1ef0*/  ULDC UR6, c[0x0][0x988] ;  /* 0x0002620000067ab9 */ /* 0x000fc60000000800 */
[----:B------:R-:W-:Y:S02]  /*1f00*/  IMAD.U32 R5, RZ, RZ, UR7 ;  /* 0x00000007ff057e24 */ /* 0x000fe4000f8e00ff */
[C---:B------:R-:W-:Y:S02]  /*1f10*/  IMAD R4, R18.reuse, -0x2, R7 ;  /* 0xfffffffe12047824 */ /* 0x040fe400078e0207 */
        /* <DEDUP_REMOVED lines=122> */
[----:B------:R-:W1:Y:S01]  /*26c0*/  SHFL.BFLY PT, R0, R7, 0x2, 0x1f ;  /* 0x0c401f0007007f89 */ /* 0x000e6200000e0000 */
[----:B------:R-:W-:Y:S02]  /*26d0*/  ISETP.GT.AND P3, PT, R5, 0x10, PT ;  /* 0x000000100500780c */ /* 0x000fe40003f64270 */
[----:B-1----:R-:W-:Y:S01]  /*26e0*/  FMNMX.FTZ R8, R7, R0, !PT ;  /* 0x0000000007087209 */ /* 0x002fe20007810000 */
[----:B------:R-:W-:Y:S01]  /*26f0*/  IMAD.U32 R0, RZ, RZ, UR6 ;  /* 0x00000006ff007e24 */ /* 0x000fe2000f8e00ff */
[----:B------:R-:W-:-:S03]  /*2700*/  UIADD3 UR6, UR47, -UR51, URZ ;  /* 0x800000332f067290 */ /* 0x000fc6000fffe03f */
[----:B------:R-:W1:Y:S01]  /*2710*/  SHFL.BFLY PT, R9, R8, 0x1, 0x1f ;  /* 0x0c201f0008097f89 */ /* 0x000e6200000e0000 */
[----:B------:R-:W-:-:S04]  /*2720*/  ULEA UR6, UR52, UR6, 0x7 ;  /* 0x0000000634067291 */ /* 0x000fc8000f8e383f */
[----:B------:R-:W-:-:S04]  /*2730*/  USHF.R.S32.HI UR7, URZ, 0x1f, UR6 ;  /* 0x0000001f3f077899 */ /* 0x000fc80008011406 */
[----:B------:R-:W-:-:S04]  /*2740*/  ULEA.HI UR7, UR7, UR6, URZ, 0x7 ;  /* 0x0000000607077291 */ /* 0x000fc8000f8f383f */
[----:B------:R-:W-:-:S04]  /*2750*/  USHF.R.S32.HI UR7, URZ, 0x7, UR7 ;  /* 0x000000073f077899 */ /* 0x000fc80008011407 */
[----:B------:R-:W-:-:S04]  /*2760*/  UISETP.LT.AND UP0, UPT, URZ, UR7, UPT ;  /* 0x000000073f00728c */ /* 0x000fc8000bf01270 */
[----:B------:R-:W-:Y:S01]  /*2770*/  USEL UR53, URZ, UR7, !UP0 ;  /* 0x000000073f357287 */ /* 0x000fe2000c000000 */
[----:B-1----:R-:W-:-:S03]  /*2780*/  FMNMX.FTZ R9, R8, R9, !PT ;  /* 0x0000000908097209 */ /* 0x002fc60007810000 */
[----:B------:R-:W-:Y:S01]  /*2790*/  UISETP.GE.AND UP0, UPT, UR55, UR53, UPT ;  /* 0x000000353700728c */ /* 0x000fe2000bf06270 */
        /* <DEDUP_REMOVED lines=24> */
[----:B------:R-:W2:Y:S01]  /*2920*/  MUFU.EX2 R181, R181 ;  /* 0x000000b500b57308 */ /* 0x000ea20000000800 */
        /* <DEDUP_REMOVED lines=30> */
[----:B-1----:R-:W-:Y:S01]  /*2b10*/  FSEL R27, R44, -INF , P3 ;  /* 0xff8000002c1b7808 */ /* 0x002fe20001800000 */
[----:B------:R-:W-:Y:S01]  /*2b20*/  MUFU.EX2 R177, R177 ;  /* 0x000000b100b17308 */ /* 0x000fe20000000800 */
[----:B------:R-:W-:Y:S01]  /*2b30*/  FMNMX.FTZ R12, R41, R10, !PT ;  /* 0x0000000a290c7209 */ /* 0x000fe20007810000 */
[----:B--2---:R-:W-:Y:S01]  /*2b40*/  FADD.FTZ R44, R181, R4 ;  /* 0x00000004b52c7221 */ /* 0x004fe20000010000 */
        /* <DEDUP_REMOVED lines=20> */
[----:B---3--:R-:W-:Y:S01]  /*2c90*/  FSEL R35, R52, -INF , P3 ;  /* 0xff80000034237808 */ /* 0x008fe20001800000 */
        /* <DEDUP_REMOVED lines=11> */
[----:B-1----:R-:W-:Y:S01]  /*2d50*/  FSEL R39, R56, -INF , P3 ;  /* 0xff80000038277808 */ /* 0x002fe20001800000 */
        /* <DEDUP_REMOVED lines=11> */
[----:B--2---:R-:W-:Y:S01]  /*2e10*/  FSEL R43, R60, -INF , P3 ;  /* 0xff8000003c2b7808 */ /* 0x004fe20001800000 */
        /* <DEDUP_REMOVED lines=16> */
[----:B-1----:R-:W-:-:S02]  /*2f20*/  FMNMX.FTZ R24, R65, R20, !PT ;  /* 0x0000001441187209 */ /* 0x002fc40007810000 */
        /* <DEDUP_REMOVED lines=10> */
[--C-:B-1----:R-:W-:Y:S01]  /*2fd0*/  IMAD.MOV.U32 R97, RZ, RZ, R151.reuse ;  /* 0x000000ffff617224 */ /* 0x102fe200078e0097 */
[----:B------:R-:W-:Y:S02]  /*2fe0*/  FMNMX.FTZ R24, R55, R24, !PT ;  /* 0x0000001837187209 */ /* 0x000fe40007810000 */
[----:B------:R-:W-:Y:S02]  /*2ff0*/  ISETP.GT.AND P2, PT, R5, 0x69, PT ;  /* 0x000000690500780c */ /* 0x000fe40003f44270 */
[----:B------:R-:W-:Y:S01]  /*3000*/  FSEL R59, R76, -INF , P3 ;  /* 0xff8000004c3b7808 */ /* 0x000fe20001800000 */
[----:B------:R-:W-:Y:S01]  /*3010*/  MUFU.EX2 R107, R107 ;  /* 0x0000006b006b7308 */ /* 0x000fe20000000800 */
[----:B------:R-:W-:Y:S01]  /*3020*/  FMNMX.FTZ R26, R73, R24, !PT ;  /* 0x00000018491a7209 */ /* 0x000fe20007810000 */
[----:B--2---:R-:W-:Y:S01]  /*3030*/  IMAD.MOV.U32 R105, RZ, RZ, R151 ;  /* 0x000000ffff697224 */ /* 0x004fe200078e0097 */
        /* <DEDUP_REMOVED lines=8> */
[----:B------:R2:W3:Y:S01]  /*30c0*/  MUFU.EX2 R34, R109 ;  /* 0x0000006d00227308 */ /* 0x0004e20000000800 */
[----:B------:R-:W-:Y:S01]  /*30d0*/  FSEL R81, R81, -INF , P2 ;  /* 0xff80000051517808 */ /* 0x000fe20001000000 */
[----:B-1----:R-:W-:Y:S01]  /*30e0*/  IMAD.MOV.U32 R101, RZ, RZ, R151 ;  /* 0x000000ffff657224 */ /* 0x002fe200078e0097 */
[----:B------:R-:W-:-:S02]  /*30f0*/  FMNMX.FTZ R26, R63, R26, !PT ;  /* 0x0000001a3f1a7209 */ /* 0x000fc40007810000 */
[----:B------:R-:W-:Y:S02]  /*3100*/  ISETP.GT.AND P2, PT, R5, 0x79, PT ;  /* 0x000000790500780c */ /* 0x000fe40003f44270 */
[----:B------:R-:W-:Y:S01]  /*3110*/  FSEL R67, R84, -INF , P3 ;  /* 0xff80000054437808 */ /* 0x000fe20001800000 */
[----:B------:R-:W-:Y:S01]  /*3120*/  MUFU.EX2 R111, R111 ;  /* 0x0000006f006f7308 */ /* 0x000fe20000000800 */
[----:B------:R-:W-:Y:S01]  /*3130*/  FMNMX.FTZ R26, R81, R26, !PT ;  /* 0x0000001a511a7209 */ /* 0x000fe20007810000 */
[----:B--2---:R-:W-:Y:S01]  /*3140*/  IMAD.MOV.U32 R109, RZ, RZ, R151 ;  /* 0x000000ffff6d7224 */ /* 0x004fe200078e0097 */
[----:B------:R-:W-:Y:S02]  /*3150*/  FSEL R85, R85, -INF , P2 ;  /* 0xff80000055557808 */ /* 0x000fe40001000000 */
[----:B------:R-:W-:Y:S02]  /*3160*/  FMNMX.FTZ R26, R67, R26, !PT ;  /* 0x0000001a431a7209 */ /* 0x000fe40007810000 */
[----:B------:R-:W-:Y:S01]  /*3170*/  F2FP.BF16.F32.PACK_AB R181, R4, R181 ;  /* 0x000000b504b5723e */ /* 0x000fe200000010ff */
[----:B------:R1:W2:Y:S01]  /*3180*/  MUFU.EX2 R36, R113 ;  /* 0x0000007100247308 */ /* 0x0002a20000000800 */
[----:B------:R-:W-:-:S02]  /*3190*/  FMNMX.FTZ R26, R85, R26, !PT ;  /* 0x0000001a551a7209 */ /* 0x000fc40007810000 */
[----:B---3--:R-:W-:-:S03]  /*31a0*/  F2FP.BF16.F32.PACK_AB R155, R34, R107 ;  /* 0x0000006b229b723e */ /* 0x008fc600000010ff */
[----:B------:R-:W3:Y:S02]  /*31b0*/  SHFL.BFLY PT, R5, R26, 0x2, 0x1f ;  /* 0x0c401f001a057f89 */ /* 0x000ee400000e0000 */
[----:B------:R-:W-:Y:S01]  /*31c0*/  MUFU.EX2 R115, R115 ;  /* 0x0000007300737308 */ /* 0x000fe20000000800 */
[----:B-1----:R-:W-:-:S07]  /*31d0*/  IMAD.MOV.U32 R113, RZ, RZ, R151 ;  /* 0x000000ffff717224 */ /* 0x002fce00078e0097 */
[----:B------:R-:W1:Y:S01]  /*31e0*/  MUFU.EX2 R38, R71 ;  /* 0x0000004700267308 */ /* 0x000e620000000800 */
[----:B--2---:R-:W-:-:S07]  /*31f0*/  F2FP.BF16.F32.PACK_AB R157, R36, R111 ;  /* 0x0000006f249d723e */ /* 0x004fce00000010ff */
[----:B------:R-:W-:Y:S01]  /*3200*/  MUFU.EX2 R117, R117 ;  /* 0x0000007500757308 */ /* 0x000fe20000000800 */
[----:B---3--:R-:W-:-:S07]  /*3210*/  FMNMX.FTZ R28, R26, R5, !PT ;  /* 0x000000051a1c7209 */ /* 0x008fce0007810000 */
[----:B------:R-:W2:Y:S01]  /*3220*/  MUFU.EX2 R40, R75 ;  /* 0x0000004b00287308 */ /* 0x000ea20000000800 */
[----:B-1----:R-:W-:Y:S01]  /*3230*/  F2FP.BF16.F32.PACK_AB R159, R38, R115 ;  /* 0x00000073269f723e */ /* 0x002fe200000010ff */
[----:B------:R-:W1:Y:S06]  /*3240*/  SHFL.BFLY PT, R5, R28, 0x1, 0x1f ;  /* 0x0c201f001c057f89 */ /* 0x000e6c00000e0000 */
[----:B------:R-:W-:Y:S08]  /*3250*/  MUFU.EX2 R119, R119 ;  /* 0x0000007700777308 */ /* 0x000ff00000000800 */
[----:B------:R-:W3:Y:S01]  /*3260*/  MUFU.EX2 R42, R79 ;  /* 0x0000004f002a7308 */ /* 0x000ee20000000800 */
[----:B--2---:R-:W-:-:S07]  /*3270*/  F2FP.BF16.F32.PACK_AB R161, R40, R117 ;  /* 0x0000007528a1723e */ /* 0x004fce00000010ff */
[----:B------:R-:W-:Y:S01]  /*3280*/  MUFU.EX2 R121, R121 ;  /* 0x0000007900797308 */ /* 0x000fe20000000800 */
[----:B-1----:R-:W-:-:S04]  /*3290*/  FMNMX.FTZ R5, R28, R5, !PT ;  /* 0x000000051c057209 */ /* 0x002fc80007810000 */
[C---:B------:R-:W-:Y:S01]  /*32a0*/  FSETP.NEU.FTZ.AND P2, PT, R5.reuse, -INF , PT ;  /* 0xff8000000500780b */ /* 0x040fe20003f5d000 */
[----:B------:R-:W-:Y:S02]  /*32b0*/  FMUL.FTZ R26, R5, R0 ;  /* 0x00000000051a7220 */ /* 0x000fe40000410000 */
[----:B------:R-:W-:Y:S01]  /*32c0*/  MUFU.EX2 R28, R83 ;  /* 0x00000053001c7308 */ /* 0x000fe20000000800 */
[----:B---3--:R-:W-:Y:S02]  /*32d0*/  F2FP.BF16.F32.PACK_AB R163, R42, R119 ;  /* 0x000000772aa3723e */ /* 0x008fe400000010ff */
        /* <DEDUP_REMOVED lines=18> */
[----:B------:R-:W2:Y:S01]  /*3400*/  MUFU.EX2 R7, R7 ;  /* 0x0000000700077308 */ /* 0x000ea20000000800 */
[----:B-1----:R-:W-:Y:S01]  /*3410*/  FADD.FTZ R25, R183, R44 ;  /* 0x0000002cb7197221 */ /* 0x002fe20000010000 */
        /* <DEDUP_REMOVED lines=14> */
[----:B------:R3:W4:Y:S01]  /*3500*/  MUFU.EX2 R182, R29 ;  /* 0x0000001d00b67308 */ /* 0x0007220000000800 */
[----:B------:R-:W-:Y:S01]  /*3510*/  FADD.FTZ R25, R179, R44 ;  /* 0x0000002cb3197221 */ /* 0x000fe20000010000 */
[----:B--2---:R-:W-:Y:S01]  /*3520*/  FADD.FTZ R44, R7, R180 ;  /* 0x000000b4072c7221 */ /* 0x004fe20000010000 */
[-CC-:B------:R-:W-:Y:S01]  /*3530*/  FFMA.FTZ R55, R55, R0.reuse, -R26.reuse ;  /* 0x0000000037377223 */ /* 0x180fe2000001081a */
[-CC-:B------:R-:W-:Y:S01]  /*3540*/  FFMA.FTZ R73, R73, R0.reuse, -R26.reuse ;  /* 0x0000000049497223 */ /* 0x180fe2000001081a */
[----:B------:R-:W-:Y:S01]  /*3550*/  FADD.FTZ R46, R10, R25 ;  /* 0x000000190a2e7221 */ /* 0x000fe20000010000 */
[-CC-:B------:R-:W-:Y:S01]  /*3560*/  FFMA.FTZ R59, R59, R0.reuse, -R26.reuse ;  /* 0x000000003b3b7223 */ /* 0x180fe2000001081a */
[-C--:B------:R-:W-:Y:S01]  /*3570*/  FFMA.FTZ R77, R77, R0.reuse, -R26 ;  /* 0x000000004d4d7223 */ /* 0x080fe2000001081a */
[----:B------:R-:W2:Y:S01]  /*3580*/  MUFU.EX2 R13, R13 ;  /* 0x0000000d000d7308 */ /* 0x000ea20000000800 */
[----:B-1----:R-:W-:Y:S01]  /*3590*/  FADD.FTZ R25, R11, R44 ;  /* 0x0000002c0b197221 */ /* 0x002fe20000010000 */
[----:B---3--:R-:W-:Y:S01]  /*35a0*/  FADD.FTZ R29, R173, R46 ;  /* 0x0000002ead1d7221 */ /* 0x008fe20000010000 */
[-CC-:B------:R-:W-:Y:S01]  /*35b0*/  FFMA.FTZ R63, R63, R0.reuse, -R26.reuse ;  /* 0x000000003f3f7223 */ /* 0x180fe2000001081a */
[----:B------:R-:W-:Y:S01]  /*35c0*/  F2FP.BF16.F32.PACK_AB R183, R6, R183 ;  /* 0x000000b706b7723e */ /* 0x000fe200000010ff */
[-CC-:B------:R-:W-:Y:S01]  /*35d0*/  FFMA.FTZ R81, R81, R0.reuse, -R26.reuse ;  /* 0x0000000051517223 */ /* 0x180fe2000001081a */
[----:B------:R-:W-:Y:S01]  /*35e0*/  FADD.FTZ R46, R12, R29 ;  /* 0x0000001d0c2e7221 */ /* 0x000fe20000010000 */
[-C--:B------:R-:W-:Y:S01]  /*35f0*/  FFMA.FTZ R67, R67, R0.reuse, -R26 ;  /* 0x0000000043437223 */ /* 0x080fe2000001081a */
[----:B------:R-:W1:Y:S01]  /*3600*/  MUFU.EX2 R176, R33 ;  /* 0x0000002100b07308 */ /* 0x000e620000000800 */
[----:B----4-:R-:W-:Y:S01]  /*3610*/  FADD.FTZ R44, R182, R25 ;  /* 0x00000019b62c7221 */ /* 0x010fe20000010000 */
[----:B------:R-:W-:Y:S01]  /*3620*/  FADD.FTZ R29, R175, R46 ;  /* 0x0000002eaf1d7221 */ /* 0x000fe20000010000 */
[----:B------:R-:W-:Y:S01]  /*3630*/  FFMA.FTZ R26, R85, R0, -R26 ;  /* 0x00000000551a7223 */ /* 0x000fe2000001081a */
[----:B------:R-:W-:-:S02]  /*3640*/  F2FP.BF16.F32.PACK_AB R180, R180, R7 ;  /* 0x00000007b4b4723e */ /* 0x000fc400000010ff */
[----:B------:R-:W-:Y:S01]  /*3650*/  FADD.FTZ R46, R14, R29 ;  /* 0x0000001d0e2e7221 */ /* 0x000fe20000010000 */
[----:B------:R-:W-:Y:S01]  /*3660*/  F2FP.BF16.F32.PACK_AB R165, R28, R121 ;  /* 0x000000791ca5723e */ /* 0x000fe200000010ff */
[----:B------:R-:W3:Y:S01]  /*3670*/  MUFU.EX2 R15, R15 ;  /* 0x0000000f000f7308 */ /* 0x000ee20000000800 */
[----:B--2---:R-:W-:Y:S01]  /*3680*/  FADD.FTZ R25, R13, R44 ;  /* 0x0000002c0d197221 */ /* 0x004fe20000010000 */
[----:B------:R-:W-:Y:S01]  /*3690*/  FADD.FTZ R29, R169, R46 ;  /* 0x0000002ea91d7221 */ /* 0x000fe20000010000 */
[----:B------:R-:W-:Y:S02]  /*36a0*/  F2FP.BF16.F32.PACK_AB R177, R8, R177 ;  /* 0x000000b108b1723e */ /* 0x000fe400000010ff */
[----:B------:R-:W-:Y:S01]  /*36b0*/  F2FP.BF16.F32.PACK_AB R179, R10, R179 ;  /* 0x000000b30ab3723e */ /* 0x000fe200000010ff */
[----:B------:R-:W-:Y:S01]  /*36c0*/  FADD.FTZ R46, R20, R29 ;  /* 0x0000001d142e7221 */ /* 0x000fe20000010000 */
[----:B------:R-:W-:Y:S01]  /*36d0*/  F2FP.BF16.F32.PACK_AB R173, R12, R173 ;  /* 0x000000ad0cad723e */ /* 0x000fe200000010ff */
[----:B------:R-:W2:Y:S01]  /*36e0*/  MUFU.EX2 R178, R37 ;  /* 0x0000002500b27308 */ /* 0x000ea20000000800 */
[----:B-1----:R-:W-:Y:S01]  /*36f0*/  FADD.FTZ R44, R176, R25 ;  /* 0x00000019b02c7221 */ /* 0x002fe20000010000 */
[----:B------:R-:W-:Y:S01]  /*3700*/  FADD.FTZ R29, R171, R46 ;  /* 0x0000002eab1d7221 */ /* 0x000fe20000010000 */
[----:B------:R-:W-:-:S02]  /*3710*/  F2FP.BF16.F32.PACK_AB R175, R14, R175 ;  /* 0x000000af0eaf723e */ /* 0x000fc400000010ff */
[----:B------:R-:W-:Y:S01]  /*3720*/  F2FP.BF16.F32.PACK_AB R169, R20, R169 ;  /* 0x000000a914a9723e */ /* 0x000fe200000010ff */
[C---:B------:R-:W-:Y:S01]  /*3730*/  FADD.FTZ R46, R24.reuse, R29 ;  /* 0x0000001d182e7221 */ /* 0x040fe20000010000 */
[----:B------:R-:W-:Y:S01]  /*3740*/  F2FP.BF16.F32.PACK_AB R171, R24, R171 ;  /* 0x000000ab18ab723e */ /* 0x000fe200000010ff */
[----:B------:R-:W1:Y:S01]  /*3750*/  MUFU.EX2 R21, R21 ;  /* 0x0000001500157308 */ /* 0x000e620000000800 */
[----:B---3--:R-:W-:Y:S01]  /*3760*/  FADD.FTZ R25, R15, R44 ;  /* 0x0000002c0f197221 */ /* 0x008fe20000010000 */
[----:B------:R-:W-:Y:S02]  /*3770*/  F2FP.BF16.F32.PACK_AB R182, R182, R11 ;  /* 0x0000000bb6b6723e */ /* 0x000fe400000010ff */
[----:B------:R-:W-:-:S04]  /*3780*/  F2FP.BF16.F32.PACK_AB R176, R176, R13 ;  /* 0x0000000db0b0723e */ /* 0x000fc800000010ff */
[----:B------:R-:W3:Y:S01]  /*3790*/  MUFU.EX2 R172, R41 ;  /* 0x0000002900ac7308 */ /* 0x000ee20000000800 */
[C---:B--2---:R-:W-:Y:S01]  /*37a0*/  FADD.FTZ R44, R178.reuse, R25 ;  /* 0x00000019b22c7221 */ /* 0x044fe20000010000 */
[----:B------:R-:W-:-:S06]  /*37b0*/  F2FP.BF16.F32.PACK_AB R178, R178, R15 ;  /* 0x0000000fb2b2723e */ /* 0x000fcc00000010ff */
[----:B------:R-:W0:Y:S01]  /*37c0*/  MUFU.EX2 R27, R27 ;  /* 0x0000001b001b7308 */ /* 0x000e220000000800 */
[----:B-1----:R-:W-:-:S07]  /*37d0*/  FADD.FTZ R25, R21, R44 ;  /* 0x0000002c15197221 */ /* 0x002fce0000010000 */
[----:B------:R-:W1:Y:S01]  /*37e0*/  MUFU.EX2 R174, R45 ;  /* 0x0000002d00ae7308 */ /* 0x000e620000000800 */
[----:B---3--:R-:W-:Y:S01]  /*37f0*/  FADD.FTZ R44, R172, R25 ;  /* 0x00000019ac2c7221 */ /* 0x008fe20000010000 */
[----:B------:R-:W-:Y:S01]  /*3800*/  FADD.FTZ R25, R153, R46 ;  /* 0x0000002e99197221 */ /* 0x000fe20000010000 */
[----:B------:R-:W-:Y:S02]  /*3810*/  F2FP.BF16.F32.PACK_AB R153, R32, R153 ;  /* 0x000000992099723e */ /* 0x000fe400000010ff */
[----:B------:R-:W-:Y:S01]  /*3820*/  F2FP.BF16.F32.PACK_AB R172, R172, R21 ;  /* 0x00000015acac723e */ /* 0x000fe200000010ff */
[----:B------:R-:W-:Y:S02]  /*3830*/  FADD.FTZ R46, R32, R25 ;  /* 0x00000019202e7221 */ /* 0x000fe40000010000 */
[----:B------:R-:W2:Y:S01]  /*3840*/  MUFU.EX2 R31, R31 ;  /* 0x0000001f001f7308 */ /* 0x000ea20000000800 */
[----:B0-----:R-:W-:Y:S01]  /*3850*/  FADD.FTZ R3, R27, R44 ;  /* 0x0000002c1b037221 */ /* 0x001fe20000010000 */
[----:B------:R-:W-:Y:S01]  /*3860*/  FADD.FTZ R25, R107, R46 ;  /* 0x0000002e6b197221 */ /* 0x000fe20000010000 */
[----:B------:R-:W-:-:S03]  /*3870*/  IMAD.MOV.U32 R107, RZ, RZ, R151 ;  /* 0x000000ffff6b7224 */ /* 0x000fc600078e0097 */
[----:B------:R-:W-:Y:S02]  /*3880*/  FADD.FTZ R46, R34, R25 ;  /* 0x00000019222e7221 */ /* 0x000fe40000010000 */
[----:B------:R-:W0:Y:S01]  /*3890*/  MUFU.EX2 R168, R49 ;  /* 0x0000003100a87308 */ /* 0x000e220000000800 */
        /* <DEDUP_REMOVED lines=11> */
[C---:B0-----:R-:W-:Y:S01]  /*3950*/  FADD.FTZ R44, R168.reuse, R3 ;  /* 0x00000003a82c7221 */ /* 0x041fe20000010000 */
[----:B------:R-:W-:Y:S01]  /*3960*/  FADD.FTZ R25, R117, R6 ;  /* 0x0000000675197221 */ /* 0x000fe20000010000 */
[----:B------:R-:W-:Y:S01]  /*3970*/  F2FP.BF16.F32.PACK_AB R168, R168, R31 ;  /* 0x0000001fa8a8723e */ /* 0x000fe200000010ff */
[----:B------:R-:W-:Y:S02]  /*3980*/  IMAD.MOV.U32 R117, RZ, RZ, R151 ;  /* 0x000000ffff757224 */ /* 0x000fe400078e0097 */
[----:B------:R-:W-:Y:S02]  /*3990*/  FADD.FTZ R6, R40, R25 ;  /* 0x0000001928067221 */ /* 0x000fe40000010000 */
[----:B------:R-:W0:Y:S01]  /*39a0*/  MUFU.EX2 R39, R39 ;  /* 0x0000002700277308 */ /* 0x000e220000000800 */
        /* <DEDUP_REMOVED lines=11> */
[----:B0-----:R-:W-:Y:S01]  /*3a60*/  FADD.FTZ R3, R39, R44 ;  /* 0x0000002c27037221 */ /* 0x001fe20000010000 */
[----:B------:R-:W-:-:S06]  /*3a70*/  FADD.FTZ R25, R123, R6 ;  /* 0x000000067b197221 */ /* 0x000fcc0000010000 */
        /* <DEDUP_REMOVED lines=34> */
[----:B--2---:R-:W-:Y:S01]  /*3ca0*/  FADD.FTZ R7, R67, R4 ;  /* 0x0000000443077221 */ /* 0x004fe20000010000 */
[C---:B0-----:R-:W-:Y:S01]  /*3cb0*/  F2FP.BF16.F32.PACK_AB R167, R30.reuse, R123 ;  /* 0x0000007b1ea7723e */ /* 0x041fe200000010ff */
[----:B------:R-:W-:Y:S01]  /*3cc0*/  FADD.FTZ R3, R30, R25 ;  /* 0x000000191e037221 */ /* 0x000fe20000010000 */
[----:B------:R-:W-:Y:S02]  /*3cd0*/  IMAD.MOV.U32 R123, RZ, RZ, R151 ;  /* 0x000000ffff7b7224 */ /* 0x000fe400078e0097 */
[C---:B-1----:R-:W-:Y:S01]  /*3ce0*/  FADD.FTZ R4, R26.reuse, R7 ;  /* 0x000000071a047221 */ /* 0x042fe20000010000 */
        /* <DEDUP_REMOVED lines=37> */
[----:B------:R-:W-:-:S05]  /*3f40*/  UMOV UR54, UR43 ;  /* 0x0000002b00367c82 */ /* 0x000fca0008000000 */
.L_x_2049:
        /* <DEDUP_REMOVED lines=9> */
.L_x_2042:
[----:B------:R-:W-:Y:S01]  /*3fe0*/  ULEA UR6, UR43, UR41, 0x3 ;  /* 0x000000292b067291 */ /* 0x000fe2000f8e183f */
[----:B------:R-:W-:-:S05]  /*3ff0*/  IMAD.U32 R0, RZ, RZ, UR44 ;  /* 0x0000002cff007e24 */ /* 0x000fca000f8e00ff */
[----:B------:R-:W-:-:S04]  /*4000*/  SHF.L.U32 R0, R0, 0x1f, RZ ;  /* 0x0000001f00007819 */ /* 0x000fc800000006ff */
[----:B------:R0:W1:Y:S01]  /*4010*/  SYNCS.PHASECHK.TRANS64.TRYWAIT P2, [UR6+0x28830], R0 ;  /* 0x02883000ff0075a7 */ /* 0x0000620008040146 */
[----:B------:R-:W-:Y:S05]  /*4020*/  @!P0 BRA `(.L_x_2043) ;  /* 0x0000000000048947 */ /* 0x000fea0003800000 */
[----:B------:R-:W-:Y:S01]  /*4030*/  BPT.TRAP 0x1 ;  /* 0x000000040000795c */ /* 0x000fe20000300000 */
.L_x_2043:
[----:B-1----:R-:W-:Y:S05]  /*4040*/  @P2 BRA `(.L_x_2041) ;  /* 0x0000000000082947 */ /* 0x002fea0003800000 */
[----:B------:R-:W1:Y:S02]  /*4050*/  SYNCS.PHASECHK.TRANS64.TRYWAIT P2, [UR6+0x28830], R0 ;  /* 0x02883000ff0075a7 */ /* 0x000e640008040146 */
[----:B-1----:R-:W-:Y:S05]  /*4060*/  @!P2 BRA `(.L_x_2044) ;  /* 0x000000c00020a947 */ /* 0x002fea0003800000 */
.L_x_2041:
[----:B01----:R-:W-:Y:S01]  /*4070*/  VIADD R0, R22, 0x8 ;  /* 0x0000000816007836 */ /* 0x003fe20000000000 */
        /* <DEDUP_REMOVED lines=44> */
.L_x_2046:
[----:B------:R-:W-:Y:S01]  /*4340*/  ULEA UR6, UR54, UR41, 0x3 ;  /* 0x0000002936067291 */ /* 0x000fe2000f8e183f */
[----:B------:R-:W-:-:S05]  /*4350*/  IMAD.U32 R0, RZ, RZ, UR56 ;  /* 0x00000038ff007e24 */ /* 0x000fca000f8e00ff */
[----:B------:R-:W-:-:S04]  /*4360*/  SHF.L.U32 R0, R0, 0x1f, RZ ;  /* 0x0000001f00007819 */ /* 0x000fc800000006ff */
[----:B------:R0:W1:Y:S01]  /*4370*/  SYNCS.PHASECHK.TRANS64.TRYWAIT P2, [UR6+0x28850], R0 ;  /* 0x02885000ff0075a7 */ /* 0x0000620008040146 */
[----:B------:R-:W-:Y:S05]  /*4380*/  @!P0 BRA `(.L_x_2047) ;  /* 0x0000000000048947 */ /* 0x000fea0003800000 */
[----:B------:R-:W-:Y:S01]  /*4390*/  BPT.TRAP 0x1 ;  /* 0x000000040000795c */ /* 0x000fe20000300000 */
.L_x_2047:
[----:B-1----:R-:W-:Y:S05]  /*43a0*/  @P2 BRA `(.L_x_2045) ;  /* 0x0000000000082947 */ /* 0x002fea0003800000 */
[----:B------:R-:W1:Y:S02]  /*43b0*/  SYNCS.PHASECHK.TRANS64.TRYWAIT P2, [UR6+0x28850], R0 ;  /* 0x02885000ff0075a7 */ /* 0x000e640008040146 */
[----:B-1----:R-:W-:Y:S05]  /*43c0*/  @!P2 BRA `(.L_x_2048) ;  /* 0x000000bc0060a947 */ /* 0x002fea0003800000 */
.L_x_2045:
[----:B------:R-:W-:Y:S01]  /*43d0*/  UIADD3 UR6, UR41, 0x400, URZ ;  /* 0x0000040029067890 */ /* 0x000fe2000fffe03f */
[----:B------:R-:W-:Y:S01]  /*43e0*/  WARPGROUP.ARRIVE ;  /* 0x00000000000079c5 */ /* 0x000fe20000000000 */
[----:B------:R-:W-:Y:S01]  /*43f0*/  UMOV UR7, 0x40000040 ;  /* 0x4000004000077882 */ /* 0x000fe20000000000 */
[----:B------:R-:W-:Y:S02]  /*4400*/  UISETP.GT.AND UP0, UPT, UR55, UR53, UPT ;  /* 0x000000353700728c */ /* 0x000fe4000bf04270 */
[----:B------:R-:W-:Y:S01]  /*4410*/  USHF.R.U32.HI UR6, URZ, 0x4, UR6 ;  /* 0x000000043f067899 */ /* 0x000fe20008011606 */
[----:B------:R-:W-:-:S03]  /*4420*/  UMOV UR56, UR44 ;  /* 0x0000002c00387c82 */ /* 0x000fc60008000000 */
        /* <DEDUP_REMOVED lines=11> */
[----:B------:R-:W-:Y:S01]  /*44e0*/  UMOV UR7, 0x40000040 ;  /* 0x4000004000077882 */ /* 0x000fe20000000000 */
[----:B------:R-:W-:Y:S02]  /*44f0*/  UIMAD UR6, UR55, UR6, 0x1 ;  /* 0x00000001370674a4 */ /* 0x000fe4000f8e0206 */
[----:B------:R-:W-:Y:S02]  /*4500*/  UIADD3 UR55, UR55, -0x1, URZ ;  /* 0xffffffff37377890 */ /* 0x000fe4000fffe03f */
[----:B------:R-:W-:-:S04]  /*4510*/  ULEA UR6, UR52, UR6, 0x7 ;  /* 0x0000000634067291 */ /* 0x000fc8000f8e383f */
[----:B------:R-:W-:-:S06]  /*4520*/  UIADD3 UR6, -UR51, UR6, UR47 ;  /* 0x0000000633067290 */ /* 0x000fcc000fffe12f */
[----:B-1----:R-:W-:Y:S01]  /*4530*/  IMAD.U32 R5, RZ, RZ, UR6 ;  /* 0x00000006ff057e24 */ /* 0x002fe2000f8e00ff */
        /* <DEDUP_REMOVED lines=8> */
[----:B0-----:R-:W-:-:S02]  /*45c0*/  FMNMX.FTZ R0, R11, R6, !PT ;  /* 0x000000060b007209 */ /* 0x001fc40007810000 */
        /* <DEDUP_REMOVED lines=102> */
[----:B------:R-:W0:Y:S01]  /*4c30*/  LDC R0, c[0x0][0x988] ;  /* 0x00026200ff007b82 */ /* 0x000e220000000800 */
[----:B------:R-:W-:Y:S02]  /*4c40*/  ISETP.GT.AND P5, PT, R10, 0x1, PT ;  /* 0x000000010a00780c */ /* 0x000fe40003fa4270 */
[----:B------:R-:W1:Y:S01]  /*4c50*/  SHFL.BFLY PT, R5, R12, 0x2, 0x1f ;  /* 0x0c401f000c057f89 */ /* 0x000e6200000e0000 */
[----:B------:R-:W-:-:S02]  /*4c60*/  FSEL R26, R26, -INF , P4 ;  /* 0xff8000001a1a7808 */ /* 0x000fc40002000000 */
[C---:B------:R-:W-:Y:S02]  /*4c70*/  ISETP.GT.AND P3, PT, R10.reuse, 0x8, PT ;  /* 0x000000080a00780c */ /* 0x040fe40003f64270 */
[C---:B------:R-:W-:Y:S02]  /*4c80*/  ISETP.GT.AND P6, PT, R10.reuse, 0x9, PT ;  /* 0x000000090a00780c */ /* 0x040fe40003fc4270 */
[C---:B------:R-:W-:Y:S02]  /*4c90*/  ISETP.GT.AND P4, PT, R10.reuse, 0x10, PT ;  /* 0x000000100a00780c */ /* 0x040fe40003f84270 */
[----:B------:R-:W-:Y:S02]  /*4ca0*/  FSEL R31, R31, -INF , P6 ;  /* 0xff8000001f1f7808 */ /* 0x000fe40003000000 */
[----:B------:R-:W-:Y:S02]  /*4cb0*/  ISETP.GT.AND P6, PT, R10, 0x19, PT ;  /* 0x000000190a00780c */ /* 0x000fe40003fc4270 */
[----:B-1----:R-:W-:-:S02]  /*4cc0*/  FMNMX.FTZ R14, R12, R5, !PT ;  /* 0x000000050c0e7209 */ /* 0x002fc40007810000 */
[----:B------:R-:W-:-:S03]  /*4cd0*/  FMNMX.FTZ R12, R26, R7, !PT ;  /* 0x000000071a0c7209 */ /* 0x000fc60007810000 */
[----:B------:R-:W1:Y:S01]  /*4ce0*/  SHFL.BFLY PT, R5, R14, 0x1, 0x1f ;  /* 0x0c201f000e057f89 */ /* 0x000e6200000e0000 */
[----:B------:R-:W-:Y:S02]  /*4cf0*/  WARPGROUP.DEPBAR.LE gsb0, 0x0 ;  /* 0x00008000000079c5 */ /* 0x000fe40000010000 */
[----:B------:R-:W-:Y:S01]  /*4d00*/  WARPGROUP.ARRIVE ;  /* 0x00000000000079c5 */ /* 0x000fe20000000000 */
[----:B------:R-:W-:Y:S02]  /*4d10*/  FSEL R169, R34, -INF , P4 ;  /* 0xff80000022a97808 */ /* 0x000fe40002000000 */
[----:B------:R-:W-:-:S03]  /*4d20*/  ISETP.GT.AND P4, PT, R10, 0x20, PT ;  /* 0x000000200a00780c */ /* 0x000fc60003f84270 */
[----:B------:R-:W-:Y:S01]  /*4d30*/  HGMMA.64x128x16.F32.BF16 R88, R152, gdesc[UR4].tnspB, R88, gsb0 ;  /* 0x41e0000498587df0 */ /* 0x000fe20008001858 */
[----:B------:R-:W-:Y:S01]  /*4d40*/  UIADD3 UR6, UR10, 0x280, URZ ;  /* 0x000002800a067890 */ /* 0x000fe2000fffe03f */
[----:B------:R-:W-:Y:S01]  /*4d50*/  UMOV UR7, 0x40000040 ;  /* 0x4000004000077882 */ /* 0x000fe20000000000 */
[----:B-1----:R-:W-:-:S04]  /*4d60*/  FMNMX.FTZ R5, R14, R5, !PT ;  /* 0x000000050e057209 */ /* 0x002fc80007810000 */
[C---:B------:R-:W-:Y:S01]  /*4d70*/  FSETP.NEU.FTZ.AND P2, PT, R5.reuse, -INF , PT ;  /* 0xff8000000500780b */ /* 0x040fe20003f5d000 */
[----:B0-----:R-:W-:-:S05]  /*4d80*/  FMUL.FTZ R8, R5, R0 ;  /* 0x0000000005087220 */ /* 0x001fca0000410000 */
        /* <DEDUP_REMOVED lines=146> */
[----:B------:R-:W0:Y:S03]  /*56b0*/  SHFL.BFLY PT, R61, R12, 0x2, 0x1f ;  /* 0x0c401f000c3d7f89 */ /* 0x000e2600000e0000 */
        /* <DEDUP_REMOVED lines=11> */
[----:B0-----:R-:W-:Y:S01]  /*5770*/  FMNMX.FTZ R20, R12, R61, !PT ;  /* 0x0000003d0c147209 */ /* 0x001fe20007810000 */
[-CC-:B------:R-:W-:Y:S01]  /*5780*/  FFMA.FTZ R12, R25, R0.reuse, -R8.reuse ;  /* 0x00000000190c7223 */ /* 0x180fe20000010808 */
[-CC-:B------:R-:W-:Y:S01]  /*5790*/  FFMA.FTZ R25, R77, R0.reuse, -R8.reuse ;  /* 0x000000004d197223 */ /* 0x180fe20000010808 */
[----:B------:R-:W-:-:S03]  /*57a0*/  FFMA.FTZ R61, R81, R0, -R8 ;  /* 0x00000000513d7223 */ /* 0x000fc60000010808 */
[----:B------:R-:W-:Y:S01]  /*57b0*/  MUFU.EX2 R37, R37 ;  /* 0x0000002500257308 */ /* 0x000fe20000000800 */
[----:B------:R-:W0:Y:S07]  /*57c0*/  SHFL.BFLY PT, R65, R20, 0x1, 0x1f ;  /* 0x0c201f0014417f89 */ /* 0x000e2e00000e0000 */
[----:B------:R-:W-:Y:S08]  /*57d0*/  MUFU.EX2 R158, R158 ;  /* 0x0000009e009e7308 */ /* 0x000ff00000000800 */
[----:B------:R-:W-:Y:S08]  /*57e0*/  MUFU.EX2 R29, R29 ;  /* 0x0000001d001d7308 */ /* 0x000ff00000000800 */
[----:B------:R-:W-:Y:S01]  /*57f0*/  MUFU.EX2 R12, R12 ;  /* 0x0000000c000c7308 */ /* 0x000fe20000000800 */
[----:B0-----:R-:W-:Y:S01]  /*5800*/  FMNMX.FTZ R9, R20, R65, !PT ;  /* 0x0000004114097209 */ /* 0x001fe20007810000 */
[----:B------:R-:W-:-:S03]  /*5810*/  FADD.FTZ R65, -R45, R6 ;  /* 0x000000062d417221 */ /* 0x000fc60000010100 */
[----:B------:R-:W-:Y:S01]  /*5820*/  FSETP.NEU.FTZ.AND P2, PT, R9, -INF , PT ;  /* 0xff8000000900780b */ /* 0x000fe20003f5d000 */
[-C--:B------:R-:W-:Y:S01]  /*5830*/  FMUL.FTZ R6, R65, R0.reuse ;  /* 0x0000000041067220 */ /* 0x080fe20000410000 */
[----:B------:R-:W-:Y:S01]  /*5840*/  FMUL.FTZ R34, R9, R0 ;  /* 0x0000000009227220 */ /* 0x000fe20000410000 */
[----:B------:R0:W-:Y:S04]  /*5850*/  MUFU.EX2 R20, R24 ;  /* 0x0000001800147308 */ /* 0x0001e80000000800 */
[----:B------:R-:W-:-:S04]  /*5860*/  FSEL R34, R34, RZ, P2 ;  /* 0x000000ff22227208 */ /* 0x000fc80001000000 */
[----:B------:R-:W1:Y:S01]  /*5870*/  MUFU.EX2 R6, R6 ;  /* 0x0000000600067308 */ /* 0x000e620000000800 */
[-CC-:B------:R-:W-:Y:S01]  /*5880*/  FFMA.FTZ R38, R55, R0.reuse, -R34.reuse ;  /* 0x0000000037267223 */ /* 0x180fe20000010822 */
[-CC-:B------:R-:W-:Y:S01]  /*5890*/  FFMA.FTZ R8, R26, R0.reuse, -R34.reuse ;  /* 0x000000001a087223 */ /* 0x180fe20000010822 */
[-CC-:B------:R-:W-:Y:S01]  /*58a0*/  FFMA.FTZ R65, R155, R0.reuse, -R34.reuse ;  /* 0x000000009b417223 */ /* 0x180fe20000010822 */
[-CC-:B0-----:R-:W-:Y:S01]  /*58b0*/  FFMA.FTZ R24, R153, R0.reuse, -R34.reuse ;  /* 0x0000000099187223 */ /* 0x181fe20000010822 */
        /* <DEDUP_REMOVED lines=27> */
[----:B------:R-:W1:Y:S01]  /*5a70*/  MUFU.EX2 R31, R31 ;  /* 0x0000001f001f7308 */ /* 0x000e620000000800 */
        /* <DEDUP_REMOVED lines=14> */
[----:B------:R-:W2:Y:S01]  /*5b60*/  MUFU.EX2 R35, R35 ;  /* 0x0000002300237308 */ /* 0x000ea20000000800 */
        /* <DEDUP_REMOVED lines=20> */
[----:B0-----:R-:W-:Y:S01]  /*5cb0*/  F2FP.BF16.F32.PACK_AB R181, R65, R8 ;  /* 0x0000000841b5723e */ /* 0x001fe200000010ff */
[----:B------:R-:W0:Y:S01]  /*5cc0*/  MUFU.EX2 R69, R69 ;  /* 0x0000004500457308 */ /* 0x000e220000000800 */
[----:B-1----:R-:W-:-:S02]  /*5cd0*/  F2FP.BF16.F32.PACK_AB R183, R31, R24 ;  /* 0x000000181fb7723e */ /* 0x002fc400000010ff */
[----:B------:R-:W-:Y:S02]  /*5ce0*/  @!P1 PRMT R48, RZ, 0x654, R48 ;  /* 0x00000654ff309816 */ /* 0x000fe40000000030 */
[----:B--2---:R-:W-:-:S03]  /*5cf0*/  F2FP.BF16.F32.PACK_AB R177, R35, R26 ;  /* 0x0000001a23b1723e */ /* 0x004fc600000010ff */
[----:B------:R-:W-:Y:S01]  /*5d00*/  MUFU.EX2 R30, R30 ;  /* 0x0000001e001e7308 */ /* 0x000fe20000000800 */
[----:B------:R-:W-:Y:S02]  /*5d10*/  WARPGROUP.DEPBAR.LE gsb0, 0x0 ;  /* 0x00008000000079c5 */ /* 0x000fe40000010000 */
[----:B------:R-:W-:-:S05]  /*5d20*/  WARPGROUP.ARRIVE ;  /* 0x00000000000079c5 */ /* 0x000fca0000000000 */
[----:B------:R-:W-:Y:S01]  /*5d30*/  MUFU.EX2 R43, R43 ;  /* 0x0000002b002b7308 */ /* 0x000fe20000000800 */
[----:B------:R-:W-:Y:S02]  /*5d40*/  F2FP.BF16.F32.PACK_AB R160, R33, R10 ;  /* 0x0000000a21a0723e */ /* 0x000fe400000010ff */
[----:B0-----:R-:W-:Y:S01]  /*5d50*/  F2FP.BF16.F32.PACK_AB R179, R69, R28 ;  /* 0x0000001c45b3723e */ /* 0x001fe200000010ff */
[----:B------:R-:W-:Y:S04]  /*5d60*/  HGMMA.64x128x16.F32.BF16 R88, R164, gdesc[UR4].tnspB, R88, gsb0 ;  /* 0x41e00004a4587df0 */ /* 0x000fe80008001858 */
[----:B------:R-:W-:Y:S08]  /*5d70*/  MUFU.EX2 R32, R32 ;  /* 0x0000002000207308 */ /* 0x000ff00000000800 */
[----:B------:R-:W0:Y:S08]  /*5d80*/  MUFU.EX2 R25, R25 ;  /* 0x0000001900197308 */ /* 0x000e300000000800 */
[----:B------:R-:W1:Y:S08]  /*5d90*/  MUFU.EX2 R47, R47 ;  /* 0x0000002f002f7308 */ /* 0x000e700000000800 */
[----:B------:R-:W2:Y:S01]  /*5da0*/  MUFU.EX2 R169, R169 ;  /* 0x000000a900a97308 */ /* 0x000ea20000000800 */
[----:B0-----:R-:W-:-:S07]  /*5db0*/  F2FP.BF16.F32.PACK_AB R162, R25, R12 ;  /* 0x0000000c19a2723e */ /* 0x001fce00000010ff */
[----:B------:R-:W0:Y:S08]  /*5dc0*/  MUFU.EX2 R61, R61 ;  /* 0x0000003d003d7308 */ /* 0x000e300000000800 */
[----:B------:R-:W3:Y:S08]  /*5dd0*/  MUFU.EX2 R36, R36 ;  /* 0x0000002400247308 */ /* 0x000ef00000000800 */
        /* <DEDUP_REMOVED lines=16> */
[----:B-1----:R-:W-:Y:S01]  /*5ee0*/  FADD.FTZ R4, R170, R55 ;  /* 0x00000037aa047221 */ /* 0x002fe20000010000 */
[-C--:B------:R-:W-:Y:S01]  /*5ef0*/  FMUL.FTZ R88, R88, R6.reuse ;  /* 0x0000000658587220 */ /* 0x080fe20000410000 */
[-C--:B------:R-:W-:Y:S01]  /*5f00*/  FMUL.FTZ R89, R89, R6.reuse ;  /* 0x0000000659597220 */ /* 0x080fe20000410000 */
[-C--:B------:R-:W-:Y:S01]  /*5f10*/  FMUL.FTZ R92, R92, R6.reuse ;  /* 0x000000065c5c7220 */ /* 0x080fe20000410000 */
[----:B------:R-:W-:Y:S01]  /*5f20*/  FADD.FTZ R55, R53, R4 ;  /* 0x0000000435377221 */ /* 0x000fe20000010000 */
[----:B------:R-:W-:Y:S01]  /*5f30*/  FFMA.FTZ R4, R7, R3, R8 ;  /* 0x0000000307047223 */ /* 0x000fe20000010008 */
[----:B------:R1:W-:Y:S01]  /*5f40*/  @!P1 SYNCS.ARRIVE.TRANS64.RED.A1T0 RZ, [R48+URZ], RZ ;  /* 0x000000ff30ff99a7 */ /* 0x0003e2000810043f */
[----:B------:R-:W1:Y:S01]  /*5f50*/  MUFU.EX2 R163, R175 ;  /* 0x000000af00a37308 */ /* 0x000e620000000800 */
[----:B--2---:R-:W-:Y:S01]  /*5f60*/  FADD.FTZ R46, R152, R55 ;  /* 0x00000037982e7221 */ /* 0x004fe20000010000 */
[----:B------:R-:W-:Y:S01]  /*5f70*/  FADD.FTZ R3, R65, R4 ;  /* 0x0000000441037221 */ /* 0x000fe20000010000 */
[-C--:B------:R-:W-:Y:S01]  /*5f80*/  FMUL.FTZ R93, R93, R6.reuse ;  /* 0x000000065d5d7220 */ /* 0x080fe20000410000 */
[-C--:B------:R-:W-:Y:S01]  /*5f90*/  FMUL.FTZ R96, R96, R6.reuse ;  /* 0x0000000660607220 */ /* 0x080fe20000410000 */
[----:B------:R-:W-:Y:S01]  /*5fa0*/  FADD.FTZ R55, R49, R46 ;  /* 0x0000002e31377221 */ /* 0x000fe20000010000 */
[----:B------:R-:W-:Y:S01]  /*5fb0*/  FADD.FTZ R4, R24, R3 ;  /* 0x0000000318047221 */ /* 0x000fe20000010000 */
[-C--:B------:R-:W-:Y:S01]  /*5fc0*/  FMUL.FTZ R97, R97, R6.reuse ;  /* 0x0000000661617220 */ /* 0x080fe20000410000 */
        /* <DEDUP_REMOVED lines=45> */
[----:B0-----:R-:W-:Y:S01]  /*62a0*/  FADD.FTZ R11, R61, R46 ;  /* 0x0000002e3d0b7221 */ /* 0x001fe20000010000 */
[----:B---3--:R-:W-:Y:S01]  /*62b0*/  FADD.FTZ R4, R36, R3 ;  /* 0x0000000324047221 */ /* 0x008fe20000010000 */
[-C--:B------:R-:W-:Y:S01]  /*62c0*/  FMUL.FTZ R137, R137, R6.reuse ;  /* 0x0000000689897220 */ /* 0x080fe20000410000 */
[-C--:B------:R-:W-:Y:S01]  /*62d0*/  FMUL.FTZ R140, R140, R6.reuse ;  /* 0x000000068c8c7220 */ /* 0x080fe20000410000 */
[----:B------:R-:W-:Y:S01]  /*62e0*/  FADD.FTZ R10, R20, R11 ;  /* 0x0000000b140a7221 */ /* 0x000fe20000010000 */
[----:B----4-:R-:W-:Y:S01]  /*62f0*/  FADD.FTZ R3, R171, R4 ;  /* 0x00000004ab037221 */ /* 0x010fe20000010000 */
[-C--:B------:R-:W-:Y:S01]  /*6300*/  FMUL.FTZ R141, R141, R6.reuse ;  /* 0x000000068d8d7220 */ /* 0x080fe20000410000 */
[-C--:B------:R-:W-:Y:S01]  /*6310*/  FMUL.FTZ R144, R144, R6.reuse ;  /* 0x0000000690907220 */ /* 0x080fe20000410000 */
[----:B-----5:R-:W-:Y:S01]  /*6320*/  FADD.FTZ R4, R45, R10 ;  /* 0x0000000a2d047221 */ /* 0x020fe20000010000 */
        /* <DEDUP_REMOVED lines=44> */
[----:B-1----:R-:W-:Y:S01]  /*65f0*/  FADD.FTZ R10, R163, R10 ;  /* 0x0000000aa30a7221 */ /* 0x002fe20000010000 */
[-C--:B------:R-:W-:Y:S01]  /*6600*/  FMUL.FTZ R150, R150, R7.reuse ;  /* 0x0000000796967220 */ /* 0x080fe20000410000 */
[----:B------:R-:W-:Y:S01]  /*6610*/  FMUL.FTZ R151, R151, R7 ;  /* 0x0000000797977220 */ /* 0x000fe20000410000 */
[----:B------:R-:W-:Y:S01]  /*6620*/  F2FP.BF16.F32.PACK_AB R170, R53, R170 ;  /* 0x000000aa35aa723e */ /* 0x000fe200000010ff */
[----:B--2---:R-:W-:Y:S01]  /*6630*/  FADD.FTZ R10, R79, R10 ;  /* 0x0000000a4f0a7221 */ /* 0x004fe20000010000 */
        /* <DEDUP_REMOVED lines=25> */
.L_x_2040:
[----:B------:R-:W-:-:S13]  /*67d0*/  ISETP.LE.AND P2, PT, RZ, UR55, PT ;  /* 0x00000037ff007c0c */ /* 0x000fda000bf43270 */
[----:B------:R-:W-:Y:S05]  /*67e0*/  @!P2 BRA `(.L_x_2050) ;  /* 0x0000001c00f8a947 */ /* 0x000fea0003800000 */
[----:B------:R-:W-:Y:S01]  /*67f0*/  IMAD.MOV.U32 R6, RZ, RZ, R9 ;  /* 0x000000ffff067224 */ /* 0x000fe200078e0009 */
[----:B------:R-:W-:Y:S01]  /*6800*/  UMOV UR51, UR44 ;  /* 0x0000002c00337c82 */ /* 0x000fe20008000000 */
[----:B------:R-:W-:Y:S01]  /*6810*/  IMAD.MOV.U32 R7, RZ, RZ, R5 ;  /* 0x000000ffff077224 */ /* 0x000fe200078e0005 */
[----:B------:R-:W-:-:S06]  /*6820*/  UMOV UR47, UR43 ;  /* 0x0000002b002f7c82 */ /* 0x000fcc0008000000 */
.L_x_2059:
        /* <DEDUP_REMOVED lines=9> */
.L_x_2052:
[----:B------:R-:W-:Y:S01]  /*68c0*/  ULEA UR6, UR43, UR41, 0x3 ;  /* 0x000000292b067291 */ /* 0x000fe2000f8e183f */
[----:B------:R-:W-:-:S05]  /*68d0*/  IMAD.U32 R0, RZ, RZ, UR44 ;  /* 0x0000002cff007e24 */ /* 0x000fca000f8e00ff */
[----:B------:R-:W-:-:S04]  /*68e0*/  SHF.L.U32 R0, R0, 0x1f, RZ ;  /* 0x0000001f00007819 */ /* 0x000fc800000006ff */
[----:B------:R0:W1:Y:S01]  /*68f0*/  SYNCS.PHASECHK.TRANS64.TRYWAIT P2, [UR6+0x28830], R0 ;  /* 0x02883000ff0075a7 */ /* 0x0000620008040146 */
[----:B------:R-:W-:Y:S05]  /*6900*/  @!P0 BRA `(.L_x_2053) ;  /* 0x0000000000048947 */ /* 0x000fea0003800000 */
[----:B------:R-:W-:Y:S01]  /*6910*/  BPT.TRAP 0x1 ;  /* 0x000000040000795c */ /* 0x000fe20000300000 */
.L_x_2053:
[----:B-1----:R-:W-:Y:S05]  /*6920*/  @P2 BRA `(.L_x_2051) ;  /* 0x0000000000082947 */ /* 0x002fea0003800000 */
[----:B------:R-:W1:Y:S02]  /*6930*/  SYNCS.PHASECHK.TRANS64.TRYWAIT P2, [UR6+0x28830], R0 ;  /* 0x02883000ff0075a7 */ /* 0x000e640008040146 */
[----:B-1----:R-:W-:Y:S05]  /*6940*/  @!P2 BRA `(.L_x_2054) ;  /* 0x000000980018a947 */ /* 0x002fea0003800000 */
.L_x_2051:
        /* <DEDUP_REMOVED lines=45> */
.L_x_2056:
[----:B------:R-:W-:Y:S01]  /*6c20*/  ULEA UR6, UR47, UR41, 0x3 ;  /* 0x000000292f067291 */ /* 0x000fe2000f8e183f */
[----:B------:R-:W-:-:S05]  /*6c30*/  IMAD.U32 R0, RZ, RZ, UR51 ;  /* 0x00000033ff007e24 */ /* 0x000fca000f8e00ff */
[----:B------:R-:W-:-:S04]  /*6c40*/  SHF.L.U32 R0, R0, 0x1f, RZ ;  /* 0x0000001f00007819 */ /* 0x000fc800000006ff */
[----:B------:R0:W1:Y:S01]  /*6c50*/  SYNCS.PHASECHK.TRANS64.TRYWAIT P2, [UR6+0x28850], R0 ;  /* 0x02885000ff0075a7 */ /* 0x0000620008040146 */
[----:B------:R-:W-:Y:S05]  /*6c60*/  @!P0 BRA `(.L_x_2057) ;  /* 0x0000000000048947 */ /* 0x000fea0003800000 */
[----:B------:R-:W-:Y:S01]  /*6c70*/  BPT.TRAP 0x1 ;  /* 0x000000040000795c */ /* 0x000fe20000300000 */
.L_x_2057:
[----:B-1----:R-:W-:Y:S05]  /*6c80*/  @P2 BRA `(.L_x_2055) ;  /* 0x0000000000082947 */ /* 0x002fea0003800000 */
[----:B------:R-:W1:Y:S02]  /*6c90*/  SYNCS.PHASECHK.TRANS64.TRYWAIT P2, [UR6+0x28850], R0 ;  /* 0x02885000ff0075a7 */ /* 0x000e640008040146 */
[----:B-1----:R-:W-:Y:S05]  /*6ca0*/  @!P2 BRA `(.L_x_2058) ;  /* 0x000000940058a947 */ /* 0x002fea0003800000 */
.L_x_2055:
[----:B------:R-:W-:Y:S01]  /*6cb0*/  UIADD3 UR6, UR41, 0x400, URZ ;  /* 0x0000040029067890 */ /* 0x000fe2000fffe03f */
[----:B------:R-:W-:Y:S01]  /*6cc0*/  WARPGROUP.ARRIVE ;  /* 0x00000000000079c5 */ /* 0x000fe20000000000 */
[----:B------:R-:W-:Y:S01]  /*6cd0*/  UMOV UR7, 0x40000040 ;  /* 0x4000004000077882 */ /* 0x000fe20000000000 */
[----:B01----:R-:W-:Y:S01]  /*6ce0*/  FMNMX.FTZ R0, R24, R7, !PT ;  /* 0x0000000718007209 */ /* 0x003fe20007810000 */
[----:B------:R-:W-:Y:S01]  /*6cf0*/  USHF.R.U32.HI UR6, URZ, 0x4, UR6 ;  /* 0x000000043f067899 */ /* 0x000fe20008011606 */
[----:B------:R-:W-:Y:S01]  /*6d00*/  ISETP.LT.AND P2, PT, RZ, UR55, PT ;  /* 0x00000037ff007c0c */ /* 0x000fe2000bf41270 */
[----:B------:R-:W-:Y:S01]  /*6d10*/  UMOV UR51, UR44 ;  /* 0x0000002c00337c82 */ /* 0x000fe20008000000 */
        /* <DEDUP_REMOVED lines=40> */
[----:B-1----:R-:W-:Y:S02]  /*6fa0*/  FMNMX.FTZ R9, R8, R5, !PT ;  /* 0x0000000508097209 */ /* 0x002fe40007810000 */
[----:B------:R-:W-:-:S03]  /*6fb0*/  FMNMX.FTZ R8, R26, R6, !PT ;  /* 0x000000061a087209 */ /* 0x000fc60007810000 */
[----:B------:R-:W1:Y:S01]  /*6fc0*/  SHFL.BFLY PT, R10, R9, 0x1, 0x1f ;  /* 0x0c201f00090a7f89 */ /* 0x000e6200000e0000 */
[----:B------:R-:W-:Y:S02]  /*6fd0*/  WARPGROUP.DEPBAR.LE gsb0, 0x0 ;  /* 0x00008000000079c5 */ /* 0x000fe40000010000 */
[----:B------:R-:W-:-:S06]  /*6fe0*/  WARPGROUP.ARRIVE ;  /* 0x00000000000079c5 */ /* 0x000fcc0000000000 */
[----:B------:R-:W-:Y:S01]  /*6ff0*/  HGMMA.64x128x16.F32.BF16 R88, R176, gdesc[UR4].tnspB, R88, gsb0 ;  /* 0x41e00004b0587df0 */ /* 0x000fe20008001858 */
[----:B------:R-:W-:Y:S01]  /*7000*/  UIADD3 UR6, UR10, 0x100, URZ ;  /* 0x000001000a067890 */ /* 0x000fe2000fffe03f */
[----:B------:R-:W-:Y:S01]  /*7010*/  UMOV UR7, 0x40000040 ;  /* 0x4000004000077882 */ /* 0x000fe20000000000 */
[----:B-1----:R-:W-:Y:S02]  /*7020*/  FMNMX.FTZ R5, R9, R10, !PT ;  /* 0x0000000a09057209 */ /* 0x002fe40007810000 */
[----:B------:R-:W-:-:S03]  /*7030*/  FMNMX.FTZ R9, R27, R8, !PT ;  /* 0x000000081b097209 */ /* 0x000fc60007810000 */
[----:B------:R-:W-:Y:S01]  /*7040*/  FADD.FTZ R7, -R5, R7 ;  /* 0x0000000705077221 */ /* 0x000fe20000010100 */
[----:B------:R-:W-:-:S03]  /*7050*/  FMNMX.FTZ R8, R30, R9, !PT ;  /* 0x000000091e087209 */ /* 0x000fc60007810000 */
[----:B0-----:R-:W-:Y:S01]  /*7060*/  FMUL.FTZ R7, R7, R0 ;  /* 0x0000000007077220 */ /* 0x001fe20000410000 */
        /* <DEDUP_REMOVED lines=32> */
[----:B------:R-:W-:-:S06]  /*7270*/  WARPGROUP.ARRIVE ;  /* 0x00000000000079c5 */ /* 0x000fcc0000000000 */
[----:B------:R-:W-:Y:S01]  /*7280*/  HGMMA.64x128x16.F32.BF16 R88, R172, gdesc[UR4].tnspB, R88, gsb0 ;  /* 0x41e00004ac587df0 */ /* 0x000fe20008001858 */
[----:B------:R-:W-:Y:S01]  /*7290*/  UIADD3 UR6, UR10, 0x180, URZ ;  /* 0x000001800a067890 */ /* 0x000fe2000fffe03f */
[----:B------:R-:W-:Y:S01]  /*72a0*/  UMOV UR7, 0x40000040 ;  /* 0x4000004000077882 */ /* 0x000fe20000000000 */
[----:B0-----:R-:W-:-:S05]  /*72b0*/  FMNMX.FTZ R14, R9, R10, !PT ;  /* 0x0000000a090e7209 */ /* 0x001fca0007810000 */
[----:B------:R-:W0:Y:S02]  /*72c0*/  SHFL.BFLY PT, R9, R14, 0x1, 0x1f ;  /* 0x0c201f000e097f89 */ /* 0x000e2400000e0000 */
[----:B0-----:R-:W-:Y:S01]  /*72d0*/  FMNMX.FTZ R9, R14, R9, !PT ;  /* 0x000000090e097209 */ /* 0x001fe20007810000 */
        /* <DEDUP_REMOVED lines=26> */
[----:B------:R-:W0:Y:S01]  /*7480*/  MUFU.EX2 R180, R180 ;  /* 0x000000b400b47308 */ /* 0x000e220000000800 */
[----:B------:R-:W-:-:S02]  /*7490*/  IMAD.U32 R27, RZ, RZ, UR43 ;  /* 0x0000002bff1b7e24 */ /* 0x000fc4000f8e00ff */
[-CC-:B------:R-:W-:Y:S01]  /*74a0*/  FFMA.FTZ R183, R30, R0.reuse, -R73.reuse ;  /* 0x000000001eb77223 */ /* 0x180fe20000010849 */
[-CC-:B------:R-:W-:Y:S01]  /*74b0*/  FFMA.FTZ R36, R31, R0.reuse, -R73.reuse ;  /* 0x000000001f247223 */ /* 0x180fe20000010849 */
[-C--:B------:R-:W-:Y:S01]  /*74c0*/  FFMA.FTZ R177, R34, R0.reuse, -R73 ;  /* 0x0000000022b17223 */ /* 0x080fe20000010849 */
[-C--:B------:R-:W-:Y:S01]  /*74d0*/  FFMA.FTZ R15, R33, R0.reuse, -R169 ;  /* 0x00000000210f7223 */ /* 0x080fe200000108a9 */
[----:B------:R-:W-:Y:S01]  /*74e0*/  @!P1 LEA R27, R27, UR41, 0x3 ;  /* 0x000000291b1b9c11 */ /* 0x000fe2000f8e18ff */
[-CC-:B------:R-:W-:Y:S01]  /*74f0*/  FFMA.FTZ R34, R35, R0.reuse, -R73.reuse ;  /* 0x0000000023227223 */ /* 0x180fe20000010849 */
[----:B------:R-:W-:Y:S01]  /*7500*/  MUFU.EX2 R6, R6 ;  /* 0x0000000600067308 */ /* 0x000fe20000000800 */
[----:B------:R-:W-:Y:S01]  /*7510*/  IADD3 R31, -R22, 0xb, RZ ;  /* 0x0000000b161f7810 */ /* 0x000fe20007ffe1ff */
[-C--:B------:R-:W-:Y:S01]  /*7520*/  FFMA.FTZ R179, R38, R0.reuse, -R73 ;  /* 0x0000000026b37223 */ /* 0x080fe20000010849 */
[----:B------:R-:W-:Y:S02]  /*7530*/  @!P1 VIADD R27, R27, 0x28840 ;  /* 0x000288401b1b9836 */ /* 0x000fe40000000000 */
[-C--:B------:R-:W-:Y:S01]  /*7540*/  FFMA.FTZ R21, R37, R0.reuse, -R169 ;  /* 0x0000000025157223 */ /* 0x080fe200000108a9 */
[-C--:B------:R-:W-:Y:S01]  /*7550*/  FFMA.FTZ R38, R39, R0.reuse, -R73 ;  /* 0x0000000027267223 */ /* 0x080fe20000010849 */
[-C--:B------:R-:W-:Y:S01]  /*7560*/  FFMA.FTZ R172, R40, R0.reuse, -R169 ;  /* 0x0000000028ac7223 */ /* 0x080fe200000108a9 */
[----:B------:R-:W-:Y:S01]  /*7570*/  FFMA.FTZ R173, R42, R0, -R73 ;  /* 0x000000002aad7223 */ /* 0x000fe20000010849 */
[----:B------:R-:W1:Y:S01]  /*7580*/  MUFU.EX2 R181, R181 ;  /* 0x000000b500b57308 */ /* 0x000e620000000800 */
[----:B------:R-:W-:Y:S01]  /*7590*/  @!P1 PRMT R27, RZ, 0x654, R27 ;  /* 0x00000654ff1b9816 */ /* 0x000fe2000000001b */
[----:B0-----:R-:W-:Y:S01]  /*75a0*/  FFMA.FTZ R4, R7, R4, R180 ;  /* 0x0000000407047223 */ /* 0x001fe200000100b4 */
[-C--:B------:R-:W-:Y:S01]  /*75b0*/  FFMA.FTZ R30, R43, R0.reuse, -R73 ;  /* 0x000000002b1e7223 */ /* 0x080fe20000010849 */
[-C--:B------:R-:W-:Y:S01]  /*75c0*/  FFMA.FTZ R174, R44, R0.reuse, -R169 ;  /* 0x000000002cae7223 */ /* 0x080fe200000108a9 */
[-C--:B------:R-:W-:Y:S01]  /*75d0*/  FFMA.FTZ R175, R46, R0.reuse, -R73 ;  /* 0x000000002eaf7223 */ /* 0x080fe20000010849 */
[-C--:B------:R-:W-:Y:S01]  /*75e0*/  FFMA.FTZ R29, R45, R0.reuse, -R169 ;  /* 0x000000002d1d7223 */ /* 0x080fe200000108a9 */
[-C--:B------:R-:W-:Y:S01]  /*75f0*/  FFMA.FTZ R26, R47, R0.reuse, -R73 ;  /* 0x000000002f1a7223 */ /* 0x080fe20000010849 */
[----:B------:R-:W0:Y:S01]  /*7600*/  MUFU.EX2 R20, R20 ;  /* 0x0000001400147308 */ /* 0x000e220000000800 */
        /* <DEDUP_REMOVED lines=26> */
[----:B0-----:R-:W-:Y:S01]  /*77b0*/  F2FP.BF16.F32.PACK_AB R181, R20, R181 ;  /* 0x000000b514b5723e */ /* 0x001fe200000010ff */
        /* <DEDUP_REMOVED lines=11> */
[----:B------:R-:W-:Y:S01]  /*7870*/  UMOV UR47, UR43 ;  /* 0x0000002b002f7c82 */ /* 0x000fe20008000000 */
[----:B------:R-:W-:Y:S03]  /*7880*/  MUFU.EX2 R176, R176 ;  /* 0x000000b000b07308 */ /* 0x000fe60000000800 */
[----:B------:R-:W-:-:S05]  /*7890*/  @!P1 LEA R35, R35, UR41, 0x3 ;  /* 0x0000002923239c11 */ /* 0x000fca000f8e18ff */
        /* <DEDUP_REMOVED lines=58> */
[----:B------:R-:W0:Y:S08]  /*7c40*/  MUFU.EX2 R57, R57 ;  /* 0x0000003900397308 */ /* 0x000e300000000800 */
[----:B------:R-:W-:Y:S08]  /*7c50*/  MUFU.EX2 R75, R75 ;  /* 0x0000004b004b7308 */ /* 0x000ff00000000800 */
[----:B------:R-:W-:Y:S08]  /*7c60*/  MUFU.EX2 R10, R10 ;  /* 0x0000000a000a7308 */ /* 0x000ff00000000800 */
[----:B------:R-:W1:Y:S01]  /*7c70*/  MUFU.EX2 R61, R61 ;  /* 0x0000003d003d7308 */ /* 0x000e620000000800 */
[----:B------:R-:W-:-:S02]  /*7c80*/  WARPGROUP.DEPBAR.LE gsb0, 0x0 ;  /* 0x00008000000079c5 */ /* 0x000fc40000010000 */
[----:B------:R-:W-:-:S05]  /*7c90*/  WARPGROUP.ARRIVE ;  /* 0x00000000000079c5 */ /* 0x000fca0000000000 */
[----:B------:R-:W2:Y:S01]  /*7ca0*/  MUFU.EX2 R161, R74 ;  /* 0x0000004a00a17308 */ /* 0x000ea20000000800 */
[----:B0-----:R-:W-:Y:S01]  /*7cb0*/  F2FP.BF16.F32.PACK_AB R160, R57, R8 ;  /* 0x0000000839a0723e */ /* 0x001fe200000010ff */
[----:B------:R-:W-:Y:S01]  /*7cc0*/  HGMMA.64x128x16.F32.BF16 R88, R164, gdesc[UR4].tnspB, R88, gsb0 ;  /* 0x41e00004a4587df0 */ /* 0x000fe20008001858 */
[----:B------:R-:W-:Y:S01]  /*7cd0*/  UIADD3 UR6, UR55, -0x1, URZ ;  /* 0xffffffff37067890 */ /* 0x000fe2000fffe03f */
[----:B-1----:R-:W-:-:S04]  /*7ce0*/  F2FP.BF16.F32.PACK_AB R162, R61, R10 ;  /* 0x0000000a3da2723e */ /* 0x002fc800000010ff */
[----:B------:R-:W0:Y:S02]  /*7cf0*/  MUFU.EX2 R163, R78 ;  /* 0x0000004e00a37308 */ /* 0x000e240000000800 */
[----:B------:R-:W-:-:S06]  /*7d00*/  UMOV UR55, UR6 ;  /* 0x0000000600377c82 */ /* 0x000fcc0008000000 */
[----:B------:R-:W1:Y:S08]  /*7d10*/  MUFU.EX2 R79, R79 ;  /* 0x0000004f004f7308 */ /* 0x000e700000000800 */
[----:B------:R-:W3:Y:S08]  /*7d20*/  MUFU.EX2 R12, R12 ;  /* 0x0000000c000c7308 */ /* 0x000ef00000000800 */
[----:B------:R-:W-:Y:S08]  /*7d30*/  MUFU.EX2 R65, R65 ;  /* 0x0000004100417308 */ /* 0x000ff00000000800 */
[----:B------:R-:W-:Y:S08]  /*7d40*/  MUFU.EX2 R83, R83 ;  /* 0x0000005300537308 */ /* 0x000ff00000000800 */
[----:B------:R-:W-:Y:S08]  /*7d50*/  MUFU.EX2 R14, R84 ;  /* 0x00000054000e7308 */ /* 0x000ff00000000800 */
[----:B------:R-:W-:Y:S01]  /*7d60*/  MUFU.EX2 R69, R69 ;  /* 0x0000004500457308 */ /* 0x000fe20000000800 */
[----:B------:R-:W-:-:S02]  /*7d70*/  WARPGROUP.DEPBAR.LE gsb0, 0x0 ;  /* 0x00008000000079c5 */ /* 0x000fc40000010000 */
[----:B------:R4:W-:Y:S06]  /*7d80*/  BAR.ARV R31, 0x100 ;  /* 0x0004001f0000751d */ /* 0x0009ec0000002000 */
[----:B------:R5:W-:Y:S01]  /*7d90*/  @!P1 SYNCS.ARRIVE.TRANS64.RED.A1T0 RZ, [R27+URZ], RZ ;  /* 0x000000ff1bff99a7 */ /* 0x000be2000810043f */
[----:B------:R-:W3:Y:S01]  /*7da0*/  MUFU.EX2 R165, R82 ;  /* 0x0000005200a57308 */ /* 0x000ee20000000800 */
[----:B----4-:R-:W-:Y:S02]  /*7db0*/  @!P1 VIADD R31, R35, 0x28860 ;  /* 0x00028860231f9836 */ /* 0x010fe40000000000 */
[-C--:B------:R-:W-:Y:S01]  /*7dc0*/  FMUL.FTZ R88, R88, R7.reuse ;  /* 0x0000000758587220 */ /* 0x080fe20000410000 */
[-C--:B------:R-:W-:Y:S01]  /*7dd0*/  FMUL.FTZ R89, R89, R7.reuse ;  /* 0x0000000759597220 */ /* 0x080fe20000410000 */
[-C--:B------:R-:W-:Y:S01]  /*7de0*/  FMUL.FTZ R92, R92, R7.reuse ;  /* 0x000000075c5c7220 */ /* 0x080fe20000410000 */
[-C--:B------:R-:W-:Y:S01]  /*7df0*/  FMUL.FTZ R93, R93, R7.reuse ;  /* 0x000000075d5d7220 */ /* 0x080fe20000410000 */
[----:B------:R-:W-:Y:S01]  /*7e00*/  @!P1 PRMT R31, RZ, 0x654, R31 ;  /* 0x00000654ff1f9816 */ /* 0x000fe2000000001f */
[----:B-----5:R-:W-:Y:S01]  /*7e10*/  FADD.FTZ R27, R11, R4 ;  /* 0x000000040b1b7221 */ /* 0x020fe20000010000 */
[----:B------:R-:W-:Y:S01]  /*7e20*/  FADD.FTZ R4, R20, R3 ;  /* 0x0000000314047221 */ /* 0x000fe20000010000 */
[----:B------:R-:W4:Y:S01]  /*7e30*/  MUFU.EX2 R167, R86 ;  /* 0x0000005600a77308 */ /* 0x000f220000000800 */
        /* <DEDUP_REMOVED lines=102> */
[----:B-1----:R-:W-:Y:S01]  /*84a0*/  FADD.FTZ R4, R79, R4 ;  /* 0x000000044f047221 */ /* 0x002fe20000010000 */
[-C--:B------:R-:W-:Y:S01]  /*84b0*/  FMUL.FTZ R130, R130, R6.reuse ;  /* 0x0000000682827220 */ /* 0x080fe20000410000 */
[-C--:B------:R-:W-:Y:S01]  /*84c0*/  FMUL.FTZ R131, R131, R6.reuse ;  /* 0x0000000683837220 */ /* 0x080fe20000410000 */
[----:B---3--:R-:W-:Y:S01]  /*84d0*/  FADD.FTZ R20, R12, R3 ;  /* 0x000000030c147221 */ /* 0x008fe20000010000 */
        /* <DEDUP_REMOVED lines=8> */
[----:B----4-:R-:W-:Y:S01]  /*8560*/  FADD.FTZ R3, R167, R4 ;  /* 0x00000004a7037221 */ /* 0x010fe20000010000 */
        /* <DEDUP_REMOVED lines=38> */
.L_x_2050:
[----:B------:R-:W-:Y:S06]  /*87d0*/  BAR.ARV 0x8, 0x120 ;  /* 0x0204800000007b1d */ /* 0x000fec0000002000 */
[----:B------:R-:W-:Y:S05]  /*87e0*/  @!P0 BRA `(.L_x_2060) ;  /* 0x0000000000048947 */ /* 0x000fea0003800000 */
[----:B------:R-:W-:Y:S01]  /*87f0*/  BPT.TRAP 0x1 ;  /* 0x000000040000795c */ /* 0x000fe20000300000 */
.L_x_2060:
[----:B------:R-:W-:Y:S01]  /*8800*/  ULEA UR5, UR43, UR41, 0x3 ;  /* 0x000000292b057291 */ /* 0x000fe2000f8e183f */
[----:B------:R-:W-:-:S05]  /*8810*/  IMAD.U32 R6, RZ, RZ, UR44 ;  /* 0x0000002cff067e24 */ /* 0x000fca000f8e00ff */
[----:B------:R-:W-:-:S04]  /*8820*/  SHF.L.U32 R6, R6, 0x1f, RZ ;  /* 0x0000001f06067819 */ /* 0x000fc800000006ff */
[----:B------:R0:W1:Y:S01]  /*8830*/  SYNCS.PHASECHK.TRANS64.TRYWAIT P2, [UR5+0x28850], R6 ;  /* 0x02885006ff0075a7 */ /* 0x0000620008040145 */
[----:B------:R-:W-:Y:S05]  /*8840*/  @!P0 BRA `(.L_x_2061) ;  /* 0x0000000000048947 */ /* 0x000fea0003800000 */
[----:B------:R-:W-:Y:S01]  /*8850*/  BPT.TRAP 0x1 ;  /* 0x000000040000795c */ /* 0x000fe20000300000 */
.L_x_2061:
[----:B-1----:R-:W-:Y:S05]  /*8860*/  @P2 BRA `(.L_x_2062) ;  /* 0x0000000000082947 */ /* 0x002fea0003800000 */
[----:B------:R-:W1:Y:S02]  /*8870*/  SYNCS.PHASECHK.TRANS64.TRYWAIT P0, [UR5+0x28850], R6 ;  /* 0x02885006ff0075a7 */ /* 0x000e640008000145 */
[----:B-1----:R-:W-:Y:S05]  /*8880*/  @!P0 BRA `(.L_x_2063) ;  /* 0x0000007800788947 */ /* 0x002fea0003800000 */
.L_x_2062:
[----:B------:R-:W-:Y:S01]  /*8890*/  UIADD3 UR41, UR41, 0x400, URZ ;  /* 0x0000040029297890 */ /* 0x000fe2000fffe03f */
[----:B------:R-:W-:Y:S01]  /*88a0*/  WARPGROUP.ARRIVE ;  /* 0x00000000000079c5 */ /* 0x000fe20000000000 */
[----:B------:R-:W-:Y:S01]  /*88b0*/  UMOV UR7, 0x40000040 ;  /* 0x4000004000077882 */ /* 0x000fe20000000000 */
[----:B-1----:R-:W1:Y:S01]  /*88c0*/  SHFL.BFLY PT, R7, R4, 0x2, 0x1f ;  /* 0x0c401f0004077f89 */ /* 0x002e6200000e0000 */
[----:B------:R-:W-:Y:S01]  /*88d0*/  USHF.R.U32.HI UR41, URZ, 0x4, UR41 ;  /* 0x000000043f297899 */ /* 0x000fe20008011629 */
[----:B------:R-:W-:Y:S01]  /*88e0*/  IMAD.MOV.U32 R13, RZ, RZ, RZ ;  /* 0x000000ffff0d7224 */ /* 0x000fe200078e00ff */
[----:B------:R-:W-:Y:S01]  /*88f0*/  UIADD3 UR45, UR45, 0x1, URZ ;  /* 0x000000012d2d7890 */ /* 0x000fe2000fffe03f */
[----:B0-----:R-:W0:Y:S01]  /*8900*/  SHFL.BFLY PT, R6, R3, 0x2, 0x1f ;  /* 0x0c401f0003067f89 */ /* 0x001e2200000e0000 */
        /* <DEDUP_REMOVED lines=12> */
[----:B------:R-:W-:Y:S01]  /*89d0*/  USEL UR43, UR43, URZ, UP0 ;  /* 0x0000003f2b2b7287 */ /* 0x000fe20008000000 */
[----:B0-----:R-:W-:Y:S01]  /*89e0*/  FADD.FTZ R8, R6, R3 ;  /* 0x0000000306087221 */ /* 0x001fe20000010000 */
[----:B------:R-:W-:Y:S01]  /*89f0*/  IMAD.MOV.U32 R3, RZ, RZ, -0x800000 ;  /* 0xff800000ff037424 */ /* 0x000fe200078e00ff */
[----:B------:R-:W0:Y:S04]  /*8a00*/  SHFL.BFLY PT, R6, R7, 0x1, 0x1f ;  /* 0x0c201f0007067f89 */ /* 0x000e2800000e0000 */
[----:B------:R-:W1:Y:S01]  /*8a10*/  SHFL.BFLY PT, R11, R8, 0x1, 0x1f ;  /* 0x0c201f00080b7f89 */ /* 0x000e6200000e0000 */
[----:B0-----:R-:W-:Y:S01]  /*8a20*/  FADD.FTZ R14, R7, R6 ;  /* 0x00000006070e7221 */ /* 0x001fe20000010000 */
[----:B-1----:R-:W-:-:S04]  /*8a30*/  FADD.FTZ R15, R8, R11 ;  /* 0x0000000b080f7221 */ /* 0x002fc80000010000 */
[----:B------:R-:W-:Y:S01]  /*8a40*/  FSETP.NE.FTZ.AND P0, PT, R14, RZ, PT ;  /* 0x000000ff0e00720b */ /* 0x000fe20003f15000 */
[----:B------:R-:W-:Y:S01]  /*8a50*/  IMAD.U32 R8, RZ, RZ, UR5 ;  /* 0x00000005ff087e24 */ /* 0x000fe2000f8e00ff */
[----:B------:R-:W-:-:S11]  /*8a60*/  FSETP.NE.FTZ.AND P2, PT, R15, RZ, PT ;  /* 0x000000ff0f00720b */ /* 0x000fd60003f55000 */
[----:B------:R-:W0:Y:S01]  /*8a70*/  @P0 MUFU.LG2 R6, R14 ;  /* 0x0000000e00060308 */ /* 0x000e220000000c00 */
[C---:B------:R-:W-:Y:S01]  /*8a80*/  @P0 FMUL.FTZ R4, R0.reuse, 0.69314718246459960938 ;  /* 0x3f31721800040820 */ /* 0x040fe20000410000 */
[----:B------:R-:W-:-:S06]  /*8a90*/  @P2 FMUL.FTZ R21, R0, 0.69314718246459960938 ;  /* 0x3f31721800152820 */ /* 0x000fcc0000410000 */
[----:B------:R-:W1:Y:S08]  /*8aa0*/  @P2 MUFU.LG2 R11, R15 ;  /* 0x0000000f000b2308 */ /* 0x000e700000000c00 */
[----:B------:R-:W2:Y:S01]  /*8ab0*/  @P0 MUFU.RCP R13, R14 ;  /* 0x0000000e000d0308 */ /* 0x000ea20000001000 */
[----:B0-----:R-:W-:Y:S01]  /*8ac0*/  @P0 FMUL.FTZ R7, R6, 0.69314718246459960938 ;  /* 0x3f31721806070820 */ /* 0x001fe20000410000 */
[----:B------:R-:W-:-:S03]  /*8ad0*/  @!P1 VIADD R6, R8, 0x28860 ;  /* 0x0002886008069836 */ /* 0x000fc60000000000 */
[----:B------:R-:W-:Y:S01]  /*8ae0*/  @P0 FFMA.FTZ R12, R4, R5, R7 ;  /* 0x00000005040c0223 */ /* 0x000fe20000010007 */
[----:B------:R-:W-:Y:S02]  /*8af0*/  PLOP3.LUT P0, PT, PT, PT, PT, 0x8, 0x0 ;  /* 0x000000000000781c */ /* 0x000fe40003f0e170 */
[----:B------:R-:W0:Y:S01]  /*8b00*/  @P2 MUFU.RCP R10, R15 ;  /* 0x0000000f000a2308 */ /* 0x000e220000001000 */
[----:B-1----:R-:W-:-:S04]  /*8b10*/  @P2 FMUL.FTZ R0, R11, 0.69314718246459960938 ;  /* 0x3f3172180b002820 */ /* 0x002fc80000410000 */
[----:B------:R-:W-:Y:S01]  /*8b20*/  @P2 FFMA.FTZ R3, R21, R9, R0 ;  /* 0x0000000915032223 */ /* 0x000fe20000010000 */
[----:B------:R-:W-:Y:S01]  /*8b30*/  @!P1 PRMT R0, RZ, 0x654, R6 ;  /* 0x00000654ff009816 */ /* 0x000fe20000000006 */
        /* <DEDUP_REMOVED lines=102> */
.L_x_2033:
        /* <DEDUP_REMOVED lines=15> */
[----:B------:R-:W-:Y:S01]  /*9290*/  F2FP.BF16.F32.PACK_AB R148, R35, R38 ;  /* 0x000000262394723e */ /* 0x000fe200000010ff */
[----:B------:R-:W-:Y:S01]  /*92a0*/  ULDC.64 UR6, c[0x0][0xbd8] ;  /* 0x0002f60000067ab9 */ /* 0x000fe20000000a00 */
[----:B------:R-:W-:Y:S01]  /*92b0*/  F2FP.BF16.F32.PACK_AB R149, R33, R36 ;  /* 0x000000242195723e */ /* 0x000fe200000010ff */
[----:B------:R-:W-:Y:S01]  /*92c0*/  UISETP.NE.AND.EX UP0, UPT, UR9, URZ, UPT, UP0 ;  /* 0x0000003f0900728c */ /* 0x000fe2000bf05300 */
[----:B------:R-:W-:Y:S01]  /*92d0*/  F2FP.BF16.F32.PACK_AB R150, R13, R34 ;  /* 0x000000220d96723e */ /* 0x000fe200000010ff */
[----:B------:R-:W-:Y:S01]  /*92e0*/  UISETP.NE.U32.AND UP1, UPT, UR6, URZ, UPT ;  /* 0x0000003f0600728c */ /* 0x000fe2000bf25070 */
[----:B------:R-:W-:Y:S01]  /*92f0*/  F2FP.BF16.F32.PACK_AB R151, R151, R32 ;  /* 0x000000209797723e */ /* 0x000fe200000010ff */
[----:B------:R-:W-:-:S02]  /*9300*/  USHF.L.U32 UR10, UR37, 0x2, URZ ;  /* 0x00000002250a7899 */ /* 0x000fc4000800063f */
[----:B------:R-:W-:Y:S02]  /*9310*/  UISETP.NE.AND.EX UP1, UPT, UR7, URZ, UPT, UP1 ;  /* 0x0000003f0700728c */ /* 0x000fe4000bf25310 */
[----:B------:R-:W-:Y:S02]  /*9320*/  USHF.L.U64.HI UR11, UR37, 0x2, UR38 ;  /* 0x00000002250b7899 */ /* 0x000fe40008010226 */
[----:B------:R-:W-:Y:S02]  /*9330*/  UIADD3 UR4, UP2, UR10, UR6, URZ ;  /* 0x000000060a047290 */ /* 0x000fe4000ff5e03f */
[----:B------:R-:W-:Y:S02]  /*9340*/  @UP0 UIADD3 UR6, UP3, UR10, UR8, URZ ;  /* 0x000000080a060290 */ /* 0x000fe4000ff7e03f */
[----:B------:R-:W-:Y:S02]  /*9350*/  UIADD3.X UR8, UR11, UR7, URZ, UP2, !UPT ;  /* 0x000000070b087290 */ /* 0x000fe400097fe43f */
[----:B------:R-:W-:Y:S01]  /*9360*/  @UP0 UIADD3.X UR7, UR11, UR9, URZ, UP3, !UPT ;  /* 0x000000090b070290 */ /* 0x000fe20009ffe43f */
[----:B------:R-:W-:-:S02]  /*9370*/  MOV R14, R0 ;  /* 0x00000000000e7202 */ /* 0x000fc40000000f00 */
[----:B0-----:R-:W-:-:S03]  /*9380*/  MOV R15, R5 ;  /* 0x00000005000f7202 */ /* 0x001fc60000000f00 */
[----:B------:R-:W-:-:S03]  /*9390*/  IMAD.WIDE R4, R185, 0x2, R14 ;  /* 0x00000002b9047825 */ /* 0x000fc600078e020e */
[C---:B------:R-:W-:Y:S02]  /*93a0*/  IADD3 R91, P5, R4.reuse, 0x40, RZ ;  /* 0x00000040045b7810 */ /* 0x040fe40007fbe0ff */
[C---:B------:R-:W-:Y:S02]  /*93b0*/  LOP3.LUT R9, R4.reuse, 0x380, RZ, 0xc0, !PT ;  /* 0x0000038004097812 */ /* 0x040fe400078ec0ff */
[----:B------:R-:W-:Y:S01]  /*93c0*/  LOP3.LUT R26, R91, 0x380, RZ, 0xc0, !PT ;  /* 0x000003805b1a7812 */ /* 0x000fe200078ec0ff */
[----:B------:R-:W-:Y:S01]  /*93d0*/  IMAD.X R29, RZ, RZ, R5, P5 ;  /* 0x000000ffff1d7224 */ /* 0x000fe200028e0605 */
[----:B------:R-:W-:Y:S02]  /*93e0*/  SHF.R.U64 R9, R9, 0x3, RZ ;  /* 0x0000000309097819 */ /* 0x000fe400000012ff */
[C---:B------:R-:W-:Y:S02]  /*93f0*/  IADD3 R49, P6, R4.reuse, 0x20, RZ ;  /* 0x0000002004317810 */ /* 0x040fe40007fde0ff */
[----:B------:R-:W-:-:S02]  /*9400*/  IADD3 R95, P4, R4, 0x60, RZ ;  /* 0x00000060045f7810 */ /* 0x000fc40007f9e0ff */
[C---:B------:R-:W-:Y:S01]  /*9410*/  IADD3 R97, P3, R4.reuse, 0x4000, RZ ;  /* 0x0000400004617810 */ /* 0x040fe20007f7e0ff */
[--C-:B------:R-:W-:Y:S01]  /*9420*/  IMAD.X R31, RZ, RZ, R5.reuse, P6 ;  /* 0x000000ffff1f7224 */ /* 0x100fe200030e0605 */
[C---:B------:R-:W-:Y:S01]  /*9430*/  IADD3 R99, P2, R4.reuse, 0x4020, RZ ;  /* 0x0000402004637810 */ /* 0x040fe20007f5e0ff */
[--C-:B------:R-:W-:Y:S01]  /*9440*/  IMAD.X R27, RZ, RZ, R5.reuse, P4 ;  /* 0x000000ffff1b7224 */ /* 0x100fe200020e0605 */
[C---:B------:R-:W-:Y:S01]  /*9450*/  IADD3 R101, P1, R4.reuse, 0x4040, RZ ;  /* 0x0000404004657810 */ /* 0x040fe20007f3e0ff */
[--C-:B------:R-:W-:Y:S01]  /*9460*/  IMAD.X R11, RZ, RZ, R5.reuse, P3 ;  /* 0x000000ffff0b7224 */ /* 0x100fe200018e0605 */
[----:B------:R-:W-:Y:S01]  /*9470*/  BAR.SYNC.DEFER_BLOCKING 0x1, 0x100 ;  /* 0x0044000000007b1d */ /* 0x000fe20000010000 */
[----:B------:R-:W-:Y:S02]  /*9480*/  IADD3 R103, P0, R4, 0x4060, RZ ;  /* 0x0000406004677810 */ /* 0x000fe40007f1e0ff */
[----:B------:R-:W-:Y:S01]  /*9490*/  SHF.R.U64 R26, R26, 0x3, RZ ;  /* 0x000000031a1a7819 */ /* 0x000fe200000012ff */
[--C-:B------:R-:W-:Y:S01]  /*94a0*/  IMAD.X R25, RZ, RZ, R5.reuse, P1 ;  /* 0x000000ffff197224 */ /* 0x100fe200008e0605 */
[----:B------:R-:W-:Y:S01]  /*94b0*/  LOP3.LUT R4, R9, R4, RZ, 0x3c, !PT ;  /* 0x0000000409047212 */ /* 0x000fe200078e3cff */
[--C-:B------:R-:W-:Y:S01]  /*94c0*/  IMAD.X R9, RZ, RZ, R5.reuse, P2 ;  /* 0x000000ffff097224 */ /* 0x100fe200010e0605 */
[----:B------:R-:W-:Y:S01]  /*94d0*/  LOP3.LUT R28, R26, R91, RZ, 0x3c, !PT ;  /* 0x0000005b1a1c7212 */ /* 0x000fe200078e3cff */
[----:B------:R-:W-:Y:S01]  /*94e0*/  IMAD.X R21, RZ, RZ, R5, P0 ;  /* 0x000000ffff157224 */ /* 0x000fe200000e0605 */
[----:B------:R-:W-:-:S02]  /*94f0*/  MOV R91, R4 ;  /* 0x00000004005b7202 */ /* 0x000fc40000000f00 */
[----:B------:R-:W-:Y:S02]  /*9500*/  LOP3.LUT R10, R49, 0x380, RZ, 0xc0, !PT ;  /* 0x00000380310a7812 */ /* 0x000fe400078ec0ff */
[----:B------:R-:W-:Y:S02]  /*9510*/  LOP3.LUT R48, R95, 0x380, RZ, 0xc0, !PT ;  /* 0x000003805f307812 */ /* 0x000fe400078ec0ff */
[----:B------:R-:W-:Y:S02]  /*9520*/  F2FP.BF16.F32.PACK_AB R5, R20, R93 ;  /* 0x0000005d1405723e */ /* 0x000fe400000010ff */
[----:B------:R-:W-:Y:S02]  /*9530*/  LOP3.LUT R50, R97, 0x380, RZ, 0xc0, !PT ;  /* 0x0000038061327812 */ /* 0x000fe400078ec0ff */
[----:B------:R-:W-:Y:S02]  /*9540*/  LOP3.LUT R20, R99, 0x380, RZ, 0xc0, !PT ;  /* 0x0000038063147812 */ /* 0x000fe400078ec0ff */
[----:B------:R-:W-:-:S02]  /*9550*/  SHF.R.U64 R10, R10, 0x3, RZ ;  /* 0x000000030a0a7819 */ /* 0x000fc400000012ff */
[----:B------:R-:W-:Y:S02]  /*9560*/  SHF.R.U64 R48, R48, 0x3, RZ ;  /* 0x0000000330307819 */ /* 0x000fe400000012ff */
[----:B------:R-:W-:Y:S02]  /*9570*/  SHF.R.U64 R50, R50, 0x3, RZ ;  /* 0x0000000332327819 */ /* 0x000fe400000012ff */
[----:B------:R-:W-:Y:S02]  /*9580*/  F2FP.BF16.F32.PACK_AB R4, R24, R153 ;  /* 0x000000991804723e */ /* 0x000fe400000010ff */
[----:B------:R-:W-:Y:S02]  /*9590*/  SHF.R.U64 R20, R20, 0x3, RZ ;  /* 0x0000000314147819 */ /* 0x000fe400000012ff */
[----:B------:R-:W-:Y:S01]  /*95a0*/  LOP3.LUT R24, R101, 0x380, RZ, 0xc0, !PT ;  /* 0x0000038065187812 */ /* 0x000fe200078ec0ff */
[----:B------:R0:W-:Y:S01]  /*95b0*/  STSM.16.M88.4 [R91], R4 ;  /* 0x000000045b007844 */ /* 0x0001e20000000200 */
[----:B------:R-:W-:-:S02]  /*95c0*/  LOP3.LUT R30, R10, R49, RZ, 0x3c, !PT ;  /* 0x000000310a1e7212 */ /* 0x000fc400078e3cff */
[----:B------:R-:W-:Y:S02]  /*95d0*/  LOP3.LUT R26, R48, R95, RZ, 0x3c, !PT ;  /* 0x0000005f301a7212 */ /* 0x000fe400078e3cff */
[----:B------:R-:W-:Y:S02]  /*95e0*/  LOP3.LUT R10, R50, R97, RZ, 0x3c, !PT ;  /* 0x00000061320a7212 */ /* 0x000fe400078e3cff */
[----:B------:R-:W-:Y:S02]  /*95f0*/  LOP3.LUT R48, R103, 0x380, RZ, 0xc0, !PT ;  /* 0x0000038067307812 */ /* 0x000fe400078ec0ff */
[----:B------:R-:W-:Y:S02]  /*9600*/  LOP3.LUT R8, R20, R99, RZ, 0x3c, !PT ;  /* 0x0000006314087212 */ /* 0x000fe400078e3cff */
[----:B------:R-:W-:Y:S02]  /*9610*/  SHF.R.U64 R24, R24, 0x3, RZ ;  /* 0x0000000318187819 */ /* 0x000fe400000012ff */
[----:B------:R-:W-:-:S02]  /*9620*/  SHF.R.U64 R48, R48, 0x3, RZ ;  /* 0x0000000330307819 */ /* 0x000fc400000012ff */
[----:B------:R-:W-:Y:S02]  /*9630*/  MOV R50, R10 ;  /* 0x0000000a00327202 */ /* 0x000fe40000000f00 */
[----:B------:R-:W-:Y:S02]  /*9640*/  MOV R49, R8 ;  /* 0x0000000800317202 */ /* 0x000fe40000000f00 */
[----:B------:R-:W-:Y:S02]  /*9650*/  LOP3.LUT R24, R24, R101, RZ, 0x3c, !PT ;  /* 0x0000006518187212 */ /* 0x000fe400078e3cff */
[----:B------:R-:W-:Y:S02]  /*9660*/  MOV R30, R30 ;  /* 0x0000001e001e7202 */ /* 0x000fe40000000f00 */
[----:B------:R-:W-:Y:S02]  /*9670*/  F2FP.BF16.F32.PACK_AB R8, R87, R92 ;  /* 0x0000005c5708723e */ /* 0x000fe400000010ff */
[----:B------:R-:W-:-:S02]  /*9680*/  F2FP.BF16.F32.PACK_AB R9, R85, R88 ;  /* 0x000000585509723e */ /* 0x000fc400000010ff */
[----:B------:R-:W-:Y:S02]  /*9690*/  F2FP.BF16.F32.PACK_AB R10, R83, R86 ;  /* 0x00000056530a723e */ /* 0x000fe400000010ff */
[----:B------:R-:W-:Y:S02]  /*96a0*/  F2FP.BF16.F32.PACK_AB R11, R81, R84 ;  /* 0x00000054510b723e */ /* 0x000fe400000010ff */
[----:B------:R-:W-:Y:S02]  /*96b0*/  LOP3.LUT R20, R48, R103, RZ, 0x3c, !PT ;  /* 0x0000006730147212 */ /* 0x000fe400078e3cff */
[----:B------:R-:W-:Y:S01]  /*96c0*/  MOV R90, R28 ;  /* 0x0000001c005a7202 */ /* 0x000fe20000000f00 */
[----:B------:R1:W-:Y:S01]  /*96d0*/  STSM.16.M88.4 [R30], R8 ;  /* 0x000000081e007844 */ /* 0x0003e20000000200 */
[----:B------:R-:W-:Y:S02]  /*96e0*/  MOV R89, R26 ;  /* 0x0000001a00597202 */ /* 0x000fe40000000f00 */
[----:B------:R-:W-:-:S02]  /*96f0*/  MOV R48, R24 ;  /* 0x0000001800307202 */ /* 0x000fc40000000f00 */
[----:B0-----:R-:W-:Y:S02]  /*9700*/  F2FP.BF16.F32.PACK_AB R4, R79, R82 ;  /* 0x000000524f04723e */ /* 0x001fe400000010ff */
        /* <DEDUP_REMOVED lines=8> */
[----:B-1----:R-:W-:Y:S02]  /*9790*/  F2FP.BF16.F32.PACK_AB R8, R63, R66 ;  /* 0x000000423f08723e */ /* 0x002fe400000010ff */
[----:B------:R-:W-:Y:S01]  /*97a0*/  F2FP.BF16.F32.PACK_AB R9, R61, R64 ;  /* 0x000000403d09723e */ /* 0x000fe200000010ff */
[----:B------:R-:W-:Y:S01]  /*97b0*/  STSM.16.M88.4 [R89], R24 ;  /* 0x0000001859007844 */ /* 0x000fe20000000200 */
[----:B------:R-:W-:Y:S02]  /*97c0*/  F2FP.BF16.F32.PACK_AB R10, R59, R62 ;  /* 0x0000003e3b0a723e */ /* 0x000fe400000010ff */
[----:B------:R-:W-:Y:S02]  /*97d0*/  F2FP.BF16.F32.PACK_AB R11, R57, R60 ;  /* 0x0000003c390b723e */ /* 0x000fe400000010ff */
[----:B------:R-:W-:-:S02]  /*97e0*/  F2FP.BF16.F32.PACK_AB R28, R55, R58 ;  /* 0x0000003a371c723e */ /* 0x000fc400000010ff */
[----:B------:R-:W-:Y:S01]  /*97f0*/  F2FP.BF16.F32.PACK_AB R29, R53, R56 ;  /* 0x00000038351d723e */ /* 0x000fe200000010ff */
[----:B------:R1:W-:Y:S01]  /*9800*/  STSM.16.M88.4 [R50], R8 ;  /* 0x0000000832007844 */ /* 0x0003e20000000200 */
[----:B------:R-:W-:Y:S01]  /*9810*/  F2FP.BF16.F32.PACK_AB R30, R47, R54 ;  /* 0x000000362f1e723e */ /* 0x000fe200000010ff */
[----:B0-----:R-:W-:Y:S01]  /*9820*/  IMAD.U32 R4, RZ, RZ, UR4 ;  /* 0x00000004ff047e24 */ /* 0x001fe2000f8e00ff */
[----:B------:R-:W-:Y:S01]  /*9830*/  F2FP.BF16.F32.PACK_AB R31, R45, R52 ;  /* 0x000000342d1f723e */ /* 0x000fe200000010ff */
[----:B------:R-:W-:Y:S01]  /*9840*/  IMAD.U32 R5, RZ, RZ, UR8 ;  /* 0x00000008ff057e24 */ /* 0x000fe2000f8e00ff */
[----:B------:R-:W-:Y:S02]  /*9850*/  F2FP.BF16.F32.PACK_AB R52, R43, R46 ;  /* 0x0000002e2b34723e */ /* 0x000fe400000010ff */
[----:B------:R-:W-:Y:S01]  /*9860*/  F2FP.BF16.F32.PACK_AB R53, R41, R44 ;  /* 0x0000002c2935723e */ /* 0x000fe200000010ff */
[----:B------:R0:W-:Y:S01]  /*9870*/  STSM.16.M88.4 [R49], R28 ;  /* 0x0000001c31007844 */ /* 0x0001e20000000200 */
[----:B------:R-:W-:-:S02]  /*9880*/  F2FP.BF16.F32.PACK_AB R54, R39, R42 ;  /* 0x0000002a2736723e */ /* 0x000fc400000010ff */
[----:B------:R-:W-:Y:S02]  /*9890*/  F2FP.BF16.F32.PACK_AB R55, R37, R40 ;  /* 0x000000282537723e */ /* 0x000fe400000010ff */
[----:B------:R-:W-:Y:S02]  /*98a0*/  MOV R20, R20 ;  /* 0x0000001400147202 */ /* 0x000fe40000000f00 */
[----:B------:R-:W-:Y:S01]  /*98b0*/  PLOP3.LUT P0, PT, PT, PT, UP1, 0x80, 0x0 ;  /* 0x000000000000781c */ /* 0x000fe20003f0f018 */
[----:B------:R0:W-:Y:S01]  /*98c0*/  STSM.16.M88.4 [R48], R52 ;  /* 0x0000003430007844 */ /* 0x0001e20000000200 */
[----:B------:R-:W-:-:S03]  /*98d0*/  PLOP3.LUT P2, PT, PT, PT, UP0, 0x80, 0x0 ;  /* 0x000000000000781c */ /* 0x000fc60003f4f008 */
[----:B------:R0:W-:Y:S01]  /*98e0*/  STSM.16.M88.4 [R20], R148 ;  /* 0x0000009414007844 */ /* 0x0001e20000000200 */
[----:B------:R-:W-:Y:S01]  /*98f0*/  BAR.SYNC.DEFER_BLOCKING 0x1, 0x100 ;  /* 0x0044000000007b1d */ /* 0x000fe20000010000 */
[----:B------:R-:W-:Y:S02]  /*9900*/  IMAD.U32 R6, RZ, RZ, UR6 ;  /* 0x00000006ff067e24 */ /* 0x000fe4000f8e00ff */
[----:B------:R-:W-:-:S04]  /*9910*/  IMAD.U32 R7, RZ, RZ, UR7 ;  /* 0x00000007ff077e24 */ /* 0x000fc8000f8e00ff */
[----:B-1----:R-:W2:Y:S04]  /*9920*/  @P0 LDG.E R8, desc[UR48][R4.64] ;  /* 0x0000003004080981 */ /* 0x002ea8000c1e1900 */
[----:B------:R-:W3:Y:S01]  /*9930*/  @P2 LDG.E R6, desc[UR48][R6.64] ;  /* 0x0000003006062981 */ /* 0x000ee2000c1e1900 */
[----:B------:R-:W-:Y:S01]  /*9940*/  IMAD R9, R16, 0x40, R2 ;  /* 0x0000004010097824 */ /* 0x000fe200078e0202 */
[----:B------:R-:W-:Y:S01]  /*9950*/  UMOV UR4, URZ ;  /* 0x0000003f00047c82 */ /* 0x000fe20008000000 */
[----:B------:R-:W-:Y:S02]  /*9960*/  ULDC UR10, c[0x0][0xa88] ;  /* 0x0002a200000a7ab9 */ /* 0x000fe40000000800 */
[----:B------:R-:W-:-:S03]  /*9970*/  IMAD.WIDE R14, R9, 0x2, R14 ;  /* 0x00000002090e7825 */ /* 0x000fc600078e020e */
[----:B------:R-:W-:Y:S02]  /*9980*/  IADD3 R33, P1, R14, 0x1000, RZ ;  /* 0x000010000e217810 */ /* 0x000fe40007f3e0ff */
[----:B--2---:R-:W-:Y:S02]  /*9990*/  @P0 R2UR UR4, R8 ;  /* 0x00000000080402ca */ /* 0x004fe400000e0000 */
[----:B---3--:R-:W-:Y:S01]  /*99a0*/  @P2 R2UR UR10, R6 ;  /* 0x00000000060a22ca */ /* 0x008fe200000e0000 */
[----:B0-----:R-:W-:-:S14]  /*99b0*/  @P2 BRA `(.L_x_2066) ;  /* 0x0000000000182947 */ /* 0x001fdc0003800000 */
[----:B------:R-:W-:Y:S05]  /*99c0*/  @!P0 BRA `(.L_x_2066) ;  /* 0x0000000000148947 */ /* 0x000fea0003800000 */
[----:B------:R-:W2:Y:S04]  /*99d0*/  LDG.E R7, desc[UR48][R4.64] ;  /* 0x0000003004077981 */ /* 0x000ea8000c1e1900 */
[----:B------:R-:W3:Y:S01]  /*99e0*/  LDG.E R6, desc[UR48][R4.64+0x4] ;  /* 0x0000043004067981 */ /* 0x000ee2000c1e1900 */
[----:B--2---:R-:W-:Y:S02]  /*99f0*/  R2UR UR6, R7 ;  /* 0x00000000070672ca */ /* 0x004fe400000e0000 */
[----:B---3--:R-:W-:-:S13]  /*9a00*/  R2UR UR10, R6 ;  /* 0x00000000060a72ca */ /* 0x008fda00000e0000 */
[----:B------:R-:W-:-:S12]  /*9a10*/  UIADD3 UR10, -UR6, UR10, URZ ;  /* 0x0000000a060a7290 */ /* 0x000fd8000fffe13f */
.L_x_2066:
[----:B------:R-:W-:Y:S01]  /*9a20*/  USHF.R.S32.HI UR14, URZ, 0x1f, UR39 ;  /* 0x0000001f3f0e7899 */ /* 0x000fe20008011427 */
[----:B------:R-:W-:Y:S01]  /*9a30*/  IMAD.U32 R8, RZ, RZ, UR40 ;  /* 0x00000028ff087e24 */ /* 0x000fe2000f8e00ff */
[----:B------:R-:W-:Y:S01]  /*9a40*/  ULDC.64 UR12, c[0x0][0xb70] ;  /* 0x0002dc00000c7ab9 */ /* 0x000fe20000000a00 */
[----:B------:R-:W-:Y:S01]  /*9a50*/  USHF.R.S32.HI UR9, URZ, 0x1f, UR4 ;  /* 0x0000001f3f097899 */ /* 0x000fe20008011404 */
[----:B------:R-:W-:Y:S01]  /*9a60*/  IADD3 R25, P2, R14, 0x2000, RZ ;  /* 0x000020000e197810 */ /* 0x000fe20007f5e0ff */
[----:B------:R-:W-:Y:S01]  /*9a70*/  UIMAD UR11, UR14, UR12, URZ ;  /* 0x0000000c0e0b72a4 */ /* 0x000fe2000f8e023f */
[----:B------:R-:W-:Y:S01]  /*9a80*/  IMAD R8, R8, 0x80, R19 ;  /* 0x0000008008087824 */ /* 0x000fe200078e0213 */
[----:B------:R-:W-:Y:S01]  /*9a90*/  UMOV UR8, UR4 ;  /* 0x0000000400087c82 */ /* 0x000fe20008000000 */
[----:B------:R-:W-:Y:S01]  /*9aa0*/  USEL UR38, UR38, URZ, !UP1 ;  /* 0x0000003f26267287 */ /* 0x000fe2000c800000 */
[----:B------:R-:W-:Y:S01]  /*9ab0*/  IADD3 R7, P6, R14, 0x3000, RZ ;  /* 0x000030000e077810 */ /* 0x000fe20007fde0ff */
[----:B------:R-:W-:Y:S01]  /*9ac0*/  UIMAD.WIDE.U32 UR6, UR39, UR12, UR8 ;  /* 0x0000000c270672a5 */ /* 0x000fe2000f8e0008 */
[----:B------:R-:W-:Y:S01]  /*9ad0*/  SHF.R.S32.HI R5, RZ, 0x1f, R8 ;  /* 0x0000001fff057819 */ /* 0x000fe20000011408 */
[----:B------:R-:W-:Y:S01]  /*9ae0*/  UIMAD UR11, UR39, UR13, UR11 ;  /* 0x0000000d270b72a4 */ /* 0x000fe2000f8e020b */
[----:B------:R-:W-:Y:S01]  /*9af0*/  LOP3.LUT R32, R33, 0x380, RZ, 0xc0, !PT ;  /* 0x0000038021207812 */ /* 0x000fe200078ec0ff */
[----:B------:R-:W-:Y:S01]  /*9b00*/  USEL UR37, UR37, URZ, !UP1 ;  /* 0x0000003f25257287 */ /* 0x000fe2000c800000 */
[----:B------:R-:W-:Y:S01]  /*9b10*/  LOP3.LUT R24, R25, 0x380, RZ, 0xc0, !PT ;  /* 0x0000038019187812 */ /* 0x000fe200078ec0ff */
[----:B------:R-:W-:Y:S01]  /*9b20*/  ULDC.64 UR12, c[0x0][0xb78] ;  /* 0x0002de00000c7ab9 */ /* 0x000fe20000000a00 */
[----:B------:R-:W-:Y:S01]  /*9b30*/  UIADD3 UR7, UR7, UR11, URZ ;  /* 0x0000000b07077290 */ /* 0x000fe2000fffe03f */
[----:B------:R-:W-:Y:S01]  /*9b40*/  LOP3.LUT R4, R7, 0x380, RZ, 0xc0, !PT ;  /* 0x0000038007047812 */ /* 0x000fe200078ec0ff */
[----:B------:R-:W-:Y:S01]  /*9b50*/  UIMAD UR8, UR38, UR12, URZ ;  /* 0x0000000c260872a4 */ /* 0x000fe2000f8e023f */
[----:B------:R-:W-:Y:S01]  /*9b60*/  SHF.R.U64 R32, R32, 0x3, RZ ;  /* 0x0000000320207819 */ /* 0x000fe200000012ff */
[----:B------:R-:W-:Y:S01]  /*9b70*/  UIMAD.WIDE.U32 UR6, UR37, UR12, UR6 ;  /* 0x0000000c250672a5 */ /* 0x000fe2000f8e0006 */
[----:B------:R-:W-:Y:S01]  /*9b80*/  SHF.R.U64 R24, R24, 0x3, RZ ;  /* 0x0000000318187819 */ /* 0x000fe200000012ff */
[----:B------:R-:W-:Y:S01]  /*9b90*/  UIMAD UR8, UR37, UR13, UR8 ;  /* 0x0000000d250872a4 */ /* 0x000fe2000f8e0208 */
[----:B------:R-:W-:-:S02]  /*9ba0*/  SHF.R.U64 R4, R4, 0x3, RZ ;  /* 0x0000000304047819 */ /* 0x000fc400000012ff */
[----:B------:R-:W-:Y:S01]  /*9bb0*/  LOP3.LUT R32, R32, R33, RZ, 0x3c, !PT ;  /* 0x0000002120207212 */ /* 0x000fe200078e3cff */
[--C-:B------:R-:W-:Y:S01]  /*9bc0*/  IMAD.X R33, RZ, RZ, R15.reuse, P1 ;  /* 0x000000ffff217224 */ /* 0x100fe200008e060f */
[----:B------:R-:W-:Y:S01]  /*9bd0*/  IADD3 R6, P0, R8, UR6, RZ ;  /* 0x0000000608067c10 */ /* 0x000fe2000ff1e0ff */
[----:B------:R-:W-:Y:S01]  /*9be0*/  IMAD.U32 R10, RZ, RZ, UR8 ;  /* 0x00000008ff0a7e24 */ /* 0x000fe2000f8e00ff */
[----:B------:R-:W-:Y:S01]  /*9bf0*/  LOP3.LUT R24, R24, R25, RZ, 0x3c, !PT ;  /* 0x0000001918187212 */ /* 0x000fe200078e3cff */
[----:B------:R-:W-:Y:S01]  /*9c00*/  IMAD.X R25, RZ, RZ, R15, P2 ;  /* 0x000000ffff197224 */ /* 0x000fe200010e060f */
[----:B------:R-:W-:Y:S01]  /*9c10*/  IADD3 R41, P5, R14, 0x4000, RZ ;  /* 0x000040000e297810 */ /* 0x000fe20007fbe0ff */
[----:B------:R-:W-:Y:S01]  /*9c20*/  ULDC.64 UR12, c[0x0][0xaa0] ;  /* 0x0002a800000c7ab9 */ /* 0x000fe20000000a00 */
[----:B------:R-:W-:Y:S01]  /*9c30*/  IADD3.X R5, R5, UR7, R10, P0, !PT ;  /* 0x0000000705057c10 */ /* 0x000fe200087fe40a */
[----:B------:R-:W-:Y:S01]  /*9c40*/  ULDC.64 UR6, c[0x0][0xb40] ;  /* 0x0002d00000067ab9 */ /* 0x000fe20000000a00 */
[----:B------:R-:W-:-:S02]  /*9c50*/  LOP3.LUT R4, R4, R7, RZ, 0x3c, !PT ;  /* 0x0000000704047212 */ /* 0x000fc400078e3cff */
[----:B------:R-:W-:Y:S02]  /*9c60*/  LEA R20, P0, R6, UR6, 0x2 ;  /* 0x0000000606147c11 */ /* 0x000fe4000f8010ff */
[----:B------:R-:W-:Y:S02]  /*9c70*/  IADD3 R45, P4, R14, 0x5000, RZ ;  /* 0x000050000e2d7810 */ /* 0x000fe40007f9e0ff */
[----:B------:R-:W-:Y:S01]  /*9c80*/  LEA.HI.X R21, R6, UR7, R5, 0x2, P0 ;  /* 0x0000000706157c11 */ /* 0x000fe200080f1405 */
[----:B------:R-:W-:Y:S01]  /*9c90*/  VIADD R5, R8, 0x8 ;  /* 0x0000000808057836 */ /* 0x000fe20000000000 */
[----:B------:R-:W-:Y:S02]  /*9ca0*/  LOP3.LUT P0, RZ, R23, 0x3, RZ, 0xc0, !PT ;  /* 0x0000000317ff7812 */ /* 0x000fe4000780c0ff */
[----:B------:R-:W-:Y:S02]  /*9cb0*/  IADD3 R29, P3, R14, 0x6000, RZ ;  /* 0x000060000e1d7810 */ /* 0x000fe40007f7e0ff */
[----:B------:R-:W-:-:S02]  /*9cc0*/  ISETP.GE.OR P1, PT, R8, UR10, P0 ;  /* 0x0000000a08007c0c */ /* 0x000fc40008726670 */
[C---:B------:R-:W-:Y:S02]  /*9cd0*/  IADD3 R7, P2, R14.reuse, 0x7000, RZ ;  /* 0x000070000e077810 */ /* 0x040fe40007f5e0ff */
[----:B------:R-:W-:Y:S01]  /*9ce0*/  ISETP.GE.OR P0, PT, R5, UR10, P0 ;  /* 0x0000000a05007c0c */ /* 0x000fe20008706670 */
[----:B------:R-:W-:Y:S01]  /*9cf0*/  IMAD.X R5, RZ, RZ, R15, P6 ;  /* 0x000000ffff057224 */ /* 0x000fe200030e060f */
[----:B------:R-:W-:Y:S02]  /*9d00*/  LOP3.LUT R40, R41, 0x380, RZ, 0xc0, !PT ;  /* 0x0000038029287812 */ /* 0x000fe400078ec0ff */
[----:B------:R-:W-:Y:S02]  /*9d10*/  LOP3.LUT R44, R45, 0x380, RZ, 0xc0, !PT ;  /* 0x000003802d2c7812 */ /* 0x000fe400078ec0ff */
[----:B------:R-:W-:Y:S02]  /*9d20*/  LOP3.LUT R28, R29, 0x380, RZ, 0xc0, !PT ;  /* 0x000003801d1c7812 */ /* 0x000fe400078ec0ff */
[----:B------:R-:W-:Y:S01]  /*9d30*/  LOP3.LUT R9, R14, 0x380, RZ, 0xc0, !PT ;  /* 0x000003800e097812 */ /* 0x000fe200078ec0ff */
[----:B------:R-:W-:Y:S01]  /*9d40*/  UIMAD UR6, UR9, UR12, URZ ;  /* 0x0000000c090672a4 */ /* 0x000fe2000f8e023f */
[----:B------:R-:W-:Y:S01]  /*9d50*/  LOP3.LUT R6, R7, 0x380, RZ, 0xc0, !PT ;  /* 0x0000038007067812 */ /* 0x000fe200078ec0ff */
[----:B------:R-:W-:Y:S01]  /*9d60*/  IMAD.U32 R13, RZ, RZ, UR12 ;  /* 0x0000000cff0d7e24 */ /* 0x000fe2000f8e00ff */
[----:B------:R-:W-:Y:S01]  /*9d70*/  SHF.R.U64 R40, R40, 0x3, RZ ;  /* 0x0000000328287819 */ /* 0x000fe200000012ff */
[----:B------:R0:W-:Y:S01]  /*9d80*/  @!P0 STG.E desc[UR48][R20.64+0x20], R3 ;  /* 0x0000200314008986 */ /* 0x0001e2000c101930 */
[----:B------:R-:W-:Y:S01]  /*9d90*/  SHF.R.U64 R44, R44, 0x3, RZ ;  /* 0x000000032c2c7819 */ /* 0x000fe200000012ff */
[----:B------:R-:W-:Y:S01]  /*9da0*/  ULDC.64 UR8, c[0x0][0xae0] ;  /* 0x0002b80000087ab9 */ /* 0x000fe20000000a00 */
        /* <DEDUP_REMOVED lines=15> */
[----:B0-----:R-:W-:Y:S01]  /*9ea0*/  SHF.R.S32.HI R3, RZ, 0x1f, R2 ;  /* 0x0000001fff037819 */ /* 0x001fe20000011402 */
[----:B------:R-:W-:-:S02]  /*9eb0*/  UIMAD UR6, UR4, UR13, UR6 ;  /* 0x0000000d040672a4 */ /* 0x000fc4000f8e0206 */
[----:B------:R0:W5:Y:S01]  /*9ec0*/  LD.E.128 R36, desc[UR48][R14.64] ;  /* 0x000000300e247980 */ /* 0x000162000c101d00 */
[----:B-1----:R-:W-:-:S03]  /*9ed0*/  IMAD.WIDE.U32 R12, R13, UR4, R2 ;  /* 0x000000040d0c7c25 */ /* 0x002fc6000f8e0002 */
[----:B------:R-:W5:Y:S04]  /*9ee0*/  LD.E.128 R4, desc[UR48][R4.64] ;  /* 0x0000003004047980 */ /* 0x000f68000c101d00 */
[----:B------:R-:W5:Y:S04]  /*9ef0*/  LD.E.128 R40, desc[UR48][R40.64] ;  /* 0x0000003028287980 */ /* 0x000f68000c101d00 */
[----:B------:R-:W5:Y:S04]  /*9f00*/  LD.E.128 R44, desc[UR48][R44.64] ;  /* 0x000000302c2c7980 */ /* 0x000f68000c101d00 */
[----:B------:R-:W5:Y:S04]  /*9f10*/  LD.E.128 R28, desc[UR48][R28.64] ;  /* 0x000000301c1c7980 */ /* 0x000f68000c101d00 */
[----:B------:R-:W5:Y:S01]  /*9f20*/  LD.E.128 R8, desc[UR48][R8.64] ;  /* 0x0000003008087980 */ /* 0x000f62000c101d00 */
[----:B------:R-:W-:Y:S01]  /*9f30*/  UIMAD UR4, UR14, UR8, URZ ;  /* 0x000000080e0472a4 */ /* 0x000fe2000f8e023f */
[----:B------:R-:W-:Y:S01]  /*9f40*/  @!PT LDS RZ, [RZ] ;  /* 0x00000000fffff984 */ /* 0x000fe20000000800 */
[----:B------:R-:W-:Y:S01]  /*9f50*/  @!PT LDS RZ, [RZ] ;  /* 0x00000000fffff984 */ /* 0x000fe20000000800 */
[----:B------:R-:W-:Y:S01]  /*9f60*/  @!PT LDS RZ, [RZ] ;  /* 0x00000000fffff984 */ /* 0x000fe20000000800 */
[----:B------:R-:W-:Y:S01]  /*9f70*/  @!PT LDS RZ, [RZ] ;  /* 0x00000000fffff984 */ /* 0x000fe20000000800 */
[----:B------:R1:W-:Y:S06]  /*9f80*/  MEMBAR.ALL.CTA ;  /* 0x0000000000007992 */ /* 0x0003ec0000008000 */
[----:B-1----:R-:W1:Y:S01]  /*9f90*/  FENCE.VIEW.ASYNC.S ;  /* 0x00000000000073c6 */ /* 0x002e620000000000 */
[----:B------:R-:W-:Y:S01]  /*9fa0*/  VIADD R13, R13, UR6 ;  /* 0x000000060d0d7c36 */ /* 0x000fe20008000000 */
[----:B------:R-:W-:Y:S01]  /*9fb0*/  UIMAD UR10, UR40, -0x80, UR10 ;  /* 0xffffff80280a78a4 */ /* 0x000fe2000f8e020a */
[----:B------:R-:W-:Y:S01]  /*9fc0*/  IMAD.U32 R3, RZ, RZ, UR8 ;  /* 0x00000008ff037e24 */ /* 0x000fe2000f8e00ff */
[----:B------:R-:W-:Y:S01]  /*9fd0*/  UIMAD UR4, UR39, UR9, UR4 ;  /* 0x00000009270472a4 */ /* 0x000fe2000f8e0204 */
[----:B------:R-:W-:-:S02]  /*9fe0*/  ULDC.64 UR6, c[0x0][0xae8] ;  /* 0x0002ba0000067ab9 */ /* 0x000fc40000000a00 */
[----:B------:R-:W-:Y:S01]  /*9ff0*/  IMAD.WIDE.U32 R12, R3, UR39, R12 ;  /* 0x00000027030c7c25 */ /* 0x000fe2000f8e000c */
[----:B------:R-:W-:-:S03]  /*a000*/  ISETP.GE.AND P2, PT, R16, UR10, PT ;  /* 0x0000000a10007c0c */ /* 0x000fc6000bf46270 */
[----:B------:R-:W-:Y:S01]  /*a010*/  VIADD R13, R13, UR4 ;  /* 0x000000040d0d7c36 */ /* 0x000fe20008000000 */
[----:B------:R-:W-:Y:S01]  /*a020*/  UIMAD UR4, UR38, UR6, URZ ;  /* 0x00000006260472a4 */ /* 0x000fe2000f8e023f */
[----:B------:R-:W-:Y:S02]  /*a030*/  VIADD R0, R0, 0x28820 ;  /* 0x0002882000007836 */ /* 0x000fe40000000000 */
[----:B------:R-:W-:Y:S01]  /*a040*/  IMAD.U32 R21, RZ, RZ, UR6 ;  /* 0x00000006ff157e24 */ /* 0x000fe2000f8e00ff */
[----:B------:R-:W-:Y:S01]  /*a050*/  UIMAD UR4, UR37, UR7, UR4 ;  /* 0x00000007250472a4 */ /* 0x000fe2000f8e0204 */
[C---:B0-----:R-:W-:Y:S01]  /*a060*/  VIADD R15, R16.reuse, 0x60 ;  /* 0x00000060100f7836 */ /* 0x041fe20000000000 */
[----:B------:R-:W-:Y:S01]  /*a070*/  PRMT R0, RZ, 0x654, R0 ;  /* 0x00000654ff007816 */ /* 0x000fe20000000000 */
[----:B------:R-:W-:Y:S01]  /*a080*/  IMAD.WIDE.U32 R20, R21, UR37, R12 ;  /* 0x0000002515147c25 */ /* 0x000fe2000f8e000c */
[----:B------:R-:W-:Y:S02]  /*a090*/  SHF.R.S32.HI R17, RZ, 0x1f, R16 ;  /* 0x0000001fff117819 */ /* 0x000fe40000011410 */
[----:B------:R-:W-:Y:S01]  /*a0a0*/  ISETP.GE.AND P1, PT, R15, UR10, PT ;  /* 0x0000000a0f007c0c */ /* 0x000fe2000bf26270 */
[C---:B------:R-:W-:Y:S01]  /*a0b0*/  VIADD R14, R16.reuse, 0x40 ;  /* 0x00000040100e7836 */ /* 0x040fe20000000000 */
[----:B-1----:R0:W-:Y:S01]  /*a0c0*/  SYNCS.ARRIVE.TRANS64.RED.A1T0 RZ, [R0+URZ], RZ ;  /* 0x000000ff00ff79a7 */ /* 0x0021e2000810043f */
[----:B------:R-:W-:Y:S01]  /*a0d0*/  VIADD R3, R16, 0x20 ;  /* 0x0000002010037836 */ /* 0x000fe20000000000 */
[----:B------:R-:W-:Y:S01]  /*a0e0*/  BSSY B1, `(.L_x_2067) ;  /* 0x0000017000017945 */ /* 0x000fe20003800000 */
[----:B------:R-:W-:-:S02]  /*a0f0*/  IMAD.U32 R15, RZ, RZ, UR40 ;  /* 0x00000028ff0f7e24 */ /* 0x000fc4000f8e00ff */
[----:B------:R-:W-:Y:S01]  /*a100*/  VIADD R53, R21, UR4 ;  /* 0x0000000415357c36 */ /* 0x000fe20008000000 */
[----:B------:R-:W-:Y:S01]  /*a110*/  ISETP.GE.AND P0, PT, R14, UR10, PT ;  /* 0x0000000a0e007c0c */ /* 0x000fe2000bf06270 */
[----:B------:R-:W-:Y:S01]  /*a120*/  IMAD.WIDE R14, R15, 0x80, R16 ;  /* 0x000000800f0e7825 */ /* 0x000fe200078e0210 */
[----:B------:R-:W-:Y:S01]  /*a130*/  ISETP.GE.AND P4, PT, R3, UR10, PT ;  /* 0x0000000a03007c0c */ /* 0x000fe2000bf86270 */
[----:B0-----:R-:W-:-:S12]  /*a140*/  @P2 BRA `(.L_x_2068) ;  /* 0x0000000000402947 */ /* 0x001fd80003800000 */
        /* <DEDUP_REMOVED lines=16> */
.L_x_2068:
[----:B------:R-:W-:Y:S05]  /*a250*/  BSYNC B1 ;  /* 0x0000000000017941 */ /* 0x000fea0003800000 */
.L_x_2067:
        /* <DEDUP_REMOVED lines=9> */
[----:B0----5:R-:W-:Y:S02]  /*a2f0*/  VIADD R36, R2, 0x40 ;  /* 0x0000004002247836 */ /* 0x021fe40000000000 */
        /* <DEDUP_REMOVED lines=8> */
[----:B------:R1:W-:Y:S04]  /*a380*/  @!P3 STG.E.128 desc[UR48][R36.64], R32 ;  /* 0x000000202400b986 */ /* 0x0003e8000c101d30 */
[----:B------:R1:W-:Y:S02]  /*a390*/  @!P4 STG.E.128 desc[UR48][R36.64+0x80], R44 ;  /* 0x0000802c2400c986 */ /* 0x0003e4000c101d30 */
.L_x_2070:
[----:B------:R-:W-:Y:S05]  /*a3a0*/  BSYNC B1 ;  /* 0x0000000000017941 */ /* 0x000fea0003800000 */
.L_x_2069:
        /* <DEDUP_REMOVED lines=9> */
[----:B-1---5:R-:W-:Y:S02]  /*a440*/  VIADD R32, R2, 0x40 ;  /* 0x0000004002207836 */ /* 0x022fe40000000000 */
        /* <DEDUP_REMOVED lines=10> */
.L_x_2072:
[----:B------:R-:W-:Y:S05]  /*a4f0*/  BSYNC B1 ;  /* 0x0000000000017941 */ /* 0x000fea0003800000 */
.L_x_2071:
[----:B------:R-:W-:Y:S05]  /*a500*/  @P1 BRA `(.L_x_2073) ;  /* 0x0000000c00081947 */ /* 0x000fea0003800000 */
[----:B------:R-:W-:Y:S01]  /*a510*/  IADD3 R3, P0, R14, 0x60, RZ ;  /* 0x000000600e037810 */ /* 0x000fe20007f1e0ff */
        /* <DEDUP_REMOVED lines=15> */
[----:B-----5:R3:W-:Y:S10]  /*a610*/  @!P1 STG.E.128 desc[UR48][R14.64], R4 ;  /* 0x000000040e009986 */ /* 0x0207f4000c101d30 */
[----:B------:R-:W-:Y:S05]  /*a620*/  @P0 BRA `(.L_x_2073) ;  /* 0x0000000800c00947 */ /* 0x000fea0003800000 */
[----:B------:R4:W-:Y:S01]  /*a630*/  STG.E.128 desc[UR48][R14.64+0x80], R8 ;  /* 0x000080080e007986 */ /* 0x0009e2000c101d30 */
[----:B------:R-:W-:Y:S05]  /*a640*/  BRA `(.L_x_2073) ;  /* 0x0000000800b87947 */ /* 0x000fea0003800000 */
.L_x_2065:
[----:B------:R-:W-:Y:S01]  /*a650*/  ULDC.64 UR6, c[0x0][0xbe0] ;  /* 0x0002f80000067ab9 */ /* 0x000fe20000000a00 */
[----:B------:R-:W-:Y:S02]  /*a660*/  USHF.L.U32 UR4, UR37, 0x2, URZ ;  /* 0x0000000225047899 */ /* 0x000fe4000800063f */
[----:B------:R-:W-:Y:S01]  /*a670*/  UISETP.NE.U32.AND UP0, UPT, UR6, URZ, UPT ;  /* 0x0000003f0600728c */ /* 0x000fe2000bf05070 */
[----:B------:R-:W-:Y:S01]  /*a680*/  ULDC.64 UR8, c[0x0][0xbd8] ;  /* 0x0002f60000087ab9 */ /* 0x000fe20000000a00 */
[----:B------:R-:W-:Y:S02]  /*a690*/  USHF.L.U64.HI UR10, UR37, 0x2, UR38 ;  /* 0x00000002250a7899 */ /* 0x000fe40008010226 */
[----:B------:R-:W-:Y:S02]  /*a6a0*/  UISETP.NE.AND.EX UP1, UPT, UR7, URZ, UPT, UP0 ;  /* 0x0000003f0700728c */ /* 0x000fe4000bf25300 */
[----:B------:R-:W-:-:S04]  /*a6b0*/  UISETP.NE.U32.AND UP0, UPT, UR8, URZ, UPT ;  /* 0x0000003f0800728c */ /* 0x000fc8000bf05070 */
[----:B------:R-:W-:Y:S01]  /*a6c0*/  PLOP3.LUT P2, PT, PT, PT, UP1, 0x80, 0x0 ;  /* 0x000000000000781c */ /* 0x000fe20003f4f018 */
[----:B------:R-:W-:-:S04]  /*a6d0*/  UISETP.NE.AND.EX UP0, UPT, UR9, URZ, UPT, UP0 ;  /* 0x0000003f0900728c */ /* 0x000fc8000bf05300 */
[----:B------:R-:W-:Y:S02]  /*a6e0*/  @UP1 UIADD3 UR6, UP2, UR4, UR6, URZ ;  /* 0x0000000604061290 */ /* 0x000fe4000ff5e03f */
[----:B------:R-:W-:Y:S02]  /*a6f0*/  PLOP3.LUT P1, PT, PT, PT, UP0, 0x80, 0x0 ;  /* 0x000000000000781c */ /* 0x000fe40003f2f008 */
[----:B------:R-:W-:Y:S02]  /*a700*/  @UP1 UIADD3.X UR7, UR10, UR7, URZ, UP2, !UPT ;  /* 0x000000070a071290 */ /* 0x000fe400097fe43f */
[----:B------:R-:W-:Y:S01]  /*a710*/  UIADD3 UR4, UP1, UR4, UR8, URZ ;  /* 0x0000000804047290 */ /* 0x000fe2000ff3e03f */
[----:B------:R-:W-:-:S03]  /*a720*/  IMAD.U32 R6, RZ, RZ, UR6 ;  /* 0x00000006ff067e24 */ /* 0x000fc6000f8e00ff */
[----:B------:R-:W-:Y:S01]  /*a730*/  IMAD.U32 R7, RZ, RZ, UR7 ;  /* 0x00000007ff077e24 */ /* 0x000fe2000f8e00ff */
[----:B------:R-:W-:Y:S01]  /*a740*/  UIADD3.X UR6, UR10, UR9, URZ, UP1, !UPT ;  /* 0x000000090a067290 */ /* 0x000fe20008ffe43f */
[----:B------:R-:W-:-:S03]  /*a750*/  IMAD.MOV.U32 R9, RZ, RZ, RZ ;  /* 0x000000ffff097224 */ /* 0x000fc600078e00ff */
[----:B------:R-:W2:Y:S01]  /*a760*/  @P2 LDG.E R6, desc[UR48][R6.64] ;  /* 0x0000003006062981 */ /* 0x000ea2000c1e1900 */
[----:B------:R-:W-:Y:S02]  /*a770*/  IMAD.U32 R4, RZ, RZ, UR4 ;  /* 0x00000004ff047e24 */ /* 0x000fe4000f8e00ff */
[----:B------:R-:W-:-:S05]  /*a780*/  IMAD.U32 R5, RZ, RZ, UR6 ;  /* 0x00000006ff057e24 */ /* 0x000fca000f8e00ff */
[----:B------:R0:W5:Y:S01]  /*a790*/  @P1 LDG.E R9, desc[UR48][R4.64] ;  /* 0x0000003004091981 */ /* 0x000162000c1e1900 */
[----:B------:R-:W-:Y:S01]  /*a7a0*/  ULDC UR4, c[0x0][0xa88] ;  /* 0x0002a20000047ab9 */ /* 0x000fe20000000800 */
[----:B------:R-:W-:Y:S02]  /*a7b0*/  ISETP.GT.AND P0, PT, R186, 0x7f, PT ;  /* 0x0000007fba00780c */ /* 0x000fe40003f04270 */
[----:B--2---:R-:W-:Y:S01]  /*a7c0*/  @P2 R2UR UR4, R6 ;  /* 0x00000000060422ca */ /* 0x004fe200000e0000 */
[----:B0-----:R-:W-:-:S14]  /*a7d0*/  @P2 BRA `(.L_x_2074) ;  /* 0x0000000000182947 */ /* 0x001fdc0003800000 */
[----:B------:R-:W-:Y:S05]  /*a7e0*/  @!P1 BRA `(.L_x_2074) ;  /* 0x0000000000149947 */ /* 0x000fea0003800000 */
[----:B------:R-:W2:Y:S04]  /*a7f0*/  LDG.E R3, desc[UR48][R4.64] ;  /* 0x0000003004037981 */ /* 0x000ea8000c1e1900 */
[----:B------:R-:W3:Y:S01]  /*a800*/  LDG.E R0, desc[UR48][R4.64+0x4] ;  /* 0x0000043004007981 */ /* 0x000ee2000c1e1900 */
[----:B--2---:R-:W-:Y:S02]  /*a810*/  R2UR UR6, R3 ;  /* 0x00000000030672ca */ /* 0x004fe400000e0000 */
[----:B---3--:R-:W-:-:S13]  /*a820*/  R2UR UR4, R0 ;  /* 0x00000000000472ca */ /* 0x008fda00000e0000 */
[----:B------:R-:W-:-:S12]  /*a830*/  UIADD3 UR4, -UR6, UR4, URZ ;  /* 0x0000000406047290 */ /* 0x000fd8000fffe13f */
.L_x_2074:
[----:B------:R-:W-:Y:S01]  /*a840*/  USHF.R.S32.HI UR8, URZ, 0x1f, UR39 ;  /* 0x0000001f3f087899 */ /* 0x000fe20008011427 */
[----:B------:R-:W-:Y:S01]  /*a850*/  BSSY B1, `(.L_x_2075) ;  /* 0x000001f000017945 */ /* 0x000fe20003800000 */
[----:B------:R-:W-:Y:S01]  /*a860*/  USEL UR37, UR37, URZ, !UP0 ;  /* 0x0000003f25257287 */ /* 0x000fe2000c000000 */
[----:B------:R-:W-:Y:S01]  /*a870*/  SHF.R.S32.HI R11, RZ, 0x1f, R2 ;  /* 0x0000001fff0b7819 */ /* 0x000fe20000011402 */
[----:B------:R-:W-:Y:S01]  /*a880*/  USEL UR38, UR38, URZ, !UP0 ;  /* 0x0000003f26267287 */ /* 0x000fe2000c000000 */
[----:B-----5:R-:W-:Y:S01]  /*a890*/  SHF.R.S32.HI R8, RZ, 0x1f, R9 ;  /* 0x0000001fff087819 */ /* 0x020fe20000011409 */
[----:B------:R-:W-:Y:S10]  /*a8a0*/  @P0 BRA `(.L_x_2076) ;  /* 0x0000000000640947 */ /* 0x000ff40003800000 */
[----:B------:R-:W0:Y:S01]  /*a8b0*/  S2R R3, SR_TID.X ;  /* 0x0000000000037919 */ /* 0x000e220000002100 */
[----:B------:R-:W-:-:S04]  /*a8c0*/  IMAD.U32 R0, RZ, RZ, UR40 ;  /* 0x00000028ff007e24 */ /* 0x000fc8000f8e00ff */
[----:B0-----:R-:W-:-:S04]  /*a8d0*/  IMAD R0, R0, 0x80, R3 ;  /* 0x0000008000007824 */ /* 0x001fc800078e0203 */
[----:B------:R-:W-:-:S05]  /*a8e0*/  VIADD R0, R0, 0xffffff80 ;  /* 0xffffff8000007836 */ /* 0x000fca0000000000 */
[----:B------:R-:W-:-:S13]  /*a8f0*/  ISETP.GE.AND P0, PT, R0, UR4, PT ;  /* 0x0000000400007c0c */ /* 0x000fda000bf06270 */
[----:B------:R-:W-:Y:S05]  /*a900*/  @P0 BRA `(.L_x_2076) ;  /* 0x00000000004c0947 */ /* 0x000fea0003800000 */
[C---:B------:R-:W-:Y:S01]  /*a910*/  IADD3 R4, P0, R0.reuse, R9, RZ ;  /* 0x0000000900047210 */ /* 0x040fe20007f1e0ff */
        /* <DEDUP_REMOVED lines=18> */
.L_x_2076:
[----:B------:R-:W-:Y:S05]  /*aa40*/  BSYNC B1 ;  /* 0x0000000000017941 */ /* 0x000fea0003800000 */
.L_x_2075:
[----:B------:R-:W-:Y:S01]  /*aa50*/  ULDC.64 UR6, c[0x0][0xaa0] ;  /* 0x0002a80000067ab9 */ /* 0x000fe20000000a00 */
[----:B0-----:R-:W-:Y:S01]  /*aa60*/  IMAD.MOV.U32 R3, RZ, RZ, R11 ;  /* 0x000000ffff037224 */ /* 0x001fe200078e000b */
[----:B------:R-:W-:Y:S01]  /*aa70*/  ULDC.64 UR10, c[0x0][0xae0] ;  /* 0x0002b800000a7ab9 */ /* 0x000fe20000000a00 */
[----:B------:R-:W-:Y:S01]  /*aa80*/  IMAD R0, R8, UR6, RZ ;  /* 0x0000000608007c24 */ /* 0x000fe2000f8e02ff */
[----:B------:R-:W-:Y:S01]  /*aa90*/  BSSY B1, `(.L_x_2077) ;  /* 0x000002c000017945 */ /* 0x000fe20003800000 */
[----:B------:R-:W-:Y:S01]  /*aaa0*/  IMAD.WIDE.U32 R4, R9, UR6, R2 ;  /* 0x0000000609047c25 */ /* 0x000fe2000f8e0002 */
[----:B------:R-:W-:-:S03]  /*aab0*/  UIMAD UR6, UR8, UR10, URZ ;  /* 0x0000000a080672a4 */ /* 0x000fc6000f8e023f */
[----:B------:R-:W-:Y:S01]  /*aac0*/  IMAD R9, R9, UR7, R0 ;  /* 0x0000000709097c24 */ /* 0x000fe2000f8e0200 */
[----:B------:R-:W-:Y:S01]  /*aad0*/  UIMAD UR7, UR40, -0x80, UR4 ;  /* 0xffffff80280778a4 */ /* 0x000fe2000f8e0204 */
[----:B------:R-:W-:Y:S01]  /*aae0*/  IMAD.U32 R3, RZ, RZ, UR10 ;  /* 0x0000000aff037e24 */ /* 0x000fe2000f8e00ff */
[----:B------:R-:W-:Y:S01]  /*aaf0*/  UIMAD UR6, UR39, UR11, UR6 ;  /* 0x0000000b270672a4 */ /* 0x000fe2000f8e0206 */
[----:B------:R-:W-:Y:S01]  /*ab00*/  IMAD.IADD R5, R5, 0x1, R9 ;  /* 0x0000000105057824 */ /* 0x000fe200078e0209 */
[----:B------:R-:W-:Y:S01]  /*ab10*/  ULDC.64 UR8, c[0x0][0xae8] ;  /* 0x0002ba0000087ab9 */ /* 0x000fe20000000a00 */
[C---:B------:R-:W-:Y:S01]  /*ab20*/  VIADD R0, R16.reuse, 0x20 ;  /* 0x0000002010007836 */ /* 0x040fe20000000000 */
[----:B------:R-:W-:Y:S01]  /*ab30*/  ISETP.GE.AND P2, PT, R16, UR7, PT ;  /* 0x0000000710007c0c */ /* 0x000fe2000bf46270 */
[----:B------:R-:W-:Y:S01]  /*ab40*/  IMAD.WIDE.U32 R4, R3, UR39, R4 ;  /* 0x0000002703047c25 */ /* 0x000fe2000f8e0004 */
[----:B------:R-:W-:Y:S01]  /*ab50*/  UIMAD UR4, UR38, UR8, URZ ;  /* 0x00000008260472a4 */ /* 0x000fe2000f8e023f */
[----:B------:R-:W-:-:S02]  /*ab60*/  SHF.R.S32.HI R9, RZ, 0x1f, R16 ;  /* 0x0000001fff097819 */ /* 0x000fc40000011410 */
[----:B------:R-:W-:Y:S01]  /*ab70*/  VIADD R5, R5, UR6 ;  /* 0x0000000605057c36 */ /* 0x000fe20008000000 */
[----:B------:R-:W-:Y:S01]  /*ab80*/  UIMAD UR4, UR37, UR9, UR4 ;  /* 0x00000009250472a4 */ /* 0x000fe2000f8e0204 */
[----:B------:R-:W-:Y:S01]  /*ab90*/  IMAD.U32 R7, RZ, RZ, UR8 ;  /* 0x00000008ff077e24 */ /* 0x000fe2000f8e00ff */
[----:B------:R-:W-:Y:S01]  /*aba0*/  ISETP.GE.AND P3, PT, R0, UR7, PT ;  /* 0x0000000700007c0c */ /* 0x000fe2000bf66270 */
[----:B------:R-:W-:Y:S02]  /*abb0*/  VIADD R3, R16, 0x60 ;  /* 0x0000006010037836 */ /* 0x000fe40000000000 */
[----:B------:R-:W-:-:S03]  /*abc0*/  IMAD.WIDE.U32 R6, R7, UR37, R4 ;  /* 0x0000002507067c25 */ /* 0x000fc6000f8e0004 */
[----:B------:R-:W-:Y:S01]  /*abd0*/  ISETP.GE.AND P0, PT, R3, UR7, PT ;  /* 0x0000000703007c0c */ /* 0x000fe2000bf06270 */
[----:B------:R-:W-:Y:S02]  /*abe0*/  VIADD R0, R16, 0x40 ;  /* 0x0000004010007836 */ /* 0x000fe40000000000 */
[----:B------:R-:W-:Y:S02]  /*abf0*/  IMAD.U32 R3, RZ, RZ, UR40 ;  /* 0x00000028ff037e24 */ /* 0x000fe4000f8e00ff */
[----:B------:R-:W-:Y:S01]  /*ac00*/  IMAD.MOV.U32 R8, RZ, RZ, R16 ;  /* 0x000000ffff087224 */ /* 0x000fe200078e0010 */
[----:B------:R-:W-:Y:S01]  /*ac10*/  ISETP.GE.AND P1, PT, R0, UR7, PT ;  /* 0x0000000700007c0c */ /* 0x000fe2000bf26270 */
[----:B------:R-:W-:Y:S02]  /*ac20*/  VIADD R11, R7, UR4 ;  /* 0x00000004070b7c36 */ /* 0x000fe40008000000 */
[----:B------:R-:W-:Y:S01]  /*ac30*/  IMAD.WIDE R8, R3, 0x80, R8 ;  /* 0x0000008003087825 */ /* 0x000fe200078e0208 */
[----:B------:R-:W-:Y:S09]  /*ac40*/  @P2 BRA `(.L_x_2078) ;  /* 0x0000000000402947 */ /* 0x000ff20003800000 */
        /* <DEDUP_REMOVED lines=16> */
.L_x_2078:
[----:B------:R-:W-:Y:S05]  /*ad50*/  BSYNC B1 ;  /* 0x0000000000017941 */ /* 0x000fea0003800000 */
.L_x_2077:
        /* <DEDUP_REMOVED lines=15> */
[----:B0-----:R-:W-:Y:S01]  /*ae50*/  LEA R12, P2, R4, UR8, 0x1 ;  /* 0x00000008040c7c11 */ /* 0x001fe2000f8408ff */
[----:B------:R-:W-:-:S05]  /*ae60*/  IMAD.IADD R3, R5, 0x1, R3 ;  /* 0x0000000105037824 */ /* 0x000fca00078e0203 */
[----:B------:R-:W-:-:S05]  /*ae70*/  LEA.HI.X R13, R4, UR9, R3, 0x1, P2 ;  /* 0x00000009040d7c11 */ /* 0x000fca00090f0c03 */
[----:B------:R1:W-:Y:S04]  /*ae80*/  @!P3 STG.E.128 desc[UR48][R12.64], RZ ;  /* 0x000000ff0c00b986 */ /* 0x0003e8000c101d30 */
[----:B------:R1:W-:Y:S02]  /*ae90*/  @!P4 STG.E.128 desc[UR48][R12.64+0x80], RZ ;  /* 0x000080ff0c00c986 */ /* 0x0003e4000c101d30 */
.L_x_2080:
[----:B------:R-:W-:Y:S05]  /*aea0*/  BSYNC B1 ;  /* 0x0000000000017941 */ /* 0x000fea0003800000 */
.L_x_2079:
        /* <DEDUP_REMOVED lines=15> */
[----:B01----:R-:W-:Y:S01]  /*afa0*/  LEA R12, P1, R4, UR8, 0x1 ;  /* 0x00000008040c7c11 */ /* 0x003fe2000f8208ff */
[----:B------:R-:W-:-:S05]  /*afb0*/  IMAD.IADD R3, R5, 0x1, R3 ;  /* 0x0000000105037824 */ /* 0x000fca00078e0203 */
[----:B------:R-:W-:-:S05]  /*afc0*/  LEA.HI.X R13, R4, UR9, R3, 0x1, P1 ;  /* 0x00000009040d7c11 */ /* 0x000fca00088f0c03 */
[----:B------:R2:W-:Y:S04]  /*afd0*/  @!P2 STG.E.128 desc[UR48][R12.64], RZ ;  /* 0x000000ff0c00a986 */ /* 0x0005e8000c101d30 */
[----:B------:R2:W-:Y:S02]  /*afe0*/  @!P3 STG.E.128 desc[UR48][R12.64+0x80], RZ ;  /* 0x000080ff0c00b986 */ /* 0x0005e4000c101d30 */
.L_x_2082:
[----:B------:R-:W-:Y:S05]  /*aff0*/  BSYNC B1 ;  /* 0x0000000000017941 */ /* 0x000fea0003800000 */
.L_x_2081:
        /* <DEDUP_REMOVED lines=19> */
.L_x_2073:
[----:B------:R-:W-:Y:S05]  /*b130*/  BSYNC B0 ;  /* 0x0000000000007941 */ /* 0x000fea0003800000 */
.L_x_2064:
[----:B------:R-:W-:Y:S02]  /*b140*/  ULDC UR4, c[0x0][0xc14] ;  /* 0x0003050000047ab9 */ /* 0x000fe40000000800 */
[----:B------:R-:W-:-:S13]  /*b150*/  ISETP.GE.AND P0, PT, R51, UR4, PT ;  /* 0x0000000433007c0c */ /* 0x000fda000bf06270 */
[----:B------:R-:W-:Y:S05]  /*b160*/  @!P0 BRA `(.L_x_2083) ;  /* 0xffffff5c00088947 */ /* 0x000fea000383ffff */
[----:B------:R-:W-:Y:S05]  /*b170*/  EXIT ;  /* 0x000000000000794d */ /* 0x000fea0003800000 */
.L_x_2028:
        /* <DEDUP_REMOVED lines=61> */
.L_x_2088:
        /* <DEDUP_REMOVED lines=15> */
.L_x_2087:
[----:B------:R-:W-:Y:S05]  /*b640*/  BSYNC B0 ;  /* 0x0000000000007941 */ /* 0x000fea0003800000 */
.L_x_2086:
        /* <DEDUP_REMOVED lines=25> */
.L_x_2084:
        /* <DEDUP_REMOVED lines=20> */
.L_x_2089:
        /* <DEDUP_REMOVED lines=56> */
.L_x_2085:
[----:B------:R-:W-:Y:S02]  /*bca0*/  IMAD.MOV.U32 R17, RZ, RZ, RZ ;  /* 0x000000ffff117224 */ /* 0x000fe400078e00ff */
[----:B------:R-:W-:Y:S02]  /*bcb0*/  IMAD.U32 R16, RZ, RZ, UR6 ;  /* 0x00000006ff107e24 */ /* 0x000fe4000f8e00ff */
[----:B------:R-:W-:-:S07]  /*bcc0*/  IMAD.MOV.U32 R18, RZ, RZ, RZ ;  /* 0x000000ffff127224 */ /* 0x000fce00078e00ff */
.L_x_2090:
[----:B------:R-:W1:Y:S01]  /*bcd0*/  S2R R2, SR_TID.X ;  /* 0x0000000000027919 */ /* 0x000e620000002100 */
[----:B------:R-:W-:Y:S01]  /*bce0*/  STL [R1+0x20], RZ ;  /* 0x000020ff01007387 */ /* 0x000fe20000100800 */
        /* <DEDUP_REMOVED lines=10> */
[----:B------:R1:W-:Y:S03]  /*bd90*/  STL [R1], RZ ;  /* 0x000000ff01007387 */ /* 0x0003e60000100800 */
[----:B------:R-:W-:Y:S05]  /*bda0*/  @P0 BRA `(.L_x_2091) ;  /* 0x0000003c00b00947 */ /* 0x000fea0003800000 */
[----:B-1----:R-:W-:Y:S01]  /*bdb0*/  IMAD.MOV.U32 R0, RZ, RZ, 0x1 ;  /* 0x00000001ff007424 */ /* 0x002fe200078e00ff */
[----:B------:R1:W-:Y:S01]  /*bdc0*/  STL [R1], RZ ;  /* 0x000000ff01007387 */ /* 0x0003e20000100800 */
[----:B------:R-:W-:Y:S01]  /*bdd0*/  ULDC UR37, c[0x0][0xc] ;  /* 0x0000030000257ab9 */ /* 0x000fe20000000800 */
[----:B------:R-:W-:Y:S02]  /*bde0*/  ULDC.64 UR38, c[0x0][0x198] ;  /* 0x0000660000267ab9 */ /* 0x000fe40000000a00 */
[----:B------:R1:W-:Y:S04]  /*bdf0*/  STL [R1+0x8], R0 ;  /* 0x0000080001007387 */ /* 0x0003e80000100800 */
[----:B------:R1:W-:Y:S02]  /*be00*/  STL [R1+0x20], RZ ;  /* 0x000020ff01007387 */ /* 0x0003e40000100800 */
.L_x_2157:
[----:B--2---:R-:W2:Y:S02]  /*be10*/  LDC.64 R2, c[0x0][0xc60] ;  /* 0x00031800ff027b82 */ /* 0x004ea40000000a00 */
[----:B--2---:R-:W-:-:S05]  /*be20*/  IMAD.WIDE R2, R19, 0x4, R2 ;  /* 0x0000000413027825 */ /* 0x004fca00078e0202 */
[----:B------:R-:W2:Y:S01]  /*be30*/  LDG.E R5, desc[UR48][R2.64] ;  /* 0x0000003002057981 */ /* 0x000ea2000c1e1900 */
[----:B------:R-:W-:Y:S05]  /*be40*/  YIELD ;  /* 0x0000000000007946 */ /* 0x000fea0003800000 */
[----:B------:R-:W-:Y:S01]  /*be50*/  ULDC.64 UR4, c[0x0][0xa28] ;  /* 0x00028a0000047ab9 */ /* 0x000fe20000000a00 */
[----:B-1----:R-:W-:Y:S01]  /*be60*/  IMAD.MOV.U32 R0, RZ, RZ, RZ ;  /* 0x000000ffff007224 */ /* 0x002fe200078e00ff */
[----:B------:R-:W-:Y:S01]  /*be70*/  ISETP.NE.U32.AND P0, PT, RZ, UR4, PT ;  /* 0x00000004ff007c0c */ /* 0x000fe2000bf05070 */
[----:B------:R-:W-:Y:S01]  /*be80*/  IMAD.MOV.U32 R6, RZ, RZ, RZ ;  /* 0x000000ffff067224 */ /* 0x000fe200078e00ff */
[----:B------:R-:W-:-:S02]  /*be90*/  ULDC.64 UR6, c[0x0][0xa08] ;  /* 0x0002820000067ab9 */ /* 0x000fc40000000a00 */
[----:B------:R-:W-:Y:S02]  /*bea0*/  ISETP.NE.AND.EX P0, PT, RZ, UR5, PT, P0 ;  /* 0x00000005ff007c0c */ /* 0x000fe4000bf05300 */
[----:B--2---:R-:W-:Y:S01]  /*beb0*/  SHF.R.S32.HI R4, RZ, 0x1f, R5 ;  /* 0x0000001fff047819 */ /* 0x004fe20000011405 */
[----:B------:R-:W-:-:S10]  /*bec0*/  IMAD.SHL.U32 R11, R5, 0x4, RZ ;  /* 0x00000004050b7824 */ /* 0x000fd400078e00ff */
[C---:B------:R-:W-:Y:S01]  /*bed0*/  @P0 LEA R2, P1, R5.reuse, UR4, 0x2 ;  /* 0x0000000405020c11 */ /* 0x040fe2000f8210ff */
[----:B------:R1:W-:Y:S03]  /*bee0*/  STL [R1+0x10], R5 ;  /* 0x0000100501007387 */ /* 0x0003e60000100800 */
[C-C-:B------:R-:W-:Y:S01]  /*bef0*/  @P0 LEA.HI.X R3, R5.reuse, UR5, R4.reuse, 0x2, P1 ;  /* 0x0000000505030c11 */ /* 0x140fe200088f1404 */
[----:B------:R-:W-:Y:S02]  /*bf00*/  ULDC.64 UR4, c[0x0][0xa18] ;  /* 0x0002860000047ab9 */ /* 0x000fe40000000a00 */
[----:B------:R-:W-:Y:S02]  /*bf10*/  ISETP.NE.U32.AND P1, PT, RZ, UR4, PT ;  /* 0x00000004ff007c0c */ /* 0x000fe4000bf25070 */
[----:B------:R2:W5:Y:S01]  /*bf20*/  @P0 LDG.E R0, desc[UR48][R2.64] ;  /* 0x0000003002000981 */ /* 0x000562000c1e1900 */
[----:B------:R-:W-:-:S02]  /*bf30*/  SHF.L.U64.HI R10, R5, 0x2, R4 ;  /* 0x00000002050a7819 */ /* 0x000fc40000010204 */
[----:B------:R-:W-:Y:S01]  /*bf40*/  ISETP.NE.AND.EX P1, PT, RZ, UR5, PT, P1 ;  /* 0x00000005ff007c0c */ /* 0x000fe2000bf25310 */
[----:B------:R-:W-:Y:S04]  /*bf50*/  STL [R1+0x18], R11 ;  /* 0x0000180b01007387 */ /* 0x000fe80000100800 */
[----:B------:R-:W-:Y:S08]  /*bf60*/  STL [R1+0x1c], R10 ;  /* 0x00001c0a01007387 */ /* 0x000ff00000100800 */
[----:B------:R-:W-:-:S04]  /*bf70*/  @P1 IADD3 R8, P0, R11, UR4, RZ ;  /* 0x000000040b081c10 */ /* 0x000fc8000ff1e0ff */
[C---:B------:R-:W-:Y:S01]  /*bf80*/  @P1 IADD3.X R9, R10.reuse, UR5, RZ, P0, !PT ;  /* 0x000000050a091c10 */ /* 0x040fe200087fe4ff */
[----:B------:R-:W-:Y:S02]  /*bf90*/  ULDC.64 UR4, c[0x0][0xa00] ;  /* 0x0002800000047ab9 */ /* 0x000fe40000000a00 */
[----:B------:R-:W-:Y:S02]  /*bfa0*/  ISETP.NE.U32.AND P2, PT, RZ, UR4, PT ;  /* 0x00000004ff007c0c */ /* 0x000fe4000bf45070 */
[C---:B--2---:R-:W-:Y:S02]  /*bfb0*/  IADD3 R2, P0, R11.reuse, UR4, RZ ;  /* 0x000000040b027c10 */ /* 0x044fe4000ff1e0ff */
[----:B------:R-:W-:Y:S02]  /*bfc0*/  ISETP.NE.AND.EX P2, PT, RZ, UR5, PT, P2 ;  /* 0x00000005ff007c0c */ /* 0x000fe4000bf45320 */
[----:B------:R-:W-:Y:S01]  /*bfd0*/  IADD3.X R3, R10, UR5, RZ, P0, !PT ;  /* 0x000000050a037c10 */ /* 0x000fe200087fe4ff */
[----:B------:R-:W-:Y:S01]  /*bfe0*/  ULDC UR4, c[0x0][0x288] ;  /* 0x0000a20000047ab9 */ /* 0x000fe20000000800 */
[----:B------:R-:W-:-:S04]  /*bff0*/  IADD3 R4, P0, R11, UR6, RZ ;  /* 0x000000060b047c10 */ /* 0x000fc8000ff1e0ff */
[----:B-1----:R-:W-:-:S05]  /*c000*/  IADD3.X R5, R10, UR7, RZ, P0, !PT ;  /* 0x000000070a057c10 */ /* 0x002fca00087fe4ff */
[----:B------:R-:W2:Y:S01]  /*c010*/  @P2 LDG.E R6, desc[UR48][R2.64] ;  /* 0x0000003002062981 */ /* 0x000ea2000c1e1900 */
[----:B------:R-:W-:-:S03]  /*c020*/  ISETP.NE.U32.AND P0, PT, RZ, UR6, PT ;  /* 0x00000006ff007c0c */ /* 0x000fc6000bf05070 */
[----:B--2---:R1:W-:Y:S02]  /*c030*/  STL [R1+0x24], R6 ;  /* 0x0000240601007387 */ /* 0x0043e40000100800 */
[----:B-1----:R-:W-:Y:S01]  /*c040*/  IMAD.U32 R6, RZ, RZ, UR4 ;  /* 0x00000004ff067e24 */ /* 0x002fe2000f8e00ff */
[----:B------:R-:W-:-:S05]  /*c050*/  ULDC.64 UR4, c[0x0][0x3f8] ;  /* 0x0000fe0000047ab9 */ /* 0x000fca0000000a00 */
[----:B------:R1:W5:Y:S01]  /*c060*/  @P1 LDG.E R6, desc[UR48][R8.64] ;  /* 0x0000003008061981 */ /* 0x000362000c1e1900 */
[----:B------:R-:W-:Y:S01]  /*c070*/  UISETP.NE.U32.AND UP0, UPT, UR4, URZ, UPT ;  /* 0x0000003f0400728c */ /* 0x000fe2000bf05070 */
[----:B------:R-:W-:Y:S02]  /*c080*/  ISETP.NE.AND.EX P0, PT, RZ, UR7, PT, P0 ;  /* 0x00000007ff007c0c */ /* 0x000fe4000bf05300 */
[----:B------:R-:W-:Y:S01]  /*c090*/  ULDC UR4, c[0x0][0x404] ;  /* 0x0001010000047ab9 */ /* 0x000fe20000000800 */
[----:B------:R-:W-:-:S03]  /*c0a0*/  UISETP.NE.AND.EX UP0, UPT, UR5, URZ, UPT, UP0 ;  /* 0x0000003f0500728c */ /* 0x000fc6000bf05300 */
[----:B------:R-:W-:Y:S01]  /*c0b0*/  ULDC UR5, c[0x0][0x2e0] ;  /* 0x0000b80000057ab9 */ /* 0x000fe20000000800 */
[----:B------:R-:W-:-:S04]  /*c0c0*/  USEL UR4, UR4, 0x1, UP0 ;  /* 0x0000000104047887 */ /* 0x000fc80008000000 */
[----:B------:R-:W-:-:S06]  /*c0d0*/  UIMAD UR4, UR4, UR5, URZ ;  /* 0x00000005040472a4 */ /* 0x000fcc000f8e023f */
[----:B------:R-:W-:Y:S01]  /*c0e0*/  IMAD.U32 R7, RZ, RZ, UR4 ;  /* 0x00000004ff077e24 */ /* 0x000fe2000f8e00ff */
[----:B-1----:R-:W-:Y:S06]  /*c0f0*/  @P1 BRA `(.L_x_2092) ;  /* 0x0000000000101947 */ /* 0x002fec0003800000 */
[----:B------:R-:W-:Y:S05]  /*c100*/  @!P2 BRA `(.L_x_2092) ;  /* 0x00000000000ca947 */ /* 0x000fea0003800000 */
[----:B-----5:R-:W2:Y:S04]  /*c110*/  LDG.E R6, desc[UR48][R2.64] ;  /* 0x0000003002067981 */ /* 0x020ea8000c1e1900 */
[----:B------:R-:W2:Y:S02]  /*c120*/  LDG.E R9, desc[UR48][R2.64+0x4] ;  /* 0x0000043002097981 */ /* 0x000ea4000c1e1900 */
[----:B--2---:R-:W-:-:S07]  /*c130*/  IMAD.IADD R6, R9, 0x1, -R6 ;  /* 0x0000000109067824 */ /* 0x004fce00078e0a06 */
.L_x_2092:
[----:B------:R-:W-:Y:S01]  /*c140*/  IMAD.MOV.U32 R3, RZ, RZ, RZ ;  /* 0x000000ffff037224 */ /* 0x000fe200078e00ff */
[----:B------:R-:W-:-:S05]  /*c150*/  ULDC.64 UR4, c[0x0][0xa20] ;  /* 0x0002880000047ab9 */ /* 0x000fca0000000a00 */
[----:B------:R-:W2:Y:S01]  /*c160*/  @P0 LDG.E R3, desc[UR48][R4.64] ;  /* 0x0000003004030981 */ /* 0x000ea2000c1e1900 */
[----:B------:R-:W-:-:S04]  /*c170*/  ISETP.NE.U32.AND P1, PT, RZ, UR4, PT ;  /* 0x00000004ff007c0c */ /* 0x000fc8000bf25070 */
[----:B------:R-:W-:Y:S01]  /*c180*/  ISETP.NE.AND.EX P1, PT, RZ, UR5, PT, P1 ;  /* 0x00000005ff007c0c */ /* 0x000fe2000bf25310 */
[----:B--2--5:R-:W-:-:S05]  /*c190*/  IMAD.IADD R2, R3, 0x1, R0 ;  /* 0x0000000103027824 */ /* 0x024fca00078e0200 */
[----:B------:R1:W-:Y:S07]  /*c1a0*/  STL [R1+0x4], R2 ;  /* 0x0000040201007387 */ /* 0x0003ee0000100800 */
[----:B------:R-:W-:Y:S05]  /*c1b0*/  @!P1 BRA `(.L_x_2093) ;  /* 0x0000000000109947 */ /* 0x000fea0003800000 */
[----:B-1----:R-:W-:-:S04]  /*c1c0*/  IADD3 R2, P0, R11, UR4, RZ ;  /* 0x000000040b027c10 */ /* 0x002fc8000ff1e0ff */
[----:B------:R-:W-:-:S05]  /*c1d0*/  IADD3.X R3, R10, UR5, RZ, P0, !PT ;  /* 0x000000050a037c10 */ /* 0x000fca00087fe4ff */
[----:B------:R1:W5:Y:S01]  /*c1e0*/  LDG.E R7, desc[UR48][R2.64] ;  /* 0x0000003002077981 */ /* 0x000362000c1e1900 */
[----:B------:R-:W-:Y:S05]  /*c1f0*/  BRA `(.L_x_2094) ;  /* 0x0000000000107947 */ /* 0x000fea0003800000 */
.L_x_2093:
[----:B------:R-:W-:Y:S05]  /*c200*/  @!P0 BRA `(.L_x_2094) ;  /* 0x00000000000c8947 */ /* 0x000fea0003800000 */
[----:B-1----:R-:W2:Y:S04]  /*c210*/  LDG.E R2, desc[UR48][R4.64] ;  /* 0x0000003004027981 */ /* 0x002ea8000c1e1900 */
[----:B------:R-:W2:Y:S02]  /*c220*/  LDG.E R7, desc[UR48][R4.64+0x4] ;  /* 0x0000043004077981 */ /* 0x000ea4000c1e1900 */
[----:B--2---:R-:W-:-:S07]  /*c230*/  IMAD.IADD R7, R7, 0x1, -R2 ;  /* 0x0000000107077824 */ /* 0x004fce00078e0a02 */
.L_x_2094:
[----:B-----5:R-:W-:Y:S01]  /*c240*/  IMAD.IADD R7, R7, 0x1, -R0 ;  /* 0x0000000107077824 */ /* 0x020fe200078e0a00 */
[----:B------:R-:W-:Y:S01]  /*c250*/  LEA R0, R17, 0xff, 0x7 ;  /* 0x000000ff11007811 */ /* 0x000fe200078e38ff */
[----:B------:R-:W-:Y:S03]  /*c260*/  BSSY B6, `(.L_x_2095) ;  /* 0x00002df000067945 */ /* 0x000fe60003800000 */
[C---:B------:R-:W-:Y:S01]  /*c270*/  IADD3 R6, R7.reuse, R0, -R6 ;  /* 0x0000000007067210 */ /* 0x040fe20007ffe806 */
[----:B------:R-:W-:-:S03]  /*c280*/  VIADD R7, R7, 0x7f ;  /* 0x0000007f07077836 */ /* 0x000fc60000000000 */
[----:B-1----:R-:W-:Y:S02]  /*c290*/  SHF.R.S32.HI R3, RZ, 0x1f, R6 ;  /* 0x0000001fff037819 */ /* 0x002fe40000011406 */
[----:B------:R-:W-:Y:S02]  /*c2a0*/  SHF.R.S32.HI R0, RZ, 0x1f, R7 ;  /* 0x0000001fff007819 */ /* 0x000fe40000011407 */
[----:B------:R-:W-:Y:S02]  /*c2b0*/  LEA.HI R3, R3, R6, RZ, 0x7 ;  /* 0x0000000603037211 */ /* 0x000fe400078f38ff */
[----:B------:R-:W-:Y:S02]  /*c2c0*/  LEA.HI R0, R0, R7, RZ, 0x7 ;  /* 0x0000000700007211 */ /* 0x000fe400078f38ff */
[----:B------:R-:W-:Y:S02]  /*c2d0*/  SHF.R.S32.HI R3, RZ, 0x7, R3 ;  /* 0x00000007ff037819 */ /* 0x000fe40000011403 */
[----:B------:R-:W-:-:S04]  /*c2e0*/  SHF.R.S32.HI R0, RZ, 0x7, R0 ;  /* 0x00000007ff007819 */ /* 0x000fc80000011400 */
[----:B------:R-:W-:-:S04]  /*c2f0*/  VIMNMX R2, R0, R3, PT ;  /* 0x0000000300027248 */ /* 0x000fc80003fe0100 */
[----:B------:R-:W-:Y:S01]  /*c300*/  ISETP.GT.AND P0, PT, R2, RZ, PT ;  /* 0x000000ff0200720c */ /* 0x000fe20003f04270 */
[----:B------:R1:W-:-:S12]  /*c310*/  STL [R1+0x14], R2 ;  /* 0x0000140201007387 */ /* 0x0003d80000100800 */
[----:B-1----:R-:W-:Y:S05]  /*c320*/  @P0 BRA `(.L_x_2096) ;  /* 0x0000000000440947 */ /* 0x002fea0003800000 */
[----:B------:R-:W1:Y:S02]  /*c330*/  S2R R2, SR_TID.X ;  /* 0x0000000000027919 */ /* 0x000e640000002100 */
        /* <DEDUP_REMOVED lines=14> */
[----:B-1----:R-:W-:Y:S01]  /*c420*/  IADD3 R16, R0, UR37, R7 ;  /* 0x0000002500107c10 */ /* 0x002fe2000fffe007 */
[----:B------:R-:W-:Y:S06]  /*c430*/  BRA `(.L_x_2097) ;  /* 0x0000002c00047947 */ /* 0x000fec0003800000 */
.L_x_2096:
        /* <DEDUP_REMOVED lines=23> */
.L_x_2098:
        /* <DEDUP_REMOVED lines=17> */
[----:B01----:R-:W-:-:S07]  /*c6c0*/  IMAD.MOV.U32 R13, RZ, RZ, RZ ;  /* 0x000000ffff0d7224 */ /* 0x003fce00078e00ff */
[----:B------:R-:W-:-:S07]  /*c6d0*/  LEPC R20, `(.L_x_2100) ;  /* 0x000000001014794e */ /* 0x000fce0000000000 */
[----:B--2---:R-:W-:Y:S05]  /*c6e0*/  CALL.ABS.NOINC R2 ;  /* 0x0000000002007343 */ /* 0x004fea0003c00000 */
.L_x_2100:
        /* <DEDUP_REMOVED lines=16> */
.L_x_2099:
[----:B------:R-:W2:Y:S01]  /*c7f0*/  LDL.LU R2, [R1+0x18] ;  /* 0x0000180001027983 */ /* 0x000ea20000300800 */
[----:B------:R-:W-:-:S03]  /*c800*/  ULDC.64 UR4, c[0x0][0x9f8] ;  /* 0x00027e0000047ab9 */ /* 0x000fc60000000a00 */
[----:B------:R-:W3:Y:S04]  /*c810*/  LDL.LU R0, [R1+0x1c] ;  /* 0x00001c0001007983 */ /* 0x000ee80000300800 */
[----:B------:R-:W4:Y:S04]  /*c820*/  LDL.LU R7, [R1+0x10] ;  /* 0x0000100001077983 */ /* 0x000f280000300800 */
[----:B------:R-:W4:Y:S01]  /*c830*/  LDL.LU R8, [R1+0x24] ;  /* 0x0000240001087983 */ /* 0x000f220000300800 */
[----:B------:R-:W-:-:S04]  /*c840*/  ISETP.NE.U32.AND P0, PT, RZ, UR4, PT ;  /* 0x00000004ff007c0c */ /* 0x000fc8000bf05070 */
[----:B------:R-:W-:Y:S01]  /*c850*/  ISETP.NE.AND.EX P0, PT, RZ, UR5, PT, P0 ;  /* 0x00000005ff007c0c */ /* 0x000fe2000bf05300 */
[----:B------:R-:W1:Y:S02]  /*c860*/  S2R R9, SR_TID.X ;  /* 0x0000000000097919 */ /* 0x000e640000002100 */
[----:B-1----:R-:W-:-:S04]  /*c870*/  LOP3.LUT R9, R9, 0x1f, RZ, 0xc0, !PT ;  /* 0x0000001f09097812 */ /* 0x002fc800078ec0ff */
        /* <DEDUP_REMOVED lines=8> */
[----:B------:R-:W1:Y:S01]  /*c900*/  LDC R0, c[0x0][0x428] ;  /* 0x00010a00ff007b82 */ /* 0x000e620000000800 */
[----:B----4-:R-:W-:-:S06]  /*c910*/  IMAD.MOV.U32 R4, RZ, RZ, R7 ;  /* 0x000000ffff047224 */ /* 0x010fcc00078e0007 */
[----:B------:R2:W5:Y:S01]  /*c920*/  @P0 LDG.E R4, desc[UR48][R2.64] ;  /* 0x0000003002040981 */ /* 0x000562000c1e1900 */
[----:B------:R-:W-:Y:S01]  /*c930*/  IMAD R17, R17, 0x80, R8 ;  /* 0x0000008011117824 */ /* 0x000fe200078e0208 */
[----:B------:R-:W-:Y:S02]  /*c940*/  PLOP3.LUT P1, PT, P6, PT, PT, 0x8, 0x0 ;  /* 0x000000000000781c */ /* 0x000fe4000372e170 */
[----:B-1----:R-:W-:Y:S01]  /*c950*/  ISETP.NE.AND P0, PT, R0, 0x1, PT ;  /* 0x000000010000780c */ /* 0x002fe20003f05270 */
[----:B------:R-:W-:-:S12]  /*c960*/  IMAD.MOV.U32 R0, RZ, RZ, R18 ;  /* 0x000000ffff007224 */ /* 0x000fd800078e0012 */
[----:B------:R-:W1:Y:S08]  /*c970*/  @P0 LDC R5, c[0x0][0x42c] ;  /* 0x00010b00ff050b82 */ /* 0x000e700000000800 */
[----:B------:R-:W3:Y:S01]  /*c980*/  @P0 LDC R6, c[0x0][0x430] ;  /* 0x00010c00ff060b82 */ /* 0x000ee20000000800 */
[----:B-1----:R-:W-:-:S05]  /*c990*/  @P0 IMAD.HI.U32 R5, R18, R5, RZ ;  /* 0x0000000512050227 */ /* 0x002fca00078e00ff */
[----:B---3--:R-:W-:Y:S02]  /*c9a0*/  @P0 SHF.R.U32.HI R0, RZ, R6, R5 ;  /* 0x00000006ff000219 */ /* 0x008fe40000011605 */
[----:B------:R-:W-:-:S04]  /*c9b0*/  ISETP.NE.U32.AND P0, PT, RZ, UR4, PT ;  /* 0x00000004ff007c0c */ /* 0x000fc8000bf05070 */
[----:B------:R-:W-:-:S04]  /*c9c0*/  ISETP.NE.AND.EX P0, PT, RZ, UR5, PT, P0 ;  /* 0x00000005ff007c0c */ /* 0x000fc8000bf05300 */
[----:B--2---:R-:W-:-:S09]  /*c9d0*/  SEL R7, R7, RZ, !P0 ;  /* 0x000000ff07077207 */ /* 0x004fd20004000000 */
.L_x_2101:
        /* <DEDUP_REMOVED lines=16> */
.L_x_2102:
        /* <DEDUP_REMOVED lines=18> */
.L_x_2173:
[----:B------:R-:W-:Y:S01]  /*cc00*/  UMOV UR4, 0xffffffff ;  /* 0xffffffff00047882 */ /* 0x000fe20000000000 */
[----:B0-----:R-:W-:Y:S02]  /*cc10*/  SHF.R.S32.HI R13, RZ, 0x1f, R4 ;  /* 0x0000001fff0d7819 */ /* 0x001fe40000011404 */
[----:B------:R-:W-:Y:S05]  /*cc20*/  BRA.DIV UR4, `(.L_x_2104) ;  /* 0x0000003604dc7947 */ /* 0x000fea000b800000 */
[----:B------:R-:W-:-:S13]  /*cc30*/  ELECT P6, URZ, PT ;  /* 0x00000000003f782f */ /* 0x000fda00038c0000 */
.L_x_2176:
[----:B------:R-:W-:Y:S05]  /*cc40*/  @!P6 BRA `(.L_x_2105) ;  /* 0x000000040010e947 */ /* 0x000fea0003800000 */
[----:B------:R-:W-:-:S04]  /*cc50*/  ISETP.NE.U32.AND P0, PT, R2, RZ, PT ;  /* 0x000000ff0200720c */ /* 0x000fc80003f05070 */
[----:B------:R-:W-:-:S13]  /*cc60*/  ISETP.NE.AND.EX P0, PT, R3, RZ, PT, P0 ;  /* 0x000000ff0300720c */ /* 0x000fda0003f05300 */
[----:B------:R-:W-:Y:S05]  /*cc70*/  @!P0 BRA `(.L_x_2106) ;  /* 0x0000000000488947 */ /* 0x000fea0003800000 */
[----:B------:R-:W0:Y:S01]  /*cc80*/  LDC R10, c[0x0][0x41c] ;  /* 0x00010700ff0a7b82 */ /* 0x000e220000000800 */
[----:B------:R-:W-:Y:S01]  /*cc90*/  IMAD.MOV.U32 R6, RZ, RZ, R5 ;  /* 0x000000ffff067224 */ /* 0x000fe200078e0005 */
[----:B------:R-:W-:Y:S01]  /*cca0*/  ULDC.64 UR4, c[0x0][0x408] ;  /* 0x0001020000047ab9 */ /* 0x000fe20000000a00 */
[----:B0-----:R-:W-:-:S13]  /*ccb0*/  ISETP.NE.AND P0, PT, R10, 0x1, PT ;  /* 0x000000010a00780c */ /* 0x001fda0003f05270 */
[----:B------:R-:W0:Y:S02]  /*ccc0*/  @P0 LDC.64 R8, c[0x0][0x420] ;  /* 0x00010800ff080b82 */ /* 0x000e240000000a00 */
[----:B0-----:R-:W-:-:S05]  /*ccd0*/  @P0 IMAD.HI.U32 R8, R5, R8, RZ ;  /* 0x0000000805080227 */ /* 0x001fca00078e00ff */
[----:B------:R-:W-:-:S04]  /*cce0*/  @P0 SHF.R.U32.HI R6, RZ, R9, R8 ;  /* 0x00000009ff060219 */ /* 0x000fc80000011608 */
[--C-:B------:R-:W-:Y:S01]  /*ccf0*/  SHF.R.S32.HI R9, RZ, 0x1f, R6.reuse ;  /* 0x0000001fff097819 */ /* 0x100fe20000011406 */
[----:B------:R-:W-:-:S04]  /*cd00*/  IMAD.MOV R8, RZ, RZ, -R6 ;  /* 0x000000ffff087224 */ /* 0x000fc800078e0a06 */
[----:B------:R-:W-:Y:S02]  /*cd10*/  IMAD R5, R10, R8, R5 ;  /* 0x000000080a057224 */ /* 0x000fe400078e0205 */
[----:B------:R-:W-:-:S04]  /*cd20*/  IMAD R8, R13, UR4, RZ ;  /* 0x000000040d087c24 */ /* 0x000fc8000f8e02ff */
[----:B------:R-:W-:Y:S02]  /*cd30*/  IMAD R10, R4, UR5, R8 ;  /* 0x00000005040a7c24 */ /* 0x000fe4000f8e0208 */
[----:B------:R-:W-:-:S04]  /*cd40*/  IMAD.MOV.U32 R8, RZ, RZ, R6 ;  /* 0x000000ffff087224 */ /* 0x000fc800078e0006 */
[----:B------:R-:W-:-:S04]  /*cd50*/  IMAD.WIDE.U32 R8, R4, UR4, R8 ;  /* 0x0000000404087c25 */ /* 0x000fc8000f8e0008 */
[----:B------:R-:W-:Y:S01]  /*cd60*/  IMAD.IADD R6, R9, 0x1, R10 ;  /* 0x0000000109067824 */ /* 0x000fe200078e020a */
[----:B------:R-:W-:-:S04]  /*cd70*/  LEA R10, P0, R8, R2, 0x2 ;  /* 0x00000002080a7211 */ /* 0x000fc800078010ff */
[----:B------:R-:W-:-:S05]  /*cd80*/  LEA.HI.X R11, R8, R3, R6, 0x2, P0 ;  /* 0x00000003080b7211 */ /* 0x000fca00000f1406 */
[----:B------:R0:W5:Y:S04]  /*cd90*/  LDG.E R6, desc[UR48][R10.64] ;  /* 0x000000300a067981 */ /* 0x000168000c1e1900 */
.L_x_2106:
        /* <DEDUP_REMOVED lines=9> */
.L_x_2177:
        /* <DEDUP_REMOVED lines=11> */
.L_x_2108:
        /* <DEDUP_REMOVED lines=27> */
.L_x_2105:
        /* <DEDUP_REMOVED lines=39> */
.L_x_2178:
[----:B------:R-:W-:Y:S05]  /*d300*/  BSYNC B0 ;  /* 0x0000000000007941 */ /* 0x000fea0003800000 */
.L_x_2109:
[----:B0-----:R-:W2:Y:S01]  /*d310*/  LDL R8, [R1+0x14] ;  /* 0x0000140001087983 */ /* 0x001ea20000100800 */
[----:B------:R-:W-:Y:S01]  /*d320*/  BSSY B0, `(.L_x_2111) ;  /* 0x0000185000007945 */ /* 0x000fe20003800000 */
[----:B--2---:R-:W-:-:S13]  /*d330*/  ISETP.GE.AND P0, PT, R8, 0x2, PT ;  /* 0x000000020800780c */ /* 0x004fda0003f06270 */
[----:B------:R-:W-:Y:S05]  /*d340*/  @!P0 BRA `(.L_x_2112) ;  /* 0x0000001800088947 */ /* 0x000fea0003800000 */
[C---:B------:R-:W-:Y:S01]  /*d350*/  LOP3.LUT R7, R8.reuse, 0x1, RZ, 0xc0, !PT ;  /* 0x0000000108077812 */ /* 0x040fe200078ec0ff */
[----:B------:R-:W-:Y:S01]  /*d360*/  VIADD R10, R8, 0xfffffffe ;  /* 0xfffffffe080a7836 */ /* 0x000fe20000000000 */
[----:B------:R-:W-:Y:S02]  /*d370*/  BSSY B1, `(.L_x_2113) ;  /* 0x0000088000017945 */ /* 0x000fe40003800000 */
[----:B------:R-:W-:Y:S01]  /*d380*/  ISETP.NE.U32.AND P0, PT, R7, 0x1, PT ;  /* 0x000000010700780c */ /* 0x000fe20003f05070 */
[----:B------:R-:W-:-:S12]  /*d390*/  IMAD.MOV.U32 R7, RZ, RZ, R10 ;  /* 0x000000ffff077224 */ /* 0x000fd800078e000a */
[----:B------:R-:W-:Y:S05]  /*d3a0*/  @!P0 BRA `(.L_x_2114) ;  /* 0x0000000800108947 */ /* 0x000fea0003800000 */
        /* <DEDUP_REMOVED lines=10> */
[----:B------:R-:W-:Y:S02]  /*d450*/  IMAD.MOV.U32 R8, RZ, RZ, R6 ;  /* 0x000000ffff087224 */ /* 0x000fe400078e0006 */
[----:B------:R-:W-:Y:S01]  /*d460*/  IMAD.MOV.U32 R7, RZ, RZ, R10 ;  /* 0x000000ffff077224 */ /* 0x000fe200078e000a */
        /* <DEDUP_REMOVED lines=8> */
[----:B------:R-:W-:Y:S01]  /*d4f0*/  @P0 SHF.R.U32.HI R7, RZ, R9, R8 ;  /* 0x00000009ff070219 */ /* 0x000fe20000011608 */
[----:B------:R-:W-:-:S03]  /*d500*/  IMAD R8, R13, UR4, RZ ;  /* 0x000000040d087c24 */ /* 0x000fc6000f8e02ff */
[--C-:B------:R-:W-:Y:S01]  /*d510*/  SHF.R.S32.HI R9, RZ, 0x1f, R7.reuse ;  /* 0x0000001fff097819 */ /* 0x100fe20000011407 */
        /* <DEDUP_REMOVED lines=9> */
.L_x_2117:
[----:B0-----:R-:W0:Y:S01]  /*d5b0*/  S2R R3, SR_CgaCtaId ;  /* 0x0000000000037919 */ /* 0x001e220000008800 */
[----:B------:R-:W-:-:S04]  /*d5c0*/  MOV R2, 0x400 ;  /* 0x0000040000027802 */ /* 0x000fc80000000f00 */
[----:B0-----:R-:W-:Y:S02]  /*d5d0*/  LEA R2, R3, R2, 0x18 ;  /* 0x0000000203027211 */ /* 0x001fe400078ec0ff */
[----:B------:R-:W-:-:S03]  /*d5e0*/  SHF.L.U32 R3, R12, 0x1f, RZ ;  /* 0x0000001f0c037819 */ /* 0x000fc600000006ff */
[----:B------:R-:W-:-:S04]  /*d5f0*/  IMAD R2, R11, 0x8, R2 ;  /* 0x000000080b027824 */ /* 0x000fc800078e0202 */
[----:B------:R-:W0:Y:S02]  /*d600*/  SYNCS.PHASECHK.TRANS64.TRYWAIT P0, [R2+URZ+0x28840], R3 ;  /* 0x02884003020075a7 */ /* 0x000e24000800017f */
[----:B0-----:R-:W-:Y:S05]  /*d610*/  @!P0 BRA `(.L_x_2118) ;  /* 0x0000002c00b48947 */ /* 0x001fea0003800000 */
.L_x_2179:
        /* <DEDUP_REMOVED lines=11> */
.L_x_2119:
[----:B------:R-:W2:Y:S04]  /*d6d0*/  LDL R17, [R1+0x4] ;  /* 0x0000040001117983 */ /* 0x000ea80000100800 */
[----:B0-----:R-:W3:Y:S01]  /*d6e0*/  LDL.LU R3, [R1+0x8] ;  /* 0x0000080001037983 */ /* 0x001ee20000300800 */
        /* <DEDUP_REMOVED lines=31> */
.L_x_2180:
        /* <DEDUP_REMOVED lines=13> */
.L_x_2121:
        /* <DEDUP_REMOVED lines=31> */
.L_x_2116:
[----:B------:R-:W-:Y:S05]  /*dba0*/  BSYNC B2 ;  /* 0x0000000000027941 */ /* 0x000fea0003800000 */
.L_x_2115:
[----:B------:R-:W2:Y:S04]  /*dbb0*/  LDL.LU R2, [R1+0x14] ;  /* 0x0000140001027983 */ /* 0x000ea80000300800 */
[----:B------:R0:W-:Y:S04]  /*dbc0*/  STL [R1], R11 ;  /* 0x0000000b01007387 */ /* 0x0001e80000100800 */
[----:B------:R0:W-:Y:S02]  /*dbd0*/  STL [R1+0x8], R12 ;  /* 0x0000080c01007387 */ /* 0x0001e40000100800 */
[----:B0-2---:R-:W-:-:S07]  /*dbe0*/  VIADD R7, R2, 0xfffffffd ;  /* 0xfffffffd02077836 */ /* 0x005fce0000000000 */
.L_x_2114:
[----:B------:R-:W-:Y:S05]  /*dbf0*/  BSYNC B1 ;  /* 0x0000000000017941 */ /* 0x000fea0003800000 */
.L_x_2113:
[----:B------:R-:W-:-:S13]  /*dc00*/  ISETP.NE.AND P0, PT, R10, RZ, PT ;  /* 0x000000ff0a00720c */ /* 0x000fda0003f05270 */
[----:B------:R-:W-:Y:S05]  /*dc10*/  @!P0 BRA `(.L_x_2112) ;  /* 0x0000000c00d48947 */ /* 0x000fea0003800000 */
[----:B------:R-:W-:-:S07]  /*dc20*/  IMAD.MOV.U32 R10, RZ, RZ, R6 ;  /* 0x000000ffff0a7224 */ /* 0x000fce00078e0006 */
.L_x_2136:
        /* <DEDUP_REMOVED lines=32> */
.L_x_2124:
[----:B------:R-:W1:Y:S01]  /*de30*/  S2R R3, SR_CgaCtaId ;  /* 0x0000000000037919 */ /* 0x000e620000008800 */
[----:B------:R-:W-:-:S04]  /*de40*/  MOV R2, 0x400 ;  /* 0x0000040000027802 */ /* 0x000fc80000000f00 */
[----:B-1----:R-:W-:Y:S02]  /*de50*/  LEA R2, R3, R2, 0x18 ;  /* 0x0000000203027211 */ /* 0x002fe400078ec0ff */
[----:B------:R-:W-:-:S03]  /*de60*/  SHF.L.U32 R3, R9, 0x1f, RZ ;  /* 0x0000001f09037819 */ /* 0x000fc600000006ff */
[----:B------:R-:W-:-:S04]  /*de70*/  IMAD R2, R8, 0x8, R2 ;  /* 0x0000000808027824 */ /* 0x000fc800078e0202 */
[----:B------:R-:W1:Y:S02]  /*de80*/  SYNCS.PHASECHK.TRANS64.TRYWAIT P0, [R2+URZ+0x28840], R3 ;  /* 0x02884003020075a7 */ /* 0x000e64000800017f */
[----:B-1----:R-:W-:Y:S05]  /*de90*/  @!P0 BRA `(.L_x_2125) ;  /* 0x0000002400bc8947 */ /* 0x002fea0003800000 */
.L_x_2181:
        /* <DEDUP_REMOVED lines=11> */
.L_x_2126:
        /* <DEDUP_REMOVED lines=33> */
.L_x_2182:
        /* <DEDUP_REMOVED lines=8> */
.L_x_2128:
        /* <DEDUP_REMOVED lines=29> */
.L_x_2123:
[----:B------:R-:W-:Y:S05]  /*e3b0*/  BSYNC B1 ;  /* 0x0000000000017941 */ /* 0x000fea0003800000 */
.L_x_2122:
        /* <DEDUP_REMOVED lines=31> */
.L_x_2131:
[----:B------:R-:W2:Y:S01]  /*e5b0*/  S2R R3, SR_CgaCtaId ;  /* 0x0000000000037919 */ /* 0x000ea20000008800 */
[----:B------:R-:W-:-:S04]  /*e5c0*/  MOV R2, 0x400 ;  /* 0x0000040000027802 */ /* 0x000fc80000000f00 */
[----:B--2---:R-:W-:Y:S02]  /*e5d0*/  LEA R2, R3, R2, 0x18 ;  /* 0x0000000203027211 */ /* 0x004fe400078ec0ff */
[----:B------:R-:W-:-:S03]  /*e5e0*/  SHF.L.U32 R3, R14, 0x1f, RZ ;  /* 0x0000001f0e037819 */ /* 0x000fc600000006ff */
[----:B------:R-:W-:-:S04]  /*e5f0*/  IMAD R2, R15, 0x8, R2 ;  /* 0x000000080f027824 */ /* 0x000fc800078e0202 */
[----:B------:R-:W2:Y:S02]  /*e600*/  SYNCS.PHASECHK.TRANS64.TRYWAIT P0, [R2+URZ+0x28840], R3 ;  /* 0x02884003020075a7 */ /* 0x000ea4000800017f */
[----:B--2---:R-:W-:Y:S05]  /*e610*/  @!P0 BRA `(.L_x_2132) ;  /* 0x0000002000048947 */ /* 0x004fea0003800000 */
.L_x_2183:
        /* <DEDUP_REMOVED lines=11> */
.L_x_2133:
        /* <DEDUP_REMOVED lines=33> */
.L_x_2184:
        /* <DEDUP_REMOVED lines=8> */
.L_x_2135:
        /* <DEDUP_REMOVED lines=28> */
.L_x_2130:
[----:B------:R-:W-:Y:S05]  /*eb20*/  BSYNC B1 ;  /* 0x0000000000017941 */ /* 0x000fea0003800000 */
.L_x_2129:
[C---:B------:R-:W-:Y:S01]  /*eb30*/  ISETP.GT.AND P0, PT, R7.reuse, 0x1, PT ;  /* 0x000000010700780c */ /* 0x040fe20003f04270 */
[----:B------:R-:W-:-:S04]  /*eb40*/  VIADD R2, R7, 0xfffffffe ;  /* 0xfffffffe07027836 */ /* 0x000fc80000000000 */
[----:B------:R-:W-:-:S08]  /*eb50*/  IMAD.MOV.U32 R7, RZ, RZ, R2 ;  /* 0x000000ffff077224 */ /* 0x000fd000078e0002 */
[----:B------:R-:W-:Y:S05]  /*eb60*/  @P0 BRA `(.L_x_2136) ;  /* 0xfffffff000300947 */ /* 0x000fea000383ffff */
.L_x_2112:
[----:B------:R-:W-:Y:S05]  /*eb70*/  BSYNC B0 ;  /* 0x0000000000007941 */ /* 0x000fea0003800000 */
.L_x_2111:
        /* <DEDUP_REMOVED lines=17> */
.L_x_2138:
[----:B------:R-:W-:Y:S05]  /*ec90*/  BSYNC B0 ;  /* 0x0000000000007941 */ /* 0x000fea0003800000 */
.L_x_2137:
        /* <DEDUP_REMOVED lines=11> */
.L_x_2185:
        /* <DEDUP_REMOVED lines=11> */
.L_x_2142:
        /* <DEDUP_REMOVED lines=27> */
.L_x_2140:
[----:B------:R-:W-:Y:S05]  /*efb0*/  BSYNC B0 ;  /* 0x0000000000007941 */ /* 0x000fea0003800000 */
.L_x_2139:
        /* <DEDUP_REMOVED lines=9> */
.L_x_2097:
[----:B------:R-:W-:Y:S05]  /*f050*/  BSYNC B6 ;  /* 0x0000000000067941 */ /* 0x000fea0003800000 */
.L_x_2095:
[----:B------:R-:W-:-:S03]  /*f060*/  UMOV UR4, 0xffffffff ;  /* 0xffffffff00047882 */ /* 0x000fc60000000000 */
[----:B------:R-:W-:Y:S05]  /*f070*/  BRA.DIV UR4, `(.L_x_2143) ;  /* 0x0000001604a87947 */ /* 0x000fea000b800000 */
[----:B------:R2:W3:Y:S04]  /*f080*/  SHFL.IDX PT, R4, R16, RZ, 0x1f ;  /* 0x00001fff10047589 */ /* 0x0004e800000e0000 */
[----:B------:R2:W4:Y:S02]  /*f090*/  SHFL.IDX PT, R7, R16, 0x1, 0x1f ;  /* 0x00201f0010077f89 */ /* 0x00052400000e0000 */
.L_x_2189:
        /* <DEDUP_REMOVED lines=13> */
.L_x_2145:
[----:B------:R-:W-:Y:S05]  /*f170*/  BSYNC B0 ;  /* 0x0000000000007941 */ /* 0x000fea0003800000 */
.L_x_2144:
        /* <DEDUP_REMOVED lines=23> */
.L_x_2197:
[----:B------:R-:W-:Y:S02]  /*f2f0*/  ULDC UR4, c[0x0][0xc10] ;  /* 0x0003040000047ab9 */ /* 0x000fe40000000800 */
[----:B------:R-:W-:-:S04]  /*f300*/  IMAD.U32 R5, RZ, RZ, UR4 ;  /* 0x00000004ff057e24 */ /* 0x000fc8000f8e00ff */
[----:B-1----:R-:W-:-:S04]  /*f310*/  IMAD R14, R14, R5, RZ ;  /* 0x000000050e0e7224 */ /* 0x002fc800078e02ff */
[----:B----4-:R-:W-:-:S05]  /*f320*/  IMAD.IADD R7, R7, 0x1, R14 ;  /* 0x0000000107077824 */ /* 0x010fca00078e020e */
[----:B---3--:R-:W-:-:S13]  /*f330*/  ISETP.GT.AND P0, PT, R7, R4, PT ;  /* 0x000000040700720c */ /* 0x008fda0003f04270 */
[----:B------:R-:W-:Y:S05]  /*f340*/  @P0 BRA `(.L_x_2147) ;  /* 0x0000000000b40947 */ /* 0x000fea0003800000 */
[----:B------:R-:W1:Y:S02]  /*f350*/  LDC R0, c[0x0][0xc14] ;  /* 0x00030500ff007b82 */ /* 0x000e640000000800 */
.L_x_2152:
        /* <DEDUP_REMOVED lines=14> */
.L_x_2150:
[----:B------:R-:W-:Y:S05]  /*f440*/  BSYNC B0 ;  /* 0x0000000000007941 */ /* 0x000fea0003800000 */
.L_x_2149:
        /* <DEDUP_REMOVED lines=23> */
.L_x_2205:
[----:B------:R-:W-:Y:S02]  /*f5c0*/  ULDC UR4, c[0x0][0xc10] ;  /* 0x0003040000047ab9 */ /* 0x000fe40000000800 */
[----:B------:R-:W-:-:S04]  /*f5d0*/  IMAD.U32 R5, RZ, RZ, UR4 ;  /* 0x00000004ff057e24 */ /* 0x000fc8000f8e00ff */
[----:B-1----:R-:W-:-:S04]  /*f5e0*/  IMAD R14, R14, R5, RZ ;  /* 0x000000050e0e7224 */ /* 0x002fc800078e02ff */
[----:B------:R-:W-:-:S05]  /*f5f0*/  IMAD.IADD R7, R14, 0x1, R7 ;  /* 0x000000010e077824 */ /* 0x000fca00078e0207 */
[----:B------:R-:W-:-:S13]  /*f600*/  ISETP.GT.AND P0, PT, R7, R4, PT ;  /* 0x000000040700720c */ /* 0x000fda0003f04270 */
[----:B------:R-:W-:Y:S05]  /*f610*/  @!P0 BRA `(.L_x_2152) ;  /* 0xfffffffc00508947 */ /* 0x000fea000383ffff */
.L_x_2147:
        /* <DEDUP_REMOVED lines=8> */
.L_x_2209:
[----:B------:R-:W-:Y:S01]  /*f6a0*/  ISETP.NE.AND P0, PT, R3, RZ, PT ;  /* 0x000000ff0300720c */ /* 0x000fe20003f05270 */
[----:B------:R-:W-:-:S12]  /*f6b0*/  IMAD.MOV.U32 R7, RZ, RZ, RZ ;  /* 0x000000ffff077224 */ /* 0x000fd800078e00ff */
[----:B------:R-:W-:Y:S05]  /*f6c0*/  @!P0 BRA `(.L_x_2154) ;  /* 0x0000000000108947 */ /* 0x000fea0003800000 */
[----:B------:R-:W-:Y:S01]  /*f6d0*/  UMOV UR4, 0xffffffff ;  /* 0xffffffff00047882 */ /* 0x000fe20000000000 */
[----:B------:R-:W-:Y:S02]  /*f6e0*/  VIADD R12, R6, 0xffffffff ;  /* 0xffffffff060c7836 */ /* 0x000fe40000000000 */
[----:B------:R-:W-:Y:S05]  /*f6f0*/  BRA.DIV UR4, `(.L_x_2155) ;  /* 0x0000001a043c7947 */ /* 0x000fea000b800000 */
[----:B------:R3:W4:Y:S02]  /*f700*/  SHFL.IDX PT, R7, R2, R12, 0x1f ;  /* 0x00001f0c02077589 */ /* 0x00072400000e0000 */
.L_x_2154:
        /* <DEDUP_REMOVED lines=67> */
.L_x_2148:
[----:B------:R-:W-:Y:S01]  /*fb40*/  UMOV UR4, URZ ;  /* 0x0000003f00047c82 */ /* 0x000fe20008000000 */
[----:B------:R-:W-:Y:S01]  /*fb50*/  UMOV UR5, URZ ;  /* 0x0000003f00057c82 */ /* 0x000fe20008000000 */
[----:B------:R-:W-:Y:S01]  /*fb60*/  ULDC UR6, c[0x0][0xc14] ;  /* 0x0003050000067ab9 */ /* 0x000fe20000000800 */
[----:B--2---:R-:W-:Y:S02]  /*fb70*/  IMAD.MOV.U32 R16, RZ, RZ, R4 ;  /* 0x000000ffff107224 */ /* 0x004fe400078e0004 */
[----:B------:R-:W-:Y:S02]  /*fb80*/  IMAD.U32 R17, RZ, RZ, UR4 ;  /* 0x00000004ff117e24 */ /* 0x000fe4000f8e00ff */
[----:B------:R-:W-:Y:S02]  /*fb90*/  IMAD.U32 R18, RZ, RZ, UR5 ;  /* 0x00000005ff127e24 */ /* 0x000fe4000f8e00ff */
[----:B------:R-:W-:-:S07]  /*fba0*/  IMAD.U32 R19, RZ, RZ, UR6 ;  /* 0x00000006ff137e24 */ /* 0x000fce000f8e00ff */
.L_x_2156:
        /* <DEDUP_REMOVED lines=12> */
.L_x_2091:
        /* <DEDUP_REMOVED lines=12> */
.L_x_2212:
[----:B------:R-:W-:Y:S05]  /*fd30*/  BSYNC B0 ;  /* 0x0000000000007941 */ /* 0x000fea0003800000 */
.L_x_2158:
[----:B------:R-:W-:-:S03]  /*fd40*/  UMOV UR4, 0xffffffff ;  /* 0xffffffff00047882 */ /* 0x000fc60000000000 */
[----:B------:R-:W-:Y:S05]  /*fd50*/  BRA.DIV UR4, `(.L_x_2160) ;  /* 0x0000001204e07947 */ /* 0x000fea000b800000 */
[----:B------:R-:W2:Y:S02]  /*fd60*/  S2R R2, SR_TID.X ;  /* 0x0000000000027919 */ /* 0x000ea40000002100 */
[----:B--2---:R-:W-:-:S04]  /*fd70*/  SHF.R.U32.HI R2, RZ, 0x5, R2 ;  /* 0x00000005ff027819 */ /* 0x004fc80000011602 */
[----:B------:R-:W-:-:S05]  /*fd80*/  LOP3.LUT R2, R2, 0x3, RZ, 0xc0, !PT ;  /* 0x0000000302027812 */ /* 0x000fca00078ec0ff */
[----:B------:R2:W3:Y:S02]  /*fd90*/  SHFL.IDX PT, R14, R2, RZ, 0x1f ;  /* 0x00001fff020e7589 */ /* 0x0004e400000e0000 */
.L_x_2215:
[----:B---3--:R-:W-:Y:S01]  /*fda0*/  ISETP.NE.AND P0, PT, R14, RZ, PT ;  /* 0x000000ff0e00720c */ /* 0x008fe20003f05270 */
[----:B------:R-:W-:-:S12]  /*fdb0*/  BSSY B0, `(.L_x_2161) ;  /* 0x0000027000007945 */ /* 0x000fd80003800000 */
[----:B------:R-:W-:Y:S05]  /*fdc0*/  @P0 BRA `(.L_x_2162) ;  /* 0x0000000000940947 */ /* 0x000fea0003800000 */
[----:B------:R-:W-:-:S03]  /*fdd0*/  UMOV UR4, 0xffffffff ;  /* 0xffffffff00047882 */ /* 0x000fc60000000000 */
[----:B------:R-:W-:Y:S05]  /*fde0*/  BRA.DIV UR4, `(.L_x_2163) ;  /* 0x0000001204f07947 */ /* 0x000fea000b800000 */
[----:B------:R-:W-:-:S13]  /*fdf0*/  ELECT P6, URZ, PT ;  /* 0x00000000003f782f */ /* 0x000fda00038c0000 */
.L_x_2218:
[----:B------:R-:W-:Y:S05]  /*fe00*/  @!P6 BRA `(.L_x_2162) ;  /* 0x000000000084e947 */ /* 0x000fea0003800000 */
[----:B------:R-:W-:-:S06]  /*fe10*/  ULOP3.LUT UR4, UR36, 0x2, URZ, 0xfc, !UPT ;  /* 0x0000000224047892 */ /* 0x000fcc000f8efc3f */
[----:B--2---:R-:W-:-:S05]  /*fe20*/  IMAD.U32 R2, RZ, RZ, UR4 ;  /* 0x00000004ff027e24 */ /* 0x004fca000f8e00ff */
[----:B------:R-:W-:-:S13]  /*fe30*/  ISETP.NE.AND P2, PT, R2, 0x3, PT ;  /* 0x000000030200780c */ /* 0x000fda0003f45270 */
[----:B------:R-:W-:Y:S05]  /*fe40*/  @!P2 BRA `(.L_x_2164) ;  /* 0x000000000004a947 */ /* 0x000fea0003800000 */
[----:B------:R-:W-:Y:S01]  /*fe50*/  BPT.TRAP 0x1 ;  /* 0x000000040000795c */ /* 0x000fe20000300000 */
.L_x_2164:
        /* <DEDUP_REMOVED lines=14> */
.L_x_2219:
[----:B------:R-:W2:Y:S02]  /*ff40*/  SYNCS.PHASECHK.TRANS64.TRYWAIT P0, [R7+URZ], R2 ;  /* 0x00000002070075a7 */ /* 0x000ea4000800017f */
[----:B--2---:R-:W-:Y:S05]  /*ff50*/  @!P0 BRA `(.L_x_2166) ;  /* 0x0000001000c88947 */ /* 0x004fea0003800000 */
.L_x_2220:
[----:B------:R-:W-:Y:S05]  /*ff60*/  @!P2 BRA `(.L_x_2167) ;  /* 0x000000000004a947 */ /* 0x000fea0003800000 */
[----:B------:R-:W-:Y:S01]  /*ff70*/  BPT.TRAP 0x1 ;  /* 0x000000040000795c */ /* 0x000fe20000300000 */
.L_x_2167:
[----:B------:R-:W3:Y:S01]  /*ff80*/  LDL.LU R4, [R1] ;  /* 0x0000000001047983 */ /* 0x000ee20000300800 */
[----:B------:R-:W-:-:S04]  /*ff90*/  VIADD R0, R0, 0x28860 ;  /* 0x0002886000007836 */ /* 0x000fc80000000000 */
[----:B---3--:R-:W-:-:S04]  /*ffa0*/  IMAD R4, R4, 0x8, R0 ;  /* 0x0000000804047824 */ /* 0x008fc800078e0200 */
[----:B------:R-:W3:Y:S02]  /*ffb0*/  SYNCS.PHASECHK.TRANS64.TRYWAIT P0, [R4+URZ], R5 ;  /* 0x00000005040075a7 */ /* 0x000ee4000800017f */
[----:B---3--:R-:W-:Y:S05]  /*ffc0*/  @!P0 BRA `(.L_x_2168) ;  /* 0x0000001000c08947 */ /* 0x008fea0003800000 */
.L_x_2221:
[----:B------:R-:W-:-:S07]  /*ffd0*/  IMAD R3, R3, 0x8, R0 ;  /* 0x0000000803037824 */ /* 0x000fce00078e0200 */
.L_x_2169:
[----:B----4-:R4:W0:Y:S02]  /*ffe0*/  SYNCS.PHASECHK.TRANS64.TRYWAIT P0, [R3+URZ], R2 ;  /* 0x00000002030075a7 */ /* 0x010824000800017f */
[----:B0-----:R-:W-:Y:S05]  /*fff0*/  @!P0 NANOSLEEP.SYNCS 0x989680 ;  /* 0x009896800000895d */ /* 0x001fea0003900000 */
[----:B------:R-:W0:Y:S02]  /*10000*/  @!P0 SYNCS.PHASECHK.TRANS64 P0, [R3+URZ], R2 ;  /* 0x00000002030085a7 */ /* 0x000e24000800007f */
[----:B0-----:R-:W-:Y:S05]  /*10010*/  @!P0 BRA `(.L_x_2169) ;  /* 0xfffffffc00f08947 */ /* 0x001fea000383ffff */
.L_x_2162:
[----:B------:R-:W-:Y:S05]  /*10020*/  BSYNC B0 ;  /* 0x0000000000007941 */ /* 0x000fea0003800000 */
.L_x_2161:
[----:B------:R-:W-:Y:S05]  /*10030*/  EXIT ;  /* 0x000000000000794d */ /* 0x000fea0003800000 */
.L_x_2035:
[----:B0-----:R-:W-:-:S04]  /*10040*/  IMAD.U32 R3, RZ, RZ, UR41 ;  /* 0x00000029ff037e24 */ /* 0x001fc8000f8e00ff */
[----:B------:R0:W1:Y:S03]  /*10050*/  SYNCS.PHASECHK.TRANS64.TRYWAIT P1, [R3+URZ+0x28800], R0 ;  /* 0x02880000030075a7 */ /* 0x000066000802017f */
[----:B-1----:R-:W-:Y:S05]  /*10060*/  @!P1 NANOSLEEP.SYNCS 0x989680 ;  /* 0x009896800000995d */ /* 0x002fea0003900000 */
[----:B------:R-:W1:Y:S02]  /*10070*/  @!P1 SYNCS.PHASECHK.TRANS64 P1, [R3+URZ+0x28800], R0 ;  /* 0x02880000030095a7 */ /* 0x000e64000802007f */
[----:B-1----:R-:W-:Y:S05]  /*10080*/  @!P1 BRA `(.L_x_2035) ;  /* 0xfffffffc00ec9947 */ /* 0x002fea000383ffff */
[----:B------:R-:W-:Y:S05]  /*10090*/  BRA `(.L_x_2170) ;  /* 0xffffff1400d47947 */ /* 0x000fea000383ffff */
.L_x_2039:
[----:B-1----:R1:W2:Y:S02]  /*100a0*/  SYNCS.PHASECHK.TRANS64.TRYWAIT P2, [R3+URZ+0x28830], R0 ;  /* 0x02883000030075a7 */ /* 0x0022a4000804017f */
[----:B--2---:R-:W-:Y:S05]  /*100b0*/  @!P2 NANOSLEEP.SYNCS 0x989680 ;  /* 0x009896800000a95d */ /* 0x004fea0003900000 */
[----:B------:R-:W2:Y:S02]  /*100c0*/  @!P2 SYNCS.PHASECHK.TRANS64 P2, [R3+URZ+0x28830], R0 ;  /* 0x028830000300a5a7 */ /* 0x000ea4000804007f */
[----:B--2---:R-:W-:Y:S05]  /*100d0*/  @!P2 BRA `(.L_x_2039) ;  /* 0xfffffffc00f0a947 */ /* 0x004fea000383ffff */
[----:B------:R-:W-:Y:S05]  /*100e0*/  BRA `(.L_x_2038) ;  /* 0xffffff1400fc7947 */ /* 0x000fea000383ffff */
.L_x_2044:
[----:B-1----:R-:W-:-:S04]  /*100f0*/  IMAD.U32 R5, RZ, RZ, UR6 ;  /* 0x00000006ff057e24 */ /* 0x002fc8000f8e00ff */
[----:B------:R1:W2:Y:S03]  /*10100*/  SYNCS.PHASECHK.TRANS64.TRYWAIT P2, [R5+URZ+0x28830], R0 ;  /* 0x02883000050075a7 */ /* 0x0002a6000804017f */
[----:B--2---:R-:W-:Y:S05]  /*10110*/  @!P2 NANOSLEEP.SYNCS 0x989680 ;  /* 0x009896800000a95d */ /* 0x004fea0003900000 */
[----:B------:R-:W2:Y:S02]  /*10120*/  @!P2 SYNCS.PHASECHK.TRANS64 P2, [R5+URZ+0x28830], R0 ;  /* 0x028830000500a5a7 */ /* 0x000ea4000804007f */
[----:B--2---:R-:W-:Y:S05]  /*10130*/  @!P2 BRA `(.L_x_2044) ;  /* 0xfffffffc00eca947 */ /* 0x004fea000383ffff */
[----:B------:R-:W-:Y:S05]  /*10140*/  BRA `(.L_x_2041) ;  /* 0xffffff3c00c87947 */ /* 0x000fea000383ffff */
.L_x_2048:
[----:B-1----:R-:W-:-:S04]  /*10150*/  IMAD.U32 R5, RZ, RZ, UR6 ;  /* 0x00000006ff057e24 */ /* 0x002fc8000f8e00ff */
[----:B------:R1:W2:Y:S03]  /*10160*/  SYNCS.PHASECHK.TRANS64.TRYWAIT P2, [R5+URZ+0x28850], R0 ;  /* 0x02885000050075a7 */ /* 0x0002a6000804017f */
[----:B--2---:R-:W-:Y:S05]  /*10170*/  @!P2 NANOSLEEP.SYNCS 0x989680 ;  /* 0x009896800000a95d */ /* 0x004fea0003900000 */
[----:B------:R-:W2:Y:S02]  /*10180*/  @!P2 SYNCS.PHASECHK.TRANS64 P2, [R5+URZ+0x28850], R0 ;  /* 0x028850000500a5a7 */ /* 0x000ea4000804007f */
[----:B--2---:R-:W-:Y:S05]  /*10190*/  @!P2 BRA `(.L_x_2048) ;  /* 0xfffffffc00eca947 */ /* 0x004fea000383ffff */
[----:B------:R-:W-:Y:S05]  /*101a0*/  BRA `(.L_x_2045) ;  /* 0xffffff4000887947 */ /* 0x000fea000383ffff */
.L_x_2054:
[----:B-1----:R-:W-:-:S04]  /*101b0*/  IMAD.U32 R5, RZ, RZ, UR6 ;  /* 0x00000006ff057e24 */ /* 0x002fc8000f8e00ff */
[----:B------:R1:W2:Y:S03]  /*101c0*/  SYNCS.PHASECHK.TRANS64.TRYWAIT P2, [R5+URZ+0x28830], R0 ;  /* 0x02883000050075a7 */ /* 0x0002a6000804017f */
[----:B--2---:R-:W-:Y:S05]  /*101d0*/  @!P2 NANOSLEEP.SYNCS 0x989680 ;  /* 0x009896800000a95d */ /* 0x004fea0003900000 */
[----:B------:R-:W2:Y:S02]  /*101e0*/  @!P2 SYNCS.PHASECHK.TRANS64 P2, [R5+URZ+0x28830], R0 ;  /* 0x028830000500a5a7 */ /* 0x000ea4000804007f */
[----:B--2---:R-:W-:Y:S05]  /*101f0*/  @!P2 BRA `(.L_x_2054) ;  /* 0xfffffffc00eca947 */ /* 0x004fea000383ffff */
[----:B------:R-:W-:Y:S05]  /*10200*/  BRA `(.L_x_2051) ;  /* 0xffffff6400d07947 */ /* 0x000fea000383ffff */
.L_x_2058:
[----:B-1----:R-:W-:-:S04]  /*10210*/  IMAD.U32 R5, RZ, RZ, UR6 ;  /* 0x00000006ff057e24 */ /* 0x002fc8000f8e00ff */
[----:B------:R1:W2:Y:S03]  /*10220*/  SYNCS.PHASECHK.TRANS64.TRYWAIT P2, [R5+URZ+0x28850], R0 ;  /* 0x02885000050075a7 */ /* 0x0002a6000804017f */
[----:B--2---:R-:W-:Y:S05]  /*10230*/  @!P2 NANOSLEEP.SYNCS 0x989680 ;  /* 0x009896800000a95d */ /* 0x004fea0003900000 */
[----:B------:R-:W2:Y:S02]  /*10240*/  @!P2 SYNCS.PHASECHK.TRANS64 P2, [R5+URZ+0x28850], R0 ;  /* 0x028850000500a5a7 */ /* 0x000ea4000804007f */
[----:B--2---:R-:W-:Y:S05]  /*10250*/  @!P2 BRA `(.L_x_2058) ;  /* 0xfffffffc00eca947 */ /* 0x004fea000383ffff */
[----:B------:R-:W-:Y:S05]  /*10260*/  BRA `(.L_x_2055) ;  /* 0xffffff6800907947 */ /* 0x000fea000383ffff */
.L_x_2063:
[----:B-1----:R-:W-:-:S04]  /*10270*/  IMAD.U32 R7, RZ, RZ, UR5 ;  /* 0x00000005ff077e24 */ /* 0x002fc8000f8e00ff */
[----:B------:R1:W2:Y:S03]  /*10280*/  SYNCS.PHASECHK.TRANS64.TRYWAIT P0, [R7+URZ+0x28850], R6 ;  /* 0x02885006070075a7 */ /* 0x0002a6000800017f */
[----:B--2---:R-:W-:Y:S05]  /*10290*/  @!P0 NANOSLEEP.SYNCS 0x989680 ;  /* 0x009896800000895d */ /* 0x004fea0003900000 */
[----:B------:R-:W2:Y:S02]  /*102a0*/  @!P0 SYNCS.PHASECHK.TRANS64 P0, [R7+URZ+0x28850], R6 ;  /* 0x02885006070085a7 */ /* 0x000ea4000800007f */
[----:B--2---:R-:W-:Y:S05]  /*102b0*/  @!P0 BRA `(.L_x_2063) ;  /* 0xfffffffc00ec8947 */ /* 0x004fea000383ffff */
[----:B------:R-:W-:Y:S05]  /*102c0*/  BRA `(.L_x_2062) ;  /* 0xffffff8400707947 */ /* 0x000fea000383ffff */
.L_x_2103:
        /* <DEDUP_REMOVED lines=11> */
.L_x_2172:
[----:B------:R-:W-:Y:S05]  /*10380*/  BSYNC B0 ;  /* 0x0000000000007941 */ /* 0x000fea0003800000 */
.L_x_2171:
[----:B------:R-:W-:Y:S05]  /*10390*/  BRA `(.L_x_2173) ;  /* 0xffffffc800187947 */ /* 0x000fea000383ffff */
.L_x_2104:
[----:B------:R-:W-:Y:S01]  /*103a0*/  BSSY B0, `(.L_x_2174) ;  /* 0x0000006000007945 */ /* 0x000fe20003800000 */
[----:B------:R-:W-:-:S07]  /*103b0*/  IMAD.MOV.U32 R15, RZ, RZ, -0x1 ;  /* 0xffffffffff0f7424 */ /* 0x000fce00078e00ff */
[----:B------:R-:W-:Y:S05]  /*103c0*/  WARPSYNC.COLLECTIVE R15, `(.L_x_2175) ;  /* 0x000000000f0c7348 */ /* 0x000fea0003c00000 */
[----:B------:R-:W-:Y:S02]  /*103d0*/  ELECT P6, UR62, PT ;  /* 0x00000000003e782f */ /* 0x000fe400038c0000 */
[----:B------:R-:W-:Y:S01]  /*103e0*/  MOV R14, UR62 ;  /* 0x0000003e000e7c02 */ /* 0x000fe20008000f00 */
[----:B------:R-:W-:Y:S10]  /*103f0*/  ENDCOLLECTIVE ;  /* 0x000000000000791b */ /* 0x000ff40003800000 */
.L_x_2175:
[----:B------:R-:W-:Y:S05]  /*10400*/  BSYNC B0 ;  /* 0x0000000000007941 */ /* 0x000fea0003800000 */
.L_x_2174:
[----:B------:R-:W-:Y:S05]  /*10410*/  BRA `(.L_x_2176) ;  /* 0xffffffc800087947 */ /* 0x000fea000383ffff */
.L_x_2107:
[----:B0-----:R0:W1:Y:S02]  /*10420*/  SYNCS.PHASECHK.TRANS64.TRYWAIT P0, [R8+URZ+0x28840], R9 ;  /* 0x02884009080075a7 */ /* 0x001064000800017f */
[----:B-1----:R-:W-:Y:S05]  /*10430*/  @!P0 NANOSLEEP.SYNCS 0x989680 ;  /* 0x009896800000895d */ /* 0x002fea0003900000 */
[----:B------:R-:W1:Y:S02]  /*10440*/  @!P0 SYNCS.PHASECHK.TRANS64 P0, [R8+URZ+0x28840], R9 ;  /* 0x02884009080085a7 */ /* 0x000e64000800007f */
[----:B-1----:R-:W-:Y:S05]  /*10450*/  @!P0 BRA `(.L_x_2107) ;  /* 0xfffffffc00f08947 */ /* 0x002fea000383ffff */
[----:B------:R-:W-:Y:S05]  /*10460*/  BRA `(.L_x_2177) ;  /* 0xffffffc800707947 */ /* 0x000fea000383ffff */
.L_x_2110:
        /* <DEDUP_REMOVED lines=8> */
.L_x_2118:
[----:B0-----:R0:W1:Y:S02]  /*104f0*/  SYNCS.PHASECHK.TRANS64.TRYWAIT P0, [R2+URZ+0x28840], R3 ;  /* 0x02884003020075a7 */ /* 0x001064000800017f */
[----:B-1----:R-:W-:Y:S05]  /*10500*/  @!P0 NANOSLEEP.SYNCS 0x989680 ;  /* 0x009896800000895d */ /* 0x002fea0003900000 */
[----:B------:R-:W1:Y:S02]  /*10510*/  @!P0 SYNCS.PHASECHK.TRANS64 P0, [R2+URZ+0x28840], R3 ;  /* 0x02884003020085a7 */ /* 0x000e64000800007f */
[----:B-1----:R-:W-:Y:S05]  /*10520*/  @!P0 BRA `(.L_x_2118) ;  /* 0xfffffffc00f08947 */ /* 0x002fea000383ffff */
[----:B------:R-:W-:Y:S05]  /*10530*/  BRA `(.L_x_2179) ;  /* 0xffffffd000387947 */ /* 0x000fea000383ffff */
.L_x_2120:
[----:B0-----:R0:W1:Y:S02]  /*10540*/  SYNCS.PHASECHK.TRANS64.TRYWAIT P0, [R2+URZ+0x60], R3 ;  /* 0x00006003020075a7 */ /* 0x001064000800017f */
[----:B-1----:R-:W-:Y:S05]  /*10550*/  @!P0 NANOSLEEP.SYNCS 0x989680 ;  /* 0x009896800000895d */ /* 0x002fea0003900000 */
[----:B------:R-:W1:Y:S02]  /*10560*/  @!P0 SYNCS.PHASECHK.TRANS64 P0, [R2+URZ+0x60], R3 ;  /* 0x00006003020085a7 */ /* 0x000e64000800007f */
[----:B-1----:R-:W-:Y:S05]  /*10570*/  @!P0 BRA `(.L_x_2120) ;  /* 0xfffffffc00f08947 */ /* 0x002fea000383ffff */
[----:B------:R-:W-:Y:S05]  /*10580*/  BRA `(.L_x_2180) ;  /* 0xffffffd000d47947 */ /* 0x000fea000383ffff */
.L_x_2125:
[----:B-1----:R1:W2:Y:S02]  /*10590*/  SYNCS.PHASECHK.TRANS64.TRYWAIT P0, [R2+URZ+0x28840], R3 ;  /* 0x02884003020075a7 */ /* 0x0022a4000800017f */
[----:B--2---:R-:W-:Y:S05]  /*105a0*/  @!P0 NANOSLEEP.SYNCS 0x989680 ;  /* 0x009896800000895d */ /* 0x004fea0003900000 */
[----:B------:R-:W2:Y:S02]  /*105b0*/  @!P0 SYNCS.PHASECHK.TRANS64 P0, [R2+URZ+0x28840], R3 ;  /* 0x02884003020085a7 */ /* 0x000ea4000800007f */
[----:B--2---:R-:W-:Y:S05]  /*105c0*/  @!P0 BRA `(.L_x_2125) ;  /* 0xfffffffc00f08947 */ /* 0x004fea000383ffff */
[----:B------:R-:W-:Y:S05]  /*105d0*/  BRA `(.L_x_2181) ;  /* 0xffffffd800307947 */ /* 0x000fea000383ffff */
.L_x_2127:
[----:B0-----:R0:W1:Y:S02]  /*105e0*/  SYNCS.PHASECHK.TRANS64.TRYWAIT P1, [R2+URZ+0x60], R3 ;  /* 0x00006003020075a7 */ /* 0x001064000802017f */
[----:B-1----:R-:W-:Y:S05]  /*105f0*/  @!P1 NANOSLEEP.SYNCS 0x989680 ;  /* 0x009896800000995d */ /* 0x002fea0003900000 */
[----:B------:R-:W1:Y:S02]  /*10600*/  @!P1 SYNCS.PHASECHK.TRANS64 P1, [R2+URZ+0x60], R3 ;  /* 0x00006003020095a7 */ /* 0x000e64000802007f */
[----:B-1----:R-:W-:Y:S05]  /*10610*/  @!P1 BRA `(.L_x_2127) ;  /* 0xfffffffc00f09947 */ /* 0x002fea000383ffff */
[----:B------:R-:W-:Y:S05]  /*10620*/  BRA `(.L_x_2182) ;  /* 0xffffffd800cc7947 */ /* 0x000fea000383ffff */
.L_x_2132:
[----:B--2---:R2:W3:Y:S02]  /*10630*/  SYNCS.PHASECHK.TRANS64.TRYWAIT P0, [R2+URZ+0x28840], R3 ;  /* 0x02884003020075a7 */ /* 0x0044e4000800017f */
[----:B---3--:R-:W-:Y:S05]  /*10640*/  @!P0 NANOSLEEP.SYNCS 0x989680 ;  /* 0x009896800000895d */ /* 0x008fea0003900000 */
[----:B------:R-:W3:Y:S02]  /*10650*/  @!P0 SYNCS.PHASECHK.TRANS64 P0, [R2+URZ+0x28840], R3 ;  /* 0x02884003020085a7 */ /* 0x000ee4000800007f */
[----:B---3--:R-:W-:Y:S05]  /*10660*/  @!P0 BRA `(.L_x_2132) ;  /* 0xfffffffc00f08947 */ /* 0x008fea000383ffff */
[----:B------:R-:W-:Y:S05]  /*10670*/  BRA `(.L_x_2183) ;  /* 0xffffffdc00e87947 */ /* 0x000fea000383ffff */
.L_x_2134:
[----:B0-----:R0:W1:Y:S02]  /*10680*/  SYNCS.PHASECHK.TRANS64.TRYWAIT P1, [R2+URZ+0x60], R9 ;  /* 0x00006009020075a7 */ /* 0x001064000802017f */
[----:B-1----:R-:W-:Y:S05]  /*10690*/  @!P1 NANOSLEEP.SYNCS 0x989680 ;  /* 0x009896800000995d */ /* 0x002fea0003900000 */
[----:B------:R-:W1:Y:S02]  /*106a0*/  @!P1 SYNCS.PHASECHK.TRANS64 P1, [R2+URZ+0x60], R9 ;  /* 0x00006009020095a7 */ /* 0x000e64000802007f */
[----:B-1----:R-:W-:Y:S05]  /*106b0*/  @!P1 BRA `(.L_x_2134) ;  /* 0xfffffffc00f09947 */ /* 0x002fea000383ffff */
[----:B------:R-:W-:Y:S05]  /*106c0*/  BRA `(.L_x_2184) ;  /* 0xffffffe000847947 */ /* 0x000fea000383ffff */
.L_x_2141:
[----:B-1----:R1:W2:Y:S02]  /*106d0*/  SYNCS.PHASECHK.TRANS64.TRYWAIT P0, [R3+URZ+0x28860], R2 ;  /* 0x02886002030075a7 */ /* 0x0022a4000800017f */
[----:B--2---:R-:W-:Y:S05]  /*106e0*/  @!P0 NANOSLEEP.SYNCS 0x989680 ;  /* 0x009896800000895d */ /* 0x004fea0003900000 */
[----:B------:R-:W2:Y:S02]  /*106f0*/  @!P0 SYNCS.PHASECHK.TRANS64 P0, [R3+URZ+0x28860], R2 ;  /* 0x02886002030085a7 */ /* 0x000ea4000800007f */
[----:B--2---:R-:W-:Y:S05]  /*10700*/  @!P0 BRA `(.L_x_2141) ;  /* 0xfffffffc00f08947 */ /* 0x004fea000383ffff */
[----:B------:R-:W-:Y:S05]  /*10710*/  BRA `(.L_x_2185) ;  /* 0xffffffe4008c7947 */ /* 0x000fea000383ffff */
.L_x_2143:
        /* <DEDUP_REMOVED lines=8> */
.L_x_2187:
[----:B------:R-:W-:Y:S05]  /*107a0*/  BSYNC B0 ;  /* 0x0000000000007941 */ /* 0x000fea0003800000 */
.L_x_2186:
        /* <DEDUP_REMOVED lines=8> */
.L_x_2188:
[----:B------:R-:W-:Y:S01]  /*10830*/  IMAD.MOV.U32 R7, RZ, RZ, R14 ;  /* 0x000000ffff077224 */ /* 0x000fe200078e000e */
[----:B------:R-:W-:Y:S06]  /*10840*/  BRA `(.L_x_2189) ;  /* 0xffffffe800147947 */ /* 0x000fec000383ffff */
.L_x_2146:
        /* <DEDUP_REMOVED lines=8> */
.L_x_2191:
[----:B------:R-:W-:Y:S05]  /*108d0*/  BSYNC B0 ;  /* 0x0000000000007941 */ /* 0x000fea0003800000 */
.L_x_2190:
        /* <DEDUP_REMOVED lines=10> */
.L_x_2192:
        /* <DEDUP_REMOVED lines=8> */
.L_x_2193:
        /* <DEDUP_REMOVED lines=8> */
.L_x_2194:
        /* <DEDUP_REMOVED lines=8> */
.L_x_2195:
        /* <DEDUP_REMOVED lines=8> */
.L_x_2196:
[----:B------:R-:W-:Y:S05]  /*10b80*/  BRA `(.L_x_2197) ;  /* 0xffffffe400d87947 */ /* 0x000fea000383ffff */
.L_x_2151:
        /* <DEDUP_REMOVED lines=8> */
.L_x_2199:
[----:B------:R-:W-:Y:S05]  /*10c10*/  BSYNC B0 ;  /* 0x0000000000007941 */ /* 0x000fea0003800000 */
.L_x_2198:
        /* <DEDUP_REMOVED lines=10> */
.L_x_2200:
        /* <DEDUP_REMOVED lines=8> */
.L_x_2201:
        /* <DEDUP_REMOVED lines=8> */
.L_x_2202:
        /* <DEDUP_REMOVED lines=8> */
.L_x_2203:
        /* <DEDUP_REMOVED lines=8> */
.L_x_2204:
[----:B------:R-:W-:Y:S05]  /*10ec0*/  BRA `(.L_x_2205) ;  /* 0xffffffe400bc7947 */ /* 0x000fea000383ffff */
.L_x_2153:
[----:B------:R-:W-:Y:S01]  /*10ed0*/  BSSY B0, `(.L_x_2206) ;  /* 0x0000006000007945 */ /* 0x000fe20003800000 */
[----:B------:R-:W-:Y:S01]  /*10ee0*/  PLOP3.LUT P6, PT, P6, PT, PT, 0x8, 0x0 ;  /* 0x000000000000781c */ /* 0x000fe200037ce170 */
[----:B------:R-:W-:-:S12]  /*10ef0*/  IMAD.MOV.U32 R15, RZ, RZ, -0x1 ;  /* 0xffffffffff0f7424 */ /* 0x000fd800078e00ff */
[----:B0-----:R-:W-:Y:S05]  /*10f00*/  WARPSYNC.COLLECTIVE R15, `(.L_x_2207) ;  /* 0x000000000f087348 */ /* 0x001fea0003c00000 */
[----:B------:R-:W-:Y:S01]  /*10f10*/  VOTE.ANY R14, PT, P6 ;  /* 0x00000000000e7806 */ /* 0x000fe200030e0100 */
[----:B0-----:R-:W-:Y:S06]  /*10f20*/  ENDCOLLECTIVE ;  /* 0x000000000000791b */ /* 0x001fec0003800000 */
.L_x_2207:
[----:B------:R-:W-:Y:S05]  /*10f30*/  BSYNC B0 ;  /* 0x0000000000007941 */ /* 0x000fea0003800000 */
.L_x_2206:
        /* <DEDUP_REMOVED lines=9> */
.L_x_2208:
[----:B------:R-:W-:Y:S01]  /*10fd0*/  IMAD.MOV.U32 R17, RZ, RZ, R14 ;  /* 0x000000ffff117224 */ /* 0x000fe200078e000e */
[----:B------:R-:W-:Y:S06]  /*10fe0*/  BRA `(.L_x_2209) ;  /* 0xffffffe400ac7947 */ /* 0x000fec000383ffff */
.L_x_2155:
[----:B------:R-:W-:Y:S01]  /*10ff0*/  BSSY B0, `(.L_x_2210) ;  /* 0x0000007000007945 */ /* 0x000fe20003800000 */
[----:B------:R-:W-:Y:S02]  /*11000*/  IMAD.MOV.U32 R13, RZ, RZ, R2 ;  /* 0x000000ffff0d7224 */ /* 0x000fe400078e0002 */
[----:B------:R-:W-:Y:S02]  /*11010*/  IMAD.MOV.U32 R11, RZ, RZ, 0x1f ;  /* 0x0000001fff0b7424 */ /* 0x000fe400078e00ff */
[----:B------:R-:W-:-:S07]  /*11020*/  IMAD.MOV.U32 R15, RZ, RZ, -0x1 ;  /* 0xffffffffff0f7424 */ /* 0x000fce00078e00ff */
[----:B012---:R-:W-:Y:S05]  /*11030*/  WARPSYNC.COLLECTIVE R15, `(.L_x_2211) ;  /* 0x000000000f087348 */ /* 0x007fea0003c00000 */
[----:B------:R3:W4:Y:S02]  /*11040*/  SHFL.IDX P6, R14, R13, R12, R11 ;  /* 0x0000000c0d0e7389 */ /* 0x00072400000c000b */
[----:B01234-:R-:W-:Y:S01]  /*11050*/  ENDCOLLECTIVE ;  /* 0x000000000000791b */ /* 0x01ffe20003800000 */
.L_x_2211:
[----:B------:R-:W-:Y:S05]  /*11060*/  BSYNC B0 ;  /* 0x0000000000007941 */ /* 0x000fea0003800000 */
.L_x_2210:
[----:B------:R-:W-:Y:S01]  /*11070*/  IMAD.MOV.U32 R7, RZ, RZ, R14 ;  /* 0x000000ffff077224 */ /* 0x000fe200078e000e */
[----:B------:R-:W-:Y:S06]  /*11080*/  BRA `(.L_x_2154) ;  /* 0xffffffe400a07947 */ /* 0x000fec000383ffff */
.L_x_2159:
[----:B-1----:R1:W2:Y:S02]  /*11090*/  SYNCS.PHASECHK.TRANS64.TRYWAIT P0, [R0+URZ+0x28820], R3 ;  /* 0x02882003000075a7 */ /* 0x0022a4000800017f */
[----:B--2---:R-:W-:Y:S05]  /*110a0*/  @!P0 NANOSLEEP.SYNCS 0x989680 ;  /* 0x009896800000895d */ /* 0x004fea0003900000 */
[----:B------:R-:W2:Y:S02]  /*110b0*/  @!P0 SYNCS.PHASECHK.TRANS64 P0, [R0+URZ+0x28820], R3 ;  /* 0x02882003000085a7 */ /* 0x000ea4000800007f */
[----:B--2---:R-:W-:Y:S05]  /*110c0*/  @!P0 BRA `(.L_x_2159) ;  /* 0xfffffffc00f08947 */ /* 0x004fea000383ffff */
[----:B------:R-:W-:Y:S05]  /*110d0*/  BRA `(.L_x_2212) ;  /* 0xffffffec00147947 */ /* 0x000fea000383ffff */
.L_x_2160:
        /* <DEDUP_REMOVED lines=11> */
.L_x_2214:
[----:B------:R-:W-:Y:S05]  /*11190*/  BSYNC B0 ;  /* 0x0000000000007941 */ /* 0x000fea0003800000 */
.L_x_2213:
[----:B------:R-:W-:Y:S05]  /*111a0*/  BRA `(.L_x_2215) ;  /* 0xffffffe800fc7947 */ /* 0x000fea000383ffff */
.L_x_2163:
[----:B------:R-:W-:Y:S01]  /*111b0*/  BSSY B1, `(.L_x_2216) ;  /* 0x0000006000017945 */ /* 0x000fe20003800000 */
[----:B------:R-:W-:-:S07]  /*111c0*/  IMAD.MOV.U32 R15, RZ, RZ, -0x1 ;  /* 0xffffffffff0f7424 */ /* 0x000fce00078e00ff */
[----:B012---:R-:W-:Y:S05]  /*111d0*/  WARPSYNC.COLLECTIVE R15, `(.L_x_2217) ;  /* 0x000000000f0c7348 */ /* 0x007fea0003c00000 */
[----:B------:R-:W-:Y:S02]  /*111e0*/  ELECT P6, UR62, PT ;  /* 0x00000000003e782f */ /* 0x000fe400038c0000 */
[----:B------:R-:W-:Y:S01]  /*111f0*/  MOV R14, UR62 ;  /* 0x0000003e000e7c02 */ /* 0x000fe20008000f00 */
[----:B012---:R-:W-:Y:S10]  /*11200*/  ENDCOLLECTIVE ;  /* 0x000000000000791b */ /* 0x007ff40003800000 */
.L_x_2217:
[----:B------:R-:W-:Y:S05]  /*11210*/  BSYNC B1 ;  /* 0x0000000000017941 */ /* 0x000fea0003800000 */
.L_x_2216:
[----:B------:R-:W-:Y:S05]  /*11220*/  BRA `(.L_x_2218) ;  /* 0xffffffe800f47947 */ /* 0x000fea000383ffff */
.L_x_2165:
[----:B-1----:R1:W2:Y:S02]  /*11230*/  SYNCS.PHASECHK.TRANS64.TRYWAIT P0, [R6+URZ], R5 ;  /* 0x00000005060075a7 */ /* 0x0022a4000800017f */
[----:B--2---:R-:W-:Y:S05]  /*11240*/  @!P0 NANOSLEEP.SYNCS 0x989680 ;  /* 0x009896800000895d */ /* 0x004fea0003900000 */
[----:B------:R-:W2:Y:S02]  /*11250*/  @!P0 SYNCS.PHASECHK.TRANS64 P0, [R6+URZ], R5 ;  /* 0x00000005060085a7 */ /* 0x000ea4000800007f */
[----:B--2---:R-:W-:Y:S05]  /*11260*/  @!P0 BRA `(.L_x_2165) ;  /* 0xfffffffc00f08947 */ /* 0x004fea000383ffff */
[----:B------:R-:W-:Y:S05]  /*11270*/  BRA `(.L_x_2219) ;  /* 0xffffffec00307947 */ /* 0x000fea000383ffff */
.L_x_2166:
[----:B--2---:R2:W3:Y:S02]  /*11280*/  SYNCS.PHASECHK.TRANS64.TRYWAIT P0, [R7+URZ], R2 ;  /* 0x00000002070075a7 */ /* 0x0044e4000800017f */
[----:B---3--:R-:W-:Y:S05]  /*11290*/  @!P0 NANOSLEEP.SYNCS 0x989680 ;  /* 0x009896800000895d */ /* 0x008fea0003900000 */
[----:B------:R-:W3:Y:S02]  /*112a0*/  @!P0 SYNCS.PHASECHK.TRANS64 P0, [R7+URZ], R2 ;  /* 0x00000002070085a7 */ /* 0x000ee4000800007f */
[----:B---3--:R-:W-:Y:S05]  /*112b0*/  @!P0 BRA `(.L_x_2166) ;  /* 0xfffffffc00f08947 */ /* 0x008fea000383ffff */
[----:B------:R-:W-:Y:S05]  /*112c0*/  BRA `(.L_x_2220) ;  /* 0xffffffec00247947 */ /* 0x000fea000383ffff */
.L_x_2168:
[----:B---3--:R3:W4:Y:S02]  /*112d0*/  SYNCS.PHASECHK.TRANS64.TRYWAIT P0, [R4+URZ], R5 ;  /* 0x00000005040075a7 */ /* 0x008724000800017f */
[----:B----4-:R-:W-:Y:S05]  /*112e0*/  @!P0 NANOSLEEP.SYNCS 0x989680 ;  /* 0x009896800000895d */ /* 0x010fea0003900000 */
[----:B------:R-:W4:Y:S02]  /*112f0*/  @!P0 SYNCS.PHASECHK.TRANS64 P0, [R4+URZ], R5 ;  /* 0x00000005040085a7 */ /* 0x000f24000800007f */
[----:B----4-:R-:W-:Y:S05]  /*11300*/  @!P0 BRA `(.L_x_2168) ;  /* 0xfffffffc00f08947 */ /* 0x010fea000383ffff */
[----:B------:R-:W-:Y:S05]  /*11310*/  BRA `(.L_x_2221) ;  /* 0xffffffec002c7947 */ /* 0x000fea000383ffff */
.L_x_2222:
        /* <DEDUP_REMOVED lines=14> */
.L_x_2734:


//--------------------- .text._ZN7cutlass13device_kernelIN5flash11enable_sm90INS1_16FlashAttnFwdSm90INS1_25CollectiveMainloopFwdSm90ILi2EN4cute5tupleIJNS5_1CILi1EEES8_S8_EEENS6_IJNS7_ILi128EEESA_SA_EEELi128ENS_10bfloat16_tEfNS_4arch4Sm90ELb1ELb0ELb0ELb1ELb0ELb1ELb0ELb1ELb1ELb0ELb0ELb0EEENS1_21CollectiveEpilogueFwdISB_S9_SC_SE_Li256ELb1ELb0ELb0ELb0EEENS1_36VarlenDynamicPersistentTileSchedulerILi128ELi128ELi256ELi32ELb0ELb0ELb1ELb1ELb1ELb1EEEEEEEEEvNT_6ParamsE --------------------------
	.section	.text._ZN7cutlass13device_kernelIN5flash11enable_sm90INS1_16FlashAttnFwdSm90INS1_25CollectiveMainloopFwdSm90ILi2EN4cute5tupleIJNS5_1CILi1EEES8_S8_EEENS6_IJNS7_ILi128EEESA_SA_EEELi128ENS_10bfloat16_tEfNS_4arch4Sm90ELb1ELb0ELb0ELb1ELb0ELb1ELb0ELb1ELb1ELb0ELb0ELb0EEENS1_21CollectiveEpilogueFwdISB_S9_SC_SE_Li256ELb1ELb0ELb0ELb0EEENS1_36VarlenDynamicPersistentTileSchedulerILi128ELi128ELi256ELi32ELb0ELb0ELb1ELb1ELb1ELb1EEEEEEEEEvNT_6ParamsE,"ax",@progbits
	.align	128
.text._ZN7cutlass13device_kernelIN5flash11enable_sm90INS1_16FlashAttnFwdSm90INS1_25CollectiveMainloopFwdSm90ILi2EN4cute5tupleIJNS5_1CILi1EEES8_S8_EEENS6_IJNS7_ILi128EEESA_SA_EEELi128ENS_10bfloat16_tEfNS_4arch4Sm90ELb1ELb0ELb0ELb1ELb0ELb1ELb0ELb1ELb1ELb0ELb0ELb0EEENS1_21CollectiveEpilogueFwdISB_S9_SC_SE_Li256ELb1ELb0ELb0ELb0EEENS1_36VarlenDynamicPersistentTileSchedulerILi128ELi128ELi256ELi32ELb0ELb0ELb1ELb1ELb1ELb1EEEEEEEEEvNT_6ParamsE:
        .type           _ZN7cutlass13device_kernelIN5flash11enable_sm90INS1_16FlashAttnFwdSm90INS1_25CollectiveMainloopFwdSm90ILi2EN4cute5tupleIJNS5_1CILi1EEES8_S8_EEENS6_IJNS7_ILi128EEESA_SA_EEELi128ENS_10bfloat16_tEfNS_4arch4Sm90ELb1ELb0ELb0ELb1ELb0ELb1ELb0ELb1ELb1ELb0ELb0ELb0EEENS1_21CollectiveEpilogueFwdISB_S9_SC_SE_Li256ELb1ELb0ELb0ELb0EEENS1_36VarlenDynamicPersistentTileSchedulerILi128ELi128ELi256ELi32ELb0ELb0ELb1ELb1ELb1ELb1EEEEEEEEEvNT_6ParamsE,@function
        .size           _ZN7cutlass13device_kernelIN5flash11enable_sm90INS1_16FlashAttnFwdSm90INS1_25CollectiveMainloopFwdSm90ILi2EN4cute5tupleIJNS5_1CILi1EEES8_S8_EEENS6_IJNS7_ILi128EEESA_SA_EEELi128ENS_10bfloat16_tEfNS_4arch4Sm90ELb1ELb0ELb0ELb1ELb0ELb1ELb0ELb1ELb1ELb0ELb0ELb0EEENS1_21CollectiveEpilogueFwdISB_S9_SC_SE_Li256ELb1ELb0ELb0ELb0EEENS1_36VarlenDynamicPersistentTileSchedulerILi128ELi128ELi256ELi32ELb0ELb0ELb1ELb1ELb1ELb1EEEEEEEEEvNT_6ParamsE,(.L_x_2735 - _ZN7cutlass13device_kernelIN5flash11enable_sm90INS1_16FlashAttnFwdSm90INS1_25CollectiveMainloopFwdSm90ILi2EN4cute5tupleIJNS5_1CILi1EEES8_S8_EEENS6_IJNS7_ILi128EEESA_SA_EEELi128ENS_10bfloat16_tEfNS_4arch4Sm90ELb1ELb0ELb0ELb1ELb0ELb1ELb0ELb1ELb1ELb0ELb0ELb0EEENS1_21CollectiveEpilogueFwdISB_S9_SC_SE_Li256ELb1ELb0ELb0ELb0EEENS1_36VarlenDynamicPersistentTileSchedulerILi128ELi128ELi256ELi32ELb0ELb0ELb1ELb1ELb1ELb1EEEEEEEEEvNT_6ParamsE)
        .other          _ZN7cutlass13device_kernelIN5flash11enable_sm90INS1_16FlashAttnFwdSm90INS1_25CollectiveMainloopFwdSm90ILi2EN4cute5tupleIJNS5_1CILi1EEES8_S8_EEENS6_IJNS7_ILi128EEESA_SA_EEELi128ENS_10bfloat16_tEfNS_4arch4Sm90ELb1ELb0ELb0ELb1ELb0ELb1ELb0ELb1ELb1ELb0ELb0ELb0EEENS1_21CollectiveEpilogueFwdISB_S9_SC_SE_Li256ELb1ELb0ELb0ELb0EEENS1_36VarlenDynamicPersistentTileSchedulerILi128ELi128ELi256ELi32ELb0ELb0ELb1ELb1ELb1ELb1EEEEEEEEEvNT_6ParamsE,@"STO_CUDA_ENTRY STV_DEFAULT"
_ZN7cutlass13device_kernelIN5flash11enable_sm90INS1_16FlashAttnFwdSm90INS1_25CollectiveMainloopFwdSm90ILi2EN4cute5tupleIJNS5_1CILi1EEES8_S8_EEENS6_IJNS7_ILi128EEESA_SA_EEELi128ENS_10bfloat16_tEfNS_4arch4Sm90ELb1ELb0ELb0ELb1ELb0ELb1ELb0ELb1ELb1ELb0ELb0ELb0EEENS1_21CollectiveEpilogueFwdISB_S9_SC_SE_Li256ELb1ELb0ELb0ELb0EEENS1_36VarlenDynamicPersistentTileSchedulerILi128ELi128ELi256ELi32ELb0ELb0ELb1ELb1ELb1ELb1EEEEEEEEEvNT_6ParamsE:
        /* <DEDUP_REMOVED lines=26> */
.L_x_2224:
[----:B------:R-:W-:Y:S05]  /*01a0*/  BSYNC B0 ;  /* 0x0000000000007941 */ /* 0x000fea0003800000 */
.L_x_2223:
        /* <DEDUP_REMOVED lines=40> */
.L_x_2225:
        /* <DEDUP_REMOVED lines=22> */
.L_x_2226:
        /* <DEDUP_REMOVED lines=18> */
.L_x_2227:
        /* <DEDUP_REMOVED lines=22> */
.L_x_2228:
        /* <DEDUP_REMOVED lines=22> */
.L_x_2229:
[----:B--2---:R-:W-:Y:S01]  /*0970*/  ISETP.NE.AND P0, PT, R2, RZ, PT ;  /* 0x000000ff0200720c */ /* 0x004fe20003f05270 */
[----:B------:R-:W-:Y:S01]  /*0980*/  IMAD.MOV.U32 R2, RZ, RZ, 0x1 ;  /* 0x00000001ff027424 */ /* 0x000fe200078e00ff */
[----:B------:R-:W-:Y:S01]  /*0990*/  NOP ;  /* 0x0000000000007918 */ /* 0x000fe20000000000 */
[----:B------:R-:W-:Y:S01]  /*09a0*/  ULDC.64 UR40, c[0x0][0x208] ;  /* 0x0000820000287ab9 */ /* 0x000fe20000000a00 */
[----:B------:R-:W-:Y:S02]  /*09b0*/  BSSY B7, `(.L_x_2230) ;  /* 0x0001d54000077945 */ /* 0x000fe40003800000 */
[----:B------:R-:W-:-:S05]  /*09c0*/  SEL R2, R2, 0x2, !P0 ;  /* 0x0000000202027807 */ /* 0x000fca0004000000 */
[----:B------:R2:W-:Y:S01]  /*09d0*/  STL [R1+0x30], R2 ;  /* 0x0000300201007387 */ /* 0x0005e20000100800 */
[----:B01-34-:R-:W-:Y:S06]  /*09e0*/  BAR.SYNC.DEFER_BLOCKING 0x0 ;  /* 0x0000000000007b1d */ /* 0x01bfec0000010000 */
[----:B------:R-:W-:Y:S05]  /*09f0*/  @!P0 BRA `(.L_x_2231) ;  /* 0x0000017800088947 */ /* 0x000fea0003800000 */
.L_x_2232:
        /* <DEDUP_REMOVED lines=12> */
[----:B--2---:R-:W-:-:S02]  /*0ac0*/  IMAD.U32 R2, RZ, RZ, UR4 ;  /* 0x00000004ff027e24 */ /* 0x004fc4000f8e00ff */
[----:B------:R-:W-:-:S03]  /*0ad0*/  ULDC UR4, c[0x0][0xc14] ;  /* 0x0003050000047ab9 */ /* 0x000fc60000000800 */
[----:B------:R-:W0:Y:S01]  /*0ae0*/  LDS.128 R192, [R2+0x288d0] ;  /* 0x0288d00002c07984 */ /* 0x000e220000000c00 */
[----:B------:R-:W-:Y:S06]  /*0af0*/  BAR.ARV 0x4, 0x120 ;  /* 0x0104800000007b1d */ /* 0x000fec0000002000 */
[----:B0-----:R-:W-:-:S13]  /*0b00*/  ISETP.GE.AND P0, PT, R195, UR4, PT ;  /* 0x00000004c3007c0c */ /* 0x001fda000bf06270 */
[----:B------:R-:W-:Y:S05]  /*0b10*/  @P0 BRA `(.L_x_2233) ;  /* 0x000001d000f40947 */ /* 0x000fea0003800000 */
[----:B------:R-:W2:Y:S01]  /*0b20*/  LDL.LU R11, [R1+0x30] ;  /* 0x00003000010b7983 */ /* 0x000ea20000300800 */
[----:B------:R-:W-:Y:S01]  /*0b30*/  VIADD R233, R3, 0xffffff80 ;  /* 0xffffff8003e97836 */ /* 0x000fe20000000000 */
[----:B------:R-:W-:Y:S01]  /*0b40*/  CS2R R184, SRZ ;  /* 0x0000000000b87805 */ /* 0x000fe2000001ff00 */
[----:B------:R-:W-:Y:S01]  /*0b50*/  VIADD R226, R2, 0x10400 ;  /* 0x0001040002e27836 */ /* 0x000fe20000000000 */
[----:B------:R-:W-:Y:S01]  /*0b60*/  CS2R R190, SRZ ;  /* 0x0000000000be7805 */ /* 0x000fe2000001ff00 */
[----:B------:R-:W-:Y:S01]  /*0b70*/  IMAD.MOV.U32 R223, RZ, RZ, RZ ;  /* 0x000000ffffdf7224 */ /* 0x000fe200078e00ff */
[----:B------:R-:W-:-:S04]  /*0b80*/  SHF.R.S32.HI R0, RZ, 0x1f, R233 ;  /* 0x0000001fff007819 */ /* 0x000fc800000114e9 */
[CC--:B------:R-:W-:Y:S02]  /*0b90*/  LEA.HI R4, R0.reuse, R233.reuse, RZ, 0x7 ;  /* 0x000000e900047211 */ /* 0x0c0fe400078f38ff */
[----:B------:R-:W-:Y:S02]  /*0ba0*/  LEA.HI R5, R0, R233, RZ, 0x5 ;  /* 0x000000e900057211 */ /* 0x000fe400078f28ff */
[C---:B------:R-:W-:Y:S02]  /*0bb0*/  LOP3.LUT R6, R4.reuse, 0xffffff80, RZ, 0xc0, !PT ;  /* 0xffffff8004067812 */ /* 0x040fe400078ec0ff */
[----:B------:R-:W-:Y:S01]  /*0bc0*/  SHF.R.S32.HI R231, RZ, 0x7, R4 ;  /* 0x00000007ffe77819 */ /* 0x000fe20000011404 */
[----:B------:R-:W-:Y:S02]  /*0bd0*/  IMAD.SHL.U32 R5, R5, 0x20, RZ ;  /* 0x0000002005057824 */ /* 0x000fe400078e00ff */
[----:B------:R-:W-:Y:S01]  /*0be0*/  IMAD.IADD R227, R233, 0x1, -R6 ;  /* 0x00000001e9e37824 */ /* 0x000fe200078e0a06 */
[----:B------:R-:W-:-:S02]  /*0bf0*/  LEA.HI R4, R4, R231, RZ, 0x1 ;  /* 0x000000e704047211 */ /* 0x000fc400078f08ff */
[----:B------:R-:W-:Y:S02]  /*0c00*/  LOP3.LUT R5, R5, 0xfffffc00, RZ, 0xc0, !PT ;  /* 0xfffffc0005057812 */ /* 0x000fe400078ec0ff */
[----:B------:R-:W-:Y:S02]  /*0c10*/  SHF.R.S32.HI R10, RZ, 0x1f, R227 ;  /* 0x0000001fff0a7819 */ /* 0x000fe400000114e3 */
[----:B------:R-:W-:Y:S02]  /*0c20*/  LOP3.LUT R4, R4, 0x3fffffe, RZ, 0xc0, !PT ;  /* 0x03fffffe04047812 */ /* 0x000fe400078ec0ff */
[CC--:B------:R-:W-:Y:S02]  /*0c30*/  LEA.HI R7, R10.reuse, R227.reuse, RZ, 0x2 ;  /* 0x000000e30a077211 */ /* 0x0c0fe400078f10ff */
[----:B------:R-:W-:Y:S01]  /*0c40*/  LEA.HI R10, R10, R227, RZ, 0x5 ;  /* 0x000000e30a0a7211 */ /* 0x000fe200078f28ff */
[----:B------:R-:W-:Y:S01]  /*0c50*/  IMAD.IADD R4, R231, 0x1, -R4 ;  /* 0x00000001e7047824 */ /* 0x000fe200078e0a04 */
[----:B------:R-:W-:-:S02]  /*0c60*/  SHF.R.S32.HI R6, RZ, 0x2, R7 ;  /* 0x00000002ff067819 */ /* 0x000fc40000011407 */
[----:B------:R-:W-:Y:S02]  /*0c70*/  SHF.R.S32.HI R3, RZ, 0x1f, R7 ;  /* 0x0000001fff037819 */ /* 0x000fe40000011407 */
[----:B------:R-:W-:Y:S02]  /*0c80*/  SHF.R.S32.HI R10, RZ, 0x5, R10 ;  /* 0x00000005ff0a7819 */ /* 0x000fe4000001140a */
[----:B------:R-:W-:Y:S02]  /*0c90*/  LEA.HI R8, R3, R6, RZ, 0x3 ;  /* 0x0000000603087211 */ /* 0x000fe400078f18ff */
[----:B------:R-:W-:Y:S02]  /*0ca0*/  LEA.HI R3, R0, R233, RZ, 0x4 ;  /* 0x000000e900037211 */ /* 0x000fe400078f20ff */
[----:B------:R-:W-:Y:S02]  /*0cb0*/  LOP3.LUT R9, R8, 0xfffffff8, RZ, 0xc0, !PT ;  /* 0xfffffff808097812 */ /* 0x000fe400078ec0ff */
[----:B------:R-:W-:-:S02]  /*0cc0*/  SHF.R.S32.HI R8, RZ, 0x4, R3 ;  /* 0x00000004ff087819 */ /* 0x000fc40000011403 */
[----:B------:R-:W-:Y:S01]  /*0cd0*/  LOP3.LUT R212, R7, 0x7ffffffc, RZ, 0xc0, !PT ;  /* 0x7ffffffc07d47812 */ /* 0x000fe200078ec0ff */
[----:B------:R-:W-:Y:S01]  /*0ce0*/  IMAD.IADD R9, R6, 0x1, -R9 ;  /* 0x0000000106097824 */ /* 0x000fe200078e0a09 */
[C---:B------:R-:W-:Y:S02]  /*0cf0*/  LOP3.LUT R6, R3.reuse, 0x3fffff0, RZ, 0xc0, !PT ;  /* 0x03fffff003067812 */ /* 0x040fe400078ec0ff */
[----:B------:R-:W-:Y:S01]  /*0d00*/  LEA.HI R3, R3, R8, RZ, 0x1 ;  /* 0x0000000803037211 */ /* 0x000fe200078f08ff */
[----:B------:R-:W-:Y:S02]  /*0d10*/  IMAD R9, R10, 0x10, R9 ;  /* 0x000000100a097824 */ /* 0x000fe400078e0209 */
[----:B------:R-:W-:Y:S01]  /*0d20*/  IMAD.IADD R6, R233, 0x1, -R6 ;  /* 0x00000001e9067824 */ /* 0x000fe200078e0a06 */
[----:B------:R-:W-:Y:S01]  /*0d30*/  LOP3.LUT R3, R3, 0x1ffffffe, RZ, 0xc0, !PT ;  /* 0x1ffffffe03037812 */ /* 0x000fe200078ec0ff */
[----:B------:R-:W-:Y:S02]  /*0d40*/  IMAD R213, R4, 0x40, R9 ;  /* 0x0000004004d57824 */ /* 0x000fe400078e0209 */
[----:B------:R-:W-:-:S02]  /*0d50*/  IMAD R6, R6, 0x40, R5 ;  /* 0x0000004006067824 */ /* 0x000fc400078e0205 */
[----:B------:R-:W-:Y:S02]  /*0d60*/  IMAD.IADD R3, R8, 0x1, -R3 ;  /* 0x0000000108037824 */ /* 0x000fe400078e0a03 */
[----:B------:R-:W-:Y:S02]  /*0d70*/  IMAD.IADD R212, R227, 0x1, -R212 ;  /* 0x00000001e3d47824 */ /* 0x000fe400078e0ad4 */
        /* <DEDUP_REMOVED lines=10> */
[C---:B------:R-:W-:Y:S01]  /*0e20*/  VIADD R189, R18.reuse, 0x60 ;  /* 0x0000006012bd7836 */ /* 0x040fe20000000000 */
        /* <DEDUP_REMOVED lines=25> */
[----:B------:R-:W-:Y:S02]  /*0fc0*/  LOP3.LUT R3, R201, 0x38, R16, 0xf8, !PT ;  /* 0x00000038c9037812 */ /* 0x000fe400078ef810 */
[----:B------:R-:W-:Y:S02]  /*0fd0*/  SHF.R.U32.HI R205, RZ, 0x3, R200 ;  /* 0x00000003ffcd7819 */ /* 0x000fe400000116c8 */
[--C-:B------:R-:W-:Y:S02]  /*0fe0*/  LOP3.LUT R6, R200, 0x38, R16.reuse, 0xf8, !PT ;  /* 0x00000038c8067812 */ /* 0x100fe400078ef810 */
[----:B------:R-:W-:Y:S02]  /*0ff0*/  SHF.R.U32.HI R203, RZ, 0x3, R199 ;  /* 0x00000003ffcb7819 */ /* 0x000fe400000116c7 */
[----:B------:R-:W-:Y:S02]  /*1000*/  LOP3.LUT R7, R199, 0x38, R16, 0xf8, !PT ;  /* 0x00000038c7077812 */ /* 0x000fe400078ef810 */
[----:B------:R-:W-:-:S02]  /*1010*/  LOP3.LUT R208, R5, 0xfffffe00, RZ, 0xc0, !PT ;  /* 0xfffffe0005d07812 */ /* 0x000fc400078ec0ff */
[----:B------:R-:W-:Y:S02]  /*1020*/  LOP3.LUT R206, R0, 0xfffffe00, RZ, 0xc0, !PT ;  /* 0xfffffe0000ce7812 */ /* 0x000fe400078ec0ff */
[----:B------:R-:W-:Y:S02]  /*1030*/  LOP3.LUT R204, R4, 0xfffffe00, RZ, 0xc0, !PT ;  /* 0xfffffe0004cc7812 */ /* 0x000fe400078ec0ff */
[----:B------:R-:W-:Y:S02]  /*1040*/  LOP3.LUT R214, R210, R214, R209, 0xf6, !PT ;  /* 0x000000d6d2d67212 */ /* 0x000fe400078ef6d1 */
[----:B------:R-:W-:Y:S02]  /*1050*/  LOP3.LUT R3, R208, R3, R207, 0xf6, !PT ;  /* 0x00000003d0037212 */ /* 0x000fe400078ef6cf */
[----:B------:R-:W-:Y:S01]  /*1060*/  LOP3.LUT R229, R206, R6, R205, 0xf6, !PT ;  /* 0x00000006cee57212 */ /* 0x000fe200078ef6cd */
[--C-:B------:R-:W-:Y:S01]  /*1070*/  IMAD R211, R214, 0x2, R226.reuse ;  /* 0x00000002d6d37824 */ /* 0x100fe200078e02e2 */
[----:B------:R-:W-:Y:S01]  /*1080*/  LOP3.LUT R7, R204, R7, R203, 0xf6, !PT ;  /* 0x00000007cc077212 */ /* 0x000fe200078ef6cb */
[----:B------:R-:W-:Y:S01]  /*1090*/  IMAD R230, R3, 0x2, R226 ;  /* 0x0000000203e67824 */ /* 0x000fe200078e02e2 */
[----:B------:R-:W-:Y:S01]  /*10a0*/  SHF.R.S32.HI R217, RZ, 0x1f, R188 ;  /* 0x0000001fffd97819 */ /* 0x000fe200000114bc */
[--C-:B------:R-:W-:Y:S01]  /*10b0*/  IMAD R229, R229, 0x2, R226.reuse ;  /* 0x00000002e5e57824 */ /* 0x100fe200078e02e2 */
[----:B------:R-:W-:Y:S01]  /*10c0*/  SHF.R.S32.HI R216, RZ, 0x1f, R187 ;  /* 0x0000001fffd87819 */ /* 0x000fe200000114bb */
[----:B------:R-:W-:Y:S01]  /*10d0*/  IMAD R228, R7, 0x2, R226 ;  /* 0x0000000207e47824 */ /* 0x000fe200078e02e2 */
[----:B------:R-:W-:-:S02]  /*10e0*/  SHF.R.S32.HI R215, RZ, 0x1f, R189 ;  /* 0x0000001fffd77819 */ /* 0x000fc400000114bd */
[----:B------:R-:W-:Y:S02]  /*10f0*/  SHF.R.S32.HI R17, RZ, 0x1f, R16 ;  /* 0x0000001fff117819 */ /* 0x000fe40000011410 */
[----:B--2---:R-:W-:-:S07]  /*1100*/  LOP3.LUT R197, R11, 0x1, RZ, 0xfc, !PT ;  /* 0x000000010bc57812 */ /* 0x004fce00078efcff */
.L_x_2454:
[----:B0----5:R-:W0:Y:S02]  /*1110*/  LDC.64 R4, c[0x0][0xc60] ;  /* 0x00031800ff047b82 */ /* 0x021e240000000a00 */
[----:B0-----:R-:W-:-:S05]  /*1120*/  IMAD.WIDE R4, R195, 0x4, R4 ;  /* 0x00000004c3047825 */ /* 0x001fca00078e0204 */
[----:B------:R-:W2:Y:S01]  /*1130*/  LDG.E R222, desc[UR40][R4.64] ;  /* 0x0000002804de7981 */ /* 0x000ea2000c1e1900 */
[----:B------:R-:W-:Y:S05]  /*1140*/  YIELD ;  /* 0x0000000000007946 */ /* 0x000fea0003800000 */
[----:B------:R-:W-:Y:S01]  /*1150*/  ULDC.64 UR4, c[0x0][0xa28] ;  /* 0x00028a0000047ab9 */ /* 0x000fe20000000a00 */
[----:B------:R-:W-:Y:S01]  /*1160*/  ULDC.64 UR8, c[0x0][0xa18] ;  /* 0x0002860000087ab9 */ /* 0x000fe20000000a00 */
[----:B------:R-:W-:Y:S01]  /*1170*/  ISETP.NE.U32.AND P1, PT, RZ, UR4, PT ;  /* 0x00000004ff007c0c */ /* 0x000fe2000bf25070 */
[----:B------:R-:W-:Y:S01]  /*1180*/  ULDC.64 UR6, c[0x0][0xa08] ;  /* 0x0002820000067ab9 */ /* 0x000fe20000000a00 */
[----:B------:R-:W-:Y:S01]  /*1190*/  IMAD.MOV.U32 R3, RZ, RZ, RZ ;  /* 0x000000ffff037224 */ /* 0x000fe200078e00ff */
[----:B------:R-:W-:Y:S01]  /*11a0*/  ISETP.NE.U32.AND P0, PT, RZ, UR6, PT ;  /* 0x00000006ff007c0c */ /* 0x000fe2000bf05070 */
[----:B------:R-:W-:Y:S01]  /*11b0*/  IMAD.MOV.U32 R29, RZ, RZ, RZ ;  /* 0x000000ffff1d7224 */ /* 0x000fe200078e00ff */
[----:B------:R-:W-:-:S02]  /*11c0*/  ISETP.NE.AND.EX P1, PT, RZ, UR5, PT, P1 ;  /* 0x00000005ff007c0c */ /* 0x000fc4000bf25310 */
[----:B------:R-:W-:Y:S02]  /*11d0*/  ISETP.NE.AND.EX P0, PT, RZ, UR7, PT, P0 ;  /* 0x00000007ff007c0c */ /* 0x000fe4000bf05300 */
[----:B--2---:R-:W-:Y:S01]  /*11e0*/  SHF.R.S32.HI R225, RZ, 0x1f, R222 ;  /* 0x0000001fffe17819 */ /* 0x004fe200000114de */
[----:B------:R-:W-:-:S08]  /*11f0*/  IMAD.SHL.U32 R220, R222, 0x4, RZ ;  /* 0x00000004dedc7824 */ /* 0x000fd000078e00ff */
[C---:B---34-:R-:W-:Y:S02]  /*1200*/  @P1 LEA R6, P2, R222.reuse, UR4, 0x2 ;  /* 0x00000004de061c11 */ /* 0x058fe4000f8410ff */
[C-C-:B------:R-:W-:Y:S02]  /*1210*/  SHF.L.U64.HI R221, R222.reuse, 0x2, R225.reuse ;  /* 0x00000002dedd7819 */ /* 0x140fe400000102e1 */
[----:B------:R-:W-:Y:S02]  /*1220*/  @P1 LEA.HI.X R7, R222, UR5, R225, 0x2, P2 ;  /* 0x00000005de071c11 */ /* 0x000fe400090f14e1 */
[----:B------:R-:W-:Y:S01]  /*1230*/  ISETP.NE.U32.AND P2, PT, RZ, UR8, PT ;  /* 0x00000008ff007c0c */ /* 0x000fe2000bf45070 */
[----:B------:R-:W-:Y:S01]  /*1240*/  ULDC UR4, c[0x0][0x288] ;  /* 0x0000a20000047ab9 */ /* 0x000fe20000000800 */
[----:B------:R-:W-:Y:S01]  /*1250*/  IADD3 R8, P3, R220, UR6, RZ ;  /* 0x00000006dc087c10 */ /* 0x000fe2000ff7e0ff */
[----:B------:R0:W5:Y:S01]  /*1260*/  @P1 LDG.E R3, desc[UR40][R6.64] ;  /* 0x0000002806031981 */ /* 0x000162000c1e1900 */
[----:B------:R-:W-:Y:S01]  /*1270*/  ISETP.NE.AND.EX P2, PT, RZ, UR9, PT, P2 ;  /* 0x00000009ff007c0c */ /* 0x000fe2000bf45320 */
[----:B------:R-:W-:Y:S01]  /*1280*/  IMAD.U32 R195, RZ, RZ, UR4 ;  /* 0x00000004ffc37e24 */ /* 0x000fe2000f8e00ff */
[----:B------:R-:W-:Y:S01]  /*1290*/  IADD3.X R9, R221, UR7, RZ, P3, !PT ;  /* 0x00000007dd097c10 */ /* 0x000fe20009ffe4ff */
[----:B------:R-:W-:-:S04]  /*12a0*/  ULDC.64 UR4, c[0x0][0x3f8] ;  /* 0x0000fe0000047ab9 */ /* 0x000fc80000000a00 */
[----:B------:R0:W5:Y:S06]  /*12b0*/  @P0 LDG.E R29, desc[UR40][R8.64] ;  /* 0x00000028081d0981 */ /* 0x00016c000c1e1900 */
[----:B------:R-:W-:-:S04]  /*12c0*/  @P2 IADD3 R4, P1, R220, UR8, RZ ;  /* 0x00000008dc042c10 */ /* 0x000fc8000ff3e0ff */
[----:B------:R-:W-:-:S05]  /*12d0*/  @P2 IADD3.X R5, R221, UR9, RZ, P1, !PT ;  /* 0x00000009dd052c10 */ /* 0x000fca0008ffe4ff */
        /* <DEDUP_REMOVED lines=9> */
[----:B------:R-:W-:Y:S02]  /*1370*/  IMAD.U32 R28, RZ, RZ, UR4 ;  /* 0x00000004ff1c7e24 */ /* 0x000fe4000f8e00ff */
[----:B------:R-:W-:Y:S01]  /*1380*/  IMAD.MOV.U32 R27, RZ, RZ, R222 ;  /* 0x000000ffff1b7224 */ /* 0x000fe200078e00de */
[----:B01----:R-:W-:Y:S06]  /*1390*/  @P2 BRA `(.L_x_2234) ;  /* 0x0000000000242947 */ /* 0x003fec0003800000 */
        /* <DEDUP_REMOVED lines=9> */
.L_x_2234:
[----:B------:R-:W-:Y:S01]  /*1430*/  ULDC.64 UR4, c[0x0][0xa20] ;  /* 0x0002880000047ab9 */ /* 0x000fe20000000a00 */
[----:B------:R-:W-:Y:S01]  /*1440*/  IMAD.MOV.U32 R224, RZ, RZ, R193 ;  /* 0x000000ffffe07224 */ /* 0x000fe200078e00c1 */
[----:B------:R-:W-:Y:S01]  /*1450*/  ISETP.NE.U32.AND P1, PT, RZ, UR4, PT ;  /* 0x00000004ff007c0c */ /* 0x000fe2000bf25070 */
[----:B------:R-:W-:-:S03]  /*1460*/  IMAD.MOV.U32 R218, RZ, RZ, R194 ;  /* 0x000000ffffda7224 */ /* 0x000fc600078e00c2 */
[----:B------:R-:W-:-:S13]  /*1470*/  ISETP.NE.AND.EX P1, PT, RZ, UR5, PT, P1 ;  /* 0x00000005ff007c0c */ /* 0x000fda000bf25310 */
[----:B------:R-:W-:Y:S05]  /*1480*/  @!P1 BRA `(.L_x_2235) ;  /* 0x0000000000109947 */ /* 0x000fea0003800000 */
[----:B------:R-:W-:-:S04]  /*1490*/  IADD3 R4, P0, R220, UR4, RZ ;  /* 0x00000004dc047c10 */ /* 0x000fc8000ff1e0ff */
[----:B------:R-:W-:-:S05]  /*14a0*/  IADD3.X R5, R221, UR5, RZ, P0, !PT ;  /* 0x00000005dd057c10 */ /* 0x000fca00087fe4ff */
[----:B------:R0:W5:Y:S01]  /*14b0*/  LDG.E R28, desc[UR40][R4.64] ;  /* 0x00000028041c7981 */ /* 0x000162000c1e1900 */
[----:B------:R-:W-:Y:S05]  /*14c0*/  BRA `(.L_x_2236) ;  /* 0x0000000000107947 */ /* 0x000fea0003800000 */
.L_x_2235:
[----:B------:R-:W-:Y:S05]  /*14d0*/  @!P0 BRA `(.L_x_2236) ;  /* 0x00000000000c8947 */ /* 0x000fea0003800000 */
[----:B------:R-:W2:Y:S04]  /*14e0*/  LDG.E R5, desc[UR40][R8.64] ;  /* 0x0000002808057981 */ /* 0x000ea8000c1e1900 */
[----:B------:R-:W2:Y:S02]  /*14f0*/  LDG.E R28, desc[UR40][R8.64+0x4] ;  /* 0x00000428081c7981 */ /* 0x000ea4000c1e1900 */
[----:B--2---:R-:W-:-:S07]  /*1500*/  IMAD.IADD R28, R28, 0x1, -R5 ;  /* 0x000000011c1c7824 */ /* 0x004fce00078e0a05 */
.L_x_2236:
[----:B------:R-:W-:Y:S02]  /*1510*/  ULDC.64 UR4, c[0x0][0xa10] ;  /* 0x0002840000047ab9 */ /* 0x000fe40000000a00 */
[----:B------:R-:W-:-:S04]  /*1520*/  ISETP.NE.U32.AND P0, PT, RZ, UR4, PT ;  /* 0x00000004ff007c0c */ /* 0x000fc8000bf05070 */
[----:B------:R-:W-:Y:S01]  /*1530*/  ISETP.NE.AND.EX P0, PT, RZ, UR5, PT, P0 ;  /* 0x00000005ff007c0c */ /* 0x000fe2000bf05300 */
[----:B-----5:R-:W-:Y:S01]  /*1540*/  IMAD.IADD R8, R28, 0x1, -R3 ;  /* 0x000000011c087824 */ /* 0x020fe200078e0a03 */
[----:B------:R-:W-:-:S11]  /*1550*/  ULDC.64 UR4, c[0x0][0xa30] ;  /* 0x00028c0000047ab9 */ /* 0x000fd60000000a00 */
[----:B0-----:R-:W0:Y:S02]  /*1560*/  @P0 LDC.64 R4, c[0x0][0xa10] ;  /* 0x00028400ff040b82 */ /* 0x001e240000000a00 */
[----:B0-----:R-:W-:-:S05]  /*1570*/  @P0 IMAD.WIDE R4, R27, 0x4, R4 ;  /* 0x000000041b040825 */ /* 0x001fca00078e0204 */
[----:B------:R-:W2:Y:S04]  /*1580*/  @P0 LDG.E R0, desc[UR40][R4.64] ;  /* 0x0000002804000981 */ /* 0x000ea8000c1e1900 */
[----:B------:R-:W2:Y:S01]  /*1590*/  @P0 LDG.E R9, desc[UR40][R4.64+0x4] ;  /* 0x0000042804090981 */ /* 0x000ea2000c1e1900 */
[----:B------:R-:W-:Y:S01]  /*15a0*/  LEA R3, R193, 0xff, 0x7 ;  /* 0x000000ffc1037811 */ /* 0x000fe200078e38ff */
[----:B------:R-:W-:Y:S01]  /*15b0*/  IMAD.MOV R25, RZ, RZ, -R8 ;  /* 0x000000ffff197224 */ /* 0x000fe200078e0a08 */
[----:B------:R-:W-:Y:S01]  /*15c0*/  ISETP.NE.U32.AND P1, PT, RZ, UR4, PT ;  /* 0x00000004ff007c0c */ /* 0x000fe2000bf25070 */
[----:B------:R-:W-:-:S03]  /*15d0*/  IMAD.MOV.U32 R117, RZ, RZ, R28 ;  /* 0x000000ffff757224 */ /* 0x000fc600078e001c */
[----:B------:R-:W-:Y:S02]  /*15e0*/  VIMNMX R25, RZ, R25, !PT ;  /* 0x00000019ff197248 */ /* 0x000fe40007fe0100 */
[----:B------:R-:W-:-:S13]  /*15f0*/  ISETP.NE.AND.EX P1, PT, RZ, UR5, PT, P1 ;  /* 0x00000005ff007c0c */ /* 0x000fda000bf25310 */
[----:B------:R-:W-:-:S04]  /*1600*/  @P1 IADD3 R6, P2, R220, UR4, RZ ;  /* 0x00000004dc061c10 */ /* 0x000fc8000ff5e0ff */
[----:B------:R-:W-:-:S05]  /*1610*/  @P1 IADD3.X R7, R221, UR5, RZ, P2, !PT ;  /* 0x00000005dd071c10 */ /* 0x000fca00097fe4ff */
[----:B------:R0:W5:Y:S01]  /*1620*/  @P1 LDG.E R117, desc[UR40][R6.64] ;  /* 0x0000002806751981 */ /* 0x000162000c1e1900 */
[----:B--2---:R-:W-:-:S04]  /*1630*/  @P0 IMAD.IADD R24, R9, 0x1, -R0 ;  /* 0x0000000109180824 */ /* 0x004fc800078e0a00 */
[----:B------:R-:W-:-:S04]  /*1640*/  IMAD.IADD R198, R8, 0x1, R24 ;  /* 0x0000000108c67824 */ /* 0x000fc800078e0218 */
[C---:B------:R-:W-:Y:S01]  /*1650*/  VIADD R0, R198.reuse, 0x7f ;  /* 0x0000007fc6007836 */ /* 0x040fe20000000000 */
[----:B------:R-:W-:-:S04]  /*1660*/  IADD3 R4, R198, R3, -R195 ;  /* 0x00000003c6047210 */ /* 0x000fc80007ffe8c3 */
[----:B------:R-:W-:Y:S02]  /*1670*/  SHF.R.S32.HI R3, RZ, 0x1f, R0 ;  /* 0x0000001fff037819 */ /* 0x000fe40000011400 */
[----:B------:R-:W-:Y:S02]  /*1680*/  SHF.R.S32.HI R5, RZ, 0x1f, R4 ;  /* 0x0000001fff057819 */ /* 0x000fe40000011404 */
[----:B------:R-:W-:Y:S02]  /*1690*/  LEA.HI R3, R3, R0, RZ, 0x7 ;  /* 0x0000000003037211 */ /* 0x000fe400078f38ff */
[----:B------:R-:W-:Y:S02]  /*16a0*/  LEA.HI R5, R5, R4, RZ, 0x7 ;  /* 0x0000000405057211 */ /* 0x000fe400078f38ff */
[----:B------:R-:W-:Y:S02]  /*16b0*/  SHF.R.S32.HI R3, RZ, 0x7, R3 ;  /* 0x00000007ff037819 */ /* 0x000fe40000011403 */
[----:B------:R-:W-:-:S04]  /*16c0*/  SHF.R.S32.HI R0, RZ, 0x7, R5 ;  /* 0x00000007ff007819 */ /* 0x000fc80000011405 */
[----:B------:R-:W-:-:S05]  /*16d0*/  VIMNMX R123, R3, R0, PT ;  /* 0x00000000037b7248 */ /* 0x000fca0003fe0100 */
[----:B------:R-:W-:-:S05]  /*16e0*/  IMAD R3, R123, 0x80, -R8 ;  /* 0x000000807b037824 */ /* 0x000fca00078e0a08 */
[----:B------:R-:W-:-:S04]  /*16f0*/  VIMNMX R0, R3, R24, PT ;  /* 0x0000001803007248 */ /* 0x000fc80003fe0100 */
[----:B------:R-:W-:Y:S02]  /*1700*/  ISETP.GT.AND P0, PT, R0, R25, PT ;  /* 0x000000190000720c */ /* 0x000fe40003f04270 */
[----:B------:R-:W-:-:S05]  /*1710*/  SHF.R.U32.HI R25, RZ, 0x7, R25 ;  /* 0x00000007ff197819 */ /* 0x000fca0000011619 */
[----:B------:R-:W-:-:S06]  /*1720*/  IMAD.MOV.U32 R26, RZ, RZ, R25 ;  /* 0x000000ffff1a7224 */ /* 0x000fcc00078e0019 */
[----:B------:R-:W-:-:S05]  /*1730*/  @P0 VIADD R0, R0, 0x7f ;  /* 0x0000007f00000836 */ /* 0x000fca0000000000 */
[----:B------:R-:W-:-:S04]  /*1740*/  @P0 SHF.R.S32.HI R3, RZ, 0x1f, R0 ;  /* 0x0000001fff030819 */ /* 0x000fc80000011400 */
[----:B------:R-:W-:-:S04]  /*1750*/  @P0 LEA.HI R3, R3, R0, RZ, 0x7 ;  /* 0x0000000003030211 */ /* 0x000fc800078f38ff */
[----:B------:R-:W-:Y:S02]  /*1760*/  @P0 SHF.R.S32.HI R26, RZ, 0x7, R3 ;  /* 0x00000007ff1a0819 */ /* 0x000fe40000011403 */
        /* <DEDUP_REMOVED lines=23> */
.L_x_2239:
[----:B------:R-:W-:Y:S05]  /*18e0*/  BSYNC B6 ;  /* 0x0000000000067941 */ /* 0x000fea0003800000 */
.L_x_2238:
        /* <DEDUP_REMOVED lines=20> */
.L_x_2241:
[----:B------:R-:W-:Y:S05]  /*1a30*/  BSYNC B6 ;  /* 0x0000000000067941 */ /* 0x000fea0003800000 */
.L_x_2240:
[----:B------:R-:W-:Y:S01]  /*1a40*/  ULDC.64 UR4, c[0x0][0x9f8] ;  /* 0x00027e0000047ab9 */ /* 0x000fe20000000a00 */
[----:B------:R-:W0:Y:S01]  /*1a50*/  LDC R0, c[0x0][0x428] ;  /* 0x00010a00ff007b82 */ /* 0x000e220000000800 */
[----:B------:R-:W-:-:S07]  /*1a60*/  ISETP.NE.U32.AND P0, PT, RZ, UR4, PT ;  /* 0x00000004ff007c0c */ /* 0x000fce000bf05070 */
[----:B------:R-:W1:Y:S01]  /*1a70*/  LDC.64 R40, c[0x0][0x2f0] ;  /* 0x0000bc00ff287b82 */ /* 0x000e620000000a00 */
[----:B------:R-:W-:Y:S01]  /*1a80*/  ISETP.NE.AND.EX P0, PT, RZ, UR5, PT, P0 ;  /* 0x00000005ff007c0c */ /* 0x000fe2000bf05300 */
[----:B------:R-:W2:Y:S01]  /*1a90*/  S2R R21, SR_TID.X ;  /* 0x0000000000157919 */ /* 0x000ea20000002100 */
[----:B------:R-:W-:Y:S01]  /*1aa0*/  IMAD.IADD R85, R29, 0x1, R28 ;  /* 0x000000011d557824 */ /* 0x000fe200078e021c */
[----:B------:R-:W-:-:S04]  /*1ab0*/  ULDC.64 UR6, c[0x0][0xa08] ;  /* 0x0002820000067ab9 */ /* 0x000fc80000000a00 */
[----:B------:R-:W3:Y:S06]  /*1ac0*/  LDC.64 R108, c[0x0][0x3d8] ;  /* 0x0000f600ff6c7b82 */ /* 0x000eec0000000a00 */
[----:B------:R-:W-:Y:S02]  /*1ad0*/  @P0 IADD3 R4, P1, R220, UR4, RZ ;  /* 0x00000004dc040c10 */ /* 0x000fe4000ff3e0ff */
[----:B------:R-:W4:Y:S02]  /*1ae0*/  LDC R29, c[0x0][0x3d4] ;  /* 0x0000f500ff1d7b82 */ /* 0x000f240000000800 */
[----:B------:R-:W-:Y:S01]  /*1af0*/  @P0 IADD3.X R5, R221, UR5, RZ, P1, !PT ;  /* 0x00000005dd050c10 */ /* 0x000fe20008ffe4ff */
[----:B------:R-:W-:-:S04]  /*1b00*/  ULDC.64 UR4, c[0x0][0x2f8] ;  /* 0x0000be0000047ab9 */ /* 0x000fc80000000a00 */
[----:B------:R2:W4:Y:S01]  /*1b10*/  @P0 LDG.E R27, desc[UR40][R4.64] ;  /* 0x00000028041b0981 */ /* 0x000522000c1e1900 */
[----:B0-----:R-:W-:Y:S01]  /*1b20*/  ISETP.NE.AND P0, PT, R0, 0x1, PT ;  /* 0x000000010000780c */ /* 0x001fe20003f05270 */
[----:B-1----:R-:W-:Y:S01]  /*1b30*/  IMAD.SHL.U32 R92, R40, 0x20, RZ ;  /* 0x00000020285c7824 */ /* 0x002fe200078e00ff */
[----:B------:R-:W-:Y:S01]  /*1b40*/  SHF.R.S32.HI R35, RZ, 0x1f, R85 ;  /* 0x0000001fff237819 */ /* 0x000fe20000011455 */
[-C--:B------:R-:W-:Y:S01]  /*1b50*/  IMAD.WIDE.U32 R42, R18, R40.reuse, R16 ;  /* 0x00000028122a7225 */ /* 0x080fe200078e0010 */
[----:B------:R-:W-:Y:S02]  /*1b60*/  SHF.R.S32.HI R23, RZ, 0x1f, R22 ;  /* 0x0000001fff177819 */ /* 0x000fe40000011416 */
[----:B------:R-:W-:Y:S01]  /*1b70*/  SHF.L.U64.HI R93, R40, 0x5, R41 ;  /* 0x00000005285d7819 */ /* 0x000fe20000010229 */
[-C--:B------:R-:W-:Y:S01]  /*1b80*/  IMAD R6, R35, R40.reuse, RZ ;  /* 0x0000002823067224 */ /* 0x080fe200078e02ff */
[----:B---3--:R-:W-:Y:S01]  /*1b90*/  SHF.L.U64.HI R15, R108, 0x5, R109 ;  /* 0x000000056c0f7819 */ /* 0x008fe2000001026d */
[----:B--2---:R-:W-:Y:S01]  /*1ba0*/  IMAD.WIDE.U32 R4, R85, R40, RZ ;  /* 0x0000002855047225 */ /* 0x004fe200078e00ff */
[----:B------:R-:W-:-:S03]  /*1bb0*/  SHF.R.U32.HI R21, RZ, 0x7, R21 ;  /* 0x00000007ff157819 */ /* 0x000fc60000011615 */
[----:B------:R-:W0:Y:S01]  /*1bc0*/  @P0 LDC R3, c[0x0][0x42c] ;  /* 0x00010b00ff030b82 */ /* 0x000e220000000800 */
[----:B------:R-:W-:Y:S01]  /*1bd0*/  ISETP.NE.AND P6, PT, R21, 0x1, PT ;  /* 0x000000011500780c */ /* 0x000fe20003fc5270 */
[----:B------:R-:W-:Y:S01]  /*1be0*/  IMAD.WIDE.U32 R10, R18, R108, R16 ;  /* 0x0000006c120a7225 */ /* 0x000fe200078e0010 */
[----:B----4-:R-:W-:-:S03]  /*1bf0*/  ISETP.GE.AND P2, PT, R16, R29, PT ;  /* 0x0000001d1000720c */ /* 0x010fc60003f46270 */
[----:B------:R-:W-:Y:S02]  /*1c00*/  IMAD.WIDE.U32 R90, R18, R40, R92 ;  /* 0x00000028125a7225 */ /* 0x000fe400078e005c */
[----:B------:R-:W1:Y:S02]  /*1c10*/  @P0 LDC R7, c[0x0][0x430] ;  /* 0x00010c00ff070b82 */ /* 0x000e640000000800 */
[----:B------:R-:W-:Y:S02]  /*1c20*/  IMAD.SHL.U32 R116, R29, 0x2, RZ ;  /* 0x000000021d747824 */ /* 0x000fe400078e00ff */
[----:B------:R-:W-:Y:S01]  /*1c30*/  VIADD R126, R21, 0x8 ;  /* 0x00000008157e7836 */ /* 0x000fe20000000000 */
[C---:B------:R-:W-:Y:S01]  /*1c40*/  SHF.L.U64.HI R21, R40.reuse, 0x6, R41 ;  /* 0x0000000628157819 */ /* 0x040fe20000010229 */
        /* <DEDUP_REMOVED lines=14> */
[----:B0-----:R-:W-:-:S04]  /*1d30*/  IMAD R12, R19, R6, RZ ;  /* 0x00000006130c7224 */ /* 0x001fc800078e02ff */
[----:B------:R-:W-:Y:S01]  /*1d40*/  IMAD R87, R18, R7, R12 ;  /* 0x0000000712577224 */ /* 0x000fe200078e020c */
[----:B------:R-:W-:Y:S02]  /*1d50*/  SHF.R.S32.HI R0, RZ, 0x1f, R27 ;  /* 0x0000001fff007819 */ /* 0x000fe4000001141b */
[----:B------:R-:W-:Y:S02]  /*1d60*/  SEL R99, R27, RZ, !P0 ;  /* 0x000000ff1b637207 */ /* 0x000fe40004000000 */
[----:B------:R-:W-:Y:S02]  /*1d70*/  SEL R9, R0, RZ, !P0 ;  /* 0x000000ff00097207 */ /* 0x000fe40004000000 */
[----:B------:R-:W-:Y:S01]  /*1d80*/  IADD3 R84, P0, R18, R85, RZ ;  /* 0x0000005512547210 */ /* 0x000fe20007f1e0ff */
[----:B------:R-:W-:-:S04]  /*1d90*/  IMAD.WIDE.U32 R100, R99, UR4, R4 ;  /* 0x0000000463647c25 */ /* 0x000fc8000f8e0004 */
[----:B------:R-:W-:Y:S02]  /*1da0*/  IMAD R0, R9, UR4, RZ ;  /* 0x0000000409007c24 */ /* 0x000fe4000f8e02ff */
[----:B------:R-:W-:Y:S01]  /*1db0*/  IMAD.X R85, R19, 0x1, R35, P0 ;  /* 0x0000000113557824 */ /* 0x000fe200000e0623 */
[----:B------:R-:W-:Y:S01]  /*1dc0*/  IADD3 R35, P3, R100, 0x40, RZ ;  /* 0x0000004064237810 */ /* 0x000fe20007f7e0ff */
        /* <DEDUP_REMOVED lines=15> */
[----:B------:R-:W-:Y:S02]  /*1ec0*/  IMAD.MOV.U32 R88, RZ, RZ, R8 ;  /* 0x000000ffff587224 */ /* 0x000fe400078e0008 */
[----:B------:R-:W-:Y:S01]  /*1ed0*/  IMAD.WIDE.U32 R98, R99, UR4, R4 ;  /* 0x0000000463627c25 */ /* 0x000fe2000f8e0004 */
[----:B------:R-:W-:Y:S01]  /*1ee0*/  ULDC UR4, c[0x0][0x2e4] ;  /* 0x0000b90000047ab9 */ /* 0x000fe20000000800 */
[----:B------:R-:W-:Y:S01]  /*1ef0*/  @!P6 BAR.SYNC.DEFER_BLOCKING 0x9, 0x100 ;  /* 0x024400000000eb1d */ /* 0x000fe20000010000 */
[C---:B------:R-:W-:Y:S01]  /*1f00*/  ISETP.GE.AND P2, PT, R16.reuse, UR4, PT ;  /* 0x0000000410007c0c */ /* 0x040fe2000bf46270 */
[----:B------:R-:W-:Y:S02]  /*1f10*/  IMAD.IADD R3, R16, 0x1, R3 ;  /* 0x0000000110037824 */ /* 0x000fe400078e0203 */
[----:B------:R-:W-:-:S03]  /*1f20*/  IMAD.WIDE.U32 R4, R18, R108, R22 ;  /* 0x0000006c12047225 */ /* 0x000fc600078e0016 */
[----:B------:R-:W-:Y:S01]  /*1f30*/  SHF.R.S32.HI R14, RZ, 0x1f, R3 ;  /* 0x0000001fff0e7819 */ /* 0x000fe20000011403 */
[----:B------:R-:W-:Y:S01]  /*1f40*/  IMAD.IADD R89, R9, 0x1, R87 ;  /* 0x0000000109597824 */ /* 0x000fe200078e0257 */
[----:B-----5:R-:W-:Y:S01]  /*1f50*/  SHF.R.S32.HI R9, RZ, 0x1f, R117 ;  /* 0x0000001fff097819 */ /* 0x020fe20000011475 */
[----:B------:R-:W-:Y:S01]  /*1f60*/  IMAD.IADD R5, R5, 0x1, R13 ;  /* 0x0000000105057824 */ /* 0x000fe200078e020d */
[CC--:B------:R-:W-:Y:S01]  /*1f70*/  LEA.HI R8, R14.reuse, R3.reuse, RZ, 0x6 ;  /* 0x000000030e087211 */ /* 0x0c0fe200078f30ff */
[----:B------:R-:W-:Y:S01]  /*1f80*/  IMAD.IADD R11, R13, 0x1, R11 ;  /* 0x000000010d0b7824 */ /* 0x000fe200078e020b */
[----:B------:R-:W-:Y:S01]  /*1f90*/  LEA.HI R44, R14, R3, RZ, 0x3 ;  /* 0x000000030e2c7211 */ /* 0x000fe200078f18ff */
[----:B------:R-:W-:-:S03]  /*1fa0*/  IMAD.WIDE.U32 R96, R117, R108, R4 ;  /* 0x0000006c75607225 */ /* 0x000fc600078e0004 */
[----:B------:R-:W-:Y:S01]  /*1fb0*/  LOP3.LUT R3, R44, 0x38, RZ, 0xc0, !PT ;  /* 0x000000382c037812 */ /* 0x000fe200078ec0ff */
[----:B------:R-:W-:Y:S01]  /*1fc0*/  IMAD.SHL.U32 R8, R8, 0x80, RZ ;  /* 0x0000008008087824 */ /* 0x000fe200078e00ff */
[----:B------:R-:W-:Y:S01]  /*1fd0*/  LOP3.LUT R20, R199, 0x38, R44, 0xf8, !PT ;  /* 0x00000038c7147812 */ /* 0x000fe200078ef82c */
[-C--:B------:R-:W-:Y:S01]  /*1fe0*/  IMAD.WIDE.U32 R12, R18, R6.reuse, R16 ;  /* 0x00000006120c7225 */ /* 0x080fe200078e0010 */
[----:B------:R-:W-:Y:S02]  /*1ff0*/  LOP3.LUT R14, R200, 0x38, R44, 0xf8, !PT ;  /* 0x00000038c80e7812 */ /* 0x000fe400078ef82c */
[----:B------:R-:W-:Y:S01]  /*2000*/  LOP3.LUT R115, R8, 0xffffe000, RZ, 0xc0, !PT ;  /* 0xffffe00008737812 */ /* 0x000fe200078ec0ff */
[----:B------:R-:W-:Y:S01]  /*2010*/  IMAD R4, R9, R6, RZ ;  /* 0x0000000609047224 */ /* 0x000fe200078e02ff */
[----:B------:R-:W-:Y:S01]  /*2020*/  LOP3.LUT R8, R3, 0x1c0, R202, 0xf8, !PT ;  /* 0x000001c003087812 */ /* 0x000fe200078ef8ca */
[----:B------:R-:W-:Y:S01]  /*2030*/  IMAD R3, R19, R40, RZ ;  /* 0x0000002813037224 */ /* 0x000fe200078e02ff */
[----:B------:R-:W-:Y:S01]  /*2040*/  LOP3.LUT R20, R20, R203, RZ, 0x3c, !PT ;  /* 0x000000cb14147212 */ /* 0x000fe200078e3cff */
[----:B------:R-:W-:Y:S01]  /*2050*/  IMAD.MOV.U32 R86, RZ, RZ, R12 ;  /* 0x000000ffff567224 */ /* 0x000fe200078e000c */
[----:B------:R-:W-:Y:S01]  /*2060*/  LOP3.LUT R12, R201, 0x38, R44, 0xf8, !PT ;  /* 0x00000038c90c7812 */ /* 0x000fe200078ef82c */
[----:B------:R-:W-:Y:S01]  /*2070*/  IMAD R27, R18, R41, R3 ;  /* 0x00000029121b7224 */ /* 0x000fe200078e0203 */
[----:B------:R-:W-:Y:S01]  /*2080*/  LOP3.LUT R14, R14, R205, RZ, 0x3c, !PT ;  /* 0x000000cd0e0e7212 */ /* 0x000fe200078e3cff */
[----:B------:R-:W-:Y:S01]  /*2090*/  IMAD R39, R117, R7, R4 ;  /* 0x0000000775277224 */ /* 0x000fe200078e0204 */
[----:B------:R-:W-:Y:S01]  /*20a0*/  IADD3 R4, P1, R92, R90, RZ ;  /* 0x0000005a5c047210 */ /* 0x000fe20007f3e0ff */
[----:B------:R-:W-:Y:S01]  /*20b0*/  IMAD.IADD R32, R101, 0x1, R33 ;  /* 0x0000000165207824 */ /* 0x000fe200078e0221 */
[----:B------:R-:W-:Y:S01]  /*20c0*/  IADD3 R33, P0, R100, R42, RZ ;  /* 0x0000002a64217210 */ /* 0x000fe20007f1e0ff */
[----:B------:R-:W-:Y:S01]  /*20d0*/  IMAD.IADD R5, R27, 0x1, R91 ;  /* 0x000000011b057824 */ /* 0x000fe200078e025b */
[----:B------:R-:W-:Y:S01]  /*20e0*/  LOP3.LUT R12, R12, R207, RZ, 0x3c, !PT ;  /* 0x000000cf0c0c7212 */ /* 0x000fe200078e3cff */
[----:B------:R-:W-:Y:S01]  /*20f0*/  IMAD R28, R9, R108, RZ ;  /* 0x0000006c091c7224 */ /* 0x000fe200078e02ff */
[----:B------:R-:W-:Y:S01]  /*2100*/  IADD3 R111, R20, R115, R204 ;  /* 0x00000073146f7210 */ /* 0x000fe20007ffe0cc */
[----:B------:R-:W-:Y:S01]  /*2110*/  IMAD.IADD R27, R43, 0x1, R27 ;  /* 0x000000012b1b7824 */ /* 0x000fe200078e021b */
[----:B------:R-:W-:Y:S01]  /*2120*/  LOP3.LUT R8, R8, R209, RZ, 0x3c, !PT ;  /* 0x000000d108087212 */ /* 0x000fe200078e3cff */
[----:B------:R-:W-:Y:S01]  /*2130*/  IMAD.IADD R87, R87, 0x1, R13 ;  /* 0x0000000157577824 */ /* 0x000fe200078e020d */
[----:B------:R-:W-:Y:S01]  /*2140*/  IADD3 R112, R14, R115, R206 ;  /* 0x000000730e707210 */ /* 0x000fe20007ffe0ce */
[----:B------:R-:W-:Y:S01]  /*2150*/  IMAD.X R20, R5, 0x1, R93, P1 ;  /* 0x0000000105147824 */ /* 0x000fe200008e065d */
[----:B------:R-:W-:Y:S01]  /*2160*/  IADD3 R107, P1, R4, R92, RZ ;  /* 0x0000005c046b7210 */ /* 0x000fe20007f3e0ff */
[C---:B------:R-:W-:Y:S01]  /*2170*/  IMAD R31, R117.reuse, R109, R28 ;  /* 0x0000006d751f7224 */ /* 0x040fe200078e021c */
[----:B------:R-:W-:Y:S01]  /*2180*/  IADD3 R113, R12, R115, R208 ;  /* 0x000000730c717210 */ /* 0x000fe20007ffe0d0 */
[----:B------:R-:W-:Y:S01]  /*2190*/  IMAD.WIDE.U32 R94, R117, R108, R10 ;  /* 0x0000006c755e7225 */ /* 0x000fe200078e000a */
[----:B------:R-:W-:-:S02]  /*21a0*/  SHF.L.U64.HI R14, R108, 0x6, R109 ;  /* 0x000000066c0e7819 */ /* 0x000fc4000001026d */
[----:B------:R-:W-:Y:S01]  /*21b0*/  LOP3.LUT R34, R44, 0xfffffff8, RZ, 0xc0, !PT ;  /* 0xfffffff82c227812 */ /* 0x000fe200078ec0ff */
[----:B------:R-:W-:Y:S01]  /*21c0*/  IMAD.X R36, R27, 0x1, R32, P0 ;  /* 0x000000011b247824 */ /* 0x000fe200000e0620 */
[----:B------:R-:W-:Y:S01]  /*21d0*/  IADD3 R37, P0, R33, 0x40, RZ ;  /* 0x0000004021257810 */ /* 0x000fe20007f1e0ff */
[CC--:B------:R-:W-:Y:S01]  /*21e0*/  IMAD.WIDE.U32 R88, R117.reuse, R6.reuse, R88 ;  /* 0x0000000675587225 */ /* 0x0c0fe200078e0058 */
[----:B------:R-:W-:Y:S02]  /*21f0*/  SHF.L.U64.HI R109, R108, 0x7, R109 ;  /* 0x000000076c6d7819 */ /* 0x000fe4000001026d */
[----:B------:R-:W-:Y:S01]  /*2200*/  IADD3 R115, R8, R115, R210 ;  /* 0x0000007308737210 */ /* 0x000fe20007ffe0d2 */
[----:B------:R-:W-:Y:S01]  /*2210*/  IMAD.WIDE.U32 R86, R117, R6, R86 ;  /* 0x0000000675567225 */ /* 0x000fe200078e0056 */
[C-C-:B------:R-:W-:Y:S02]  /*2220*/  SHF.L.U64.HI R10, R6.reuse, 0x5, R7.reuse ;  /* 0x00000005060a7819 */ /* 0x140fe40000010207 */
[----:B------:R-:W-:Y:S01]  /*2230*/  SHF.L.U64.HI R9, R6, 0x6, R7 ;  /* 0x0000000606097819 */ /* 0x000fe20000010207 */
[----:B------:R-:W-:Y:S01]  /*2240*/  IMAD.SHL.U32 R13, R108, 0x20, RZ ;  /* 0x000000206c0d7824 */ /* 0x000fe200078e00ff */
[----:B------:R-:W-:Y:S01]  /*2250*/  SHF.L.U64.HI R3, R40, 0x7, R41 ;  /* 0x0000000728037819 */ /* 0x000fe20000010229 */
[C---:B------:R-:W-:Y:S01]  /*2260*/  IMAD.SHL.U32 R12, R108.reuse, 0x40, RZ ;  /* 0x000000406c0c7824 */ /* 0x040fe200078e00ff */
[----:B------:R-:W-:Y:S01]  /*2270*/  SHF.R.S32.HI R41, RZ, 0x1f, R34 ;  /* 0x0000001fff297819 */ /* 0x000fe20000011422 */
[----:B------:R-:W-:Y:S01]  /*2280*/  IMAD.SHL.U32 R11, R108, 0x80, RZ ;  /* 0x000000806c0b7824 */ /* 0x000fe200078e00ff */
[----:B------:R-:W-:Y:S01]  /*2290*/  SHF.L.U64.HI R108, R6, 0x7, R7 ;  /* 0x00000007066c7819 */ /* 0x000fe20000010207 */
[----:B------:R-:W-:-:S02]  /*22a0*/  IMAD.IADD R29, R97, 0x1, R31 ;  /* 0x00000001611d7824 */ /* 0x000fc400078e021f */
[----:B------:R-:W-:Y:S02]  /*22b0*/  IMAD.IADD R30, R31, 0x1, R95 ;  /* 0x000000011f1e7824 */ /* 0x000fe400078e025f */
[C---:B------:R-:W-:Y:S02]  /*22c0*/  IMAD.SHL.U32 R8, R6.reuse, 0x20, RZ ;  /* 0x0000002006087824 */ /* 0x040fe400078e00ff */
[----:B------:R-:W-:Y:S02]  /*22d0*/  IMAD.SHL.U32 R7, R6, 0x40, RZ ;  /* 0x0000004006077824 */ /* 0x000fe400078e00ff */
[----:B------:R-:W-:Y:S01]  /*22e0*/  IMAD.X R28, R20, 0x1, R93, P1 ;  /* 0x00000001141c7824 */ /* 0x000fe200008e065d */
[----:B------:R-:W-:Y:S01]  /*22f0*/  ISETP.GE.AND P1, PT, R196, UR4, PT ;  /* 0x00000004c4007c0c */ /* 0x000fe2000bf26270 */
[----:B------:R-:W-:Y:S02]  /*2300*/  IMAD.IADD R31, R89, 0x1, R39 ;  /* 0x00000001591f7824 */ /* 0x000fe400078e0227 */
[----:B------:R-:W-:Y:S01]  /*2310*/  IMAD.IADD R38, R39, 0x1, R87 ;  /* 0x0000000127267824 */ /* 0x000fe200078e0257 */
[----:B------:R-:W-:Y:S01]  /*2320*/  SHF.R.S32.HI R39, RZ, 0x3, R44 ;  /* 0x00000003ff277819 */ /* 0x000fe2000001142c */
[----:B------:R-:W-:-:S02]  /*2330*/  IMAD.SHL.U32 R6, R6, 0x80, RZ ;  /* 0x0000008006067824 */ /* 0x000fc400078e00ff */
[----:B------:R-:W-:Y:S02]  /*2340*/  IMAD.X R102, RZ, RZ, R32, P3 ;  /* 0x000000ffff667224 */ /* 0x000fe400018e0620 */
[----:B------:R-:W-:Y:S02]  /*2350*/  IMAD.X R103, RZ, RZ, R36, P0 ;  /* 0x000000ffff677224 */ /* 0x000fe400000e0624 */
[----:B------:R-:W-:-:S07]  /*2360*/  IMAD.IADD R104, R99, 0x1, R45 ;  /* 0x0000000163687824 */ /* 0x000fce00078e022d */
.L_x_2327:
        /* <DEDUP_REMOVED lines=18> */
[----:B------:R-:W-:Y:S01]  /*2490*/  IMAD R47, R44, R11, R46 ;  /* 0x0000000b2c2f7224 */ /* 0x000fe200078e022e */
        /* <DEDUP_REMOVED lines=37> */
.L_x_2246:
[----:B------:R-:W-:Y:S05]  /*26f0*/  BSYNC B1 ;  /* 0x0000000000017941 */ /* 0x000fea0003800000 */
.L_x_2245:
        /* <DEDUP_REMOVED lines=42> */
.L_x_2248:
[----:B------:R-:W-:Y:S05]  /*29a0*/  BSYNC B1 ;  /* 0x0000000000017941 */ /* 0x000fea0003800000 */
.L_x_2247:
        /* <DEDUP_REMOVED lines=48> */
.L_x_2250:
[----:B------:R-:W-:Y:S05]  /*2cb0*/  BSYNC B1 ;  /* 0x0000000000017941 */ /* 0x000fea0003800000 */
.L_x_2249:
        /* <DEDUP_REMOVED lines=31> */
.L_x_2252:
[----:B------:R-:W-:Y:S05]  /*2eb0*/  BSYNC B1 ;  /* 0x0000000000017941 */ /* 0x000fea0003800000 */
.L_x_2251:
[----:B01---5:R-:W-:Y:S01]  /*2ec0*/  IMAD.MOV.U32 R44, RZ, RZ, R56 ;  /* 0x000000ffff2c7224 */ /* 0x023fe200078e0038 */
[----:B------:R-:W-:Y:S01]  /*2ed0*/  ISETP.NE.AND P0, PT, R197, 0x3, PT ;  /* 0x00000003c500780c */ /* 0x000fe20003f05270 */
        /* <DEDUP_REMOVED lines=30> */
[----:B------:R-:W-:Y:S01]  /*30c0*/  PRMT R139, R47, 0x7610, R139 ;  /* 0x000076102f8b7816 */ /* 0x000fe2000000008b */
[----:B------:R-:W-:Y:S06]  /*30d0*/  @!P0 BRA `(.L_x_2253) ;  /* 0x0000000000048947 */ /* 0x000fec0003800000 */
[----:B------:R-:W-:Y:S01]  /*30e0*/  BPT.TRAP 0x1 ;  /* 0x000000040000795c */ /* 0x000fe20000300000 */
.L_x_2253:
[----:B------:R-:W-:Y:S01]  /*30f0*/  IMAD R105, R184, 0x8, R2 ;  /* 0x00000008b8697824 */ /* 0x000fe200078e0202 */
[----:B------:R-:W-:Y:S01]  /*3100*/  SHF.L.U32 R122, R191, 0x1f, RZ ;  /* 0x0000001fbf7a7819 */ /* 0x000fe200000006ff */
[----:B------:R-:W-:Y:S03]  /*3110*/  BSSY B1, `(.L_x_2254) ;  /* 0x0000003000017945 */ /* 0x000fe60003800000 */
[----:B------:R-:W0:Y:S02]  /*3120*/  SYNCS.PHASECHK.TRANS64.TRYWAIT P6, [R105+URZ+0x28890], R122 ;  /* 0x0288907a690075a7 */ /* 0x000e2400080c017f */
[----:B0-----:R-:W-:Y:S05]  /*3130*/  @!P6 BRA `(.L_x_2255) ;  /* 0x000001ac0074e947 */ /* 0x001fea0003800000 */
.L_x_2558:
[----:B------:R-:W-:Y:S05]  /*3140*/  BSYNC B1 ;  /* 0x0000000000017941 */ /* 0x000fea0003800000 */
.L_x_2254:
        /* <DEDUP_REMOVED lines=25> */
[----:B------:R-:W-:Y:S01]  /*32e0*/  LOP3.LUT R83, R159, 0xffff0000, RZ, 0xc0, !PT ;  /* 0xffff00009f537812 */ /* 0x000fe200078ec0ff */
[----:B------:R-:W-:Y:S01]  /*32f0*/  IMAD.U32 R157, R157, 0x10000, RZ ;  /* 0x000100009d9d7824 */ /* 0x000fe200078e00ff */
[----:B------:R-:W-:Y:S01]  /*3300*/  LOP3.LUT R81, R46, 0xffff0000, RZ, 0xc0, !PT ;  /* 0xffff00002e517812 */ /* 0x000fe200078ec0ff */
[C---:B------:R-:W-:Y:S01]  /*3310*/  IMAD.U32 R46, R47.reuse, 0x10000, RZ ;  /* 0x000100002f2e7824 */ /* 0x040fe200078e00ff */
[----:B------:R-:W-:Y:S01]  /*3320*/  LOP3.LUT R82, R47, 0xffff0000, RZ, 0xc0, !PT ;  /* 0xffff00002f527812 */ /* 0x000fe200078ec0ff */
[----:B------:R-:W-:-:S02]  /*3330*/  IMAD.U32 R47, R45, 0x10000, RZ ;  /* 0x000100002d2f7824 */ /* 0x000fc400078e00ff */
[C---:B------:R-:W-:Y:S01]  /*3340*/  FMUL.FTZ R164, R76.reuse, R160 ;  /* 0x000000a04ca47220 */ /* 0x040fe20000410000 */
[-C--:B------:R-:W-:Y:S01]  /*3350*/  FMUL.FTZ R163, R76, R83.reuse ;  /* 0x000000534ca37220 */ /* 0x080fe20000410000 */
[C---:B------:R-:W-:Y:S01]  /*3360*/  IMAD.U32 R45, R44.reuse, 0x10000, RZ ;  /* 0x000100002c2d7824 */ /* 0x040fe200078e00ff */
[----:B------:R-:W-:Y:S01]  /*3370*/  LOP3.LUT R44, R44, 0xffff0000, RZ, 0xc0, !PT ;  /* 0xffff00002c2c7812 */ /* 0x000fe200078ec0ff */
[----:B------:R-:W-:Y:S01]  /*3380*/  FMUL.FTZ R165, R81, R162 ;  /* 0x000000a251a57220 */ /* 0x000fe20000410000 */
        /* <DEDUP_REMOVED lines=21> */
.L_x_2261:
[----:B------:R-:W-:Y:S05]  /*34e0*/  BSYNC B3 ;  /* 0x0000000000037941 */ /* 0x000fea0003800000 */
.L_x_2260:
[----:B------:R-:W-:Y:S02]  /*34f0*/  ULDC.64 UR4, c[0x0][0x2d8] ;  /* 0x0000b60000047ab9 */ /* 0x000fe40000000a00 */
[----:B------:R-:W-:-:S04]  /*3500*/  LEA R76, P3, R77, UR4, 0x1 ;  /* 0x000000044d4c7c11 */ /* 0x000fc8000f8608ff */
[----:B------:R-:W-:-:S05]  /*3510*/  LEA.HI.X R77, R77, UR5, R156, 0x1, P3 ;  /* 0x000000054d4d7c11 */ /* 0x000fca00098f0c9c */
[----:B--2---:R1:W-:Y:S04]  /*3520*/  STG.E.128 desc[UR40][R76.64], R44 ;  /* 0x0000002c4c007986 */ /* 0x0043e8000c101d28 */
.L_x_2259:
[----:B------:R-:W-:Y:S05]  /*3530*/  BSYNC B2 ;  /* 0x0000000000027941 */ /* 0x000fea0003800000 */
.L_x_2258:
        /* <DEDUP_REMOVED lines=53> */
.L_x_2263:
[----:B------:R-:W-:Y:S05]  /*3890*/  BSYNC B2 ;  /* 0x0000000000027941 */ /* 0x000fea0003800000 */
.L_x_2262:
[----:B------:R-:W-:Y:S02]  /*38a0*/  ULDC.64 UR4, c[0x0][0x2d8] ;  /* 0x0000b60000047ab9 */ /* 0x000fe40000000a00 */
[----:B------:R-:W-:-:S04]  /*38b0*/  LEA R72, P3, R154, UR4, 0x1 ;  /* 0x000000049a487c11 */ /* 0x000fc8000f8608ff */
[----:B------:R-:W-:-:S05]  /*38c0*/  LEA.HI.X R73, R154, UR5, R153, 0x1, P3 ;  /* 0x000000059a497c11 */ /* 0x000fca00098f0c99 */
[----:B--2---:R2:W-:Y:S04]  /*38d0*/  STG.E.128 desc[UR40][R72.64], R44 ;  /* 0x0000002c48007986 */ /* 0x0045e8000c101d28 */
.L_x_2257:
[----:B------:R-:W-:Y:S05]  /*38e0*/  BSYNC B1 ;  /* 0x0000000000017941 */ /* 0x000fea0003800000 */
.L_x_2256:
        /* <DEDUP_REMOVED lines=58> */
.L_x_2269:
[----:B------:R-:W-:Y:S05]  /*3c90*/  BSYNC B3 ;  /* 0x0000000000037941 */ /* 0x000fea0003800000 */
.L_x_2268:
[----:B------:R-:W-:Y:S02]  /*3ca0*/  ULDC.64 UR4, c[0x0][0x2d8] ;  /* 0x0000b60000047ab9 */ /* 0x000fe40000000a00 */
[----:B------:R-:W-:-:S04]  /*3cb0*/  LEA R68, P3, R74, UR4, 0x1 ;  /* 0x000000044a447c11 */ /* 0x000fc8000f8608ff */
[----:B------:R-:W-:-:S05]  /*3cc0*/  LEA.HI.X R69, R74, UR5, R75, 0x1, P3 ;  /* 0x000000054a457c11 */ /* 0x000fca00098f0c4b */
[----:B--2---:R2:W-:Y:S04]  /*3cd0*/  STG.E.128 desc[UR40][R68.64], R44 ;  /* 0x0000002c44007986 */ /* 0x0045e8000c101d28 */
.L_x_2267:
[----:B------:R-:W-:Y:S05]  /*3ce0*/  BSYNC B2 ;  /* 0x0000000000027941 */ /* 0x000fea0003800000 */
.L_x_2266:
[----:B------:R-:W-:Y:S05]  /*3cf0*/  @P1 BRA `(.L_x_2265) ;  /* 0x0000000000e41947 */ /* 0x000fea0003800000 */
[----:B-12---:R1:W2:Y:S01]  /*3d00*/  LDS.128 R44, [R110+0x1d400] ;  /* 0x01d400006e2c7984 */ /* 0x0062a20000000c00 */
        /* <DEDUP_REMOVED lines=51> */
.L_x_2271:
[----:B------:R-:W-:Y:S05]  /*4040*/  BSYNC B2 ;  /* 0x0000000000027941 */ /* 0x000fea0003800000 */
.L_x_2270:
[----:B------:R-:W-:Y:S02]  /*4050*/  ULDC.64 UR4, c[0x0][0x2d8] ;  /* 0x0000b60000047ab9 */ /* 0x000fe40000000a00 */
[----:B------:R-:W-:-:S04]  /*4060*/  LEA R64, P3, R72, UR4, 0x1 ;  /* 0x0000000448407c11 */ /* 0x000fc8000f8608ff */
[----:B------:R-:W-:-:S05]  /*4070*/  LEA.HI.X R65, R72, UR5, R77, 0x1, P3 ;  /* 0x0000000548417c11 */ /* 0x000fca00098f0c4d */
[----:B--2---:R3:W-:Y:S04]  /*4080*/  STG.E.128 desc[UR40][R64.64], R44 ;  /* 0x0000002c40007986 */ /* 0x0047e8000c101d28 */
.L_x_2265:
[----:B------:R-:W-:Y:S05]  /*4090*/  BSYNC B1 ;  /* 0x0000000000017941 */ /* 0x000fea0003800000 */
.L_x_2264:
[----:B------:R-:W-:Y:S01]  /*40a0*/  ISETP.NE.AND P3, PT, R143, RZ, PT ;  /* 0x000000ff8f00720c */ /* 0x000fe20003f65270 */
[----:B------:R-:W-:-:S12]  /*40b0*/  BSSY B1, `(.L_x_2272) ;  /* 0x000007a000017945 */ /* 0x000fd80003800000 */
[----:B------:R-:W-:Y:S05]  /*40c0*/  @P3 BRA `(.L_x_2273) ;  /* 0x0000000400e03947 */ /* 0x000fea0003800000 */
[----:B------:R-:W-:Y:S01]  /*40d0*/  IADD3 R70, P3, P4, R4, R118, R16 ;  /* 0x0000007604467210 */ /* 0x000fe20007c7e010 */
        /* <DEDUP_REMOVED lines=55> */
.L_x_2277:
[----:B------:R-:W-:Y:S05]  /*4450*/  BSYNC B3 ;  /* 0x0000000000037941 */ /* 0x000fea0003800000 */
.L_x_2276:
[----:B------:R-:W-:Y:S02]  /*4460*/  ULDC.64 UR4, c[0x0][0x2d8] ;  /* 0x0000b60000047ab9 */ /* 0x000fe40000000a00 */
[----:B------:R-:W-:-:S04]  /*4470*/  LEA R60, P3, R68, UR4, 0x1 ;  /* 0x00000004443c7c11 */ /* 0x000fc8000f8608ff */
[----:B------:R-:W-:-:S05]  /*4480*/  LEA.HI.X R61, R68, UR5, R73, 0x1, P3 ;  /* 0x00000005443d7c11 */ /* 0x000fca00098f0c49 */
[----:B--2---:R4:W-:Y:S04]  /*4490*/  STG.E.128 desc[UR40][R60.64], R44 ;  /* 0x0000002c3c007986 */ /* 0x0049e8000c101d28 */
.L_x_2275:
[----:B------:R-:W-:Y:S05]  /*44a0*/  BSYNC B2 ;  /* 0x0000000000027941 */ /* 0x000fea0003800000 */
.L_x_2274:
        /* <DEDUP_REMOVED lines=53> */
.L_x_2279:
[----:B------:R-:W-:Y:S05]  /*4800*/  BSYNC B2 ;  /* 0x0000000000027941 */ /* 0x000fea0003800000 */
.L_x_2278:
[----:B------:R-:W-:Y:S02]  /*4810*/  ULDC.64 UR4, c[0x0][0x2d8] ;  /* 0x0000b60000047ab9 */ /* 0x000fe40000000a00 */
[----:B------:R-:W-:-:S04]  /*4820*/  LEA R56, P3, R64, UR4, 0x1 ;  /* 0x0000000440387c11 */ /* 0x000fc8000f8608ff */
[----:B------:R-:W-:-:S05]  /*4830*/  LEA.HI.X R57, R64, UR5, R69, 0x1, P3 ;  /* 0x0000000540397c11 */ /* 0x000fca00098f0c45 */
[----:B--2---:R1:W-:Y:S04]  /*4840*/  STG.E.128 desc[UR40][R56.64], R44 ;  /* 0x0000002c38007986 */ /* 0x0043e8000c101d28 */
.L_x_2273:
[----:B------:R-:W-:Y:S05]  /*4850*/  BSYNC B1 ;  /* 0x0000000000017941 */ /* 0x000fea0003800000 */
.L_x_2272:
        /* <DEDUP_REMOVED lines=56> */
.L_x_2284:
[----:B------:R-:W-:Y:S05]  /*4be0*/  BSYNC B2 ;  /* 0x0000000000027941 */ /* 0x000fea0003800000 */
.L_x_2283:
[----:B------:R-:W-:Y:S01]  /*4bf0*/  ULDC.64 UR4, c[0x0][0x2d8] ;  /* 0x0000b60000047ab9 */ /* 0x000fe20000000a00 */
[----:B------:R-:W-:Y:S01]  /*4c00*/  IMAD.X R54, R57, 0x1, R32, P3 ;  /* 0x0000000139367824 */ /* 0x000fe200018e0620 */
[----:B------:R-:W-:-:S04]  /*4c10*/  LEA R52, P3, R63, UR4, 0x1 ;  /* 0x000000043f347c11 */ /* 0x000fc8000f8608ff */
[----:B------:R-:W-:-:S05]  /*4c20*/  LEA.HI.X R53, R63, UR5, R54, 0x1, P3 ;  /* 0x000000053f357c11 */ /* 0x000fca00098f0c36 */
[----:B--2---:R1:W-:Y:S04]  /*4c30*/  STG.E.128 desc[UR40][R52.64], R44 ;  /* 0x0000002c34007986 */ /* 0x0043e8000c101d28 */
.L_x_2282:
[----:B------:R-:W-:Y:S05]  /*4c40*/  BSYNC B1 ;  /* 0x0000000000017941 */ /* 0x000fea0003800000 */
.L_x_2281:
[----:B------:R-:W-:Y:S05]  /*4c50*/  @P1 BRA `(.L_x_2280) ;  /* 0x0000003400641947 */ /* 0x000fea0003800000 */
[----:B-1234-:R1:W2:Y:S01]  /*4c60*/  LDS.128 R44, [R110+0x1f400] ;  /* 0x01f400006e2c7984 */ /* 0x01e2a20000000c00 */
[----:B------:R-:W-:Y:S01]  /*4c70*/  ISETP.GE.AND P4, PT, R186, R121, PT ;  /* 0x00000079ba00720c */ /* 0x000fe20003f86270 */
[----:B------:R-:W-:Y:S01]  /*4c80*/  BSSY B1, `(.L_x_2285) ;  /* 0x0000031000017945 */ /* 0x000fe20003800000 */
[----:B------:R-:W-:-:S11]  /*4c90*/  IADD3 R56, P3, R118, R35, RZ ;  /* 0x0000002376387210 */ /* 0x000fd60007f7e0ff */
        /* <DEDUP_REMOVED lines=47> */
.L_x_2286:
[----:B------:R-:W-:Y:S05]  /*4f90*/  BSYNC B1 ;  /* 0x0000000000017941 */ /* 0x000fea0003800000 */
.L_x_2285:
[----:B------:R-:W-:Y:S01]  /*4fa0*/  ULDC.64 UR4, c[0x0][0x2d8] ;  /* 0x0000b60000047ab9 */ /* 0x000fe20000000a00 */
[----:B------:R-:W-:Y:S01]  /*4fb0*/  IMAD.X R57, R57, 0x1, R102, P3 ;  /* 0x0000000139397824 */ /* 0x000fe200018e0666 */
[----:B------:R-:W-:-:S04]  /*4fc0*/  LEA R48, P3, R56, UR4, 0x1 ;  /* 0x0000000438307c11 */ /* 0x000fc8000f8608ff */
[----:B------:R-:W-:-:S05]  /*4fd0*/  LEA.HI.X R49, R56, UR5, R57, 0x1, P3 ;  /* 0x0000000538317c11 */ /* 0x000fca00098f0c39 */
[----:B--2---:R1:W-:Y:S01]  /*4fe0*/  STG.E.128 desc[UR40][R48.64], R44 ;  /* 0x0000002c30007986 */ /* 0x0043e2000c101d28 */
[----:B------:R-:W-:Y:S05]  /*4ff0*/  BRA `(.L_x_2280) ;  /* 0x00000030007c7947 */ /* 0x000fea0003800000 */
.L_x_2244:
        /* <DEDUP_REMOVED lines=84> */
.L_x_2288:
[----:B------:R-:W-:Y:S05]  /*5540*/  BSYNC B1 ;  /* 0x0000000000017941 */ /* 0x000fea0003800000 */
.L_x_2287:
[----:B-----5:R-:W-:Y:S01]  /*5550*/  IMAD.MOV.U32 R76, RZ, RZ, R70 ;  /* 0x000000ffff4c7224 */ /* 0x020fe200078e0046 */
        /* <DEDUP_REMOVED lines=66> */
.L_x_2289:
        /* <DEDUP_REMOVED lines=9> */
.L_x_2559:
[----:B------:R-:W-:Y:S05]  /*5a10*/  BSYNC B1 ;  /* 0x0000000000017941 */ /* 0x000fea0003800000 */
.L_x_2290:
        /* <DEDUP_REMOVED lines=34> */
[----:B------:R-:W-:Y:S02]  /*5c40*/  SHF.R.U64 R167, R46, 0x10, R47 ;  /* 0x000000102ea77819 */ /* 0x000fe4000000122f */
[----:B------:R-:W-:Y:S02]  /*5c50*/  PRMT R163, R163, 0x5410, R172 ;  /* 0x00005410a3a37816 */ /* 0x000fe400000000ac */
[----:B------:R-:W-:Y:S02]  /*5c60*/  PRMT R165, R165, 0x5410, R170 ;  /* 0x00005410a5a57816 */ /* 0x000fe400000000aa */
[----:B------:R-:W-:Y:S01]  /*5c70*/  SHF.R.U64 R166, R48, 0x10, R49 ;  /* 0x0000001030a67819 */ /* 0x000fe20000001231 */
[----:B------:R-:W-:Y:S01]  /*5c80*/  IMAD.U32 R49, R82, 0x10000, RZ ;  /* 0x0001000052317824 */ /* 0x000fe200078e00ff */
[--C-:B------:R-:W-:Y:S01]  /*5c90*/  SHF.R.U64 R169, R50, 0x10, R51.reuse ;  /* 0x0000001032a97819 */ /* 0x100fe20000001233 */
[----:B-1----:R-:W-:Y:S01]  /*5ca0*/  IMAD.U32 R48, R78, 0x10000, RZ ;  /* 0x000100004e307824 */ /* 0x002fe200078e00ff */
[----:B------:R-:W-:Y:S01]  /*5cb0*/  SHF.R.U32.HI R171, RZ, 0x10, R51 ;  /* 0x00000010ffab7819 */ /* 0x000fe20000011633 */
[----:B------:R-:W-:Y:S01]  /*5cc0*/  IMAD.U32 R51, R77, 0x10000, RZ ;  /* 0x000100004d337824 */ /* 0x000fe200078e00ff */
[----:B------:R-:W-:Y:S01]  /*5cd0*/  PRMT R164, R164, 0x5410, R167 ;  /* 0x00005410a4a47816 */ /* 0x000fe200000000a7 */
[----:B------:R-:W-:Y:S01]  /*5ce0*/  IMAD.U32 R167, R163, 0x10000, RZ ;  /* 0x00010000a3a77824 */ /* 0x000fe200078e00ff */
[----:B------:R-:W-:-:S02]  /*5cf0*/  SHF.R.U32.HI R173, RZ, 0x10, R47 ;  /* 0x00000010ffad7819 */ /* 0x000fc4000001162f */
[----:B------:R-:W-:Y:S01]  /*5d00*/  LOP3.LUT R46, R77, 0xffff0000, RZ, 0xc0, !PT ;  /* 0xffff00004d2e7812 */ /* 0x000fe200078ec0ff */
[C---:B------:R-:W-:Y:S01]  /*5d10*/  IMAD.U32 R77, R79.reuse, 0x10000, RZ ;  /* 0x000100004f4d7824 */ /* 0x040fe200078e00ff */
[----:B------:R-:W-:Y:S01]  /*5d20*/  LOP3.LUT R47, R79, 0xffff0000, RZ, 0xc0, !PT ;  /* 0xffff00004f2f7812 */ /* 0x000fe200078ec0ff */
[C---:B------:R-:W-:Y:S01]  /*5d30*/  IMAD.U32 R79, R83.reuse, 0x10000, RZ ;  /* 0x00010000534f7824 */ /* 0x040fe200078e00ff */
[----:B------:R-:W-:Y:S01]  /*5d40*/  LOP3.LUT R50, R83, 0xffff0000, RZ, 0xc0, !PT ;  /* 0xffff000053327812 */ /* 0x000fe200078ec0ff */
[----:B------:R-:W-:Y:S01]  /*5d50*/  IMAD.U32 R83, R165, 0x10000, RZ ;  /* 0x00010000a5537824 */ /* 0x000fe200078e00ff */
[----:B------:R-:W-:Y:S02]  /*5d60*/  LOP3.LUT R81, R81, 0xffff0000, RZ, 0xc0, !PT ;  /* 0xffff000051517812 */ /* 0x000fe400078ec0ff */
[----:B------:R-:W-:Y:S01]  /*5d70*/  PRMT R161, R161, 0x5410, R166 ;  /* 0x00005410a1a17816 */ /* 0x000fe200000000a6 */
[----:B------:R-:W-:Y:S01]  /*5d80*/  FMUL.FTZ R166, R168, R167 ;  /* 0x000000a7a8a67220 */ /* 0x000fe20000410000 */
[----:B------:R-:W-:Y:S01]  /*5d90*/  PRMT R171, R158, 0x5410, R171 ;  /* 0x000054109eab7816 */ /* 0x000fe200000000ab */
[-C--:B------:R-:W-:Y:S01]  /*5da0*/  FMUL.FTZ R170, R168, R83.reuse ;  /* 0x00000053a8aa7220 */ /* 0x080fe20000410000 */
[----:B------:R-:W-:Y:S01]  /*5db0*/  LOP3.LUT R163, R163, 0xffff0000, RZ, 0xc0, !PT ;  /* 0xffff0000a3a37812 */ /* 0x000fe200078ec0ff */
[----:B------:R-:W-:Y:S01]  /*5dc0*/  FFMA.FTZ R83, R51, R83, -R166 ;  /* 0x0000005333537223 */ /* 0x000fe200000108a6 */
[----:B------:R-:W-:Y:S01]  /*5dd0*/  PRMT R162, R162, 0x5410, R173 ;  /* 0x00005410a2a27816 */ /* 0x000fe200000000ad */
[----:B------:R-:W-:Y:S01]  /*5de0*/  IMAD.U32 R168, R171, 0x10000, RZ ;  /* 0x00010000aba87824 */ /* 0x000fe200078e00ff */
[----:B------:R-:W-:Y:S01]  /*5df0*/  LOP3.LUT R158, R165, 0xffff0000, RZ, 0xc0, !PT ;  /* 0xffff0000a59e7812 */ /* 0x000fe200078ec0ff */
[----:B------:R-:W-:Y:S01]  /*5e00*/  FMUL.FTZ R165, R81, R163 ;  /* 0x000000a351a57220 */ /* 0x000fe20000410000 */
[----:B------:R-:W-:Y:S01]  /*5e10*/  SHF.R.U64 R156, R44, 0x10, R45 ;  /* 0x000000102c9c7819 */ /* 0x000fe2000000122d */
[----:B------:R-:W-:-:S02]  /*5e20*/  IMAD.U32 R166, R162, 0x10000, RZ ;  /* 0x00010000a2a67824 */ /* 0x000fc400078e00ff */
[----:B------:R-:W-:Y:S01]  /*5e30*/  FFMA.FTZ R51, R51, R167, R170 ;  /* 0x000000a733337223 */ /* 0x000fe200000100aa */
[-C--:B------:R-:W-:Y:S01]  /*5e40*/  FMUL.FTZ R81, R81, R158.reuse ;  /* 0x0000009e51517220 */ /* 0x080fe20000410000 */
[----:B------:R-:W-:Y:S01]  /*5e50*/  PRMT R156, R128, 0x5432, R156 ;  /* 0x00005432809c7816 */ /* 0x000fe2000000009c */
[C---:B------:R-:W-:Y:S01]  /*5e60*/  FFMA.FTZ R158, R46.reuse, R158, -R165 ;  /* 0x0000009e2e9e7223 */ /* 0x040fe200000108a5 */
[C---:B------:R-:W-:Y:S01]  /*5e70*/  FMUL.FTZ R170, R79.reuse, R168 ;  /* 0x000000a84faa7220 */ /* 0x040fe20000410000 */
[-C--:B------:R-:W-:Y:S01]  /*5e80*/  FMUL.FTZ R165, R79, R166.reuse ;  /* 0x000000a64fa57220 */ /* 0x080fe20000410000 */
[----:B------:R-:W-:Y:S01]  /*5e90*/  FFMA.FTZ R46, R46, R163, R81 ;  /* 0x000000a32e2e7223 */ /* 0x000fe20000010051 */
[----:B------:R-:W-:Y:S02]  /*5ea0*/  IMAD.U32 R45, R80, 0x10000, RZ ;  /* 0x00010000502d7824 */ /* 0x000fe400078e00ff */
[----:B------:R-:W-:Y:S01]  /*5eb0*/  FFMA.FTZ R79, R77, R166, -R170 ;  /* 0x000000a64d4f7223 */ /* 0x000fe200000108aa */
[----:B------:R-:W-:Y:S01]  /*5ec0*/  LOP3.LUT R171, R171, 0xffff0000, RZ, 0xc0, !PT ;  /* 0xffff0000abab7812 */ /* 0x000fe200078ec0ff */
[----:B------:R-:W-:Y:S01]  /*5ed0*/  FFMA.FTZ R77, R77, R168, R165 ;  /* 0x000000a84d4d7223 */ /* 0x000fe200000100a5 */
[----:B------:R-:W-:Y:S01]  /*5ee0*/  LOP3.LUT R162, R162, 0xffff0000, RZ, 0xc0, !PT ;  /* 0xffff0000a2a27812 */ /* 0x000fe200078ec0ff */
[----:B------:R-:W-:Y:S01]  /*5ef0*/  IMAD.U32 R81, R156, 0x10000, RZ ;  /* 0x000100009c517824 */ /* 0x000fe200078e00ff */
[----:B------:R-:W-:Y:S01]  /*5f00*/  LOP3.LUT R80, R80, 0xffff0000, RZ, 0xc0, !PT ;  /* 0xffff000050507812 */ /* 0x000fe200078ec0ff */
[C---:B------:R-:W-:Y:S01]  /*5f10*/  IMAD.U32 R163, R161.reuse, 0x10000, RZ ;  /* 0x00010000a1a37824 */ /* 0x040fe200078e00ff */
[----:B------:R-:W-:Y:S01]  /*5f20*/  LOP3.LUT R165, R161, 0xffff0000, RZ, 0xc0, !PT ;  /* 0xffff0000a1a57812 */ /* 0x000fe200078ec0ff */
[----:B------:R-:W-:Y:S01]  /*5f30*/  IMAD.U32 R44, R76, 0x10000, RZ ;  /* 0x000100004c2c7824 */ /* 0x000fe200078e00ff */
[----:B------:R-:W-:Y:S01]  /*5f40*/  LOP3.LUT R161, R156, 0xffff0000, RZ, 0xc0, !PT ;  /* 0xffff00009ca17812 */ /* 0x000fe200078ec0ff */
[C---:B------:R-:W-:Y:S01]  /*5f50*/  FMUL.FTZ R156, R45.reuse, R81 ;  /* 0x000000512d9c7220 */ /* 0x040fe20000410000 */
[----:B------:R-:W-:Y:S01]  /*5f60*/  LOP3.LUT R76, R76, 0xffff0000, RZ, 0xc0, !PT ;  /* 0xffff00004c4c7812 */ /* 0x000fe200078ec0ff */
[----:B------:R-:W-:Y:S01]  /*5f70*/  FMUL.FTZ R166, R50, R171 ;  /* 0x000000ab32a67220 */ /* 0x000fe20000410000 */
[----:B------:R-:W-:Y:S01]  /*5f80*/  PRMT R160, R160, 0x5410, R169 ;  /* 0x00005410a0a07816 */ /* 0x000fe200000000a9 */
[-C--:B------:R-:W-:Y:S01]  /*5f90*/  FMUL.FTZ R168, R50, R162.reuse ;  /* 0x000000a232a87220 */ /* 0x080fe20000410000 */
[----:B------:R-:W-:Y:S01]  /*5fa0*/  FMUL.FTZ R167, R45, R163 ;  /* 0x000000a32da77220 */ /* 0x000fe20000410000 */
[----:B------:R-:W-:Y:S01]  /*5fb0*/  FMUL.FTZ R45, R80, R165 ;  /* 0x000000a5502d7220 */ /* 0x000fe20000410000 */
[C---:B------:R-:W-:Y:S01]  /*5fc0*/  FFMA.FTZ R156, R44.reuse, R163, R156 ;  /* 0x000000a32c9c7223 */ /* 0x040fe2000001009c */
[C---:B------:R-:W-:Y:S01]  /*5fd0*/  FFMA.FTZ R50, R47.reuse, R162, -R166 ;  /* 0x000000a22f327223 */ /* 0x040fe200000108a6 */
[----:B------:R-:W-:Y:S01]  /*5fe0*/  FFMA.FTZ R168, R47, R171, R168 ;  /* 0x000000ab2fa87223 */ /* 0x000fe200000100a8 */
[----:B------:R-:W-:Y:S01]  /*5ff0*/  FFMA.FTZ R167, R44, R81, -R167 ;  /* 0x000000512ca77223 */ /* 0x000fe200000108a7 */
[-C--:B------:R-:W-:Y:S01]  /*6000*/  FMUL.FTZ R163, R80, R161.reuse ;  /* 0x000000a150a37220 */ /* 0x080fe20000410000 */
[----:B------:R-:W-:Y:S01]  /*6010*/  LOP3.LUT R82, R82, 0xffff0000, RZ, 0xc0, !PT ;  /* 0xffff000052527812 */ /* 0x000fe200078ec0ff */
[----:B------:R-:W-:Y:S01]  /*6020*/  FFMA.FTZ R80, R76, R161, -R45 ;  /* 0x000000a14c507223 */ /* 0x000fe2000001082d */
[C---:B------:R-:W-:Y:S01]  /*6030*/  IMAD.U32 R47, R160.reuse, 0x10000, RZ ;  /* 0x00010000a02f7824 */ /* 0x040fe200078e00ff */
[----:B------:R-:W-:Y:S01]  /*6040*/  LOP3.LUT R81, R160, 0xffff0000, RZ, 0xc0, !PT ;  /* 0xffff0000a0517812 */ /* 0x000fe200078ec0ff */
[C---:B------:R-:W-:Y:S01]  /*6050*/  IMAD.U32 R44, R164.reuse, 0x10000, RZ ;  /* 0x00010000a42c7824 */ /* 0x040fe200078e00ff */
[----:B------:R-:W-:Y:S01]  /*6060*/  LOP3.LUT R45, R164, 0xffff0000, RZ, 0xc0, !PT ;  /* 0xffff0000a42d7812 */ /* 0x000fe200078ec0ff */
[----:B------:R-:W-:Y:S01]  /*6070*/  FFMA.FTZ R163, R76, R165, R163 ;  /* 0x000000a54ca37223 */ /* 0x000fe200000100a3 */
[C---:B------:R-:W-:Y:S01]  /*6080*/  FMUL.FTZ R161, R49.reuse, R47 ;  /* 0x0000002f31a17220 */ /* 0x040fe20000410000 */
[-C--:B------:R-:W-:Y:S01]  /*6090*/  FMUL.FTZ R76, R49, R44.reuse ;  /* 0x0000002c314c7220 */ /* 0x080fe20000410000 */
[----:B------:R-:W-:Y:S01]  /*60a0*/  LOP3.LUT R78, R78, 0xffff0000, RZ, 0xc0, !PT ;  /* 0xffff00004e4e7812 */ /* 0x000fe200078ec0ff */
[C---:B------:R-:W-:Y:S01]  /*60b0*/  FMUL.FTZ R49, R82.reuse, R81 ;  /* 0x0000005152317220 */ /* 0x040fe20000410000 */
[----:B------:R-:W-:Y:S01]  /*60c0*/  FMUL.FTZ R82, R82, R45 ;  /* 0x0000002d52527220 */ /* 0x000fe20000410000 */
[C---:B------:R-:W-:Y:S01]  /*60d0*/  FFMA.FTZ R76, R48.reuse, R47, R76 ;  /* 0x0000002f304c7223 */ /* 0x040fe2000001004c */
[----:B------:R-:W-:Y:S01]  /*60e0*/  FFMA.FTZ R161, R48, R44, -R161 ;  /* 0x0000002c30a17223 */ /* 0x000fe200000108a1 */
[C---:B------:R-:W-:Y:S01]  /*60f0*/  FFMA.FTZ R44, R78.reuse, R45, -R49 ;  /* 0x0000002d4e2c7223 */ /* 0x040fe20000010831 */
        /* <DEDUP_REMOVED lines=14> */
.L_x_2295:
[----:B------:R-:W-:Y:S05]  /*61e0*/  BSYNC B2 ;  /* 0x0000000000027941 */ /* 0x000fea0003800000 */
.L_x_2294:
        /* <DEDUP_REMOVED lines=11> */
.L_x_2293:
[----:B------:R-:W-:Y:S05]  /*62a0*/  BSYNC B1 ;  /* 0x0000000000017941 */ /* 0x000fea0003800000 */
.L_x_2292:
        /* <DEDUP_REMOVED lines=35> */
[--C-:B------:R-:W-:Y:S02]  /*64e0*/  SHF.R.U64 R157, R54, 0x10, R55.reuse ;  /* 0x00000010369d7819 */ /* 0x100fe40000001237 */
[----:B------:R-:W-:-:S02]  /*64f0*/  SHF.R.U32.HI R156, RZ, 0x10, R55 ;  /* 0x00000010ff9c7819 */ /* 0x000fc40000011637 */
[--C-:B------:R-:W-:Y:S01]  /*6500*/  SHF.R.U64 R125, R58, 0x10, R59.reuse ;  /* 0x000000103a7d7819 */ /* 0x100fe2000000123b */
[----:B-1----:R-:W-:Y:S01]  /*6510*/  IMAD.U32 R58, R45, 0x10000, RZ ;  /* 0x000100002d3a7824 */ /* 0x002fe200078e00ff */
[----:B------:R-:W-:Y:S01]  /*6520*/  SHF.R.U32.HI R124, RZ, 0x10, R59 ;  /* 0x00000010ff7c7819 */ /* 0x000fe2000001163b */
[----:B------:R-:W-:Y:S01]  /*6530*/  IMAD.U32 R59, R49, 0x10000, RZ ;  /* 0x00010000313b7824 */ /* 0x000fe200078e00ff */
[----:B------:R-:W-:Y:S01]  /*6540*/  LOP3.LUT R55, R51, 0xffff0000, RZ, 0xc0, !PT ;  /* 0xffff000033377812 */ /* 0x000fe200078ec0ff */
[----:B------:R-:W-:Y:S01]  /*6550*/  IMAD.U32 R51, R153, 0x10000, RZ ;  /* 0x0001000099337824 */ /* 0x000fe200078e00ff */
[----:B------:R-:W-:Y:S01]  /*6560*/  LOP3.LUT R82, R49, 0xffff0000, RZ, 0xc0, !PT ;  /* 0xffff000031527812 */ /* 0x000fe200078ec0ff */
[----:B------:R-:W-:Y:S01]  /*6570*/  IMAD.U32 R49, R149, 0x10000, RZ ;  /* 0x0001000095317824 */ /* 0x000fe200078e00ff */
[----:B------:R-:W-:Y:S01]  /*6580*/  PRMT R150, R150, 0x5410, R125 ;  /* 0x0000541096967816 */ /* 0x000fe2000000007d */
[----:B------:R-:W-:Y:S01]  /*6590*/  FMUL.FTZ R125, R59, R51 ;  /* 0x000000333b7d7220 */ /* 0x000fe20000410000 */
[----:B------:R-:W-:Y:S01]  /*65a0*/  PRMT R151, R151, 0x5410, R124 ;  /* 0x0000541097977816 */ /* 0x000fe2000000007c */
[-C--:B------:R-:W-:Y:S01]  /*65b0*/  FMUL.FTZ R59, R59, R49.reuse ;  /* 0x000000313b3b7220 */ /* 0x080fe20000410000 */
[----:B------:R-:W-:Y:S01]  /*65c0*/  PRMT R147, R147, 0x5410, R156 ;  /* 0x0000541093937816 */ /* 0x000fe2000000009c */
[C---:B------:R-:W-:Y:S01]  /*65d0*/  FFMA.FTZ R49, R58.reuse, R49, -R125 ;  /* 0x000000313a317223 */ /* 0x040fe2000001087d */
[----:B------:R-:W-:Y:S01]  /*65e0*/  LOP3.LUT R149, R149, 0xffff0000, RZ, 0xc0, !PT ;  /* 0xffff000095957812 */ /* 0x000fe200078ec0ff */
[----:B------:R-:W-:Y:S01]  /*65f0*/  IMAD.U32 R124, R151, 0x10000, RZ ;  /* 0x00010000977c7824 */ /* 0x000fe200078e00ff */
[----:B------:R-:W-:Y:S01]  /*6600*/  LOP3.LUT R153, R153, 0xffff0000, RZ, 0xc0, !PT ;  /* 0xffff000099997812 */ /* 0x000fe200078ec0ff */
[----:B------:R-:W-:Y:S01]  /*6610*/  FFMA.FTZ R51, R58, R51, R59 ;  /* 0x000000333a337223 */ /* 0x000fe2000001003b */
[----:B------:R-:W-:Y:S01]  /*6620*/  SHF.R.U64 R159, R52, 0x10, R53 ;  /* 0x00000010349f7819 */ /* 0x000fe20000001235 */
[----:B------:R-:W-:Y:S01]  /*6630*/  IMAD.U32 R58, R147, 0x10000, RZ ;  /* 0x00010000933a7824 */ /* 0x000fe200078e00ff */
[----:B------:R-:W-:Y:S01]  /*6640*/  SHF.R.U64 R155, R56, 0x10, R57 ;  /* 0x00000010389b7819 */ /* 0x000fe20000001239 */
[C---:B------:R-:W-:Y:S01]  /*6650*/  FMUL.FTZ R59, R82.reuse, R149 ;  /* 0x00000095523b7220 */ /* 0x040fe20000410000 */
[----:B------:R-:W-:Y:S01]  /*6660*/  LOP3.LUT R56, R45, 0xffff0000, RZ, 0xc0, !PT ;  /* 0xffff00002d387812 */ /* 0x000fe200078ec0ff */
[-C--:B------:R-:W-:Y:S01]  /*6670*/  FMUL.FTZ R125, R82, R153.reuse ;  /* 0x00000099527d7220 */ /* 0x080fe20000410000 */
[----:B------:R-:W-:Y:S01]  /*6680*/  LOP3.LUT R151, R151, 0xffff0000, RZ, 0xc0, !PT ;  /* 0xffff000097977812 */ /* 0x000fe200078ec0ff */
[----:B------:R-:W-:Y:S01]  /*6690*/  FMUL.FTZ R156, R83, R124 ;  /* 0x0000007c539c7220 */ /* 0x000fe20000410000 */
[----:B------:R-:W-:Y:S01]  /*66a0*/  PRMT R148, R148, 0x5410, R159 ;  /* 0x0000541094947816 */ /* 0x000fe2000000009f */
[----:B------:R-:W-:Y:S01]  /*66b0*/  IMAD.U32 R57, R47, 0x10000, RZ ;  /* 0x000100002f397824 */ /* 0x000fe200078e00ff */
[----:B------:R-:W-:Y:S01]  /*66c0*/  LOP3.LUT R147, R147, 0xffff0000, RZ, 0xc0, !PT ;  /* 0xffff000093937812 */ /* 0x000fe200078ec0ff */
[----:B------:R-:W-:Y:S01]  /*66d0*/  FMUL.FTZ R83, R83, R58 ;  /* 0x0000003a53537220 */ /* 0x000fe20000410000 */
[----:B------:R-:W-:Y:S01]  /*66e0*/  LOP3.LUT R54, R47, 0xffff0000, RZ, 0xc0, !PT ;  /* 0xffff00002f367812 */ /* 0x000fe200078ec0ff */
[----:B------:R-:W-:Y:S01]  /*66f0*/  FFMA.FTZ R154, R56, R153, R59 ;  /* 0x00000099389a7223 */ /* 0x000fe2000001003b */
[----:B------:R-:W-:Y:S01]  /*6700*/  PRMT R152, R152, 0x5410, R155 ;  /* 0x0000541098987816 */ /* 0x000fe2000000009b */
[----:B------:R-:W-:Y:S01]  /*6710*/  FFMA.FTZ R82, R56, R149, -R125 ;  /* 0x0000009538527223 */ /* 0x000fe2000001087d */
[----:B------:R-:W-:Y:S01]  /*6720*/  FMUL.FTZ R59, R55, R151 ;  /* 0x00000097373b7220 */ /* 0x000fe20000410000 */
[----:B------:R-:W-:-:S02]  /*6730*/  IMAD.U32 R53, R48, 0x10000, RZ ;  /* 0x0001000030357824 */ /* 0x000fc400078e00ff */
[C---:B------:R-:W-:Y:S01]  /*6740*/  FFMA.FTZ R156, R57.reuse, R58, -R156 ;  /* 0x0000003a399c7223 */ /* 0x040fe2000001089c */
[----:B------:R-:W-:Y:S02]  /*6750*/  IMAD.U32 R56, R148, 0x10000, RZ ;  /* 0x0001000094387824 */ /* 0x000fe400078e00ff */
[----:B------:R-:W-:Y:S01]  /*6760*/  FFMA.FTZ R124, R57, R124, R83 ;  /* 0x0000007c397c7223 */ /* 0x000fe20000010053 */
[-C--:B------:R-:W-:Y:S01]  /*6770*/  FMUL.FTZ R125, R55, R147.reuse ;  /* 0x00000093377d7220 */ /* 0x080fe20000410000 */
[----:B------:R-:W-:Y:S02]  /*6780*/  IMAD.U32 R57, R152, 0x10000, RZ ;  /* 0x0001000098397824 */ /* 0x000fe400078e00ff */
[----:B------:R-:W-:Y:S01]  /*6790*/  FFMA.FTZ R147, R54, R147, -R59 ;  /* 0x0000009336937223 */ /* 0x000fe2000001083b */
[----:B------:R-:W-:Y:S01]  /*67a0*/  IMAD.U32 R52, R44, 0x10000, RZ ;  /* 0x000100002c347824 */ /* 0x000fe200078e00ff */
[----:B------:R-:W-:Y:S01]  /*67b0*/  LOP3.LUT R48, R48, 0xffff0000, RZ, 0xc0, !PT ;  /* 0xffff000030307812 */ /* 0x000fe200078ec0ff */
[C---:B------:R-:W-:Y:S01]  /*67c0*/  FMUL.FTZ R58, R53.reuse, R56 ;  /* 0x00000038353a7220 */ /* 0x040fe20000410000 */
[----:B------:R-:W-:Y:S01]  /*67d0*/  LOP3.LUT R59, R152, 0xffff0000, RZ, 0xc0, !PT ;  /* 0xffff0000983b7812 */ /* 0x000fe200078ec0ff */
[-C--:B------:R-:W-:Y:S01]  /*67e0*/  FMUL.FTZ R83, R53, R57.reuse ;  /* 0x0000003935537220 */ /* 0x080fe20000410000 */
[----:B------:R-:W-:Y:S01]  /*67f0*/  LOP3.LUT R55, R148, 0xffff0000, RZ, 0xc0, !PT ;  /* 0xffff000094377812 */ /* 0x000fe200078ec0ff */
[----:B------:R-:W-:Y:S01]  /*6800*/  FFMA.FTZ R58, R52, R57, R58 ;  /* 0x00000039343a7223 */ /* 0x000fe2000001003a */
[----:B------:R-:W-:Y:S01]  /*6810*/  PRMT R146, R146, 0x5410, R157 ;  /* 0x0000541092927816 */ /* 0x000fe2000000009d */
[C---:B------:R-:W-:Y:S01]  /*6820*/  IMAD.U32 R45, R46.reuse, 0x10000, RZ ;  /* 0x000100002e2d7824 */ /* 0x040fe200078e00ff */
[----:B------:R-:W-:Y:S01]  /*6830*/  LOP3.LUT R47, R46, 0xffff0000, RZ, 0xc0, !PT ;  /* 0xffff00002e2f7812 */ /* 0x000fe200078ec0ff */
[C---:B------:R-:W-:Y:S01]  /*6840*/  FMUL.FTZ R53, R48.reuse, R59 ;  /* 0x0000003b30357220 */ /* 0x040fe20000410000 */
[----:B------:R-:W-:Y:S01]  /*6850*/  FMUL.FTZ R57, R48, R55 ;  /* 0x0000003730397220 */ /* 0x000fe20000410000 */
[----:B------:R-:W-:Y:S01]  /*6860*/  LOP3.LUT R44, R44, 0xffff0000, RZ, 0xc0, !PT ;  /* 0xffff00002c2c7812 */ /* 0x000fe200078ec0ff */
[C---:B------:R-:W-:Y:S01]  /*6870*/  IMAD.U32 R46, R50.reuse, 0x10000, RZ ;  /* 0x00010000322e7824 */ /* 0x040fe200078e00ff */
[----:B------:R-:W-:Y:S01]  /*6880*/  LOP3.LUT R50, R50, 0xffff0000, RZ, 0xc0, !PT ;  /* 0xffff000032327812 */ /* 0x000fe200078ec0ff */
[----:B------:R-:W-:-:S02]  /*6890*/  IMAD.U32 R48, R146, 0x10000, RZ ;  /* 0x0001000092307824 */ /* 0x000fc400078e00ff */
[----:B------:R-:W-:Y:S01]  /*68a0*/  FFMA.FTZ R83, R52, R56, -R83 ;  /* 0x0000003834537223 */ /* 0x000fe20000010853 */
[----:B------:R-:W-:Y:S01]  /*68b0*/  LOP3.LUT R146, R146, 0xffff0000, RZ, 0xc0, !PT ;  /* 0xffff000092927812 */ /* 0x000fe200078ec0ff */
[C---:B------:R-:W-:Y:S01]  /*68c0*/  IMAD.U32 R52, R150.reuse, 0x10000, RZ ;  /* 0x0001000096347824 */ /* 0x040fe200078e00ff */
[----:B------:R-:W-:Y:S01]  /*68d0*/  LOP3.LUT R150, R150, 0xffff0000, RZ, 0xc0, !PT ;  /* 0xffff000096967812 */ /* 0x000fe200078ec0ff */
[----:B------:R-:W-:Y:S01]  /*68e0*/  FFMA.FTZ R125, R54, R151, R125 ;  /* 0x00000097367d7223 */ /* 0x000fe2000001007d */
        /* <DEDUP_REMOVED lines=13> */
[----:B------:R-:W-:Y:S02]  /*69c0*/  F2FP.BF16.F32.PACK_AB R50, R57, R58 ;  /* 0x0000003a3932723e */ /* 0x000fe400000010ff */
[----:B------:R-:W-:Y:S02]  /*69d0*/  F2FP.BF16.F32.PACK_AB R124, R125, R124 ;  /* 0x0000007c7d7c723e */ /* 0x000fe400000010ff */
[----:B------:R-:W-:Y:S02]  /*69e0*/  F2FP.BF16.F32.PACK_AB R53, R150, R53 ;  /* 0x000000359635723e */ /* 0x000fe400000010ff */
[----:B------:R-:W-:Y:S01]  /*69f0*/  F2FP.BF16.F32.PACK_AB R46, R45, R44 ;  /* 0x0000002c2d2e723e */ /* 0x000fe200000010ff */
[----:B------:R-:W-:Y:S01]  /*6a00*/  IMAD.MOV.U32 R44, RZ, RZ, R48 ;  /* 0x000000ffff2c7224 */ /* 0x000fe200078e0030 */
[----:B------:R-:W-:Y:S01]  /*6a10*/  F2FP.BF16.F32.PACK_AB R47, R147, R156 ;  /* 0x0000009c932f723e */ /* 0x000fe200000010ff */
[----:B------:R-:W-:-:S02]  /*6a20*/  IMAD.MOV.U32 R45, RZ, RZ, R49 ;  /* 0x000000ffff2d7224 */ /* 0x000fc400078e0031 */
[----:B------:R-:W-:Y:S02]  /*6a30*/  IMAD.MOV.U32 R48, RZ, RZ, R50 ;  /* 0x000000ffff307224 */ /* 0x000fe400078e0032 */
[----:B------:R-:W-:Y:S02]  /*6a40*/  IMAD.MOV.U32 R49, RZ, RZ, R51 ;  /* 0x000000ffff317224 */ /* 0x000fe400078e0033 */
[----:B------:R-:W-:Y:S02]  /*6a50*/  IMAD.MOV.U32 R50, RZ, RZ, R53 ;  /* 0x000000ffff327224 */ /* 0x000fe400078e0035 */
[----:B------:R-:W-:-:S07]  /*6a60*/  IMAD.MOV.U32 R51, RZ, RZ, R124 ;  /* 0x000000ffff337224 */ /* 0x000fce00078e007c */
.L_x_2299:
[----:B------:R-:W-:Y:S05]  /*6a70*/  BSYNC B2 ;  /* 0x0000000000027941 */ /* 0x000fea0003800000 */
.L_x_2298:
        /* <DEDUP_REMOVED lines=11> */
.L_x_2297:
[----:B------:R-:W-:Y:S05]  /*6b30*/  BSYNC B1 ;  /* 0x0000000000017941 */ /* 0x000fea0003800000 */
.L_x_2296:
        /* <DEDUP_REMOVED lines=36> */
[--C-:B------:R-:W-:Y:S02]  /*6d80*/  SHF.R.U32.HI R76, RZ, 0x10, R67.reuse ;  /* 0x00000010ff4c7819 */ /* 0x100fe40000011643 */
[----:B------:R-:W-:Y:S01]  /*6d90*/  SHF.R.U64 R77, R66, 0x10, R67 ;  /* 0x00000010424d7819 */ /* 0x000fe20000001243 */
[----:B------:R-:W-:Y:S01]  /*6da0*/  IMAD.U32 R67, R145, 0x10000, RZ ;  /* 0x0001000091437824 */ /* 0x000fe200078e00ff */
[--C-:B------:R-:W-:Y:S01]  /*6db0*/  SHF.R.U64 R81, R62, 0x10, R63.reuse ;  /* 0x000000103e517819 */ /* 0x100fe2000000123f */
[----:B------:R-:W-:Y:S01]  /*6dc0*/  IMAD.U32 R66, R141, 0x10000, RZ ;  /* 0x000100008d427824 */ /* 0x000fe200078e00ff */
[----:B------:R-:W-:Y:S01]  /*6dd0*/  SHF.R.U32.HI R80, RZ, 0x10, R63 ;  /* 0x00000010ff507819 */ /* 0x000fe2000001163f */
[----:B--2---:R-:W-:Y:S01]  /*6de0*/  IMAD.U32 R63, R49, 0x10000, RZ ;  /* 0x00010000313f7824 */ /* 0x004fe200078e00ff */
[----:B------:R-:W-:Y:S01]  /*6df0*/  SHF.R.U64 R79, R64, 0x10, R65 ;  /* 0x00000010404f7819 */ /* 0x000fe20000001241 */
[----:B------:R-:W-:Y:S01]  /*6e00*/  IMAD.U32 R65, R51, 0x10000, RZ ;  /* 0x0001000033417824 */ /* 0x000fe200078e00ff */
[----:B------:R-:W-:-:S02]  /*6e10*/  LOP3.LUT R64, R49, 0xffff0000, RZ, 0xc0, !PT ;  /* 0xffff000031407812 */ /* 0x000fc400078ec0ff */
[----:B------:R-:W-:Y:S02]  /*6e20*/  LOP3.LUT R145, R145, 0xffff0000, RZ, 0xc0, !PT ;  /* 0xffff000091917812 */ /* 0x000fe400078ec0ff */
[----:B------:R-:W-:Y:S02]  /*6e30*/  PRMT R143, R143, 0x5410, R76 ;  /* 0x000054108f8f7816 */ /* 0x000fe4000000004c */
[----:B------:R-:W-:Y:S01]  /*6e40*/  SHF.R.U64 R83, R60, 0x10, R61 ;  /* 0x000000103c537819 */ /* 0x000fe2000000123d */
[----:B------:R-:W-:Y:S01]  /*6e50*/  IMAD.U32 R61, R48, 0x10000, RZ ;  /* 0x00010000303d7824 */ /* 0x000fe200078e00ff */
[----:B------:R-:W-:Y:S01]  /*6e60*/  PRMT R144, R144, 0x5410, R79 ;  /* 0x0000541090907816 */ /* 0x000fe2000000004f */
[CC--:B------:R-:W-:Y:S01]  /*6e70*/  FMUL.FTZ R79, R63.reuse, R66.reuse ;  /* 0x000000423f4f7220 */ /* 0x0c0fe20000410000 */
[----:B------:R-:W-:Y:S01]  /*6e80*/  PRMT R142, R142, 0x5410, R77 ;  /* 0x000054108e8e7816 */ /* 0x000fe2000000004d */
[----:B------:R-:W-:Y:S01]  /*6e90*/  FMUL.FTZ R77, R63, R67 ;  /* 0x000000433f4d7220 */ /* 0x000fe20000410000 */
[----:B------:R-:W-:Y:S01]  /*6ea0*/  LOP3.LUT R60, R45, 0xffff0000, RZ, 0xc0, !PT ;  /* 0xffff00002d3c7812 */ /* 0x000fe200078ec0ff */
[----:B------:R-:W-:Y:S01]  /*6eb0*/  IMAD.U32 R63, R143, 0x10000, RZ ;  /* 0x000100008f3f7824 */ /* 0x000fe200078e00ff */
[----:B------:R-:W-:Y:S01]  /*6ec0*/  PRMT R138, R138, 0x5410, R81 ;  /* 0x000054108a8a7816 */ /* 0x000fe20000000051 */
[----:B------:R-:W-:Y:S01]  /*6ed0*/  FMUL.FTZ R81, R64, R145 ;  /* 0x0000009140517220 */ /* 0x000fe20000410000 */
[----:B------:R-:W-:Y:S01]  /*6ee0*/  PRMT R139, R139, 0x5410, R80 ;  /* 0x000054108b8b7816 */ /* 0x000fe20000000050 */
[C---:B------:R-:W-:Y:S01]  /*6ef0*/  FFMA.FTZ R77, R58.reuse, R66, -R77 ;  /* 0x000000423a4d7223 */ /* 0x040fe2000001084d */
[----:B------:R-:W-:Y:S01]  /*6f00*/  LOP3.LUT R141, R141, 0xffff0000, RZ, 0xc0, !PT ;  /* 0xffff00008d8d7812 */ /* 0x000fe200078ec0ff */
[----:B------:R-:W-:Y:S01]  /*6f10*/  FFMA.FTZ R79, R58, R67, R79 ;  /* 0x000000433a4f7223 */ /* 0x000fe2000001004f */
[----:B------:R-:W-:Y:S01]  /*6f20*/  LOP3.LUT R62, R48, 0xffff0000, RZ, 0xc0, !PT ;  /* 0xffff0000303e7812 */ /* 0x000fe200078ec0ff */
[----:B------:R-:W-:Y:S01]  /*6f30*/  IMAD.U32 R58, R139, 0x10000, RZ ;  /* 0x000100008b3a7824 */ /* 0x000fe200078e00ff */
[----:B------:R-:W-:Y:S01]  /*6f40*/  PRMT R140, R140, 0x5410, R83 ;  /* 0x000054108c8c7816 */ /* 0x000fe20000000053 */
[----:B------:R-:W-:Y:S01]  /*6f50*/  FFMA.FTZ R66, R60, R141, -R81 ;  /* 0x0000008d3c427223 */ /* 0x000fe20000010851 */
[----:B------:R-:W-:-:S02]  /*6f60*/  IMAD.U32 R48, R47, 0x10000, RZ ;  /* 0x000100002f307824 */ /* 0x000fc400078e00ff */
[C---:B------:R-:W-:Y:S01]  /*6f70*/  FMUL.FTZ R81, R65.reuse, R63 ;  /* 0x0000003f41517220 */ /* 0x040fe20000410000 */
[----:B------:R-:W-:Y:S01]  /*6f80*/  FMUL.FTZ R67, R64, R141 ;  /* 0x0000008d40437220 */ /* 0x000fe20000410000 */
[-C--:B------:R-:W-:Y:S01]  /*6f90*/  FMUL.FTZ R78, R65, R58.reuse ;  /* 0x0000003a414e7220 */ /* 0x080fe20000410000 */
[----:B------:R-:W-:Y:S01]  /*6fa0*/  LOP3.LUT R51, R51, 0xffff0000, RZ, 0xc0, !PT ;  /* 0xffff000033337812 */ /* 0x000fe200078ec0ff */
[----:B------:R-:W-:Y:S01]  /*6fb0*/  FFMA.FTZ R81, R48, R58, -R81 ;  /* 0x0000003a30517223 */ /* 0x000fe20000010851 */
[----:B------:R-:W-:Y:S01]  /*6fc0*/  LOP3.LUT R64, R143, 0xffff0000, RZ, 0xc0, !PT ;  /* 0xffff00008f407812 */ /* 0x000fe200078ec0ff */
[----:B------:R-:W-:Y:S01]  /*6fd0*/  FFMA.FTZ R76, R60, R145, R67 ;  /* 0x000000913c4c7223 */ /* 0x000fe20000010043 */
[----:B------:R-:W-:Y:S01]  /*6fe0*/  LOP3.LUT R58, R139, 0xffff0000, RZ, 0xc0, !PT ;  /* 0xffff00008b3a7812 */ /* 0x000fe200078ec0ff */
[----:B------:R-:W-:Y:S01]  /*6ff0*/  FFMA.FTZ R78, R48, R63, R78 ;  /* 0x0000003f304e7223 */ /* 0x000fe2000001004e */
[----:B------:R-:W-:Y:S01]  /*7000*/  IMAD.U32 R60, R144, 0x10000, RZ ;  /* 0x00010000903c7824 */ /* 0x000fe200078e00ff */
[----:B------:R-:W-:Y:S01]  /*7010*/  LOP3.LUT R49, R47, 0xffff0000, RZ, 0xc0, !PT ;  /* 0xffff00002f317812 */ /* 0x000fe200078ec0ff */
[----:B------:R-:W-:-:S02]  /*7020*/  IMAD.U32 R48, R140, 0x10000, RZ ;  /* 0x000100008c307824 */ /* 0x000fc400078e00ff */
[C---:B------:R-:W-:Y:S01]  /*7030*/  FMUL.FTZ R80, R51.reuse, R64 ;  /* 0x0000004033507220 */ /* 0x040fe20000410000 */
[----:B------:R-:W-:Y:S01]  /*7040*/  FMUL.FTZ R82, R51, R58 ;  /* 0x0000003a33527220 */ /* 0x000fe20000410000 */
[C---:B------:R-:W-:Y:S01]  /*7050*/  FMUL.FTZ R51, R61.reuse, R60 ;  /* 0x0000003c3d337220 */ /* 0x040fe20000410000 */
[----:B------:R-:W-:Y:S01]  /*7060*/  FMUL.FTZ R61, R61, R48 ;  /* 0x000000303d3d7220 */ /* 0x000fe20000410000 */
[----:B------:R-:W-:Y:S01]  /*7070*/  LOP3.LUT R144, R144, 0xffff0000, RZ, 0xc0, !PT ;  /* 0xffff000090907812 */ /* 0x000fe200078ec0ff */
[C---:B------:R-:W-:Y:S01]  /*7080*/  FFMA.FTZ R80, R49.reuse, R58, -R80 ;  /* 0x0000003a31507223 */ /* 0x040fe20000010850 */
[----:B------:R-:W-:Y:S01]  /*7090*/  FFMA.FTZ R58, R56, R48, -R51 ;  /* 0x00000030383a7223 */ /* 0x000fe20000010833 */
[----:B------:R-:W-:Y:S02]  /*70a0*/  IMAD.U32 R47, R50, 0x10000, RZ ;  /* 0x00010000322f7824 */ /* 0x000fe400078e00ff */
[----:B------:R-:W-:Y:S01]  /*70b0*/  FFMA.FTZ R56, R56, R60, R61 ;  /* 0x0000003c38387223 */ /* 0x000fe2000001003d */
        /* <DEDUP_REMOVED lines=32> */
.L_x_2303:
[----:B------:R-:W-:Y:S05]  /*72c0*/  BSYNC B2 ;  /* 0x0000000000027941 */ /* 0x000fea0003800000 */
.L_x_2302:
        /* <DEDUP_REMOVED lines=11> */
.L_x_2301:
[----:B------:R-:W-:Y:S05]  /*7380*/  BSYNC B1 ;  /* 0x0000000000017941 */ /* 0x000fea0003800000 */
.L_x_2300:
        /* <DEDUP_REMOVED lines=40> */
[----:B------:R-:W-:Y:S02]  /*7610*/  PRMT R128, R128, 0x5410, R73 ;  /* 0x0000541080807816 */ /* 0x000fe40000000049 */
[----:B------:R-:W-:-:S02]  /*7620*/  SHF.R.U64 R68, R70, 0x10, R71 ;  /* 0x0000001046447819 */ /* 0x000fc40000001247 */
[----:B------:R-:W-:Y:S02]  /*7630*/  SHF.R.U32.HI R71, RZ, 0x10, R71 ;  /* 0x00000010ff477819 */ /* 0x000fe40000011647 */
[----:B------:R-:W-:Y:S02]  /*7640*/  SHF.R.U64 R66, R74, 0x10, R75 ;  /* 0x000000104a427819 */ /* 0x000fe4000000124b */
[----:B------:R-:W-:Y:S01]  /*7650*/  PRMT R134, R134, 0x5410, R69 ;  /* 0x0000541086867816 */ /* 0x000fe20000000045 */
[----:B------:R-:W-:Y:S01]  /*7660*/  IMAD.U32 R69, R128, 0x10000, RZ ;  /* 0x0001000080457824 */ /* 0x000fe200078e00ff */
[----:B------:R-:W-:Y:S02]  /*7670*/  SHF.R.U32.HI R75, RZ, 0x10, R75 ;  /* 0x00000010ff4b7819 */ /* 0x000fe4000001164b */
[----:B------:R-:W-:Y:S01]  /*7680*/  PRMT R136, R136, 0x5410, R71 ;  /* 0x0000541088887816 */ /* 0x000fe20000000047 */
[----:B------:R-:W-:Y:S01]  /*7690*/  FMUL.FTZ R71, R62, R69 ;  /* 0x000000453e477220 */ /* 0x000fe20000410000 */
[----:B------:R-:W-:Y:S01]  /*76a0*/  PRMT R130, R130, 0x5410, R67 ;  /* 0x0000541082827816 */ /* 0x000fe20000000043 */
[----:B------:R-:W-:Y:S01]  /*76b0*/  IMAD.U32 R67, R134, 0x10000, RZ ;  /* 0x0001000086437824 */ /* 0x000fe200078e00ff */
[----:B------:R-:W-:-:S02]  /*76c0*/  PRMT R132, R132, 0x5410, R75 ;  /* 0x0000541084847816 */ /* 0x000fc4000000004b */
[----:B------:R-:W-:Y:S01]  /*76d0*/  PRMT R133, R133, 0x5410, R66 ;  /* 0x0000541085857816 */ /* 0x000fe20000000042 */
[-C--:B------:R-:W-:Y:S01]  /*76e0*/  FMUL.FTZ R73, R62, R67.reuse ;  /* 0x000000433e497220 */ /* 0x080fe20000410000 */
[----:B------:R-:W-:Y:S01]  /*76f0*/  FFMA.FTZ R66, R58, R67, -R71 ;  /* 0x000000433a427223 */ /* 0x000fe20000010847 */
[----:B------:R-:W-:Y:S01]  /*7700*/  LOP3.LUT R63, R49, 0xffff0000, RZ, 0xc0, !PT ;  /* 0xffff0000313f7812 */ /* 0x000fe200078ec0ff */
[----:B------:R-:W-:Y:S01]  /*7710*/  IMAD.U32 R71, R132, 0x10000, RZ ;  /* 0x0001000084477824 */ /* 0x000fe200078e00ff */
[----:B------:R-:W-:Y:S01]  /*7720*/  LOP3.LUT R128, R128, 0xffff0000, RZ, 0xc0, !PT ;  /* 0xffff000080807812 */ /* 0x000fe200078ec0ff */
[----:B------:R-:W-:Y:S01]  /*7730*/  IMAD.U32 R67, R136, 0x10000, RZ ;  /* 0x0001000088437824 */ /* 0x000fe200078e00ff */
[----:B------:R-:W-:Y:S01]  /*7740*/  LOP3.LUT R134, R134, 0xffff0000, RZ, 0xc0, !PT ;  /* 0xffff000086867812 */ /* 0x000fe200078ec0ff */
[----:B------:R-:W-:Y:S01]  /*7750*/  FFMA.FTZ R73, R58, R69, R73 ;  /* 0x000000453a497223 */ /* 0x000fe20000010049 */
[----:B------:R-:W-:Y:S01]  /*7760*/  LOP3.LUT R59, R45, 0xffff0000, RZ, 0xc0, !PT ;  /* 0xffff00002d3b7812 */ /* 0x000fe200078ec0ff */
[----:B------:R-:W-:Y:S01]  /*7770*/  FMUL.FTZ R69, R64, R71 ;  /* 0x0000004740457220 */ /* 0x000fe20000410000 */
[----:B------:R-:W-:Y:S01]  /*7780*/  LOP3.LUT R61, R48, 0xffff0000, RZ, 0xc0, !PT ;  /* 0xffff0000303d7812 */ /* 0x000fe200078ec0ff */
[----:B------:R-:W-:Y:S01]  /*7790*/  IMAD.U32 R48, R47, 0x10000, RZ ;  /* 0x000100002f307824 */ /* 0x000fe200078e00ff */
[----:B------:R-:W-:Y:S01]  /*77a0*/  LOP3.LUT R65, R51, 0xffff0000, RZ, 0xc0, !PT ;  /* 0xffff000033417812 */ /* 0x000fe200078ec0ff */
[----:B------:R-:W-:Y:S01]  /*77b0*/  FMUL.FTZ R62, R63, R128 ;  /* 0x000000803f3e7220 */ /* 0x000fe20000410000 */
[----:B------:R-:W-:Y:S01]  /*77c0*/  PRMT R135, R135, 0x5410, R76 ;  /* 0x0000541087877816 */ /* 0x000fe2000000004c */
[-C--:B------:R-:W-:Y:S01]  /*77d0*/  FMUL.FTZ R64, R64, R67.reuse ;  /* 0x0000004340407220 */ /* 0x080fe20000410000 */
[----:B------:R-:W-:Y:S01]  /*77e0*/  LOP3.LUT R132, R132, 0xffff0000, RZ, 0xc0, !PT ;  /* 0xffff000084847812 */ /* 0x000fe200078ec0ff */
[-C--:B------:R-:W-:Y:S01]  /*77f0*/  FMUL.FTZ R58, R63, R134.reuse ;  /* 0x000000863f3a7220 */ /* 0x080fe20000410000 */
[----:B------:R-:W-:Y:S01]  /*7800*/  LOP3.LUT R136, R136, 0xffff0000, RZ, 0xc0, !PT ;  /* 0xffff000088887812 */ /* 0x000fe200078ec0ff */
[----:B------:R-:W-:Y:S01]  /*7810*/  FFMA.FTZ R63, R59, R134, -R62 ;  /* 0x000000863b3f7223 */ /* 0x000fe2000001083e */
[----:B------:R-:W-:Y:S01]  /*7820*/  LOP3.LUT R49, R47, 0xffff0000, RZ, 0xc0, !PT ;  /* 0xffff00002f317812 */ /* 0x000fe200078ec0ff */
[C---:B------:R-:W-:Y:S01]  /*7830*/  FFMA.FTZ R69, R48.reuse, R67, -R69 ;  /* 0x0000004330457223 */ /* 0x040fe20000010845 */
[----:B------:R-:W-:Y:S01]  /*7840*/  FFMA.FTZ R64, R48, R71, R64 ;  /* 0x0000004730407223 */ /* 0x000fe20000010040 */
        /* <DEDUP_REMOVED lines=8> */
[C---:B------:R-:W-:Y:S01]  /*78d0*/  FMUL.FTZ R59, R60.reuse, R48 ;  /* 0x000000303c3b7220 */ /* 0x040fe20000410000 */
[-C--:B------:R-:W-:Y:S01]  /*78e0*/  FMUL.FTZ R62, R60, R58.reuse ;  /* 0x0000003a3c3e7220 */ /* 0x080fe20000410000 */
[----:B------:R-:W-:Y:S01]  /*78f0*/  LOP3.LUT R130, R130, 0xffff0000, RZ, 0xc0, !PT ;  /* 0xffff000082827812 */ /* 0x000fe200078ec0ff */
[C---:B------:R-:W-:Y:S02]  /*7900*/  IMAD.U32 R51, R50.reuse, 0x10000, RZ ;  /* 0x0001000032337824 */ /* 0x040fe400078e00ff */
[C---:B------:R-:W-:Y:S01]  /*7910*/  FFMA.FTZ R59, R45.reuse, R58, R59 ;  /* 0x0000003a2d3b7223 */ /* 0x040fe2000001003b */
[----:B------:R-:W-:Y:S01]  /*7920*/  FFMA.FTZ R62, R45, R48, -R62 ;  /* 0x000000302d3e7223 */ /* 0x000fe2000001083e */
        /* <DEDUP_REMOVED lines=8> */
[C---:B------:R-:W-:Y:S01]  /*79b0*/  IMAD.U32 R47, R46.reuse, 0x10000, RZ ;  /* 0x000100002e2f7824 */ /* 0x040fe200078e00ff */
[----:B------:R-:W-:Y:S01]  /*79c0*/  LOP3.LUT R137, R137, 0xffff0000, RZ, 0xc0, !PT ;  /* 0xffff000089897812 */ /* 0x000fe200078ec0ff */
[----:B------:R-:W-:Y:S01]  /*79d0*/  FMUL.FTZ R60, R51, R58 ;  /* 0x0000003a333c7220 */ /* 0x000fe20000410000 */
[----:B------:R-:W-:Y:S01]  /*79e0*/  LOP3.LUT R46, R46, 0xffff0000, RZ, 0xc0, !PT ;  /* 0xffff00002e2e7812 */ /* 0x000fe200078ec0ff */
[----:B------:R-:W-:Y:S01]  /*79f0*/  FMUL.FTZ R45, R50, R133 ;  /* 0x00000085322d7220 */ /* 0x000fe20000410000 */
[-C--:B------:R-:W-:Y:S01]  /*7a00*/  FMUL.FTZ R61, R61, R135.reuse ;  /* 0x000000873d3d7220 */ /* 0x080fe20000410000 */
[----:B------:R-:W-:Y:S01]  /*7a10*/  FFMA.FTZ R49, R44, R135, -R49 ;  /* 0x000000872c317223 */ /* 0x000fe20000010831 */
[----:B------:R-:W-:Y:S01]  /*7a20*/  FMUL.FTZ R51, R51, R48 ;  /* 0x0000003033337220 */ /* 0x000fe20000410000 */
[-C--:B------:R-:W-:Y:S01]  /*7a30*/  FMUL.FTZ R50, R50, R137.reuse ;  /* 0x0000008932327220 */ /* 0x080fe20000410000 */
[----:B------:R-:W-:Y:S01]  /*7a40*/  FFMA.FTZ R44, R44, R130, R61 ;  /* 0x000000822c2c7223 */ /* 0x000fe2000001003d */
[C---:B------:R-:W-:Y:S01]  /*7a50*/  FFMA.FTZ R60, R47.reuse, R48, -R60 ;  /* 0x000000302f3c7223 */ /* 0x040fe2000001083c */
[----:B------:R-:W-:Y:S01]  /*7a60*/  FFMA.FTZ R51, R47, R58, R51 ;  /* 0x0000003a2f337223 */ /* 0x000fe20000010033 */
[C---:B------:R-:W-:Y:S01]  /*7a70*/  FFMA.FTZ R45, R46.reuse, R137, -R45 ;  /* 0x000000892e2d7223 */ /* 0x040fe2000001082d */
[----:B------:R-:W-:Y:S01]  /*7a80*/  FFMA.FTZ R50, R46, R133, R50 ;  /* 0x000000852e327223 */ /* 0x000fe20000010032 */
        /* <DEDUP_REMOVED lines=11> */
[----:B------:R-:W-:-:S07]  /*7b40*/  IMAD.MOV.U32 R51, RZ, RZ, R64 ;  /* 0x000000ffff337224 */ /* 0x000fce00078e0040 */
.L_x_2305:
[----:B------:R-:W-:Y:S05]  /*7b50*/  BSYNC B1 ;  /* 0x0000000000017941 */ /* 0x000fea0003800000 */
.L_x_2304:
        /* <DEDUP_REMOVED lines=10> */
.L_x_2243:
[----:B------:R-:W-:-:S13]  /*7c00*/  ISETP.NE.AND P0, PT, R197, 0x3, PT ;  /* 0x00000003c500780c */ /* 0x000fda0003f05270 */
[----:B------:R-:W-:Y:S05]  /*7c10*/  @!P0 BRA `(.L_x_2306) ;  /* 0x0000000000048947 */ /* 0x000fea0003800000 */
[----:B------:R-:W-:Y:S01]  /*7c20*/  BPT.TRAP 0x1 ;  /* 0x000000040000795c */ /* 0x000fe20000300000 */
.L_x_2306:
        /* <DEDUP_REMOVED lines=9> */
.L_x_2560:
[----:B------:R-:W-:Y:S05]  /*7cc0*/  BSYNC B1 ;  /* 0x0000000000017941 */ /* 0x000fea0003800000 */
.L_x_2307:
        /* <DEDUP_REMOVED lines=20> */
.L_x_2310:
[----:B------:R-:W-:Y:S05]  /*7e10*/  BSYNC B1 ;  /* 0x0000000000017941 */ /* 0x000fea0003800000 */
.L_x_2309:
        /* <DEDUP_REMOVED lines=19> */
.L_x_2312:
[----:B------:R-:W-:Y:S05]  /*7f50*/  BSYNC B1 ;  /* 0x0000000000017941 */ /* 0x000fea0003800000 */
.L_x_2311:
        /* <DEDUP_REMOVED lines=19> */
.L_x_2314:
[----:B------:R-:W-:Y:S05]  /*8090*/  BSYNC B1 ;  /* 0x0000000000017941 */ /* 0x000fea0003800000 */
.L_x_2313:
        /* <DEDUP_REMOVED lines=21> */
.L_x_2280:
[----:B------:R-:W-:Y:S05]  /*81f0*/  BSYNC B0 ;  /* 0x0000000000007941 */ /* 0x000fea0003800000 */
.L_x_2242:
        /* <DEDUP_REMOVED lines=17> */
.L_x_2316:
[----:B------:R-:W-:Y:S05]  /*8310*/  BSYNC B0 ;  /* 0x0000000000007941 */ /* 0x000fea0003800000 */
.L_x_2315:
[----:B------:R-:W2:Y:S01]  /*8320*/  SYNCS.PHASECHK.TRANS64.TRYWAIT P0, [R105+URZ+0x288b0], R122 ;  /* 0x0288b07a690075a7 */ /* 0x000ea2000800017f */
[----:B------:R-:W-:Y:S01]  /*8330*/  ULDC UR42, c[0x0][0x2e4] ;  /* 0x0000b900002a7ab9 */ /* 0x000fe20000000800 */
[----:B------:R-:W-:Y:S01]  /*8340*/  ULDC.64 UR36, c[0x0][0x318] ;  /* 0x0000c60000247ab9 */ /* 0x000fe20000000a00 */
[----:B------:R-:W-:Y:S01]  /*8350*/  ULDC.64 UR38, c[0x0][0x308] ;  /* 0x0000c20000267ab9 */ /* 0x000fe20000000a00 */
[----:B------:R-:W-:Y:S04]  /*8360*/  BSSY B0, `(.L_x_2317) ;  /* 0x0000002000007945 */ /* 0x000fe80003800000 */
[----:B--2---:R-:W-:Y:S05]  /*8370*/  @!P0 BRA `(.L_x_2318) ;  /* 0x0000015c00208947 */ /* 0x004fea0003800000 */
.L_x_2561:
[----:B------:R-:W-:Y:S05]  /*8380*/  BSYNC B0 ;  /* 0x0000000000007941 */ /* 0x000fea0003800000 */
.L_x_2317:
        /* <DEDUP_REMOVED lines=18> */
.L_x_2320:
[----:B------:R-:W-:Y:S05]  /*84b0*/  BSYNC B0 ;  /* 0x0000000000007941 */ /* 0x000fea0003800000 */
.L_x_2319:
        /* <DEDUP_REMOVED lines=19> */
.L_x_2322:
[----:B------:R-:W-:Y:S05]  /*85f0*/  BSYNC B0 ;  /* 0x0000000000007941 */ /* 0x000fea0003800000 */
.L_x_2321:
        /* <DEDUP_REMOVED lines=19> */
.L_x_2324:
[----:B------:R-:W-:Y:S05]  /*8730*/  BSYNC B0 ;  /* 0x0000000000007941 */ /* 0x000fea0003800000 */
.L_x_2323:
        /* <DEDUP_REMOVED lines=19> */
.L_x_2326:
[----:B------:R-:W-:Y:S05]  /*8870*/  BSYNC B0 ;  /* 0x0000000000007941 */ /* 0x000fea0003800000 */
.L_x_2325:
        /* <DEDUP_REMOVED lines=22> */
.L_x_2237:
[----:B------:R-:W-:Y:S01]  /*89e0*/  ISETP.GE.AND P2, PT, R123, 0x1, PT ;  /* 0x000000017b00780c */ /* 0x000fe20003f46270 */
[----:B------:R-:W-:Y:S01]  /*89f0*/  IMAD.MOV.U32 R3, RZ, RZ, RZ ;  /* 0x000000ffff037224 */ /* 0x000fe200078e00ff */
[----:B------:R-:W-:Y:S02]  /*8a00*/  PLOP3.LUT P1, PT, PT, PT, PT, 0x80, 0x0 ;  /* 0x000000000000781c */ /* 0x000fe40003f2f070 */
[----:B------:R-:W-:Y:S01]  /*8a10*/  CS2R R20, SRZ ;  /* 0x0000000000147805 */ /* 0x000fe2000001ff00 */
[----:B------:R-:W-:Y:S01]  /*8a20*/  IMAD.MOV.U32 R151, RZ, RZ, RZ ;  /* 0x000000ffff977224 */ /* 0x000fe200078e00ff */
[----:B------:R-:W-:Y:S01]  /*8a30*/  CS2R R60, SRZ ;  /* 0x00000000003c7805 */ /* 0x000fe2000001ff00 */
[----:B------:R-:W-:Y:S01]  /*8a40*/  IMAD.MOV.U32 R0, RZ, RZ, RZ ;  /* 0x000000ffff007224 */ /* 0x000fe200078e00ff */
        /* <DEDUP_REMOVED lines=27> */
[----:B------:R-:W-:Y:S02]  /*8c00*/  IMAD.MOV.U32 R59, RZ, RZ, RZ ;  /* 0x000000ffff3b7224 */ /* 0x000fe400078e00ff */
[----:B------:R-:W-:Y:S02]  /*8c10*/  IMAD.MOV.U32 R10, RZ, RZ, RZ ;  /* 0x000000ffff0a7224 */ /* 0x000fe400078e00ff */
[----:B------:R-:W-:Y:S01]  /*8c20*/  IMAD.MOV.U32 R90, RZ, RZ, RZ ;  /* 0x000000ffff5a7224 */ /* 0x000fe200078e00ff */
[----:B------:R-:W-:Y:S06]  /*8c30*/  @P0 BRA `(.L_x_2328) ;  /* 0x00000000000c0947 */ /* 0x000fec0003800000 */
[----:B------:R-:W1:Y:S01]  /*8c40*/  FENCE.VIEW.ASYNC.G ;  /* 0x00000000000073c6 */ /* 0x000e620000000100 */
[----:B------:R-:W-:Y:S05]  /*8c50*/  WARPSYNC.ALL ;  /* 0x0000000000007948 */ /* 0x000fea0003800000 */
[----:B-1----:R-:W-:Y:S06]  /*8c60*/  BAR.ARV 0xc, 0x120 ;  /* 0x0304800000007b1d */ /* 0x002fec0000002000 */
.L_x_2328:
[----:B------:R-:W-:Y:S02]  /*8c70*/  IMAD.MOV.U32 R58, RZ, RZ, RZ ;  /* 0x000000ffff3a7224 */ /* 0x000fe400078e00ff */
[----:B------:R-:W-:Y:S01]  /*8c80*/  IMAD.MOV.U32 R11, RZ, RZ, RZ ;  /* 0x000000ffff0b7224 */ /* 0x000fe200078e00ff */
[----:B------:R-:W-:Y:S06]  /*8c90*/  @!P2 BRA `(.L_x_2329) ;  /* 0x000000d80020a947 */ /* 0x000fec0003800000 */
[----:B------:R-:W-:-:S03]  /*8ca0*/  UMOV UR4, 0xffffffff ;  /* 0xffffffff00047882 */ /* 0x000fc60000000000 */
[----:B------:R-:W-:Y:S05]  /*8cb0*/  BRA.DIV UR4, `(.L_x_2330) ;  /* 0x0000015204e47947 */ /* 0x000fea000b800000 */
[----:B------:R1:W2:Y:S02]  /*8cc0*/  SHFL.IDX PT, R192, R231, RZ, 0x1f ;  /* 0x00001fffe7c07589 */ /* 0x0002a400000e0000 */
.L_x_2564:
[----:B--2---:R-:W-:Y:S02]  /*8cd0*/  LEA.HI R0, R192, R192, RZ, 0x1 ;  /* 0x000000c0c0007211 */ /* 0x004fe400078f08ff */
[----:B------:R-:W-:Y:S02]  /*8ce0*/  LOP3.LUT P0, RZ, R226, 0x3ff, RZ, 0xc0, !PT ;  /* 0x000003ffe2ff7812 */ /* 0x000fe4000780c0ff */
[----:B------:R-:W-:Y:S02]  /*8cf0*/  LOP3.LUT R3, R0, 0x1e, RZ, 0xc0, !PT ;  /* 0x0000001e00037812 */ /* 0x000fe400078ec0ff */
[----:B------:R-:W-:-:S03]  /*8d00*/  P2R R24, PR, RZ, 0x1 ;  /* 0x00000001ff187803 */ /* 0x000fc60000000000 */
[----:B------:R-:W-:-:S04]  /*8d10*/  IMAD.IADD R3, R192, 0x1, -R3 ;  /* 0x00000001c0037824 */ /* 0x000fc800078e0a03 */
[----:B------:R-:W-:-:S05]  /*8d20*/  IMAD R3, R3, 0x2000, R226 ;  /* 0x0000200003037824 */ /* 0x000fca00078e02e2 */
[----:B------:R-:W-:-:S04]  /*8d30*/  SHF.R.U32.HI R3, RZ, 0x4, R3 ;  /* 0x00000004ff037819 */ /* 0x000fc80000011603 */
[----:B------:R-:W-:Y:S01]  /*8d40*/  LOP3.LUT R52, R3, 0x3fff, RZ, 0xc0, !PT ;  /* 0x00003fff03347812 */ /* 0x000fe200078ec0ff */
[----:B------:R-:W-:Y:S06]  /*8d50*/  @!P0 BRA `(.L_x_2331) ;  /* 0x0000000000408947 */ /* 0x000fec0003800000 */
[----:B------:R-:W-:Y:S01]  /*8d60*/  MOV R0, 0x0 ;  /* 0x0000000000007802 */ /* 0x000fe20000000f00 */
[----:B------:R-:W-:Y:S01]  /*8d70*/  ULDC.64 UR4, c[0x4][0xa0] ;  /* 0x0100280000047ab9 */ /* 0x000fe20000000a00 */
[----:B------:R-:W-:Y:S01]  /*8d80*/  ULDC.64 UR6, c[0x4][0xa8] ;  /* 0x01002a0000067ab9 */ /* 0x000fe20000000a00 */
[----:B------:R-:W-:Y:S01]  /*8d90*/  IMAD.U32 R4, RZ, RZ, UR4 ;  /* 0x00000004ff047e24 */ /* 0x000fe2000f8e00ff */
[----:B------:R2:W3:Y:S01]  /*8da0*/  LDC.64 R14, c[0x4][R0] ;  /* 0x01000000000e7b82 */ /* 0x0004e20000000a00 */
        /* <DEDUP_REMOVED lines=8> */
[----:B--2---:R-:W-:-:S07]  /*8e30*/  IMAD.MOV.U32 R13, RZ, RZ, RZ ;  /* 0x000000ffff0d7224 */ /* 0x004fce00078e00ff */
[----:B------:R-:W-:-:S07]  /*8e40*/  LEPC R20, `(.L_x_2331) ;  /* 0x000000001014794e */ /* 0x000fce0000000000 */
[----:B01-3-5:R-:W-:Y:S05]  /*8e50*/  CALL.ABS.NOINC R14 ;  /* 0x000000000e007343 */ /* 0x02bfea0003c00000 */
.L_x_2331:
[----:B------:R-:W-:Y:S02]  /*8e60*/  ULDC UR4, c[0x0][0x3d4] ;  /* 0x0000f50000047ab9 */ /* 0x000fe40000000800 */
[----:B------:R-:W-:-:S13]  /*8e70*/  ISETP.LT.AND P0, PT, RZ, UR4, PT ;  /* 0x00000004ff007c0c */ /* 0x000fda000bf01270 */
[----:B------:R-:W-:Y:S05]  /*8e80*/  @P0 BRA `(.L_x_2332) ;  /* 0x00000000003c0947 */ /* 0x000fea0003800000 */
[----:B------:R-:W-:-:S04]  /*8e90*/  LEA.HI R0, R223, R223, RZ, 0x1 ;  /* 0x000000dfdf007211 */ /* 0x000fc800078f08ff */
[----:B------:R-:W-:-:S05]  /*8ea0*/  LOP3.LUT R0, R0, 0xfffffffe, RZ, 0xc0, !PT ;  /* 0xfffffffe00007812 */ /* 0x000fca00078ec0ff */
[----:B------:R-:W-:-:S05]  /*8eb0*/  IMAD.IADD R0, R223, 0x1, -R0 ;  /* 0x00000001df007824 */ /* 0x000fca00078e0a00 */
[----:B------:R-:W-:-:S04]  /*8ec0*/  SHF.L.U32 R3, R0, 0x1f, RZ ;  /* 0x0000001f00037819 */ /* 0x000fc800000006ff */
[----:B------:R2:W3:Y:S03]  /*8ed0*/  SYNCS.PHASECHK.TRANS64.TRYWAIT P0, [R2+URZ+0x28800], R3 ;  /* 0x02880003020075a7 */ /* 0x0004e6000800017f */
[----:B---3--:R-:W-:Y:S05]  /*8ee0*/  @!P0 NANOSLEEP.SYNCS 0x989680 ;  /* 0x009896800000895d */ /* 0x008fea0003900000 */
[----:B------:R-:W3:Y:S01]  /*8ef0*/  @!P0 SYNCS.PHASECHK.TRANS64 P0, [R2+URZ+0x28800], R3 ;  /* 0x02880003020085a7 */ /* 0x000ee2000800007f */
[----:B------:R-:W-:Y:S04]  /*8f00*/  BSSY B0, `(.L_x_2333) ;  /* 0x0000006000007945 */ /* 0x000fe80003800000 */
[----:B---3--:R-:W-:Y:S05]  /*8f10*/  @P0 BRA `(.L_x_2334) ;  /* 0x0000000000100947 */ /* 0x008fea0003800000 */
.L_x_2335:
[----:B---3--:R3:W4:Y:S02]  /*8f20*/  SYNCS.PHASECHK.TRANS64.TRYWAIT P0, [R2+URZ+0x28800], R3 ;  /* 0x02880003020075a7 */ /* 0x008724000800017f */
[----:B----4-:R-:W-:Y:S05]  /*8f30*/  @!P0 NANOSLEEP.SYNCS 0x989680 ;  /* 0x009896800000895d */ /* 0x010fea0003900000 */
[----:B------:R-:W4:Y:S02]  /*8f40*/  @!P0 SYNCS.PHASECHK.TRANS64 P0, [R2+URZ+0x28800], R3 ;  /* 0x02880003020085a7 */ /* 0x000f24000800007f */
[----:B----4-:R-:W-:Y:S05]  /*8f50*/  @!P0 BRA `(.L_x_2335) ;  /* 0xfffffffc00f08947 */ /* 0x010fea000383ffff */
.L_x_2334:
[----:B------:R-:W-:Y:S05]  /*8f60*/  BSYNC B0 ;  /* 0x0000000000007941 */ /* 0x000fea0003800000 */
.L_x_2333:
[----:B------:R-:W-:Y:S05]  /*8f70*/  BRA `(.L_x_2336) ;  /* 0x0000005400787947 */ /* 0x000fea0003800000 */
.L_x_2332:
[----:B------:R-:W2:Y:S01]  /*8f80*/  LDC.64 R12, c[0x0][0x3d8] ;  /* 0x0000f600ff0c7b82 */ /* 0x000ea20000000a00 */
[----:B-----5:R-:W-:Y:S01]  /*8f90*/  SHF.R.S32.HI R3, RZ, 0x1f, R117 ;  /* 0x0000001fff037819 */ /* 0x020fe20000011475 */
[----:B------:R-:W-:Y:S01]  /*8fa0*/  IMAD.MOV.U32 R6, RZ, RZ, R16 ;  /* 0x000000ffff067224 */ /* 0x000fe200078e0010 */
[----:B------:R-:W-:Y:S01]  /*8fb0*/  ISETP.NE.AND P4, PT, R24, RZ, PT ;  /* 0x000000ff1800720c */ /* 0x000fe20003f85270 */
[----:B------:R-:W-:Y:S01]  /*8fc0*/  IMAD.MOV.U32 R7, RZ, RZ, R17 ;  /* 0x000000ffff077224 */ /* 0x000fe200078e0011 */
[--C-:B------:R-:W-:Y:S01]  /*8fd0*/  SHF.R.S32.HI R5, RZ, 0x1f, R22.reuse ;  /* 0x0000001fff057819 */ /* 0x100fe20000011416 */
[----:B------:R-:W-:Y:S02]  /*8fe0*/  IMAD.MOV.U32 R4, RZ, RZ, R22 ;  /* 0x000000ffff047224 */ /* 0x000fe400078e0016 */
[----:B------:R-:W3:Y:S01]  /*8ff0*/  LDC.64 R14, c[0x0][0x3e8] ;  /* 0x0000fa00ff0e7b82 */ /* 0x000ee20000000a00 */
[-C--:B--2---:R-:W-:Y:S01]  /*9000*/  IMAD R0, R3, R12.reuse, RZ ;  /* 0x0000000c03007224 */ /* 0x084fe200078e02ff */
[----:B------:R-:W-:Y:S01]  /*9010*/  SHF.L.U64.HI R30, R12, 0x5, R13 ;  /* 0x000000050c1e7819 */ /* 0x000fe2000001020d */
[----:B------:R-:W-:-:S04]  /*9020*/  IMAD.WIDE.U32 R8, R18, R12, R6 ;  /* 0x0000000c12087225 */ /* 0x000fc800078e0006 */
[----:B------:R-:W-:Y:S02]  /*9030*/  IMAD R21, R19, R12, RZ ;  /* 0x0000000c13157224 */ /* 0x000fe400078e02ff */
[-C--:B---3--:R-:W-:Y:S01]  /*9040*/  IMAD R20, R3, R14.reuse, RZ ;  /* 0x0000000e03147224 */ /* 0x088fe200078e02ff */
        /* <DEDUP_REMOVED lines=39> */
[----:B01-3--:R-:W-:Y:S05]  /*92c0*/  CALL.ABS.NOINC R14 ;  /* 0x000000000e007343 */ /* 0x00bfea0003c00000 */
.L_x_2337:
[----:B------:R-:W2:Y:S01]  /*92d0*/  LDC.64 R12, c[0x0][0x3d8] ;  /* 0x0000f600ff0c7b82 */ /* 0x000ea20000000a00 */
[----:B------:R-:W-:Y:S01]  /*92e0*/  SHF.R.S32.HI R3, RZ, 0x1f, R193 ;  /* 0x0000001fff037819 */ /* 0x000fe200000114c1 */
[----:B------:R-:W-:Y:S01]  /*92f0*/  ULDC.U8 UR4, c[0x0][0x3f0] ;  /* 0x0000fc0000047ab9 */ /* 0x000fe20000000000 */
[----:B------:R-:W-:Y:S01]  /*9300*/  BSSY B0, `(.L_x_2338) ;  /* 0x000051d000007945 */ /* 0x000fe20003800000 */
[----:B------:R-:W-:-:S04]  /*9310*/  ISETP.NE.AND P0, PT, RZ, UR4, PT ;  /* 0x00000004ff007c0c */ /* 0x000fc8000bf05270 */
[----:B------:R-:W3:Y:S01]  /*9320*/  LDC.64 R10, c[0x0][0x3e8] ;  /* 0x0000fa00ff0a7b82 */ /* 0x000ee20000000a00 */
[-C--:B--2---:R-:W-:Y:S02]  /*9330*/  IMAD R0, R3, R12.reuse, RZ ;  /* 0x0000000c03007224 */ /* 0x084fe400078e02ff */
[----:B------:R-:W-:-:S04]  /*9340*/  IMAD.WIDE.U32 R4, R193, R12, RZ ;  /* 0x0000000cc1047225 */ /* 0x000fc800078e00ff */
[-C--:B---3--:R-:W-:Y:S02]  /*9350*/  IMAD R6, R3, R10.reuse, RZ ;  /* 0x0000000a03067224 */ /* 0x088fe400078e02ff */
        /* <DEDUP_REMOVED lines=12> */
[----:B------:R-:W2:Y:S01]  /*9420*/  LDC R0, c[0x0][0x428] ;  /* 0x00010a00ff007b82 */ /* 0x000ea20000000800 */
        /* <DEDUP_REMOVED lines=11> */
[----:B--2---:R-:W-:-:S13]  /*94e0*/  ISETP.NE.AND P4, PT, R0, 0x1, PT ;  /* 0x000000010000780c */ /* 0x004fda0003f85270 */
[----:B------:R-:W2:Y:S08]  /*94f0*/  @P4 LDC R20, c[0x0][0x42c] ;  /* 0x00010b00ff144b82 */ /* 0x000eb00000000800 */
[----:B------:R-:W3:Y:S01]  /*9500*/  @P4 LDC R21, c[0x0][0x430] ;  /* 0x00010c00ff154b82 */ /* 0x000ee20000000800 */
        /* <DEDUP_REMOVED lines=22> */
.L_x_2341:
[----:B------:R-:W-:Y:S05]  /*9670*/  BSYNC B1 ;  /* 0x0000000000017941 */ /* 0x000fea0003800000 */
.L_x_2340:
[----:B------:R-:W-:Y:S04]  /*9680*/  BSSY B1, `(.L_x_2342) ;  /* 0x0000017000017945 */ /* 0x000fe80003800000 */
[----:B------:R-:W-:Y:S05]  /*9690*/  @P1 BRA `(.L_x_2343) ;  /* 0x0000000000541947 */ /* 0x000fea0003800000 */
[----:B----4-:R-:W-:Y:S01]  /*96a0*/  IADD3 R9, P2, P3, R63, R29, R6 ;  /* 0x0000001d3f097210 */ /* 0x010fe20007b5e006 */
        /* <DEDUP_REMOVED lines=20> */
.L_x_2343:
[----:B------:R-:W-:Y:S05]  /*97f0*/  BSYNC B1 ;  /* 0x0000000000017941 */ /* 0x000fea0003800000 */
.L_x_2342:
[----:B-----5:R-:W-:Y:S01]  /*9800*/  IMAD.MOV.U32 R3, RZ, RZ, R48 ;  /* 0x000000ffff037224 */ /* 0x020fe200078e0030 */
[-C--:B------:R-:W-:Y:S01]  /*9810*/  ISETP.GE.AND P2, PT, R187, R72.reuse, PT ;  /* 0x00000048bb00720c */ /* 0x080fe20003f46270 */
[----:B------:R-:W-:Y:S01]  /*9820*/  IMAD R0, R193, 0x80, R18 ;  /* 0x00000080c1007824 */ /* 0x000fe200078e0212 */
[----:B------:R-:W-:Y:S01]  /*9830*/  BSSY B1, `(.L_x_2344) ;  /* 0x0000048000017945 */ /* 0x000fe20003800000 */
[----:B----4-:R-:W-:Y:S01]  /*9840*/  IMAD.MOV.U32 R8, RZ, RZ, R49 ;  /* 0x000000ffff087224 */ /* 0x010fe200078e0031 */
[----:B------:R-:W-:Y:S01]  /*9850*/  ISETP.GE.AND P3, PT, R189, R72, PT ;  /* 0x00000048bd00720c */ /* 0x000fe20003f66270 */
[----:B------:R-:W-:Y:S01]  /*9860*/  IMAD.MOV.U32 R15, RZ, RZ, R53 ;  /* 0x000000ffff0f7224 */ /* 0x000fe200078e0035 */
[----:B------:R-:W-:Y:S01]  /*9870*/  PRMT R53, R53, 0x5410, R3 ;  /* 0x0000541035357816 */ /* 0x000fe20000000003 */
[----:B------:R-:W-:Y:S01]  /*9880*/  IMAD R3, R219, 0x20, R0 ;  /* 0x00000020db037824 */ /* 0x000fe200078e0200 */
[----:B------:R-:W-:Y:S01]  /*9890*/  PRMT R78, R8, 0x7610, R78 ;  /* 0x00007610084e7816 */ /* 0x000fe2000000004e */
[----:B------:R-:W-:Y:S01]  /*98a0*/  IMAD.MOV.U32 R0, RZ, RZ, R44 ;  /* 0x000000ffff007224 */ /* 0x000fe200078e002c */
[----:B------:R-:W-:Y:S01]  /*98b0*/  CS2R R26, SRZ ;  /* 0x00000000001a7805 */ /* 0x000fe2000001ff00 */
[----:B------:R-:W-:Y:S01]  /*98c0*/  IMAD.MOV.U32 R8, RZ, RZ, R50 ;  /* 0x000000ffff087224 */ /* 0x000fe200078e0032 */
[----:B------:R-:W-:Y:S01]  /*98d0*/  CS2R R34, SRZ ;  /* 0x0000000000227805 */ /* 0x000fe2000001ff00 */
[----:B------:R-:W-:Y:S01]  /*98e0*/  IMAD.MOV.U32 R9, RZ, RZ, R45 ;  /* 0x000000ffff097224 */ /* 0x000fe200078e002d */
[----:B------:R-:W-:Y:S01]  /*98f0*/  PRMT R68, R0, 0x7610, R68 ;  /* 0x0000761000447816 */ /* 0x000fe20000000044 */
[----:B--2---:R-:W-:Y:S01]  /*9900*/  @P4 IMAD.HI.U32 R0, R3, R20, RZ ;  /* 0x0000001403004227 */ /* 0x004fe200078e00ff */
[----:B------:R-:W-:-:S02]  /*9910*/  PRMT R79, R8, 0x7610, R79 ;  /* 0x00007610084f7816 */ /* 0x000fc4000000004f */
[----:B------:R-:W-:Y:S02]  /*9920*/  CS2R R30, SRZ ;  /* 0x00000000001e7805 */ /* 0x000fe4000001ff00 */
[----:B------:R-:W-:Y:S01]  /*9930*/  PRMT R67, R9, 0x7610, R67 ;  /* 0x0000761009437816 */ /* 0x000fe20000000043 */
[----:B------:R-:W-:Y:S01]  /*9940*/  IMAD.MOV.U32 R8, RZ, RZ, R51 ;  /* 0x000000ffff087224 */ /* 0x000fe200078e0033 */
[----:B---3--:R-:W-:Y:S01]  /*9950*/  @P4 SHF.R.U32.HI R3, RZ, R21, R0 ;  /* 0x00000015ff034219 */ /* 0x008fe20000011600 */
        /* <DEDUP_REMOVED lines=10> */
[--C-:B------:R-:W-:Y:S01]  /*9a00*/  IMAD.MOV.U32 R14, RZ, RZ, R56.reuse ;  /* 0x000000ffff0e7224 */ /* 0x100fe200078e0038 */
[----:B------:R-:W-:Y:S01]  /*9a10*/  PRMT R56, R8, 0x7610, R56 ;  /* 0x0000761008387816 */ /* 0x000fe20000000038 */
[----:B------:R-:W-:Y:S01]  /*9a20*/  IMAD.MOV.U32 R20, RZ, RZ, R38 ;  /* 0x000000ffff147224 */ /* 0x000fe200078e0026 */
[----:B------:R-:W-:Y:S01]  /*9a30*/  PRMT R55, R0, 0x7610, R55 ;  /* 0x0000761000377816 */ /* 0x000fe20000000037 */
[----:B------:R-:W-:Y:S01]  /*9a40*/  IMAD.MOV.U32 R21, RZ, RZ, R39 ;  /* 0x000000ffff157224 */ /* 0x000fe200078e0027 */
[----:B------:R-:W-:Y:S01]  /*9a50*/  CS2R R24, SRZ ;  /* 0x0000000000187805 */ /* 0x000fe2000001ff00 */
[C---:B------:R-:W-:Y:S01]  /*9a60*/  IMAD R8, R9.reuse, R10, RZ ;  /* 0x0000000a09087224 */ /* 0x040fe200078e02ff */
[----:B------:R-:W-:Y:S01]  /*9a70*/  PRMT R53, R20, 0x7610, R53 ;  /* 0x0000761014357816 */ /* 0x000fe20000000035 */
[-C--:B------:R-:W-:Y:S01]  /*9a80*/  IMAD R0, R9, R12.reuse, RZ ;  /* 0x0000000c09007224 */ /* 0x080fe200078e02ff */
[----:B------:R-:W-:Y:S01]  /*9a90*/  PRMT R54, R21, 0x7610, R54 ;  /* 0x0000761015367816 */ /* 0x000fe20000000036 */
[C---:B------:R-:W-:Y:S01]  /*9aa0*/  IMAD R77, R3.reuse, R11, R8 ;  /* 0x0000000b034d7224 */ /* 0x040fe200078e0208 */
[----:B------:R-:W-:Y:S01]  /*9ab0*/  CS2R R20, SRZ ;  /* 0x0000000000147805 */ /* 0x000fe2000001ff00 */
[----:B------:R-:W-:Y:S01]  /*9ac0*/  IMAD.WIDE.U32 R58, R3, R12, R58 ;  /* 0x0000000c033a7225 */ /* 0x000fe200078e003a */
[----:B------:R-:W-:-:S02]  /*9ad0*/  CS2R R8, SRZ ;  /* 0x0000000000087805 */ /* 0x000fc4000001ff00 */
[----:B------:R-:W-:Y:S01]  /*9ae0*/  CS2R R28, SRZ ;  /* 0x00000000001c7805 */ /* 0x000fe2000001ff00 */
[----:B------:R-:W-:-:S04]  /*9af0*/  IMAD.WIDE.U32 R14, R3, R10, R14 ;  /* 0x0000000a030e7225 */ /* 0x000fc800078e000e */
        /* <DEDUP_REMOVED lines=12> */
[----:B------:R-:W-:Y:S02]  /*9bc0*/  LEA.HI.X R30, R10, R5, R11, 0x6, P4 ;  /* 0x000000050a1e7211 */ /* 0x000fe400020f340b */
[----:B------:R-:W-:Y:S01]  /*9bd0*/  LEA R72, P4, R28, UR4, 0x1 ;  /* 0x000000041c487c11 */ /* 0x000fe2000f8808ff */
[----:B------:R-:W-:Y:S02]  /*9be0*/  ULDC UR4, c[0x0][0x3d4] ;  /* 0x0000f50000047ab9 */ /* 0x000fe40000000800 */
[----:B------:R-:W-:Y:S01]  /*9bf0*/  IMAD.X R3, R30, 0x1, R69, P5 ;  /* 0x000000011e037824 */ /* 0x000fe200028e0645 */
[----:B------:R-:W-:Y:S02]  /*9c00*/  LEA R74, P5, R0, UR6, 0x1 ;  /* 0x00000006004a7c11 */ /* 0x000fe4000f8a08ff */
[----:B------:R-:W-:-:S02]  /*9c10*/  CS2R R30, SRZ ;  /* 0x00000000001e7805 */ /* 0x000fc4000001ff00 */
        /* <DEDUP_REMOVED lines=9> */
.L_x_2345:
[----:B------:R-:W-:Y:S05]  /*9cb0*/  BSYNC B1 ;  /* 0x0000000000017941 */ /* 0x000fea0003800000 */
.L_x_2344:
        /* <DEDUP_REMOVED lines=27> */
.L_x_2347:
[----:B------:R-:W-:Y:S05]  /*9e70*/  BSYNC B1 ;  /* 0x0000000000017941 */ /* 0x000fea0003800000 */
.L_x_2346:
[----:B------:R-:W-:Y:S01]  /*9e80*/  ULDC.64 UR4, c[0x0][0x3c8] ;  /* 0x0000f20000047ab9 */ /* 0x000fe20000000a00 */
[----:B------:R-:W-:Y:S01]  /*9e90*/  ULDC.64 UR6, c[0x0][0x3e0] ;  /* 0x0000f80000067ab9 */ /* 0x000fe20000000a00 */
[----:B---3--:R-:W-:Y:S01]  /*9ea0*/  IMAD.IADD R5, R59, 0x1, R57 ;  /* 0x000000013b057824 */ /* 0x008fe200078e0239 */
        /* <DEDUP_REMOVED lines=9> */
[----:B--2---:R-:W-:Y:S02]  /*9f40*/  PRMT R72, R7, 0x7610, R72 ;  /* 0x0000761007487816 */ /* 0x004fe40000000048 */
[----:B------:R-:W-:Y:S01]  /*9f50*/  LEA.HI R6, R223, R223, RZ, 0x1 ;  /* 0x000000dfdf067211 */ /* 0x000fe200078f08ff */
[----:B------:R-:W-:Y:S06]  /*9f60*/  BRA.DIV UR4, `(.L_x_2348) ;  /* 0x0000014204647947 */ /* 0x000fec000b800000 */
.L_x_2567:
[----:B------:R-:W-:-:S03]  /*9f70*/  UMOV UR4, 0xffffffff ;  /* 0xffffffff00047882 */ /* 0x000fc60000000000 */
[----:B------:R-:W-:Y:S05]  /*9f80*/  BRA.DIV UR4, `(.L_x_2349) ;  /* 0x0000014204847947 */ /* 0x000fea000b800000 */
.L_x_2570:
[----:B------:R-:W-:-:S03]  /*9f90*/  UMOV UR4, 0xffffffff ;  /* 0xffffffff00047882 */ /* 0x000fc60000000000 */
[----:B------:R-:W-:Y:S05]  /*9fa0*/  BRA.DIV UR4, `(.L_x_2350) ;  /* 0x0000014204a47947 */ /* 0x000fea000b800000 */
.L_x_2573:
[----:B------:R-:W-:-:S03]  /*9fb0*/  UMOV UR4, 0xffffffff ;  /* 0xffffffff00047882 */ /* 0x000fc60000000000 */
[----:B------:R-:W-:Y:S05]  /*9fc0*/  BRA.DIV UR4, `(.L_x_2351) ;  /* 0x0000014204c47947 */ /* 0x000fea000b800000 */
.L_x_2576:
[----:B------:R-:W-:-:S03]  /*9fd0*/  UMOV UR4, 0xffffffff ;  /* 0xffffffff00047882 */ /* 0x000fc60000000000 */
[----:B------:R-:W-:Y:S05]  /*9fe0*/  BRA.DIV UR4, `(.L_x_2352) ;  /* 0x0000014204e47947 */ /* 0x000fea000b800000 */
.L_x_2579:
[----:B------:R-:W-:-:S03]  /*9ff0*/  UMOV UR4, 0xffffffff ;  /* 0xffffffff00047882 */ /* 0x000fc60000000000 */
[----:B------:R-:W-:Y:S05]  /*a000*/  BRA.DIV UR4, `(.L_x_2353) ;  /* 0x0000014604047947 */ /* 0x000fea000b800000 */
.L_x_2582:
[----:B------:R-:W-:-:S03]  /*a010*/  UMOV UR4, 0xffffffff ;  /* 0xffffffff00047882 */ /* 0x000fc60000000000 */
[----:B------:R-:W-:Y:S05]  /*a020*/  BRA.DIV UR4, `(.L_x_2354) ;  /* 0x0000014604247947 */ /* 0x000fea000b800000 */
.L_x_2585:
[----:B------:R-:W-:-:S03]  /*a030*/  UMOV UR4, 0xffffffff ;  /* 0xffffffff00047882 */ /* 0x000fc60000000000 */
[----:B------:R-:W-:Y:S05]  /*a040*/  BRA.DIV UR4, `(.L_x_2355) ;  /* 0x0000014604447947 */ /* 0x000fea000b800000 */
.L_x_2588:
[----:B------:R-:W-:-:S03]  /*a050*/  UMOV UR4, 0xffffffff ;  /* 0xffffffff00047882 */ /* 0x000fc60000000000 */
[----:B------:R-:W-:Y:S05]  /*a060*/  BRA.DIV UR4, `(.L_x_2356) ;  /* 0x0000014604647947 */ /* 0x000fea000b800000 */
.L_x_2591:
[----:B------:R-:W-:-:S03]  /*a070*/  UMOV UR4, 0xffffffff ;  /* 0xffffffff00047882 */ /* 0x000fc60000000000 */
[----:B------:R-:W-:Y:S05]  /*a080*/  BRA.DIV UR4, `(.L_x_2357) ;  /* 0x0000014604847947 */ /* 0x000fea000b800000 */
.L_x_2594:
[----:B------:R-:W-:-:S03]  /*a090*/  UMOV UR4, 0xffffffff ;  /* 0xffffffff00047882 */ /* 0x000fc60000000000 */
[----:B------:R-:W-:Y:S05]  /*a0a0*/  BRA.DIV UR4, `(.L_x_2358) ;  /* 0x0000014604a47947 */ /* 0x000fea000b800000 */
.L_x_2597:
[----:B------:R-:W-:-:S03]  /*a0b0*/  UMOV UR4, 0xffffffff ;  /* 0xffffffff00047882 */ /* 0x000fc60000000000 */
[----:B------:R-:W-:Y:S05]  /*a0c0*/  BRA.DIV UR4, `(.L_x_2359) ;  /* 0x0000014604c47947 */ /* 0x000fea000b800000 */
.L_x_2600:
[----:B------:R-:W-:-:S03]  /*a0d0*/  UMOV UR4, 0xffffffff ;  /* 0xffffffff00047882 */ /* 0x000fc60000000000 */
[----:B------:R-:W-:Y:S05]  /*a0e0*/  BRA.DIV UR4, `(.L_x_2360) ;  /* 0x0000014604e47947 */ /* 0x000fea000b800000 */
.L_x_2603:
[----:B------:R-:W-:Y:S01]  /*a0f0*/  UMOV UR4, 0xffffffff ;  /* 0xffffffff00047882 */ /* 0x000fe20000000000 */
[----:B------:R-:W-:Y:S02]  /*a100*/  LOP3.LUT R6, R6, 0xfffffffe, RZ, 0xc0, !PT ;  /* 0xfffffffe06067812 */ /* 0x000fe400078ec0ff */
[----:B------:R-:W-:Y:S05]  /*a110*/  BRA.DIV UR4, `(.L_x_2361) ;  /* 0x0000014a04007947 */ /* 0x000fea000b800000 */
.L_x_2606:
[----:B------:R-:W-:Y:S01]  /*a120*/  UMOV UR4, 0xffffffff ;  /* 0xffffffff00047882 */ /* 0x000fe20000000000 */
[----:B------:R-:W-:Y:S02]  /*a130*/  IMAD.IADD R5, R223, 0x1, -R6 ;  /* 0x00000001df057824 */ /* 0x000fe400078e0a06 */
[----:B------:R-:W-:Y:S05]  /*a140*/  BRA.DIV UR4, `(.L_x_2362) ;  /* 0x0000014a041c7947 */ /* 0x000fea000b800000 */
.L_x_2609:
[----:B------:R-:W-:Y:S01]  /*a150*/  UMOV UR4, 0xffffffff ;  /* 0xffffffff00047882 */ /* 0x000fe20000000000 */
[----:B------:R-:W-:Y:S02]  /*a160*/  SHF.L.U32 R5, R5, 0x1f, RZ ;  /* 0x0000001f05057819 */ /* 0x000fe400000006ff */
[----:B------:R-:W-:Y:S05]  /*a170*/  BRA.DIV UR4, `(.L_x_2363) ;  /* 0x0000014a04387947 */ /* 0x000fea000b800000 */
.L_x_2612:
[----:B------:R-:W2:Y:S01]  /*a180*/  SYNCS.PHASECHK.TRANS64.TRYWAIT P4, [R2+URZ+0x28800], R5 ;  /* 0x02880005020075a7 */ /* 0x000ea2000808017f */
        /* <DEDUP_REMOVED lines=33> */
[----:B--2---:R-:W-:Y:S06]  /*a3a0*/  @!P4 BRA `(.L_x_2365) ;  /* 0x0000014400d4c947 */ /* 0x004fec0003800000 */
.L_x_2613:
[----:B------:R-:W-:Y:S05]  /*a3b0*/  BSYNC B1 ;  /* 0x0000000000017941 */ /* 0x000fea0003800000 */
.L_x_2364:
[----:B------:R-:W-:Y:S01]  /*a3c0*/  BSSY B1, `(.L_x_2366) ;  /* 0x0000067000017945 */ /* 0x000fe20003800000 */
[----:B------:R-:W-:Y:S02]  /*a3d0*/  PRMT R10, R4, 0x7610, R10 ;  /* 0x00007610040a7816 */ /* 0x000fe4000000000a */
[----:B------:R-:W-:Y:S01]  /*a3e0*/  PRMT R11, R6, 0x7610, R11 ;  /* 0x00007610060b7816 */ /* 0x000fe2000000000b */
[----:B------:R-:W-:Y:S06]  /*a3f0*/  @P0 BRA `(.L_x_2367) ;  /* 0x00000004008c0947 */ /* 0x000fec0003800000 */
[----:B--2---:R-:W2:Y:S01]  /*a400*/  LDC R5, c[0x0][0x3d4] ;  /* 0x0000f500ff057b82 */ /* 0x004ea20000000800 */
[----:B------:R-:W-:Y:S01]  /*a410*/  BSSY B2, `(.L_x_2368) ;  /* 0x0000032000027945 */ /* 0x000fe20003800000 */
[-C--:B--2---:R-:W-:Y:S02]  /*a420*/  ISETP.GE.AND P0, PT, R22, R5.reuse, PT ;  /* 0x000000051600720c */ /* 0x084fe40003f06270 */
[----:B------:R-:W-:-:S11]  /*a430*/  ISETP.GE.AND P4, PT, R186, R5, PT ;  /* 0x00000005ba00720c */ /* 0x000fd60003f86270 */
[----:B------:R-:W-:Y:S05]  /*a440*/  @P0 BRA `(.L_x_2369) ;  /* 0x0000000000b80947 */ /* 0x000fea0003800000 */
[----:B------:R-:W2:Y:S01]  /*a450*/  LDS.128 R4, [R211] ;  /* 0x00000000d3047984 */ /* 0x000ea20000000c00 */
[----:B------:R-:W-:Y:S02]  /*a460*/  SHF.R.U32.HI R77, RZ, 0x10, R49 ;  /* 0x00000010ff4d7819 */ /* 0x000fe40000011631 */
[----:B------:R-:W-:Y:S02]  /*a470*/  SHF.R.U32.HI R74, RZ, 0x10, R51 ;  /* 0x00000010ff4a7819 */ /* 0x000fe40000011633 */
[----:B------:R-:W-:Y:S02]  /*a480*/  PRMT R77, R78, 0x5410, R77 ;  /* 0x000054104e4d7816 */ /* 0x000fe4000000004d */
[----:B------:R-:W-:Y:S02]  /*a490*/  PRMT R74, R54, 0x5432, R74 ;  /* 0x00005432364a7816 */ /* 0x000fe4000000004a */
[----:B------:R-:W-:Y:S01]  /*a4a0*/  SHF.R.U64 R76, R48, 0x10, R49 ;  /* 0x00000010304c7819 */ /* 0x000fe20000001231 */
[C---:B------:R-:W-:Y:S01]  /*a4b0*/  IMAD.U32 R78, R77.reuse, 0x10000, RZ ;  /* 0x000100004d4e7824 */ /* 0x040fe200078e00ff */
[----:B------:R-:W-:Y:S01]  /*a4c0*/  SHF.R.U64 R73, R50, 0x10, R51 ;  /* 0x0000001032497819 */ /* 0x000fe20000001233 */
[----:B------:R-:W-:Y:S01]  /*a4d0*/  IMAD.U32 R75, R74, 0x10000, RZ ;  /* 0x000100004a4b7824 */ /* 0x000fe200078e00ff */
[----:B------:R-:W-:-:S02]  /*a4e0*/  LOP3.LUT R77, R77, 0xffff0000, RZ, 0xc0, !PT ;  /* 0xffff00004d4d7812 */ /* 0x000fc400078ec0ff */
[----:B------:R-:W-:Y:S02]  /*a4f0*/  PRMT R73, R79, 0x5410, R73 ;  /* 0x000054104f497816 */ /* 0x000fe40000000049 */
[----:B------:R-:W-:Y:S02]  /*a500*/  LOP3.LUT R74, R74, 0xffff0000, RZ, 0xc0, !PT ;  /* 0xffff00004a4a7812 */ /* 0x000fe400078ec0ff */
[----:B------:R-:W-:Y:S02]  /*a510*/  PRMT R76, R53, 0x5432, R76 ;  /* 0x00005432354c7816 */ /* 0x000fe4000000004c */
[C---:B--2---:R-:W-:Y:S01]  /*a520*/  LOP3.LUT R49, R6.reuse, 0xffff0000, RZ, 0xc0, !PT ;  /* 0xffff000006317812 */ /* 0x044fe200078ec0ff */
        /* <DEDUP_REMOVED lines=32> */
.L_x_2369:
[----:B------:R-:W-:Y:S05]  /*a730*/  BSYNC B2 ;  /* 0x0000000000027941 */ /* 0x000fea0003800000 */
.L_x_2368:
[----:B------:R-:W-:Y:S05]  /*a740*/  @P4 BRA `(.L_x_2367) ;  /* 0x0000000000b84947 */ /* 0x000fea0003800000 */
[----:B--2---:R-:W2:Y:S01]  /*a750*/  LDS.128 R4, [R211+0x4000] ;  /* 0x00400000d3047984 */ /* 0x004ea20000000c00 */
[--C-:B------:R-:W-:Y:S02]  /*a760*/  SHF.R.U64 R49, R46, 0x10, R47.reuse ;  /* 0x000000102e317819 */ /* 0x100fe4000000122f */
[----:B------:R-:W-:Y:S02]  /*a770*/  SHF.R.U32.HI R46, RZ, 0x10, R47 ;  /* 0x00000010ff2e7819 */ /* 0x000fe4000001162f */
[--C-:B------:R-:W-:Y:S02]  /*a780*/  SHF.R.U64 R47, R44, 0x10, R45.reuse ;  /* 0x000000102c2f7819 */ /* 0x100fe4000000122d */
        /* <DEDUP_REMOVED lines=9> */
[C---:B--2---:R-:W-:Y:S01]  /*a820*/  LOP3.LUT R45, R6.reuse, 0xffff0000, RZ, 0xc0, !PT ;  /* 0xffff0000062d7812 */ /* 0x044fe200078ec0ff */
[----:B------:R-:W-:Y:S01]  /*a830*/  IMAD.U32 R44, R6, 0x10000, RZ ;  /* 0x00010000062c7824 */ /* 0x000fe200078e00ff */
[C---:B------:R-:W-:Y:S01]  /*a840*/  LOP3.LUT R47, R7.reuse, 0xffff0000, RZ, 0xc0, !PT ;  /* 0xffff0000072f7812 */ /* 0x040fe200078ec0ff */
[----:B------:R-:W-:-:S02]  /*a850*/  IMAD.U32 R46, R7, 0x10000, RZ ;  /* 0x00010000072e7824 */ /* 0x000fc400078e00ff */
[CC--:B------:R-:W-:Y:S01]  /*a860*/  FMUL.FTZ R50, R45.reuse, R48.reuse ;  /* 0x000000302d327220 */ /* 0x0c0fe20000410000 */
[----:B------:R-:W-:Y:S01]  /*a870*/  FMUL.FTZ R51, R45, R49 ;  /* 0x000000312d337220 */ /* 0x000fe20000410000 */
[C---:B------:R-:W-:Y:S01]  /*a880*/  FMUL.FTZ R45, R47.reuse, R67 ;  /* 0x000000432f2d7220 */ /* 0x040fe20000410000 */
[----:B------:R-:W-:Y:S02]  /*a890*/  IMAD.U32 R6, R4, 0x10000, RZ ;  /* 0x0001000004067824 */ /* 0x000fe400078e00ff */
[----:B------:R-:W-:Y:S01]  /*a8a0*/  FFMA.FTZ R73, R44, R49, R50 ;  /* 0x000000312c497223 */ /* 0x000fe20000010032 */
[-C--:B------:R-:W-:Y:S01]  /*a8b0*/  FMUL.FTZ R49, R47, R71.reuse ;  /* 0x000000472f317220 */ /* 0x080fe20000410000 */
[----:B------:R-:W-:Y:S01]  /*a8c0*/  FFMA.FTZ R71, R46, R71, -R45 ;  /* 0x000000472e477223 */ /* 0x000fe2000001082d */
[C---:B------:R-:W-:Y:S01]  /*a8d0*/  IMAD.U32 R7, R5.reuse, 0x10000, RZ ;  /* 0x0001000005077824 */ /* 0x040fe200078e00ff */
[----:B------:R-:W-:Y:S01]  /*a8e0*/  LOP3.LUT R4, R4, 0xffff0000, RZ, 0xc0, !PT ;  /* 0xffff000004047812 */ /* 0x000fe200078ec0ff */
[----:B------:R-:W-:Y:S01]  /*a8f0*/  IMAD.U32 R47, R68, 0x10000, RZ ;  /* 0x00010000442f7824 */ /* 0x000fe200078e00ff */
[----:B------:R-:W-:Y:S01]  /*a900*/  LOP3.LUT R5, R5, 0xffff0000, RZ, 0xc0, !PT ;  /* 0xffff000005057812 */ /* 0x000fe200078ec0ff */
[----:B------:R-:W-:Y:S01]  /*a910*/  IMAD.U32 R45, R70, 0x10000, RZ ;  /* 0x00010000462d7824 */ /* 0x000fe200078e00ff */
[----:B------:R-:W-:Y:S01]  /*a920*/  LOP3.LUT R68, R68, 0xffff0000, RZ, 0xc0, !PT ;  /* 0xffff000044447812 */ /* 0x000fe200078ec0ff */
[----:B------:R-:W-:Y:S01]  /*a930*/  FFMA.FTZ R48, R44, R48, -R51 ;  /* 0x000000302c307223 */ /* 0x000fe20000010833 */
        /* <DEDUP_REMOVED lines=15> */
.L_x_2367:
[----:B------:R-:W-:Y:S05]  /*aa30*/  BSYNC B1 ;  /* 0x0000000000017941 */ /* 0x000fea0003800000 */
.L_x_2366:
[----:B------:R-:W-:Y:S04]  /*aa40*/  BSSY B1, `(.L_x_2370) ;  /* 0x0000065000017945 */ /* 0x000fe80003800000 */
[----:B------:R-:W-:Y:S05]  /*aa50*/  @P1 BRA `(.L_x_2371) ;  /* 0x00000004008c1947 */ /* 0x000fea0003800000 */
[----:B--23--:R-:W2:Y:S01]  /*aa60*/  LDC R5, c[0x0][0x3d4] ;  /* 0x0000f500ff057b82 */ /* 0x00cea20000000800 */
[----:B------:R-:W-:Y:S01]  /*aa70*/  BSSY B2, `(.L_x_2372) ;  /* 0x0000032000027945 */ /* 0x000fe20003800000 */
[-C--:B--2---:R-:W-:Y:S02]  /*aa80*/  ISETP.GE.AND P0, PT, R22, R5.reuse, PT ;  /* 0x000000051600720c */ /* 0x084fe40003f06270 */
[----:B------:R-:W-:-:S11]  /*aa90*/  ISETP.GE.AND P1, PT, R186, R5, PT ;  /* 0x00000005ba00720c */ /* 0x000fd60003f26270 */
[----:B------:R-:W-:Y:S05]  /*aaa0*/  @P0 BRA `(.L_x_2373) ;  /* 0x0000000000b80947 */ /* 0x000fea0003800000 */
[----:B------:R-:W2:Y:S01]  /*aab0*/  LDS.128 R4, [R211+0x1000] ;  /* 0x00100000d3047984 */ /* 0x000ea20000000c00 */
        /* <DEDUP_REMOVED lines=12> */
[C---:B--2---:R-:W-:Y:S01]  /*ab80*/  LOP3.LUT R41, R6.reuse, 0xffff0000, RZ, 0xc0, !PT ;  /* 0xffff000006297812 */ /* 0x044fe200078ec0ff */
        /* <DEDUP_REMOVED lines=32> */
.L_x_2373:
[----:B------:R-:W-:Y:S05]  /*ad90*/  BSYNC B2 ;  /* 0x0000000000027941 */ /* 0x000fea0003800000 */
.L_x_2372:
[----:B------:R-:W-:Y:S05]  /*ada0*/  @P1 BRA `(.L_x_2371) ;  /* 0x0000000000b81947 */ /* 0x000fea0003800000 */
[----:B--2---:R-:W2:Y:S01]  /*adb0*/  LDS.128 R4, [R211+0x5000] ;  /* 0x00500000d3047984 */ /* 0x004ea20000000c00 */
        /* <DEDUP_REMOVED lines=45> */
.L_x_2371:
[----:B------:R-:W-:Y:S05]  /*b090*/  BSYNC B1 ;  /* 0x0000000000017941 */ /* 0x000fea0003800000 */
.L_x_2370:
[----:B------:R-:W-:Y:S04]  /*b0a0*/  BSSY B1, `(.L_x_2374) ;  /* 0x0000065000017945 */ /* 0x000fe80003800000 */
[----:B------:R-:W-:Y:S05]  /*b0b0*/  @P2 BRA `(.L_x_2375) ;  /* 0x00000004008c2947 */ /* 0x000fea0003800000 */
[----:B--234-:R-:W2:Y:S01]  /*b0c0*/  LDC R5, c[0x0][0x3d4] ;  /* 0x0000f500ff057b82 */ /* 0x01cea20000000800 */
        /* <DEDUP_REMOVED lines=50> */
.L_x_2377:
[----:B------:R-:W-:Y:S05]  /*b3f0*/  BSYNC B2 ;  /* 0x0000000000027941 */ /* 0x000fea0003800000 */
.L_x_2376:
        /* <DEDUP_REMOVED lines=47> */
.L_x_2375:
[----:B------:R-:W-:Y:S05]  /*b6f0*/  BSYNC B1 ;  /* 0x0000000000017941 */ /* 0x000fea0003800000 */
.L_x_2374:
[----:B------:R-:W-:Y:S05]  /*b700*/  @P3 BRA `(.L_x_2378) ;  /* 0x0000002c00703947 */ /* 0x000fea0003800000 */
[----:B--234-:R-:W2:Y:S01]  /*b710*/  LDC R5, c[0x0][0x3d4] ;  /* 0x0000f500ff057b82 */ /* 0x01cea20000000800 */
[----:B------:R-:W-:Y:S01]  /*b720*/  BSSY B1, `(.L_x_2379) ;  /* 0x0000032000017945 */ /* 0x000fe20003800000 */
[-C--:B--2---:R-:W-:Y:S02]  /*b730*/  ISETP.GE.AND P0, PT, R22, R5.reuse, PT ;  /* 0x000000051600720c */ /* 0x084fe40003f06270 */
[----:B------:R-:W-:-:S11]  /*b740*/  ISETP.GE.AND P1, PT, R186, R5, PT ;  /* 0x00000005ba00720c */ /* 0x000fd60003f26270 */
[----:B------:R-:W-:Y:S05]  /*b750*/  @P0 BRA `(.L_x_2380) ;  /* 0x0000000000b80947 */ /* 0x000fea0003800000 */
[----:B------:R-:W2:Y:S01]  /*b760*/  LDS.128 R4, [R211+0x3000] ;  /* 0x00300000d3047984 */ /* 0x000ea20000000c00 */
        /* <DEDUP_REMOVED lines=12> */
[C---:B--2---:R-:W-:Y:S01]  /*b830*/  LOP3.LUT R13, R6.reuse, 0xffff0000, RZ, 0xc0, !PT ;  /* 0xffff0000060d7812 */ /* 0x044fe200078ec0ff */
        /* <DEDUP_REMOVED lines=32> */
.L_x_2380:
[----:B------:R-:W-:Y:S05]  /*ba40*/  BSYNC B1 ;  /* 0x0000000000017941 */ /* 0x000fea0003800000 */
.L_x_2379:
[----:B------:R-:W-:Y:S05]  /*ba50*/  @P1 BRA `(.L_x_2378) ;  /* 0x00000028009c1947 */ /* 0x000fea0003800000 */
[----:B--2---:R-:W2:Y:S01]  /*ba60*/  LDS.128 R4, [R211+0x7000] ;  /* 0x00700000d3047984 */ /* 0x004ea20000000c00 */
        /* <DEDUP_REMOVED lines=46> */
.L_x_2339:
[----:B------:R-:W2:Y:S01]  /*bd50*/  LDC R21, c[0x0][0x3d4] ;  /* 0x0000f500ff157b82 */ /* 0x000ea20000000800 */
[-C--:B------:R-:W-:Y:S01]  /*bd60*/  ISETP.GE.AND P0, PT, R188, R72.reuse, PT ;  /* 0x00000048bc00720c */ /* 0x080fe20003f06270 */
[----:B------:R-:W-:Y:S01]  /*bd70*/  ULDC.64 UR4, c[0x0][0x3c8] ;  /* 0x0000f20000047ab9 */ /* 0x000fe20000000a00 */
[-C--:B------:R-:W-:Y:S01]  /*bd80*/  ISETP.GE.AND P1, PT, R187, R72.reuse, PT ;  /* 0x00000048bb00720c */ /* 0x080fe20003f26270 */
[----:B------:R-:W-:Y:S01]  /*bd90*/  ULDC.64 UR6, c[0x0][0x3e0] ;  /* 0x0000f80000067ab9 */ /* 0x000fe20000000a00 */
[-C--:B------:R-:W-:Y:S02]  /*bda0*/  ISETP.GE.AND P2, PT, R189, R72.reuse, PT ;  /* 0x00000048bd00720c */ /* 0x080fe40003f46270 */
[----:B------:R-:W-:Y:S02]  /*bdb0*/  ISETP.GE.AND P3, PT, R18, R72, PT ;  /* 0x000000481200720c */ /* 0x000fe40003f66270 */
[CC--:B--2---:R-:W-:Y:S02]  /*bdc0*/  ISETP.GE.OR P0, PT, R16.reuse, R21.reuse, P0 ;  /* 0x000000151000720c */ /* 0x0c4fe40000706670 */
[----:B------:R-:W-:-:S02]  /*bdd0*/  ISETP.GE.OR P1, PT, R16, R21, P1 ;  /* 0x000000151000720c */ /* 0x000fc40000f26670 */
[CC--:B------:R-:W-:Y:S02]  /*bde0*/  ISETP.GE.OR P2, PT, R16.reuse, R21.reuse, P2 ;  /* 0x000000151000720c */ /* 0x0c0fe40001746670 */
[----:B------:R-:W-:-:S07]  /*bdf0*/  ISETP.GE.OR P3, PT, R16, R21, P3 ;  /* 0x000000151000720c */ /* 0x000fce0001f66670 */
[--C-:B------:R-:W-:Y:S01]  /*be00*/  @!P0 IADD3 R29, P4, P5, R27, R29, R6.reuse ;  /* 0x0000001d1b1d8210 */ /* 0x100fe20007d9e006 */
[----:B------:R-:W2:Y:S03]  /*be10*/  @!P0 LDC.64 R62, c[0x0][0x3e0] ;  /* 0x0000f800ff3e8b82 */ /* 0x000ea60000000a00 */
[--C-:B------:R-:W-:Y:S01]  /*be20*/  @!P0 IADD3.X R30, R31, R30, R7.reuse, P4, P5 ;  /* 0x0000001e1f1e8210 */ /* 0x100fe200027ea407 */
[C---:B------:R-:W-:Y:S01]  /*be30*/  @!P2 IMAD.WIDE.U32 R8, R12.reuse, 0x60, R6 ;  /* 0x000000600c08a825 */ /* 0x040fe200078e0006 */
[----:B------:R-:W-:-:S03]  /*be40*/  @!P1 LEA R0, P4, R12, R6, 0x6 ;  /* 0x000000060c009211 */ /* 0x000fc600078830ff */
[----:B------:R-:W3:Y:S01]  /*be50*/  @!P1 LDC.64 R66, c[0x0][0x3e0] ;  /* 0x0000f800ff429b82 */ /* 0x000ee20000000a00 */
[----:B------:R-:W-:Y:S01]  /*be60*/  @!P1 IADD3 R25, P5, R0, R27, RZ ;  /* 0x0000001b00199210 */ /* 0x000fe20007fbe0ff */
[----:B------:R-:W-:Y:S01]  /*be70*/  @!P2 IMAD R0, R13, 0x60, RZ ;  /* 0x000000600d00a824 */ /* 0x000fe200078e02ff */
[----:B------:R-:W-:Y:S02]  /*be80*/  @!P1 LEA.HI.X R26, R12, R7, R13, 0x6, P4 ;  /* 0x000000070c1a9211 */ /* 0x000fe400020f340d */
[----:B------:R-:W-:-:S03]  /*be90*/  @!P3 IADD3 R3, P4, R6, R27, RZ ;  /* 0x0000001b0603b210 */ /* 0x000fc60007f9e0ff */
[--C-:B------:R-:W-:Y:S01]  /*bea0*/  @!P1 IMAD.X R26, R26, 0x1, R31.reuse, P5 ;  /* 0x000000011a1a9824 */ /* 0x100fe200028e061f */
[----:B------:R-:W-:Y:S01]  /*beb0*/  @!P2 IADD3 R6, P5, R27, R8, RZ ;  /* 0x000000081b06a210 */ /* 0x000fe20007fbe0ff */
[----:B------:R-:W-:Y:S01]  /*bec0*/  @!P3 IMAD.X R14, R7, 0x1, R31, P4 ;  /* 0x00000001070eb824 */ /* 0x000fe200020e061f */
[----:B------:R-:W4:Y:S02]  /*bed0*/  @!P2 LDC.64 R70, c[0x0][0x3e0] ;  /* 0x0000f800ff46ab82 */ /* 0x000f240000000a00 */
[----:B------:R-:W-:Y:S01]  /*bee0*/  @!P2 IADD3.X R7, R31, R0, R9, P5, !PT ;  /* 0x000000001f07a210 */ /* 0x000fe20002ffe409 */
[----:B------:R-:W-:Y:S01]  /*bef0*/  @!P2 IMAD R31, R11, 0x60, RZ ;  /* 0x000000600b1fa824 */ /* 0x000fe200078e02ff */
[----:B------:R-:W-:-:S04]  /*bf00*/  @!P0 IADD3 R27, P4, P5, R33, R24, R4 ;  /* 0x00000018211b8210 */ /* 0x000fc80007d9e004 */
[----:B------:R-:W-:Y:S01]  /*bf10*/  @!P0 IADD3.X R28, R35, R28, R5, P4, P5 ;  /* 0x0000001c231c8210 */ /* 0x000fe200027ea405 */
[----:B------:R-:W0:Y:S01]  /*bf20*/  @!P0 LDC.64 R60, c[0x0][0x3c8] ;  /* 0x0000f200ff3c8b82 */ /* 0x000e220000000a00 */
[----:B------:R-:W-:Y:S02]  /*bf30*/  @!P3 IADD3 R15, P4, R4, R33, RZ ;  /* 0x00000021040fb210 */ /* 0x000fe40007f9e0ff */
[----:B------:R-:W-:-:S03]  /*bf40*/  @!P1 LEA R20, P5, R10, R4, 0x6 ;  /* 0x000000040a149211 */ /* 0x000fc600078a30ff */
[----:B------:R-:W-:Y:S01]  /*bf50*/  @!P3 IMAD.X R32, R5, 0x1, R35, P4 ;  /* 0x000000010520b824 */ /* 0x000fe200020e0623 */
[C---:B------:R-:W-:Y:S01]  /*bf60*/  @!P3 LEA R8, P4, R3.reuse, UR4, 0x1 ;  /* 0x000000040308bc11 */ /* 0x040fe2000f8808ff */
[----:B------:R-:W1:Y:S01]  /*bf70*/  @!P1 LDC.64 R64, c[0x0][0x3c8] ;  /* 0x0000f200ff409b82 */ /* 0x000e620000000a00 */
[C---:B------:R-:W-:Y:S01]  /*bf80*/  @!P1 LEA.HI.X R24, R10.reuse, R5, R11, 0x6, P5 ;  /* 0x000000050a189211 */ /* 0x040fe200028f340b */
[----:B------:R-:W-:Y:S01]  /*bf90*/  @!P2 IMAD.WIDE.U32 R4, R10, 0x60, R4 ;  /* 0x000000600a04a825 */ /* 0x000fe200078e0004 */
[----:B------:R-:W-:Y:S02]  /*bfa0*/  @!P3 LEA.HI.X R9, R3, UR5, R14, 0x1, P4 ;  /* 0x000000050309bc11 */ /* 0x000fe4000a0f0c0e */
[C---:B------:R-:W-:Y:S02]  /*bfb0*/  @!P3 LEA R14, P4, R15.reuse, UR6, 0x1 ;  /* 0x000000060f0ebc11 */ /* 0x040fe4000f8808ff */
[----:B------:R-:W-:Y:S01]  /*bfc0*/  @!P1 IADD3 R20, P5, R20, R33, RZ ;  /* 0x0000002114149210 */ /* 0x000fe20007fbe0ff */
[----:B------:R-:W1:Y:S01]  /*bfd0*/  @!P2 LDC.64 R68, c[0x0][0x3c8] ;  /* 0x0000f200ff44ab82 */ /* 0x000e620000000a00 */
[----:B------:R-:W-:-:S02]  /*bfe0*/  @!P3 LEA.HI.X R15, R15, UR7, R32, 0x1, P4 ;  /* 0x000000070f0fbc11 */ /* 0x000fc4000a0f0c20 */
[----:B--2---:R-:W-:Y:S01]  /*bff0*/  @!P0 LEA R62, P4, R27, R62, 0x1 ;  /* 0x0000003e1b3e8211 */ /* 0x004fe200078808ff */
[----:B------:R-:W-:Y:S01]  /*c000*/  @!P1 IMAD.X R24, R24, 0x1, R35, P5 ;  /* 0x0000000118189824 */ /* 0x000fe200028e0623 */
[----:B------:R-:W-:Y:S02]  /*c010*/  @!P2 IADD3 R0, P5, R33, R4, RZ ;  /* 0x000000042100a210 */ /* 0x000fe40007fbe0ff */
[----:B------:R-:W-:Y:S02]  /*c020*/  @!P0 LEA.HI.X R63, R27, R63, R28, 0x1, P4 ;  /* 0x0000003f1b3f8211 */ /* 0x000fe400020f0c1c */
[C---:B---3--:R-:W-:Y:S02]  /*c030*/  @!P1 LEA R66, P4, R20.reuse, R66, 0x1 ;  /* 0x0000004214429211 */ /* 0x048fe400078808ff */
[----:B------:R-:W-:Y:S02]  /*c040*/  @!P2 IADD3.X R3, R35, R31, R5, P5, !PT ;  /* 0x0000001f2303a210 */ /* 0x000fe40002ffe405 */
[----:B------:R-:W-:-:S02]  /*c050*/  @!P1 LEA.HI.X R67, R20, R67, R24, 0x1, P4 ;  /* 0x0000004314439211 */ /* 0x000fc400020f0c18 */
[----:B------:R-:W-:Y:S02]  /*c060*/  CS2R R32, SRZ ;  /* 0x0000000000207805 */ /* 0x000fe4000001ff00 */
[C---:B----4-:R-:W-:Y:S02]  /*c070*/  @!P2 LEA R70, P4, R0.reuse, R70, 0x1 ;  /* 0x000000460046a211 */ /* 0x050fe400078808ff */
[----:B------:R-:W-:Y:S02]  /*c080*/  CS2R R34, SRZ ;  /* 0x0000000000227805 */ /* 0x000fe4000001ff00 */
[----:B0-----:R-:W-:Y:S02]  /*c090*/  @!P0 LEA R60, P5, R29, R60, 0x1 ;  /* 0x0000003c1d3c8211 */ /* 0x001fe400078a08ff */
[----:B------:R-:W-:Y:S02]  /*c0a0*/  CS2R R4, SRZ ;  /* 0x0000000000047805 */ /* 0x000fe4000001ff00 */
[----:B------:R-:W-:-:S02]  /*c0b0*/  @!P2 LEA.HI.X R71, R0, R71, R3, 0x1, P4 ;  /* 0x000000470047a211 */ /* 0x000fc400020f0c03 */
[----:B------:R-:W0:Y:S01]  /*c0c0*/  LDC R0, c[0x0][0x428] ;  /* 0x00010a00ff007b82 */ /* 0x000e220000000800 */
[----:B------:R-:W-:Y:S02]  /*c0d0*/  @!P0 LEA.HI.X R61, R29, R61, R30, 0x1, P5 ;  /* 0x0000003d1d3d8211 */ /* 0x000fe400028f0c1e */
[----:B------:R-:W-:Y:S02]  /*c0e0*/  CS2R R28, SRZ ;  /* 0x00000000001c7805 */ /* 0x000fe4000001ff00 */
[----:B------:R-:W-:Y:S02]  /*c0f0*/  CS2R R30, SRZ ;  /* 0x00000000001e7805 */ /* 0x000fe4000001ff00 */
[C---:B-1----:R-:W-:Y:S01]  /*c100*/  @!P1 LEA R64, P5, R25.reuse, R64, 0x1 ;  /* 0x0000004019409211 */ /* 0x042fe200078a08ff */
[----:B------:R-:W5:Y:S03]  /*c110*/  @!P0 LDG.E.128 R32, desc[UR40][R62.64] ;  /* 0x000000283e208981 */ /* 0x000f66000c1e1d00 */
[----:B------:R-:W-:Y:S01]  /*c120*/  @!P1 LEA.HI.X R65, R25, R65, R26, 0x1, P5 ;  /* 0x0000004119419211 */ /* 0x000fe200028f0c1a */
[----:B------:R-:W5:Y:S01]  /*c130*/  @!P0 LDG.E.128 R28, desc[UR40][R60.64] ;  /* 0x000000283c1c8981 */ /* 0x000f62000c1e1d00 */
[----:B------:R-:W-:-:S02]  /*c140*/  @!P2 LEA R68, P5, R6, R68, 0x1 ;  /* 0x000000440644a211 */ /* 0x000fc400078a08ff */
[----:B------:R-:W-:Y:S02]  /*c150*/  CS2R R24, SRZ ;  /* 0x0000000000187805 */ /* 0x000fe4000001ff00 */
[----:B------:R-:W-:Y:S02]  /*c160*/  CS2R R26, SRZ ;  /* 0x00000000001a7805 */ /* 0x000fe4000001ff00 */
[----:B------:R-:W-:Y:S02]  /*c170*/  @!P2 LEA.HI.X R69, R6, R69, R7, 0x1, P5 ;  /* 0x000000450645a211 */ /* 0x000fe400028f0c07 */
[----:B------:R-:W-:Y:S01]  /*c180*/  CS2R R6, SRZ ;  /* 0x0000000000067805 */ /* 0x000fe2000001ff00 */
[----:B------:R-:W-:Y:S01]  /*c190*/  IMAD.MOV.U32 R58, RZ, RZ, R54 ;  /* 0x000000ffff3a7224 */ /* 0x000fe200078e0036 */
[----:B------:R-:W5:Y:S04]  /*c1a0*/  @!P3 LDG.E.128 R24, desc[UR40][R14.64] ;  /* 0x000000280e18b981 */ /* 0x000f68000c1e1d00 */
[----:B------:R1:W5:Y:S01]  /*c1b0*/  @!P3 LDG.E.128 R4, desc[UR40][R8.64] ;  /* 0x000000280804b981 */ /* 0x000362000c1e1d00 */
[----:B0-----:R-:W-:-:S13]  /*c1c0*/  ISETP.NE.AND P0, PT, R0, 0x1, PT ;  /* 0x000000010000780c */ /* 0x001fda0003f05270 */
[----:B-1----:R-:W0:Y:S08]  /*c1d0*/  @P0 LDC R8, c[0x0][0x42c] ;  /* 0x00010b00ff080b82 */ /* 0x002e300000000800 */
[----:B------:R-:W1:Y:S01]  /*c1e0*/  @P0 LDC R9, c[0x0][0x430] ;  /* 0x00010c00ff090b82 */ /* 0x000e620000000800 */
[----:B------:R-:W-:-:S04]  /*c1f0*/  IMAD R0, R193, 0x80, R18 ;  /* 0x00000080c1007824 */ /* 0x000fc800078e0212 */
[----:B------:R-:W-:-:S04]  /*c200*/  IMAD R3, R219, 0x20, R0 ;  /* 0x00000020db037824 */ /* 0x000fc800078e0200 */
[----:B0-----:R-:W-:-:S05]  /*c210*/  @P0 IMAD.HI.U32 R0, R3, R8, RZ ;  /* 0x0000000803000227 */ /* 0x001fca00078e00ff */
[----:B-1----:R-:W-:-:S04]  /*c220*/  @P0 SHF.R.U32.HI R3, RZ, R9, R0 ;  /* 0x00000009ff030219 */ /* 0x002fc80000011600 */
[----:B------:R-:W-:Y:S01]  /*c230*/  SHF.R.S32.HI R9, RZ, 0x1f, R3 ;  /* 0x0000001fff097819 */ /* 0x000fe20000011403 */
[----:B------:R-:W-:-:S04]  /*c240*/  IMAD.MOV.U32 R57, RZ, RZ, R53 ;  /* 0x000000ffff397224 */ /* 0x000fc800078e0035 */
[C---:B------:R-:W-:Y:S02]  /*c250*/  IMAD R0, R9.reuse, R12, RZ ;  /* 0x0000000c09007224 */ /* 0x040fe400078e02ff */
[----:B------:R-:W-:Y:S02]  /*c260*/  IMAD R8, R9, R10, RZ ;  /* 0x0000000a09087224 */ /* 0x000fe400078e02ff */
[----:B------:R-:W-:-:S04]  /*c270*/  IMAD.WIDE.U32 R14, R3, R12, R58 ;  /* 0x0000000c030e7225 */ /* 0x000fc800078e003a */
[C---:B------:R-:W-:Y:S02]  /*c280*/  IMAD R9, R3.reuse, R13, R0 ;  /* 0x0000000d03097224 */ /* 0x040fe400078e0200 */
[----:B------:R-:W-:-:S04]  /*c290*/  IMAD.WIDE.U32 R12, R3, R10, R56 ;  /* 0x0000000a030c7225 */ /* 0x000fc800078e0038 */
[----:B------:R-:W-:Y:S01]  /*c2a0*/  IMAD R3, R3, R11, R8 ;  /* 0x0000000b03037224 */ /* 0x000fe200078e0208 */
[----:B------:R-:W-:Y:S01]  /*c2b0*/  LEA R8, P4, R14, UR4, 0x1 ;  /* 0x000000040e087c11 */ /* 0x000fe2000f8808ff */
[----:B------:R-:W-:Y:S01]  /*c2c0*/  IMAD.IADD R9, R15, 0x1, R9 ;  /* 0x000000010f097824 */ /* 0x000fe200078e0209 */
        /* <DEDUP_REMOVED lines=8> */
[----:B------:R-:W-:Y:S01]  /*c350*/  LEA.HI.X R9, R14, UR5, R9, 0x1, P4 ;  /* 0x000000050e097c11 */ /* 0x000fe2000a0f0c09 */
[----:B------:R-:W-:Y:S01]  /*c360*/  IMAD.IADD R3, R13, 0x1, R3 ;  /* 0x000000010d037824 */ /* 0x000fe200078e0203 */
[----:B------:R-:W-:Y:S01]  /*c370*/  LEA R0, P4, R12, UR6, 0x1 ;  /* 0x000000060c007c11 */ /* 0x000fe2000f8808ff */
[----:B------:R-:W-:Y:S01]  /*c380*/  UMOV UR4, 0xffffffff ;  /* 0xffffffff00047882 */ /* 0x000fe20000000000 */
[----:B------:R-:W-:Y:S01]  /*c390*/  ISETP.GE.AND P0, PT, R16, R21, PT ;  /* 0x000000151000720c */ /* 0x000fe20003f06270 */
[----:B------:R0:W5:Y:S01]  /*c3a0*/  @!P1 LDG.E.128 R36, desc[UR40][R64.64] ;  /* 0x0000002840249981 */ /* 0x000162000c1e1d00 */
[----:B------:R-:W-:-:S02]  /*c3b0*/  LEA.HI.X R3, R12, UR7, R3, 0x1, P4 ;  /* 0x000000070c037c11 */ /* 0x000fc4000a0f0c03 */
[-C--:B------:R-:W-:Y:S01]  /*c3c0*/  ISETP.GE.OR P3, PT, R187, R72.reuse, P0 ;  /* 0x00000048bb00720c */ /* 0x080fe20000766670 */
[----:B------:R0:W5:Y:S01]  /*c3d0*/  @!P1 LDG.E.128 R40, desc[UR40][R66.64] ;  /* 0x0000002842289981 */ /* 0x000162000c1e1d00 */
[----:B------:R-:W-:-:S03]  /*c3e0*/  ISETP.GE.OR P1, PT, R18, R72, P0 ;  /* 0x000000481200720c */ /* 0x000fc60000726670 */
[----:B------:R0:W5:Y:S04]  /*c3f0*/  @!P2 LDG.E.128 R44, desc[UR40][R68.64] ;  /* 0x00000028442ca981 */ /* 0x000168000c1e1d00 */
[----:B------:R0:W5:Y:S01]  /*c400*/  @!P2 LDG.E.128 R48, desc[UR40][R70.64] ;  /* 0x000000284630a981 */ /* 0x000162000c1e1d00 */
[-C--:B------:R-:W-:Y:S02]  /*c410*/  ISETP.GE.OR P2, PT, R188, R72.reuse, P0 ;  /* 0x00000048bc00720c */ /* 0x080fe40000746670 */
[----:B------:R-:W-:Y:S01]  /*c420*/  ISETP.GE.OR P0, PT, R189, R72, P0 ;  /* 0x00000048bd00720c */ /* 0x000fe20000706670 */
[----:B------:R-:W-:-:S12]  /*c430*/  BRA.DIV UR4, `(.L_x_2381) ;  /* 0x0000012604c47947 */ /* 0x000fd8000b800000 */
.L_x_2616:
[----:B------:R-:W-:-:S03]  /*c440*/  UMOV UR4, 0xffffffff ;  /* 0xffffffff00047882 */ /* 0x000fc60000000000 */
[----:B------:R-:W-:Y:S05]  /*c450*/  BRA.DIV UR4, `(.L_x_2382) ;  /* 0x0000012604e47947 */ /* 0x000fea000b800000 */
.L_x_2619:
[----:B------:R-:W-:-:S03]  /*c460*/  UMOV UR4, 0xffffffff ;  /* 0xffffffff00047882 */ /* 0x000fc60000000000 */
[----:B------:R-:W-:Y:S05]  /*c470*/  BRA.DIV UR4, `(.L_x_2383) ;  /* 0x0000012a04047947 */ /* 0x000fea000b800000 */
.L_x_2622:
[----:B------:R-:W-:-:S03]  /*c480*/  UMOV UR4, 0xffffffff ;  /* 0xffffffff00047882 */ /* 0x000fc60000000000 */
[----:B------:R-:W-:Y:S05]  /*c490*/  BRA.DIV UR4, `(.L_x_2384) ;  /* 0x0000012a04247947 */ /* 0x000fea000b800000 */
.L_x_2625:
[----:B------:R-:W-:-:S03]  /*c4a0*/  UMOV UR4, 0xffffffff ;  /* 0xffffffff00047882 */ /* 0x000fc60000000000 */
[----:B------:R-:W-:Y:S05]  /*c4b0*/  BRA.DIV UR4, `(.L_x_2385) ;  /* 0x0000012a04447947 */ /* 0x000fea000b800000 */
.L_x_2628:
[----:B------:R-:W-:-:S03]  /*c4c0*/  UMOV UR4, 0xffffffff ;  /* 0xffffffff00047882 */ /* 0x000fc60000000000 */
[----:B------:R-:W-:Y:S05]  /*c4d0*/  BRA.DIV UR4, `(.L_x_2386) ;  /* 0x0000012a04647947 */ /* 0x000fea000b800000 */
.L_x_2631:
[----:B------:R-:W-:-:S03]  /*c4e0*/  UMOV UR4, 0xffffffff ;  /* 0xffffffff00047882 */ /* 0x000fc60000000000 */
[----:B------:R-:W-:Y:S05]  /*c4f0*/  BRA.DIV UR4, `(.L_x_2387) ;  /* 0x0000012a04847947 */ /* 0x000fea000b800000 */
.L_x_2634:
[----:B------:R-:W-:-:S03]  /*c500*/  UMOV UR4, 0xffffffff ;  /* 0xffffffff00047882 */ /* 0x000fc60000000000 */
[----:B------:R-:W-:Y:S05]  /*c510*/  BRA.DIV UR4, `(.L_x_2388) ;  /* 0x0000012a04a47947 */ /* 0x000fea000b800000 */
.L_x_2637:
[----:B------:R-:W-:-:S03]  /*c520*/  UMOV UR4, 0xffffffff ;  /* 0xffffffff00047882 */ /* 0x000fc60000000000 */
[----:B------:R-:W-:Y:S05]  /*c530*/  BRA.DIV UR4, `(.L_x_2389) ;  /* 0x0000012a04c47947 */ /* 0x000fea000b800000 */
.L_x_2640:
[----:B------:R-:W-:-:S03]  /*c540*/  UMOV UR4, 0xffffffff ;  /* 0xffffffff00047882 */ /* 0x000fc60000000000 */
[----:B------:R-:W-:Y:S05]  /*c550*/  BRA.DIV UR4, `(.L_x_2390) ;  /* 0x0000012a04e47947 */ /* 0x000fea000b800000 */
.L_x_2643:
[----:B------:R-:W-:-:S03]  /*c560*/  UMOV UR4, 0xffffffff ;  /* 0xffffffff00047882 */ /* 0x000fc60000000000 */
[----:B------:R-:W-:Y:S05]  /*c570*/  BRA.DIV UR4, `(.L_x_2391) ;  /* 0x0000012e04047947 */ /* 0x000fea000b800000 */
.L_x_2646:
[----:B------:R-:W-:-:S03]  /*c580*/  UMOV UR4, 0xffffffff ;  /* 0xffffffff00047882 */ /* 0x000fc60000000000 */
[----:B------:R-:W-:Y:S05]  /*c590*/  BRA.DIV UR4, `(.L_x_2392) ;  /* 0x0000012e04247947 */ /* 0x000fea000b800000 */
.L_x_2649:
[----:B------:R-:W-:-:S03]  /*c5a0*/  UMOV UR4, 0xffffffff ;  /* 0xffffffff00047882 */ /* 0x000fc60000000000 */
[----:B------:R-:W-:Y:S05]  /*c5b0*/  BRA.DIV UR4, `(.L_x_2393) ;  /* 0x0000012e04447947 */ /* 0x000fea000b800000 */
.L_x_2652:
[----:B------:R-:W-:-:S03]  /*c5c0*/  UMOV UR4, 0xffffffff ;  /* 0xffffffff00047882 */ /* 0x000fc60000000000 */
[----:B------:R-:W-:Y:S05]  /*c5d0*/  BRA.DIV UR4, `(.L_x_2394) ;  /* 0x0000012e04647947 */ /* 0x000fea000b800000 */
.L_x_2655:
[----:B------:R-:W-:-:S03]  /*c5e0*/  UMOV UR4, 0xffffffff ;  /* 0xffffffff00047882 */ /* 0x000fc60000000000 */
[----:B------:R-:W-:Y:S05]  /*c5f0*/  BRA.DIV UR4, `(.L_x_2395) ;  /* 0x0000012e04847947 */ /* 0x000fea000b800000 */
.L_x_2658:
[----:B------:R-:W-:-:S03]  /*c600*/  UMOV UR4, 0xffffffff ;  /* 0xffffffff00047882 */ /* 0x000fc60000000000 */
[----:B------:R-:W-:Y:S05]  /*c610*/  BRA.DIV UR4, `(.L_x_2396) ;  /* 0x0000012e04a47947 */ /* 0x000fea000b800000 */
.L_x_2661:
        /* <DEDUP_REMOVED lines=14> */
[----:B------:R-:W-:Y:S01]  /*c700*/  PRMT R76, R9, 0x7610, R76 ;  /* 0x00007610094c7816 */ /* 0x000fe2000000004c */
[----:B------:R-:W-:Y:S01]  /*c710*/  IMAD.MOV.U32 R9, RZ, RZ, R30 ;  /* 0x000000ffff097224 */ /* 0x000fe200078e001e */
[----:B------:R-:W-:-:S02]  /*c720*/  LOP3.LUT R0, R0, 0xfffffffe, RZ, 0xc0, !PT ;  /* 0xfffffffe00007812 */ /* 0x000fc400078ec0ff */
[----:B------:R-:W-:Y:S01]  /*c730*/  PRMT R55, R55, 0x5410, R8 ;  /* 0x0000541037377816 */ /* 0x000fe20000000008 */
[----:B------:R-:W-:Y:S01]  /*c740*/  IMAD.MOV.U32 R8, RZ, RZ, R26 ;  /* 0x000000ffff087224 */ /* 0x000fe200078e001a */
[----:B0-----:R-:W-:Y:S01]  /*c750*/  PRMT R70, R9, 0x7610, R70 ;  /* 0x0000761009467816 */ /* 0x001fe20000000046 */
        /* <DEDUP_REMOVED lines=49> */
.L_x_2662:
[----:B------:R-:W-:Y:S05]  /*ca70*/  BSYNC B1 ;  /* 0x0000000000017941 */ /* 0x000fea0003800000 */
.L_x_2397:
        /* <DEDUP_REMOVED lines=105> */
.L_x_2400:
[----:B------:R-:W-:Y:S05]  /*d110*/  BSYNC B1 ;  /* 0x0000000000017941 */ /* 0x000fea0003800000 */
.L_x_2399:
        /* <DEDUP_REMOVED lines=104> */
.L_x_2402:
[----:B------:R-:W-:Y:S05]  /*d7a0*/  BSYNC B1 ;  /* 0x0000000000017941 */ /* 0x000fea0003800000 */
.L_x_2401:
        /* <DEDUP_REMOVED lines=104> */
.L_x_2404:
[----:B------:R-:W-:Y:S05]  /*de30*/  BSYNC B1 ;  /* 0x0000000000017941 */ /* 0x000fea0003800000 */
.L_x_2403:
[----:B--23--:R-:W-:Y:S02]  /*de40*/  PRMT R12, R12, 0x5410, R0 ;  /* 0x000054100c0c7816 */ /* 0x00cfe40000000000 */
[----:B------:R-:W-:Y:S01]  /*de50*/  PRMT R14, R14, 0x5410, R3 ;  /* 0x000054100e0e7816 */ /* 0x000fe20000000003 */
[----:B------:R-:W-:Y:S06]  /*de60*/  @P0 BRA `(.L_x_2378) ;  /* 0x0000000400980947 */ /* 0x000fec0003800000 */
[----:B------:R-:W-:Y:S02]  /*de70*/  LEA.HI R21, R21, R219, RZ, 0x1d ;  /* 0x000000db15157211 */ /* 0x000fe400078fe8ff */
[----:B------:R-:W-:Y:S02]  /*de80*/  SHF.R.U64 R25, R44, 0x10, R45 ;  /* 0x000000102c197819 */ /* 0x000fe4000000122d */
[----:B-1----:R-:W-:Y:S01]  /*de90*/  SHF.R.S32.HI R4, RZ, 0x1f, R21 ;  /* 0x0000001fff047819 */ /* 0x002fe20000011415 */
        /* <DEDUP_REMOVED lines=12> */
[----:B------:R-:W1:Y:S01]  /*df60*/  LDS.128 R4, [R228] ;  /* 0x00000000e4047984 */ /* 0x000e620000000c00 */
[----:B------:R-:W-:Y:S01]  /*df70*/  SHF.R.U32.HI R44, RZ, 0x10, R45 ;  /* 0x00000010ff2c7819 */ /* 0x000fe2000001162d */
[----:B------:R-:W-:Y:S01]  /*df80*/  IMAD.U32 R27, R56, 0x10000, RZ ;  /* 0x00010000381b7824 */ /* 0x000fe200078e00ff */
[----:B------:R-:W-:Y:S01]  /*df90*/  SHF.R.U32.HI R48, RZ, 0x10, R49 ;  /* 0x00000010ff307819 */ /* 0x000fe20000011631 */
[----:B------:R-:W-:Y:S01]  /*dfa0*/  IMAD R3, R3, 0x2, R2 ;  /* 0x0000000203037824 */ /* 0x000fe200078e0202 */
[----:B------:R-:W-:Y:S02]  /*dfb0*/  PRMT R54, R54, 0x5410, R15 ;  /* 0x0000541036367816 */ /* 0x000fe4000000000f */
[----:B------:R-:W-:Y:S02]  /*dfc0*/  SHF.R.U32.HI R30, RZ, 0x10, R51 ;  /* 0x00000010ff1e7819 */ /* 0x000fe40000011633 */
[----:B0-----:R-:W0:Y:S01]  /*dfd0*/  LDS.128 R8, [R3+0x10400] ;  /* 0x0104000003087984 */ /* 0x001e220000000c00 */
[----:B------:R-:W-:-:S02]  /*dfe0*/  PRMT R53, R53, 0x5410, R44 ;  /* 0x0000541035357816 */ /* 0x000fc4000000002c */
[----:B------:R-:W-:Y:S02]  /*dff0*/  PRMT R57, R57, 0x5410, R48 ;  /* 0x0000541039397816 */ /* 0x000fe40000000030 */
[----:B------:R-:W-:Y:S02]  /*e000*/  SHF.R.U32.HI R46, RZ, 0x10, R47 ;  /* 0x00000010ff2e7819 */ /* 0x000fe4000001162f */
[----:B------:R-:W-:Y:S01]  /*e010*/  SHF.R.U64 R28, R50, 0x10, R51 ;  /* 0x00000010321c7819 */ /* 0x000fe20000001233 */
[----:B------:R-:W-:Y:S01]  /*e020*/  IMAD.U32 R29, R57, 0x10000, RZ ;  /* 0x00010000391d7824 */ /* 0x000fe200078e00ff */
[----:B------:R-:W-:Y:S02]  /*e030*/  PRMT R30, R14, 0x5432, R30 ;  /* 0x000054320e1e7816 */ /* 0x000fe4000000001e */
[----:B------:R-:W-:Y:S02]  /*e040*/  PRMT R55, R55, 0x5410, R46 ;  /* 0x0000541037377816 */ /* 0x000fe4000000002e */
[----:B------:R-:W-:-:S02]  /*e050*/  PRMT R28, R12, 0x5432, R28 ;  /* 0x000054320c1c7816 */ /* 0x000fc4000000001c */
[----:B------:R-:W-:Y:S01]  /*e060*/  LOP3.LUT R25, R25, 0xffff0000, RZ, 0xc0, !PT ;  /* 0xffff000019197812 */ /* 0x000fe200078ec0ff */
[C---:B-1----:R-:W-:Y:S01]  /*e070*/  IMAD.U32 R0, R4.reuse, 0x10000, RZ ;  /* 0x0001000004007824 */ /* 0x042fe200078e00ff */
[----:B------:R-:W-:Y:S01]  /*e080*/  LOP3.LUT R4, R4, 0xffff0000, RZ, 0xc0, !PT ;  /* 0xffff000004047812 */ /* 0x000fe200078ec0ff */
[C---:B------:R-:W-:Y:S01]  /*e090*/  IMAD.U32 R12, R5.reuse, 0x10000, RZ ;  /* 0x00010000050c7824 */ /* 0x040fe200078e00ff */
[----:B------:R-:W-:Y:S01]  /*e0a0*/  LOP3.LUT R5, R5, 0xffff0000, RZ, 0xc0, !PT ;  /* 0xffff000005057812 */ /* 0x000fe200078ec0ff */
[C---:B------:R-:W-:Y:S01]  /*e0b0*/  IMAD.U32 R14, R7.reuse, 0x10000, RZ ;  /* 0x00010000070e7824 */ /* 0x040fe200078e00ff */
[----:B------:R-:W-:Y:S01]  /*e0c0*/  LOP3.LUT R7, R7, 0xffff0000, RZ, 0xc0, !PT ;  /* 0xffff000007077812 */ /* 0x000fe200078ec0ff */
[C---:B------:R-:W-:Y:S01]  /*e0d0*/  IMAD.U32 R13, R6.reuse, 0x10000, RZ ;  /* 0x00010000060d7824 */ /* 0x040fe200078e00ff */
        /* <DEDUP_REMOVED lines=63> */
.L_x_2378:
[----:B------:R-:W-:Y:S05]  /*e4d0*/  BSYNC B0 ;  /* 0x0000000000007941 */ /* 0x000fea0003800000 */
.L_x_2338:
        /* <DEDUP_REMOVED lines=8> */
.L_x_2336:
[----:B------:R-:W-:-:S13]  /*e560*/  ISETP.NE.AND P0, PT, R197, 0x3, PT ;  /* 0x00000003c500780c */ /* 0x000fda0003f05270 */
[----:B------:R-:W-:Y:S05]  /*e570*/  @!P0 BRA `(.L_x_2405) ;  /* 0x0000000000048947 */ /* 0x000fea0003800000 */
[----:B------:R-:W-:Y:S01]  /*e580*/  BPT.TRAP 0x1 ;  /* 0x000000040000795c */ /* 0x000fe20000300000 */
.L_x_2405:
[----:B0-23--:R-:W-:Y:S01]  /*e590*/  IMAD R3, R185, 0x8, R2 ;  /* 0x00000008b9037824 */ /* 0x00dfe200078e0202 */
[----:B------:R-:W-:-:S04]  /*e5a0*/  SHF.L.U32 R0, R190, 0x1f, RZ ;  /* 0x0000001fbe007819 */ /* 0x000fc800000006ff */
[----:B------:R0:W2:Y:S01]  /*e5b0*/  SYNCS.PHASECHK.TRANS64.TRYWAIT P2, [R3+URZ+0x28830], R0 ;  /* 0x02883000030075a7 */ /* 0x0000a2000804017f */
[----:B------:R-:W-:Y:S05]  /*e5c0*/  @!P0 BRA `(.L_x_2406) ;  /* 0x0000000000048947 */ /* 0x000fea0003800000 */
[----:B------:R-:W-:Y:S01]  /*e5d0*/  BPT.TRAP 0x1 ;  /* 0x000000040000795c */ /* 0x000fe20000300000 */
.L_x_2406:
[----:B-1--4-:R-:W1:Y:S01]  /*e5e0*/  S2R R4, SR_TID.X ;  /* 0x0000000000047919 */ /* 0x012e620000002100 */
[----:B------:R-:W-:Y:S01]  /*e5f0*/  IMAD.MOV.U32 R151, RZ, RZ, RZ ;  /* 0x000000ffff977224 */ /* 0x000fe200078e00ff */
[----:B-1----:R-:W-:-:S04]  /*e600*/  LOP3.LUT R4, R4, 0x7f, RZ, 0xc0, !PT ;  /* 0x0000007f04047812 */ /* 0x002fc800078ec0ff */
[----:B------:R-:W-:Y:S01]  /*e610*/  ISETP.NE.AND P1, PT, R4, RZ, PT ;  /* 0x000000ff0400720c */ /* 0x000fe20003f25270 */
[----:B--2---:R-:W-:-:S12]  /*e620*/  @P2 BRA `(.L_x_2407) ;  /* 0x0000000000082947 */ /* 0x004fd80003800000 */
[----:B------:R-:W1:Y:S02]  /*e630*/  SYNCS.PHASECHK.TRANS64.TRYWAIT P2, [R3+URZ+0x28830], R0 ;  /* 0x02883000030075a7 */ /* 0x000e64000804017f */
[----:B-1----:R-:W-:Y:S05]  /*e640*/  @!P2 BRA `(.L_x_2408) ;  /* 0x0000010c00d4a947 */ /* 0x002fea0003800000 */
.L_x_2407:
[----:B------:R-:W-:Y:S05]  /*e650*/  WARPSYNC.ALL ;  /* 0x0000000000007948 */ /* 0x000fea0003800000 */
[----:B01----:R-:W-:Y:S01]  /*e660*/  VIADD R0, R2, 0x18400 ;  /* 0x0001840002007836 */ /* 0x003fe20000000000 */
        /* <DEDUP_REMOVED lines=49> */
[----:B------:R-:W-:Y:S01]  /*e980*/  IMAD.MOV.U32 R0, RZ, RZ, -0x80 ;  /* 0xffffff80ff007424 */ /* 0x000fe200078e00ff */
[----:B------:R-:W-:Y:S01]  /*e990*/  ULDC UR43, c[0x0][0x988] ;  /* 0x00026200002b7ab9 */ /* 0x000fe20000000800 */
[----:B------:R-:W-:Y:S01]  /*e9a0*/  R2UR UR14, R8 ;  /* 0x00000000080e72ca */ /* 0x000fe200000e0000 */
[C---:B------:R-:W-:Y:S01]  /*e9b0*/  VIADD R8, R6.reuse, 0x404 ;  /* 0x0000040406087836 */ /* 0x040fe20000000000 */
[----:B------:R-:W-:Y:S01]  /*e9c0*/  ULDC UR44, c[0x0][0x988] ;  /* 0x00026200002c7ab9 */ /* 0x000fe20000000800 */
[----:B------:R-:W-:-:S02]  /*e9d0*/  VIADD R6, R6, 0x406 ;  /* 0x0000040606067836 */ /* 0x000fc40000000000 */
[----:B------:R-:W-:Y:S01]  /*e9e0*/  IMAD R7, R123, R0, 0x80 ;  /* 0x000000807b077424 */ /* 0x000fe200078e0200 */
[----:B------:R-:W-:Y:S01]  /*e9f0*/  R2UR UR18, R8 ;  /* 0x00000000081272ca */ /* 0x000fe200000e0000 */
[----:B------:R-:W-:Y:S01]  /*ea00*/  @!P1 VIADD R3, R3, 0x28840 ;  /* 0x0002884003039836 */ /* 0x000fe20000000000 */
[----:B------:R-:W-:Y:S01]  /*ea10*/  R2UR UR22, R6 ;  /* 0x00000000061672ca */ /* 0x000fe200000e0000 */
[----:B------:R-:W-:Y:S02]  /*ea20*/  IMAD.IADD R7, R198, 0x1, R7 ;  /* 0x00000001c6077824 */ /* 0x000fe400078e0207 */
[----:B------:R-:W-:Y:S01]  /*ea30*/  IMAD R6, R193, 0x80, R213 ;  /* 0x00000080c1067824 */ /* 0x000fe200078e02d5 */
[----:B------:R-:W-:Y:S01]  /*ea40*/  @!P1 PRMT R3, RZ, 0x654, R3 ;  /* 0x00000654ff039816 */ /* 0x000fe20000000003 */
[--C-:B------:R-:W-:Y:S01]  /*ea50*/  IMAD R4, R212, -0x2, R7.reuse ;  /* 0xfffffffed4047824 */ /* 0x100fe200078e0207 */
[----:B------:R-:W-:Y:S01]  /*ea60*/  IADD3 R9, -R195, 0x1, R7 ;  /* 0x00000001c3097810 */ /* 0x000fe20007ffe107 */
[----:B------:R-:W-:-:S02]  /*ea70*/  IMAD.MOV.U32 R150, RZ, RZ, R151 ;  /* 0x000000ffff967224 */ /* 0x000fc400078e0097 */
[----:B------:R-:W-:Y:S02]  /*ea80*/  IMAD.MOV.U32 R149, RZ, RZ, R151 ;  /* 0x000000ffff957224 */ /* 0x000fe400078e0097 */
[----:B------:R-:W-:Y:S02]  /*ea90*/  IMAD R89, R212, -0x2, R9 ;  /* 0xfffffffed4597824 */ /* 0x000fe400078e0209 */
[--C-:B------:R-:W-:Y:S02]  /*eaa0*/  IMAD.MOV.U32 R148, RZ, RZ, R151.reuse ;  /* 0x000000ffff947224 */ /* 0x100fe400078e0097 */
[--C-:B------:R-:W-:Y:S01]  /*eab0*/  IMAD.MOV.U32 R147, RZ, RZ, R151.reuse ;  /* 0x000000ffff937224 */ /* 0x100fe200078e0097 */
[----:B------:R-:W-:Y:S01]  /*eac0*/  IADD3 R7, R89, 0x8, R6 ;  /* 0x0000000859077810 */ /* 0x000fe20007ffe006 */
[--C-:B------:R-:W-:Y:S02]  /*ead0*/  IMAD.MOV.U32 R146, RZ, RZ, R151.reuse ;  /* 0x000000ffff927224 */ /* 0x100fe400078e0097 */
[--C-:B------:R-:W-:Y:S01]  /*eae0*/  IMAD.MOV.U32 R145, RZ, RZ, R151.reuse ;  /* 0x000000ffff917224 */ /* 0x100fe200078e0097 */
[----:B------:R-:W-:Y:S01]  /*eaf0*/  VIMNMX R0, R4, R7, PT ;  /* 0x0000000704007248 */ /* 0x000fe20003fe0100 */
[----:B------:R-:W-:-:S02]  /*eb00*/  IMAD.MOV.U32 R144, RZ, RZ, R151 ;  /* 0x000000ffff907224 */ /* 0x000fc400078e0097 */
[--C-:B------:R-:W-:Y:S01]  /*eb10*/  IMAD.MOV.U32 R143, RZ, RZ, R151.reuse ;  /* 0x000000ffff8f7224 */ /* 0x100fe200078e0097 */
[C---:B------:R-:W-:Y:S01]  /*eb20*/  ISETP.GT.AND P2, PT, R0.reuse, RZ, PT ;  /* 0x000000ff0000720c */ /* 0x040fe20003f44270 */
[--C-:B------:R-:W-:Y:S01]  /*eb30*/  IMAD.MOV.U32 R142, RZ, RZ, R151.reuse ;  /* 0x000000ffff8e7224 */ /* 0x100fe200078e0097 */
[C---:B------:R-:W-:Y:S01]  /*eb40*/  ISETP.GT.AND P3, PT, R0.reuse, 0x1, PT ;  /* 0x000000010000780c */ /* 0x040fe20003f64270 */
[--C-:B------:R-:W-:Y:S01]  /*eb50*/  IMAD.MOV.U32 R141, RZ, RZ, R151.reuse ;  /* 0x000000ffff8d7224 */ /* 0x100fe200078e0097 */
[----:B------:R-:W-:Y:S01]  /*eb60*/  ISETP.GT.AND P4, PT, R0, 0x8, PT ;  /* 0x000000080000780c */ /* 0x000fe20003f84270 */
        /* <DEDUP_REMOVED lines=22> */
[--C-:B-----5:R-:W-:Y:S02]  /*ecd0*/  IMAD.MOV.U32 R117, RZ, RZ, R151.reuse ;  /* 0x000000ffff757224 */ /* 0x120fe400078e0097 */
        /* <DEDUP_REMOVED lines=16> */
[----:B------:R-:W-:Y:S01]  /*ede0*/  IMAD.MOV.U32 R88, RZ, RZ, R151 ;  /* 0x000000ffff587224 */ /* 0x000fe200078e0097 */
        /* <DEDUP_REMOVED lines=8> */
[----:B------:R-:W-:Y:S01]  /*ee70*/  HGMMA.64x128x16.F32.BF16 R24, gdesc[UR4], R24, gsb0 ;  /* 0x01e00000041879f0 */ /* 0x000fe20008001818 */
[----:B------:R-:W-:Y:S02]  /*ee80*/  ULDC UR6, c[0x0][0x988] ;  /* 0x0002620000067ab9 */ /* 0x000fe40000000800 */
        /* <DEDUP_REMOVED lines=19> */
[C---:B------:R-:W-:Y:S02]  /*efc0*/  ISETP.GT.AND P3, PT, R0.reuse, 0x10, PT ;  /* 0x000000100000780c */ /* 0x040fe40003f64270 */
[----:B------:R-:W-:Y:S02]  /*efd0*/  FSEL R97, R31, -INF , P2 ;  /* 0xff8000001f617808 */ /* 0x000fe40001000000 */
[----:B------:R-:W-:Y:S02]  /*efe0*/  FMNMX.FTZ R8, R95, R8, !PT ;  /* 0x000000085f087209 */ /* 0x000fe40007810000 */
        /* <DEDUP_REMOVED lines=25> */
[----:B------:R-:W-:Y:S01]  /*f180*/  FSEL R39, R50, -INF , P3 ;  /* 0xff80000032277808 */ /* 0x000fe20001800000 */
[----:B------:R-:W-:Y:S01]  /*f190*/  IMAD.IADD R50, R198, 0x1, -R195 ;  /* 0x00000001c6327824 */ /* 0x000fe200078e0ac3 */
[----:B------:R-:W-:-:S02]  /*f1a0*/  FMNMX.FTZ R8, R47, R8, !PT ;  /* 0x000000082f087209 */ /* 0x000fc40007810000 */
[C---:B------:R-:W-:Y:S01]  /*f1b0*/  ISETP.GT.AND P3, PT, R0.reuse, 0x38, PT ;  /* 0x000000380000780c */ /* 0x040fe20003f64270 */
[----:B------:R-:W-:Y:S01]  /*f1c0*/  IMAD R50, R193, 0x80, R50 ;  /* 0x00000080c1327824 */ /* 0x000fe200078e0232 */
[----:B------:R-:W-:Y:S02]  /*f1d0*/  FSEL R51, R51, -INF , P2 ;  /* 0xff80000033337808 */ /* 0x000fe40001000000 */
[----:B------:R-:W-:Y:S02]  /*f1e0*/  FMNMX.FTZ R8, R39, R8, !PT ;  /* 0x0000000827087209 */ /* 0x000fe40007810000 */
[----:B------:R-:W-:Y:S02]  /*f1f0*/  ISETP.GT.AND P2, PT, R0, 0x39, PT ;  /* 0x000000390000780c */ /* 0x000fe40003f44270 */
[----:B------:R-:W-:Y:S02]  /*f200*/  FSEL R35, R54, -INF , P3 ;  /* 0xff80000036237808 */ /* 0x000fe40001800000 */
[----:B------:R-:W-:-:S02]  /*f210*/  FMNMX.FTZ R8, R51, R8, !PT ;  /* 0x0000000833087209 */ /* 0x000fc40007810000 */
[C---:B------:R-:W-:Y:S02]  /*f220*/  ISETP.GT.AND P3, PT, R0.reuse, 0x40, PT ;  /* 0x000000400000780c */ /* 0x040fe40003f64270 */
        /* <DEDUP_REMOVED lines=44> */
[----:B------:R-:W-:Y:S01]  /*f4f0*/  ISETP.GT.AND P2, PT, R0, 0x79, PT ;  /* 0x000000790000780c */ /* 0x000fe20003f44270 */
[----:B------:R-:W-:Y:S01]  /*f500*/  IMAD.U32 R0, RZ, RZ, UR6 ;  /* 0x00000006ff007e24 */ /* 0x000fe2000f8e00ff */
[----:B------:R-:W-:Y:S02]  /*f510*/  FSEL R31, R86, -INF , P3 ;  /* 0xff800000561f7808 */ /* 0x000fe40001800000 */
[----:B------:R-:W-:-:S02]  /*f520*/  FMNMX.FTZ R8, R83, R8, !PT ;  /* 0x0000000853087209 */ /* 0x000fc40007810000 */
[----:B------:R-:W-:Y:S02]  /*f530*/  FSEL R87, R87, -INF , P2 ;  /* 0xff80000057577808 */ /* 0x000fe40001000000 */
[----:B------:R-:W-:Y:S02]  /*f540*/  FMNMX.FTZ R8, R31, R8, !PT ;  /* 0x000000081f087209 */ /* 0x000fe40007810000 */
[----:B------:R-:W-:Y:S02]  /*f550*/  VIADDMNMX R34, R6, R89, R4, PT ;  /* 0x0000005906227246 */ /* 0x000fe40003800104 */
[----:B------:R-:W-:Y:S02]  /*f560*/  FMNMX.FTZ R10, R87, R8, !PT ;  /* 0x00000008570a7209 */ /* 0x000fe40007810000 */
[C---:B------:R-:W-:Y:S02]  /*f570*/  ISETP.GT.AND P3, PT, R34.reuse, 0x1, PT ;  /* 0x000000012200780c */ /* 0x040fe40003f64270 */
[----:B------:R-:W-:Y:S01]  /*f580*/  ISETP.GT.AND P4, PT, R34, 0x8, PT ;  /* 0x000000082200780c */ /* 0x000fe20003f84270 */
[----:B------:R-:W1:Y:S01]  /*f590*/  SHFL.BFLY PT, R43, R10, 0x2, 0x1f ;  /* 0x0c401f000a2b7f89 */ /* 0x000e6200000e0000 */
[----:B------:R-:W-:-:S02]  /*f5a0*/  FSEL R30, R25, -INF , P3 ;  /* 0xff800000191e7808 */ /* 0x000fc40001800000 */
[----:B------:R-:W-:Y:S02]  /*f5b0*/  FSEL R25, R28, -INF , P4 ;  /* 0xff8000001c197808 */ /* 0x000fe40002000000 */
[----:B------:R-:W-:-:S04]  /*f5c0*/  ISETP.GT.AND P3, PT, R34, 0x10, PT ;  /* 0x000000102200780c */ /* 0x000fc80003f64270 */
[----:B------:R-:W-:Y:S02]  /*f5d0*/  FSEL R89, R32, -INF , P3 ;  /* 0xff80000020597808 */ /* 0x000fe40001800000 */
[----:B------:R-:W-:Y:S02]  /*f5e0*/  ISETP.GT.AND P3, PT, R34, 0x18, PT ;  /* 0x000000182200780c */ /* 0x000fe40003f64270 */
[----:B-1----:R-:W-:-:S05]  /*f5f0*/  FMNMX.FTZ R43, R10, R43, !PT ;  /* 0x0000002b0a2b7209 */ /* 0x002fca0007810000 */
[----:B------:R-:W1:Y:S02]  /*f600*/  SHFL.BFLY PT, R8, R43, 0x1, 0x1f ;  /* 0x0c201f002b087f89 */ /* 0x000e6400000e0000 */
[----:B-1----:R-:W-:-:S04]  /*f610*/  FMNMX.FTZ R8, R43, R8, !PT ;  /* 0x000000082b087209 */ /* 0x002fc80007810000 */
[C---:B------:R-:W-:Y:S01]  /*f620*/  FSETP.NEU.FTZ.AND P2, PT, R8.reuse, -INF , PT ;  /* 0xff8000000800780b */ /* 0x040fe20003f5d000 */
[----:B------:R-:W-:-:S05]  /*f630*/  FMUL.FTZ R26, R8, R0 ;  /* 0x00000000081a7220 */ /* 0x000fca0000410000 */
[----:B------:R-:W-:Y:S02]  /*f640*/  FSEL R26, R26, RZ, P2 ;  /* 0x000000ff1a1a7208 */ /* 0x000fe40001000000 */
[----:B------:R-:W-:-:S03]  /*f650*/  ISETP.GT.AND P2, PT, R34, RZ, PT ;  /* 0x000000ff2200720c */ /* 0x000fc60003f44270 */
[-CC-:B------:R-:W-:Y:S01]  /*f660*/  FFMA.FTZ R181, R91, R0.reuse, -R26.reuse ;  /* 0x000000005bb57223 */ /* 0x180fe2000001081a */
[----:B------:R-:W-:Y:S01]  /*f670*/  FSEL R43, R24, -INF , P2 ;  /* 0xff800000182b7808 */ /* 0x000fe20001000000 */
[-CC-:B------:R-:W-:Y:S01]  /*f680*/  FFMA.FTZ R93, R93, R0.reuse, -R26.reuse ;  /* 0x000000005d5d7223 */ /* 0x180fe2000001081a */
[C---:B------:R-:W-:Y:S01]  /*f690*/  ISETP.GT.AND P2, PT, R34.reuse, 0x9, PT ;  /* 0x000000092200780c */ /* 0x040fe20003f44270 */
[--C-:B------:R-:W-:Y:S01]  /*f6a0*/  FFMA.FTZ R183, R95, R0, -R26.reuse ;  /* 0x000000005fb77223 */ /* 0x100fe2000001081a */
[----:B------:R-:W-:Y:S01]  /*f6b0*/  FMNMX.FTZ R10, R43, R30, !PT ;  /* 0x0000001e2b0a7209 */ /* 0x000fe20007810000 */
[----:B------:R1:W-:Y:S01]  /*f6c0*/  MUFU.EX2 R4, R93 ;  /* 0x0000005d00047308 */ /* 0x0003e20000000800 */
[----:B------:R-:W-:Y:S01]  /*f6d0*/  FSEL R29, R29, -INF , P2 ;  /* 0xff8000001d1d7808 */ /* 0x000fe20001000000 */
[--C-:B------:R-:W-:Y:S01]  /*f6e0*/  FFMA.FTZ R6, R97, R0, -R26.reuse ;  /* 0x0000000061067223 */ /* 0x100fe2000001081a */
[----:B------:R-:W-:Y:S01]  /*f6f0*/  FMNMX.FTZ R10, R25, R10, !PT ;  /* 0x0000000a190a7209 */ /* 0x000fe20007810000 */
[-CC-:B------:R-:W-:Y:S01]  /*f700*/  FFMA.FTZ R177, R99, R0.reuse, -R26.reuse ;  /* 0x0000000063b17223 */ /* 0x180fe2000001081a */
[C---:B------:R-:W-:Y:S01]  /*f710*/  ISETP.GT.AND P2, PT, R34.reuse, 0x11, PT ;  /* 0x000000112200780c */ /* 0x040fe20003f44270 */
[--C-:B------:R-:W-:Y:S01]  /*f720*/  FFMA.FTZ R101, R101, R0, -R26.reuse ;  /* 0x0000000065657223 */ /* 0x100fe2000001081a */
[----:B------:R-:W-:Y:S01]  /*f730*/  FMNMX.FTZ R10, R29, R10, !PT ;  /* 0x0000000a1d0a7209 */ /* 0x000fe20007810000 */
[-CC-:B------:R-:W-:Y:S01]  /*f740*/  FFMA.FTZ R179, R103, R0.reuse, -R26.reuse ;  /* 0x0000000067b37223 */ /* 0x180fe2000001081a */
[----:B------:R-:W-:Y:S01]  /*f750*/  FSEL R33, R33, -INF , P2 ;  /* 0xff80000021217808 */ /* 0x000fe20001000000 */
[--C-:B------:R-:W-:Y:S01]  /*f760*/  FFMA.FTZ R28, R47, R0, -R26.reuse ;  /* 0x000000002f1c7223 */ /* 0x100fe2000001081a */
        /* <DEDUP_REMOVED lines=8> */
[C---:B------:R-:W-:Y:S01]  /*f7f0*/  ISETP.GT.AND P3, PT, R34.reuse, 0x20, PT ;  /* 0x000000202200780c */ /* 0x040fe20003f64270 */
[----:B------:R2:W-:Y:S01]  /*f800*/  MUFU.EX2 R10, R101 ;  /* 0x00000065000a7308 */ /* 0x0005e20000000800 */
[----:B------:R-:W-:Y:S01]  /*f810*/  FSEL R37, R37, -INF , P2 ;  /* 0xff80000025257808 */ /* 0x000fe20001000000 */
[--C-:B------:R-:W-:Y:S01]  /*f820*/  FFMA.FTZ R153, R13, R0, -R26.reuse ;  /* 0x000000000d997223 */ /* 0x100fe2000001081a */
[----:B------:R-:W-:Y:S01]  /*f830*/  FMNMX.FTZ R12, R91, R12, !PT ;  /* 0x0000000c5b0c7209 */ /* 0x000fe20007810000 */
[-CC-:B------:R-:W-:Y:S01]  /*f840*/  FFMA.FTZ R155, R7, R0.reuse, -R26.reuse ;  /* 0x00000000079b7223 */ /* 0x180fe2000001081a */
[----:B------:R-:W-:Y:S01]  /*f850*/  ISETP.GT.AND P2, PT, R34, 0x21, PT ;  /* 0x000000212200780c */ /* 0x000fe20003f44270 */
[--C-:B------:R-:W-:Y:S01]  /*f860*/  FFMA.FTZ R157, R9, R0, -R26.reuse ;  /* 0x00000000099d7223 */ /* 0x100fe2000001081a */
[----:B-1----:R-:W-:Y:S01]  /*f870*/  FSEL R93, R40, -INF , P3 ;  /* 0xff800000285d7808 */ /* 0x002fe20001800000 */
[----:B------:R-:W1:Y:S01]  /*f880*/  MUFU.EX2 R181, R181 ;  /* 0x000000b500b57308 */ /* 0x000e620000000800 */
[----:B------:R-:W-:Y:S01]  /*f890*/  FMNMX.FTZ R12, R37, R12, !PT ;  /* 0x0000000c250c7209 */ /* 0x000fe20007810000 */
[-CC-:B------:R-:W-:Y:S01]  /*f8a0*/  FFMA.FTZ R159, R11, R0.reuse, -R26.reuse ;  /* 0x000000000b9f7223 */ /* 0x180fe2000001081a */
[C---:B------:R-:W-:Y:S01]  /*f8b0*/  ISETP.GT.AND P3, PT, R34.reuse, 0x28, PT ;  /* 0x000000282200780c */ /* 0x040fe20003f64270 */
[-CC-:B------:R-:W-:Y:S01]  /*f8c0*/  FFMA.FTZ R105, R105, R0.reuse, -R26.reuse ;  /* 0x0000000069697223 */ /* 0x180fe2000001081a */
[----:B------:R-:W-:Y:S01]  /*f8d0*/  FSEL R41, R41, -INF , P2 ;  /* 0xff80000029297808 */ /* 0x000fe20001000000 */
[--C-:B------:R-:W-:Y:S01]  /*f8e0*/  FFMA.FTZ R173, R107, R0, -R26.reuse ;  /* 0x000000006bad7223 */ /* 0x100fe2000001081a */
[----:B------:R-:W-:Y:S01]  /*f8f0*/  FMNMX.FTZ R12, R93, R12, !PT ;  /* 0x0000000c5d0c7209 */ /* 0x000fe20007810000 */
[----:B------:R-:W3:Y:S01]  /*f900*/  MUFU.EX2 R183, R183 ;  /* 0x000000b700b77308 */ /* 0x000ee20000000800 */
[----:B------:R-:W-:Y:S01]  /*f910*/  ISETP.GT.AND P2, PT, R34, 0x29, PT ;  /* 0x000000292200780c */ /* 0x000fe20003f44270 */
[-CC-:B------:R-:W-:Y:S01]  /*f920*/  FFMA.FTZ R161, R15, R0.reuse, -R26.reuse ;  /* 0x000000000fa17223 */ /* 0x180fe2000001081a */
[----:B------:R-:W-:Y:S01]  /*f930*/  FSEL R95, R44, -INF , P3 ;  /* 0xff8000002c5f7808 */ /* 0x000fe20001800000 */
[--C-:B------:R-:W-:Y:S01]  /*f940*/  FFMA.FTZ R109, R109, R0, -R26.reuse ;  /* 0x000000006d6d7223 */ /* 0x100fe2000001081a */
[----:B------:R-:W-:Y:S01]  /*f950*/  FMNMX.FTZ R14, R41, R12, !PT ;  /* 0x0000000c290e7209 */ /* 0x000fe20007810000 */
[-CC-:B------:R-:W-:Y:S01]  /*f960*/  FFMA.FTZ R175, R111, R0.reuse, -R26.reuse ;  /* 0x000000006faf7223 */ /* 0x180fe2000001081a */
[C---:B------:R-:W-:Y:S01]  /*f970*/  ISETP.GT.AND P3, PT, R34.reuse, 0x30, PT ;  /* 0x000000302200780c */ /* 0x040fe20003f64270 */
[----:B------:R-:W4:Y:S01]  /*f980*/  MUFU.EX2 R6, R6 ;  /* 0x0000000600067308 */ /* 0x000f220000000800 */
[----:B------:R-:W-:Y:S01]  /*f990*/  FSEL R45, R45, -INF , P2 ;  /* 0xff8000002d2d7808 */ /* 0x000fe20001000000 */
[--C-:B------:R-:W-:Y:S01]  /*f9a0*/  FFMA.FTZ R163, R21, R0, -R26.reuse ;  /* 0x0000000015a37223 */ /* 0x100fe2000001081a */
[----:B------:R-:W-:Y:S01]  /*f9b0*/  FMNMX.FTZ R14, R95, R14, !PT ;  /* 0x0000000e5f0e7209 */ /* 0x000fe20007810000 */
[-CC-:B------:R-:W-:Y:S01]  /*f9c0*/  FFMA.FTZ R165, R27, R0.reuse, -R26.reuse ;  /* 0x000000001ba57223 */ /* 0x180fe2000001081a */
[----:B------:R-:W-:Y:S01]  /*f9d0*/  ISETP.GT.AND P2, PT, R34, 0x31, PT ;  /* 0x000000312200780c */ /* 0x000fe20003f44270 */
[--C-:B------:R-:W-:Y:S01]  /*f9e0*/  FFMA.FTZ R59, R59, R0, -R26.reuse ;  /* 0x000000003b3b7223 */ /* 0x100fe2000001081a */
[----:B------:R-:W-:Y:S01]  /*f9f0*/  FSEL R97, R48, -INF , P3 ;  /* 0xff80000030617808 */ /* 0x000fe20001800000 */
[----:B------:R-:W0:Y:S01]  /*fa00*/  MUFU.EX2 R177, R177 ;  /* 0x000000b100b17308 */ /* 0x000e220000000800 */
[----:B------:R-:W-:Y:S01]  /*fa10*/  FMNMX.FTZ R14, R45, R14, !PT ;  /* 0x0000000e2d0e7209 */ /* 0x000fe20007810000 */
[-CC-:B------:R-:W-:Y:S01]  /*fa20*/  FFMA.FTZ R167, R31, R0.reuse, -R26.reuse ;  /* 0x000000001fa77223 */ /* 0x180fe2000001081a */
[C---:B------:R-:W-:Y:S01]  /*fa30*/  ISETP.GT.AND P3, PT, R34.reuse, 0x38, PT ;  /* 0x000000382200780c */ /* 0x040fe20003f64270 */
[-CC-:B------:R-:W-:Y:S01]  /*fa40*/  FFMA.FTZ R38, R71, R0.reuse, -R26.reuse ;  /* 0x0000000047267223 */ /* 0x180fe2000001081a */
[----:B------:R-:W-:Y:S01]  /*fa50*/  FSEL R49, R49, -INF , P2 ;  /* 0xff80000031317808 */ /* 0x000fe20001000000 */
[--C-:B------:R-:W-:Y:S01]  /*fa60*/  FFMA.FTZ R42, R79, R0, -R26.reuse ;  /* 0x000000004f2a7223 */ /* 0x100fe2000001081a */
[----:B------:R-:W-:Y:S01]  /*fa70*/  FMNMX.FTZ R14, R97, R14, !PT ;  /* 0x0000000e610e7209 */ /* 0x000fe20007810000 */
[----:B------:R-:W0:Y:S01]  /*fa80*/  MUFU.EX2 R179, R179 ;  /* 0x000000b300b37308 */ /* 0x000e220000000800 */
[----:B------:R-:W-:Y:S01]  /*fa90*/  ISETP.GT.AND P2, PT, R34, 0x39, PT ;  /* 0x000000392200780c */ /* 0x000fe20003f44270 */
[----:B------:R-:W-:Y:S01]  /*faa0*/  FFMA.FTZ R83, R83, R0, -R26 ;  /* 0x0000000053537223 */ /* 0x000fe2000001081a */
[----:B------:R-:W-:Y:S01]  /*fab0*/  FSEL R99, R52, -INF , P3 ;  /* 0xff80000034637808 */ /* 0x000fe20001800000 */
[--C-:B------:R-:W-:Y:S01]  /*fac0*/  IMAD.MOV.U32 R111, RZ, RZ, R151.reuse ;  /* 0x000000ffff6f7224 */ /* 0x100fe200078e0097 */
[----:B------:R-:W-:Y:S01]  /*fad0*/  FMNMX.FTZ R20, R49, R14, !PT ;  /* 0x0000000e31147209 */ /* 0x000fe20007810000 */
[----:B------:R-:W-:Y:S01]  /*fae0*/  IMAD.MOV.U32 R107, RZ, RZ, R151 ;  /* 0x000000ffff6b7224 */ /* 0x000fe200078e0097 */
[----:B------:R-:W-:Y:S01]  /*faf0*/  ISETP.GT.AND P3, PT, R34, 0x40, PT ;  /* 0x000000402200780c */ /* 0x000fe20003f64270 */
[----:B------:R1:W0:Y:S01]  /*fb00*/  MUFU.EX2 R12, R105 ;  /* 0x00000069000c7308 */ /* 0x0002220000000800 */
[----:B------:R-:W-:-:S02]  /*fb10*/  FSEL R53, R53, -INF , P2 ;  /* 0xff80000035357808 */ /* 0x000fc40001000000 */
[----:B------:R-:W-:Y:S02]  /*fb20*/  FMNMX.FTZ R20, R99, R20, !PT ;  /* 0x0000001463147209 */ /* 0x000fe40007810000 */
[----:B------:R-:W-:Y:S02]  /*fb30*/  ISETP.GT.AND P2, PT, R34, 0x41, PT ;  /* 0x000000412200780c */ /* 0x000fe40003f44270 */
[----:B--2---:R-:W-:Y:S01]  /*fb40*/  FSEL R101, R56, -INF , P3 ;  /* 0xff80000038657808 */ /* 0x004fe20001800000 */
[----:B------:R-:W-:Y:S01]  /*fb50*/  MUFU.EX2 R173, R173 ;  /* 0x000000ad00ad7308 */ /* 0x000fe20000000800 */
[----:B------:R-:W-:Y:S01]  /*fb60*/  FMNMX.FTZ R20, R53, R20, !PT ;  /* 0x0000001435147209 */ /* 0x000fe20007810000 */
[----:B-1----:R-:W-:Y:S01]  /*fb70*/  IMAD.MOV.U32 R105, RZ, RZ, R151 ;  /* 0x000000ffff697224 */ /* 0x002fe200078e0097 */
[----:B------:R-:W-:Y:S02]  /*fb80*/  ISETP.GT.AND P3, PT, R34, 0x48, PT ;  /* 0x000000482200780c */ /* 0x000fe40003f64270 */
[----:B------:R-:W-:-:S02]  /*fb90*/  FSEL R57, R57, -INF , P2 ;  /* 0xff80000039397808 */ /* 0x000fc40001000000 */
[----:B------:R-:W-:Y:S01]  /*fba0*/  FMNMX.FTZ R20, R101, R20, !PT ;  /* 0x0000001465147209 */ /* 0x000fe20007810000 */
[----:B------:R1:W-:Y:S01]  /*fbb0*/  MUFU.EX2 R14, R109 ;  /* 0x0000006d000e7308 */ /* 0x0003e20000000800 */
[----:B------:R-:W-:Y:S02]  /*fbc0*/  ISETP.GT.AND P2, PT, R34, 0x49, PT ;  /* 0x000000492200780c */ /* 0x000fe40003f44270 */
[----:B------:R-:W-:Y:S02]  /*fbd0*/  FSEL R103, R60, -INF , P3 ;  /* 0xff8000003c677808 */ /* 0x000fe40001800000 */
[----:B------:R-:W-:Y:S02]  /*fbe0*/  FMNMX.FTZ R24, R57, R20, !PT ;  /* 0x0000001439187209 */ /* 0x000fe40007810000 */
[----:B------:R-:W-:Y:S01]  /*fbf0*/  ISETP.GT.AND P3, PT, R34, 0x50, PT ;  /* 0x000000502200780c */ /* 0x000fe20003f64270 */
[----:B------:R2:W-:Y:S01]  /*fc00*/  MUFU.EX2 R20, R28 ;  /* 0x0000001c00147308 */ /* 0x0005e20000000800 */
[----:B------:R-:W-:Y:S01]  /*fc10*/  FSEL R61, R61, -INF , P2 ;  /* 0xff8000003d3d7808 */ /* 0x000fe20001000000 */
[----:B-1----:R-:W-:Y:S01]  /*fc20*/  IMAD.MOV.U32 R109, RZ, RZ, R151 ;  /* 0x000000ffff6d7224 */ /* 0x002fe200078e0097 */
[----:B------:R-:W-:-:S02]  /*fc30*/  FMNMX.FTZ R24, R103, R24, !PT ;  /* 0x0000001867187209 */ /* 0x000fc40007810000 */
[----:B------:R-:W-:Y:S02]  /*fc40*/  ISETP.GT.AND P2, PT, R34, 0x51, PT ;  /* 0x000000512200780c */ /* 0x000fe40003f44270 */
[----:B------:R-:W-:Y:S01]  /*fc50*/  FSEL R47, R64, -INF , P3 ;  /* 0xff800000402f7808 */ /* 0x000fe20001800000 */
[----:B------:R-:W-:Y:S01]  /*fc60*/  MUFU.EX2 R175, R175 ;  /* 0x000000af00af7308 */ /* 0x000fe20000000800 */
[----:B------:R-:W-:Y:S02]  /*fc70*/  FMNMX.FTZ R24, R61, R24, !PT ;  /* 0x000000183d187209 */ /* 0x000fe40007810000 */
[C---:B------:R-:W-:Y:S02]  /*fc80*/  ISETP.GT.AND P3, PT, R34.reuse, 0x58, PT ;  /* 0x000000582200780c */ /* 0x040fe40003f64270 */
[----:B------:R-:W-:Y:S02]  /*fc90*/  FSEL R65, R65, -INF , P2 ;  /* 0xff80000041417808 */ /* 0x000fe40001000000 */
[----:B------:R-:W-:Y:S01]  /*fca0*/  FMNMX.FTZ R24, R47, R24, !PT ;  /* 0x000000182f187209 */ /* 0x000fe20007810000 */
[----:B------:R-:W-:Y:S01]  /*fcb0*/  MUFU.EX2 R169, R169 ;  /* 0x000000a900a97308 */ /* 0x000fe20000000800 */
[----:B------:R-:W-:-:S02]  /*fcc0*/  ISETP.GT.AND P2, PT, R34, 0x59, PT ;  /* 0x000000592200780c */ /* 0x000fc40003f44270 */
[----:B------:R-:W-:Y:S02]  /*fcd0*/  FSEL R39, R68, -INF , P3 ;  /* 0xff80000044277808 */ /* 0x000fe40001800000 */
[----:B--2---:R-:W-:Y:S02]  /*fce0*/  FMNMX.FTZ R28, R65, R24, !PT ;  /* 0x00000018411c7209 */ /* 0x004fe40007810000 */
[C---:B------:R-:W-:Y:S01]  /*fcf0*/  ISETP.GT.AND P3, PT, R34.reuse, 0x60, PT ;  /* 0x000000602200780c */ /* 0x040fe20003f64270 */
[----:B------:R1:W-:Y:S01]  /*fd00*/  MUFU.EX2 R24, R32 ;  /* 0x0000002000187308 */ /* 0x0003e20000000800 */
[----:B------:R-:W-:Y:S02]  /*fd10*/  FSEL R69, R69, -INF , P2 ;  /* 0xff80000045457808 */ /* 0x000fe40001000000 */
[----:B------:R-:W-:Y:S02]  /*fd20*/  FMNMX.FTZ R28, R39, R28, !PT ;  /* 0x0000001c271c7209 */ /* 0x000fe40007810000 */
[----:B------:R-:W-:-:S02]  /*fd30*/  ISETP.GT.AND P2, PT, R34, 0x61, PT ;  /* 0x000000612200780c */ /* 0x000fc40003f44270 */
        /* <DEDUP_REMOVED lines=9> */
[----:B-1----:R-:W-:Y:S02]  /*fdd0*/  FMNMX.FTZ R32, R73, R28, !PT ;  /* 0x0000001c49207209 */ /* 0x002fe40007810000 */
[C---:B------:R-:W-:Y:S01]  /*fde0*/  ISETP.GT.AND P3, PT, R34.reuse, 0x70, PT ;  /* 0x000000702200780c */ /* 0x040fe20003f64270 */
[----:B------:R1:W-:Y:S01]  /*fdf0*/  MUFU.EX2 R28, R36 ;  /* 0x00000024001c7308 */ /* 0x0003e20000000800 */
[----:B------:R-:W-:Y:S02]  /*fe00*/  FSEL R77, R77, -INF , P2 ;  /* 0xff8000004d4d7808 */ /* 0x000fe40001000000 */
[----:B------:R-:W-:Y:S02]  /*fe10*/  FMNMX.FTZ R32, R35, R32, !PT ;  /* 0x0000002023207209 */ /* 0x000fe40007810000 */
[----:B------:R-:W-:-:S02]  /*fe20*/  ISETP.GT.AND P2, PT, R34, 0x71, PT ;  /* 0x000000712200780c */ /* 0x000fc40003f44270 */
[----:B------:R-:W-:Y:S01]  /*fe30*/  FSEL R55, R80, -INF , P3 ;  /* 0xff80000050377808 */ /* 0x000fe20001800000 */
[----:B------:R-:W-:Y:S01]  /*fe40*/  MUFU.EX2 R155, R155 ;  /* 0x0000009b009b7308 */ /* 0x000fe20000000800 */
[----:B------:R-:W-:Y:S01]  /*fe50*/  FMNMX.FTZ R32, R77, R32, !PT ;  /* 0x000000204d207209 */ /* 0x000fe20007810000 */
[----:B-1----:R-:W-:Y:S01]  /*fe60*/  FFMA.FTZ R36, R67, R0, -R26 ;  /* 0x0000000043247223 */ /* 0x002fe2000001081a */
[C---:B------:R-:W-:Y:S02]  /*fe70*/  ISETP.GT.AND P3, PT, R34.reuse, 0x78, PT ;  /* 0x000000782200780c */ /* 0x040fe40003f64270 */
[----:B------:R-:W-:Y:S02]  /*fe80*/  FSEL R81, R81, -INF , P2 ;  /* 0xff80000051517808 */ /* 0x000fe40001000000 */
[----:B------:R-:W-:Y:S01]  /*fe90*/  FMNMX.FTZ R32, R55, R32, !PT ;  /* 0x0000002037207209 */ /* 0x000fe20007810000 */
[----:B------:R-:W-:Y:S01]  /*fea0*/  MUFU.EX2 R157, R157 ;  /* 0x0000009d009d7308 */ /* 0x000fe20000000800 */
[----:B------:R-:W-:-:S02]  /*feb0*/  ISETP.GT.AND P2, PT, R34, 0x79, PT ;  /* 0x000000792200780c */ /* 0x000fc40003f44270 */
[----:B------:R-:W-:Y:S02]  /*fec0*/  FSEL R13, R84, -INF , P3 ;  /* 0xff800000540d7808 */ /* 0x000fe40001800000 */
[----:B------:R-:W-:Y:S02]  /*fed0*/  FMNMX.FTZ R34, R81, R32, !PT ;  /* 0x0000002051227209 */ /* 0x000fe40007810000 */
[----:B------:R-:W-:Y:S01]  /*fee0*/  FSEL R85, R85, -INF , P2 ;  /* 0xff80000055557808 */ /* 0x000fe20001000000 */
[----:B------:R-:W-:Y:S01]  /*fef0*/  MUFU.EX2 R32, R59 ;  /* 0x0000003b00207308 */ /* 0x000fe20000000800 */
[----:B------:R-:W-:-:S04]  /*ff00*/  FMNMX.FTZ R34, R13, R34, !PT ;  /* 0x000000220d227209 */ /* 0x000fc80007810000 */
[----:B------:R-:W-:Y:S01]  /*ff10*/  FMNMX.FTZ R7, R85, R34, !PT ;  /* 0x0000002255077209 */ /* 0x000fe20007810000 */
[--C-:B------:R-:W-:Y:S02]  /*ff20*/  FFMA.FTZ R34, R63, R0, -R26.reuse ;  /* 0x000000003f227223 */ /* 0x100fe4000001081a */
[----:B------:R-:W-:Y:S02]  /*ff30*/  MUFU.EX2 R36, R36 ;  /* 0x0000002400247308 */ /* 0x000fe40000000800 */
[----:B------:R-:W1:Y:S06]  /*ff40*/  SHFL.BFLY PT, R40, R7, 0x2, 0x1f ;  /* 0x0c401f0007287f89 */ /* 0x000e6c00000e0000 */
[----:B------:R-:W-:Y:S08]  /*ff50*/  MUFU.EX2 R34, R34 ;  /* 0x0000002200227308 */ /* 0x000ff00000000800 */
[----:B------:R-:W-:Y:S08]  /*ff60*/  MUFU.EX2 R159, R159 ;  /* 0x0000009f009f7308 */ /* 0x000ff00000000800 */
[----:B------:R-:W-:Y:S01]  /*ff70*/  MUFU.EX2 R38, R38 ;  /* 0x0000002600267308 */ /* 0x000fe20000000800 */
[----:B-1----:R-:W-:Y:S01]  /*ff80*/  FMNMX.FTZ R9, R7, R40, !PT ;  /* 0x0000002807097209 */ /* 0x002fe20007810000 */
[-CC-:B------:R-:W-:Y:S01]  /*ff90*/  FFMA.FTZ R40, R75, R0.reuse, -R26.reuse ;  /* 0x000000004b287223 */ /* 0x180fe2000001081a */
[----:B------:R-:W-:-:S03]  /*ffa0*/  FFMA.FTZ R26, R87, R0, -R26 ;  /* 0x00000000571a7223 */ /* 0x000fc6000001081a */
[----:B------:R-:W1:Y:S02]  /*ffb0*/  SHFL.BFLY PT, R44, R9, 0x1, 0x1f ;  /* 0x0c201f00092c7f89 */ /* 0x000e6400000e0000 */
[----:B------:R-:W-:Y:S08]  /*ffc0*/  MUFU.EX2 R161, R161 ;  /* 0x000000a100a17308 */ /* 0x000ff00000000800 */
[----:B------:R-:W-:Y:S08]  /*ffd0*/  MUFU.EX2 R40, R40 ;  /* 0x0000002800287308 */ /* 0x000ff00000000800 */
[----:B------:R-:W-:Y:S01]  /*ffe0*/  MUFU.EX2 R163, R163 ;  /* 0x000000a300a37308 */ /* 0x000fe20000000800 */
[----:B-1----:R-:W-:-:S07]  /*fff0*/  FMNMX.FTZ R7, R9, R44, !PT ;  /* 0x0000002c09077209 */ /* 0x002fce0007810000 */
[----:B------:R-:W-:Y:S01]  /*10000*/  MUFU.EX2 R42, R42 ;  /* 0x0000002a002a7308 */ /* 0x000fe20000000800 */
[C---:B------:R-:W-:Y:S01]  /*10010*/  FSETP.NEU.FTZ.AND P2, PT, R7.reuse, -INF , PT ;  /* 0xff8000000700780b */ /* 0x040fe20003f5d000 */
[----:B------:R-:W-:-:S06]  /*10020*/  FMUL.FTZ R9, R7, R0 ;  /* 0x0000000007097220 */ /* 0x000fcc0000410000 */
[----:B------:R-:W-:Y:S01]  /*10030*/  MUFU.EX2 R165, R165 ;  /* 0x000000a500a57308 */ /* 0x000fe20000000800 */
[----:B------:R-:W-:-:S05]  /*10040*/  FSEL R46, R9, RZ, P2 ;  /* 0x000000ff092e7208 */ /* 0x000fca0001000000 */
[-CC-:B------:R-:W-:Y:S01]  /*10050*/  FFMA.FTZ R180, R43, R0.reuse, -R46.reuse ;  /* 0x000000002bb47223 */ /* 0x180fe2000001082e */
[-C--:B------:R-:W-:Y:S01]  /*10060*/  FFMA.FTZ R11, R30, R0.reuse, -R46 ;  /* 0x000000001e0b7223 */ /* 0x080fe2000001082e */
[----:B------:R-:W-:Y:S01]  /*10070*/  FADD.FTZ R30, R181, R4 ;  /* 0x00000004b51e7221 */ /* 0x000fe20000010000 */
[-CC-:B------:R-:W-:Y:S01]  /*10080*/  FFMA.FTZ R182, R25, R0.reuse, -R46.reuse ;  /* 0x0000000019b67223 */ /* 0x180fe2000001082e */
[-CC-:B------:R-:W-:Y:S01]  /*10090*/  FFMA.FTZ R15, R29, R0.reuse, -R46.reuse ;  /* 0x000000001d0f7223 */ /* 0x180fe2000001082e */
[-C--:B------:R-:W-:Y:S01]  /*100a0*/  FFMA.FTZ R176, R89, R0.reuse, -R46 ;  /* 0x0000000059b07223 */ /* 0x080fe2000001082e */
[----:B------:R-:W-:Y:S01]  /*100b0*/  MUFU.EX2 R180, R180 ;  /* 0x000000b400b47308 */ /* 0x000fe20000000800 */
[----:B---3--:R-:W-:Y:S01]  /*100c0*/  FADD.FTZ R9, R183, R30 ;  /* 0x0000001eb7097221 */ /* 0x008fe20000010000 */
[-CC-:B------:R-:W-:Y:S01]  /*100d0*/  FFMA.FTZ R21, R33, R0.reuse, -R46.reuse ;  /* 0x0000000021157223 */ /* 0x180fe2000001082e */
[-CC-:B------:R-:W-:Y:S01]  /*100e0*/  FFMA.FTZ R178, R91, R0.reuse, -R46.reuse ;  /* 0x000000005bb27223 */ /* 0x180fe2000001082e */
[-CC-:B------:R-:W-:Y:S01]  /*100f0*/  FFMA.FTZ R27, R41, R0.reuse, -R46.reuse ;  /* 0x00000000291b7223 */ /* 0x180fe2000001082e */
[----:B----4-:R-:W-:Y:S01]  /*10100*/  FADD.FTZ R30, R6, R9 ;  /* 0x00000009061e7221 */ /* 0x010fe20000010000 */
[-CC-:B------:R-:W-:Y:S01]  /*10110*/  FFMA.FTZ R25, R37, R0.reuse, -R46.reuse ;  /* 0x0000000025197223 */ /* 0x180fe2000001082e */
[-C--:B------:R-:W-:Y:S01]  /*10120*/  FFMA.FTZ R172, R93, R0.reuse, -R46 ;  /* 0x000000005dac7223 */ /* 0x080fe2000001082e */
[----:B------:R-:W1:Y:S01]  /*10130*/  MUFU.EX2 R11, R11 ;  /* 0x0000000b000b7308 */ /* 0x000e620000000800 */
[----:B0-----:R-:W-:Y:S01]  /*10140*/  FADD.FTZ R9, R177, R30 ;  /* 0x0000001eb1097221 */ /* 0x001fe20000010000 */
[-CC-:B------:R-:W-:Y:S01]  /*10150*/  FFMA.FTZ R174, R95, R0.reuse, -R46.reuse ;  /* 0x000000005fae7223 */ /* 0x180fe2000001082e */
[-C--:B------:R-:W-:Y:S01]  /*10160*/  FFMA.FTZ R29, R45, R0.reuse, -R46 ;  /* 0x000000002d1d7223 */ /* 0x080fe2000001082e */
[----:B------:R-:W-:Y:S01]  /*10170*/  SHF.R.S32.HI R43, RZ, 0x1f, R50 ;  /* 0x0000001fff2b7819 */ /* 0x000fe20000011432 */
[----:B------:R-:W-:Y:S01]  /*10180*/  FADD.FTZ R30, R10, R9 ;  /* 0x000000090a1e7221 */ /* 0x000fe20000010000 */
[-CC-:B------:R-:W-:Y:S01]  /*10190*/  FFMA.FTZ R168, R97, R0.reuse, -R46.reuse ;  /* 0x0000000061a87223 */ /* 0x180fe2000001082e */
[-C--:B------:R-:W-:Y:S01]  /*101a0*/  FFMA.FTZ R31, R49, R0.reuse, -R46 ;  /* 0x00000000311f7223 */ /* 0x080fe2000001082e */
[----:B------:R-:W0:Y:S01]  /*101b0*/  MUFU.EX2 R182, R182 ;  /* 0x000000b600b67308 */ /* 0x000e220000000800 */
        /* <DEDUP_REMOVED lines=8> */
[----:B-1----:R-:W-:Y:S01]  /*10240*/  FADD.FTZ R9, R180, R11 ;  /* 0x0000000bb4097221 */ /* 0x002fe20000010000 */
[----:B------:R-:W-:Y:S01]  /*10250*/  FADD.FTZ R41, R173, R48 ;  /* 0x00000030ad297221 */ /* 0x000fe20000010000 */
[-CC-:B------:R-:W-:Y:S01]  /*10260*/  FFMA.FTZ R61, R61, R0.reuse, -R46.reuse ;  /* 0x000000003d3d7223 */ /* 0x180fe2000001082e */
[-CC-:B------:R-:W-:Y:S01]  /*10270*/  FFMA.FTZ R47, R47, R0.reuse, -R46.reuse ;  /* 0x000000002f2f7223 */ /* 0x180fe2000001082e */
[-CC-:B------:R-:W-:Y:S01]  /*10280*/  FFMA.FTZ R65, R65, R0.reuse, -R46.reuse ;  /* 0x0000000041417223 */ /* 0x180fe2000001082e */
[----:B------:R-:W-:Y:S01]  /*10290*/  FADD.FTZ R48, R14, R41 ;  /* 0x000000290e307221 */ /* 0x000fe20000010000 */
[----:B------:R-:W-:Y:S01]  /*102a0*/  F2FP.BF16.F32.PACK_AB R181, R4, R181 ;  /* 0x000000b504b5723e */ /* 0x000fe200000010ff */
[----:B------:R-:W1:Y:S01]  /*102b0*/  MUFU.EX2 R176, R176 ;  /* 0x000000b000b07308 */ /* 0x000e620000000800 */
[----:B0-----:R-:W-:Y:S01]  /*102c0*/  FADD.FTZ R30, R182, R9 ;  /* 0x00000009b61e7221 */ /* 0x001fe20000010000 */
[-CC-:B------:R-:W-:Y:S01]  /*102d0*/  FFMA.FTZ R39, R39, R0.reuse, -R46.reuse ;  /* 0x0000000027277223 */ /* 0x180fe2000001082e */
[----:B------:R-:W-:Y:S01]  /*102e0*/  F2FP.BF16.F32.PACK_AB R183, R6, R183 ;  /* 0x000000b706b7723e */ /* 0x000fe200000010ff */
[-CC-:B------:R-:W-:Y:S01]  /*102f0*/  FFMA.FTZ R69, R69, R0.reuse, -R46.reuse ;  /* 0x0000000045457223 */ /* 0x180fe2000001082e */
[-CC-:B------:R-:W-:Y:S01]  /*10300*/  FFMA.FTZ R51, R51, R0.reuse, -R46.reuse ;  /* 0x0000000033337223 */ /* 0x180fe2000001082e */
[-CC-:B------:R-:W-:Y:S01]  /*10310*/  FFMA.FTZ R73, R73, R0.reuse, -R46.reuse ;  /* 0x0000000049497223 */ /* 0x180fe2000001082e */
[-C--:B------:R-:W-:Y:S01]  /*10320*/  FFMA.FTZ R35, R35, R0.reuse, -R46 ;  /* 0x0000000023237223 */ /* 0x080fe2000001082e */
[----:B------:R-:W0:Y:S01]  /*10330*/  MUFU.EX2 R21, R21 ;  /* 0x0000001500157308 */ /* 0x000e220000000800 */
[----:B--2---:R-:W-:Y:S01]  /*10340*/  FADD.FTZ R9, R15, R30 ;  /* 0x0000001e0f097221 */ /* 0x004fe20000010000 */
[-CC-:B------:R-:W-:Y:S01]  /*10350*/  FFMA.FTZ R77, R77, R0.reuse, -R46.reuse ;  /* 0x000000004d4d7223 */ /* 0x180fe2000001082e */
[-CC-:B------:R-:W-:Y:S01]  /*10360*/  FFMA.FTZ R55, R55, R0.reuse, -R46.reuse ;  /* 0x0000000037377223 */ /* 0x180fe2000001082e */
[-CC-:B------:R-:W-:Y:S01]  /*10370*/  FFMA.FTZ R81, R81, R0.reuse, -R46.reuse ;  /* 0x0000000051517223 */ /* 0x180fe2000001082e */
[-CC-:B------:R-:W-:Y:S01]  /*10380*/  FFMA.FTZ R13, R13, R0.reuse, -R46.reuse ;  /* 0x000000000d0d7223 */ /* 0x180fe2000001082e */
[----:B------:R-:W-:Y:S01]  /*10390*/  FFMA.FTZ R46, R85, R0, -R46 ;  /* 0x00000000552e7223 */ /* 0x000fe2000001082e */
[----:B------:R-:W-:Y:S01]  /*103a0*/  F2FP.BF16.F32.PACK_AB R180, R11, R180 ;  /* 0x000000b40bb4723e */ /* 0x000fe200000010ff */
[----:B------:R-:W2:Y:S01]  /*103b0*/  MUFU.EX2 R178, R178 ;  /* 0x000000b200b27308 */ /* 0x000ea20000000800 */
[----:B-1----:R-:W-:Y:S01]  /*103c0*/  FADD.FTZ R30, R176, R9 ;  /* 0x00000009b01e7221 */ /* 0x002fe20000010000 */
[----:B------:R-:W-:Y:S01]  /*103d0*/  FADD.FTZ R9, R175, R48 ;  /* 0x00000030af097221 */ /* 0x000fe20000010000 */
[----:B------:R-:W-:Y:S01]  /*103e0*/  F2FP.BF16.F32.PACK_AB R177, R10, R177 ;  /* 0x000000b10ab1723e */ /* 0x000fe200000010ff */
[----:B------:R-:W-:Y:S01]  /*103f0*/  IMAD.MOV.U32 R103, RZ, RZ, R151 ;  /* 0x000000ffff677224 */ /* 0x000fe200078e0097 */
[----:B------:R-:W-:Y:S01]  /*10400*/  F2FP.BF16.F32.PACK_AB R179, R12, R179 ;  /* 0x000000b30cb3723e */ /* 0x000fe200000010ff */
[----:B------:R-:W-:Y:S01]  /*10410*/  FADD.FTZ R48, R20, R9 ;  /* 0x0000000914307221 */ /* 0x000fe20000010000 */
[----:B------:R-:W-:Y:S01]  /*10420*/  LEA.HI R9, R43, R50, RZ, 0x7 ;  /* 0x000000322b097211 */ /* 0x000fe200078f38ff */
[----:B------:R-:W1:Y:S01]  /*10430*/  MUFU.EX2 R25, R25 ;  /* 0x0000001900197308 */ /* 0x000e620000000800 */
[----:B0-----:R-:W-:Y:S01]  /*10440*/  FADD.FTZ R41, R21, R30 ;  /* 0x0000001e15297221 */ /* 0x001fe20000010000 */
[----:B------:R-:W-:Y:S01]  /*10450*/  FADD.FTZ R43, R169, R48 ;  /* 0x00000030a92b7221 */ /* 0x000fe20000010000 */
[----:B------:R-:W-:Y:S01]  /*10460*/  SHF.R.S32.HI R9, RZ, 0x7, R9 ;  /* 0x00000007ff097819 */ /* 0x000fe20000011409 */
[----:B------:R-:W-:Y:S01]  /*10470*/  IMAD.MOV.U32 R101, RZ, RZ, R151 ;  /* 0x000000ffff657224 */ /* 0x000fe200078e0097 */
[----:B------:R-:W-:Y:S01]  /*10480*/  F2FP.BF16.F32.PACK_AB R173, R14, R173 ;  /* 0x000000ad0ead723e */ /* 0x000fe200000010ff */
[----:B------:R-:W-:Y:S01]  /*10490*/  FADD.FTZ R48, R24, R43 ;  /* 0x0000002b18307221 */ /* 0x000fe20000010000 */
[----:B------:R-:W-:Y:S01]  /*104a0*/  VIMNMX R10, RZ, R9, !PT ;  /* 0x00000009ff0a7248 */ /* 0x000fe20007fe0100 */
        /* <DEDUP_REMOVED lines=13> */
[----:B------:R-:W-:-:S02]  /*10580*/  IMAD.MOV.U32 R91, RZ, RZ, R151 ;  /* 0x000000ffff5b7224 */ /* 0x000fc400078e0097 */
[----:B------:R-:W-:Y:S01]  /*10590*/  IMAD.MOV.U32 R89, RZ, RZ, R151 ;  /* 0x000000ffff597224 */ /* 0x000fe200078e0097 */
[----:B------:R-:W1:Y:S01]  /*105a0*/  MUFU.EX2 R174, R174 ;  /* 0x000000ae00ae7308 */ /* 0x000e620000000800 */
[----:B0-----:R-:W-:Y:S01]  /*105b0*/  FADD.FTZ R30, R172, R41 ;  /* 0x00000029ac1e7221 */ /* 0x001fe20000010000 */
[----:B------:R-:W-:Y:S01]  /*105c0*/  FADD.FTZ R41, R171, R48 ;  /* 0x00000030ab297221 */ /* 0x000fe20000010000 */
[----:B------:R-:W-:-:S03]  /*105d0*/  F2FP.BF16.F32.PACK_AB R171, R28, R171 ;  /* 0x000000ab1cab723e */ /* 0x000fc600000010ff */
[----:B------:R-:W-:Y:S02]  /*105e0*/  FADD.FTZ R48, R28, R41 ;  /* 0x000000291c307221 */ /* 0x000fe40000010000 */
[----:B------:R-:W0:Y:S01]  /*105f0*/  MUFU.EX2 R29, R29 ;  /* 0x0000001d001d7308 */ /* 0x000e220000000800 */
[----:B--2---:R-:W-:Y:S01]  /*10600*/  FADD.FTZ R3, R27, R30 ;  /* 0x0000001e1b037221 */ /* 0x004fe20000010000 */
[----:B------:R-:W-:Y:S01]  /*10610*/  FADD.FTZ R41, R153, R48 ;  /* 0x0000003099297221 */ /* 0x000fe20000010000 */
[C---:B------:R-:W-:Y:S02]  /*10620*/  F2FP.BF16.F32.PACK_AB R153, R32.reuse, R153 ;  /* 0x000000992099723e */ /* 0x040fe400000010ff */
[----:B------:R-:W-:Y:S01]  /*10630*/  F2FP.BF16.F32.PACK_AB R172, R27, R172 ;  /* 0x000000ac1bac723e */ /* 0x000fe200000010ff */
[----:B------:R-:W-:Y:S02]  /*10640*/  FADD.FTZ R48, R32, R41 ;  /* 0x0000002920307221 */ /* 0x000fe40000010000 */
[----:B------:R-:W2:Y:S01]  /*10650*/  MUFU.EX2 R168, R168 ;  /* 0x000000a800a87308 */ /* 0x000ea20000000800 */
[----:B-1----:R-:W-:Y:S01]  /*10660*/  FADD.FTZ R30, R174, R3 ;  /* 0x00000003ae1e7221 */ /* 0x002fe20000010000 */
[----:B------:R-:W-:Y:S01]  /*10670*/  FADD.FTZ R41, R155, R48 ;  /* 0x000000309b297221 */ /* 0x000fe20000010000 */
[----:B------:R-:W-:-:S03]  /*10680*/  F2FP.BF16.F32.PACK_AB R155, R34, R155 ;  /* 0x0000009b229b723e */ /* 0x000fc600000010ff */
[----:B------:R-:W-:Y:S02]  /*10690*/  FADD.FTZ R48, R34, R41 ;  /* 0x0000002922307221 */ /* 0x000fe40000010000 */
[----:B------:R-:W1:Y:S01]  /*106a0*/  MUFU.EX2 R31, R31 ;  /* 0x0000001f001f7308 */ /* 0x000e620000000800 */
[----:B0-----:R-:W-:Y:S01]  /*106b0*/  FADD.FTZ R3, R29, R30 ;  /* 0x0000001e1d037221 */ /* 0x001fe20000010000 */
[----:B------:R-:W-:Y:S01]  /*106c0*/  FADD.FTZ R41, R157, R48 ;  /* 0x000000309d297221 */ /* 0x000fe20000010000 */
[----:B------:R-:W-:Y:S02]  /*106d0*/  F2FP.BF16.F32.PACK_AB R157, R36, R157 ;  /* 0x0000009d249d723e */ /* 0x000fe400000010ff */
[----:B------:R-:W-:-:S03]  /*106e0*/  F2FP.BF16.F32.PACK_AB R174, R29, R174 ;  /* 0x000000ae1dae723e */ /* 0x000fc600000010ff */
[----:B------:R-:W0:Y:S01]  /*106f0*/  MUFU.EX2 R170, R170 ;  /* 0x000000aa00aa7308 */ /* 0x000e220000000800 */
[----:B--2---:R-:W-:-:S07]  /*10700*/  FADD.FTZ R30, R168, R3 ;  /* 0x00000003a81e7221 */ /* 0x004fce0000010000 */
[----:B------:R-:W2:Y:S01]  /*10710*/  MUFU.EX2 R33, R33 ;  /* 0x0000002100217308 */ /* 0x000ea20000000800 */
[C---:B-1----:R-:W-:Y:S01]  /*10720*/  FADD.FTZ R3, R31.reuse, R30 ;  /* 0x0000001e1f037221 */ /* 0x042fe20000010000 */
[----:B------:R-:W-:-:S06]  /*10730*/  F2FP.BF16.F32.PACK_AB R168, R31, R168 ;  /* 0x000000a81fa8723e */ /* 0x000fcc00000010ff */
[----:B------:R-:W1:Y:S01]  /*10740*/  MUFU.EX2 R152, R152 ;  /* 0x0000009800987308 */ /* 0x000e620000000800 */
[----:B0-----:R-:W-:-:S07]  /*10750*/  FADD.FTZ R30, R170, R3 ;  /* 0x00000003aa1e7221 */ /* 0x001fce0000010000 */
[----:B------:R-:W0:Y:S01]  /*10760*/  MUFU.EX2 R37, R37 ;  /* 0x0000002500257308 */ /* 0x000e220000000800 */
[C---:B--2---:R-:W-:Y:S01]  /*10770*/  FADD.FTZ R3, R33.reuse, R30 ;  /* 0x0000001e21037221 */ /* 0x044fe20000010000 */
[----:B------:R-:W-:Y:S01]  /*10780*/  FADD.FTZ R30, R36, R41 ;  /* 0x00000029241e7221 */ /* 0x000fe20000010000 */
[----:B------:R-:W-:-:S03]  /*10790*/  F2FP.BF16.F32.PACK_AB R170, R33, R170 ;  /* 0x000000aa21aa723e */ /* 0x000fc600000010ff */
[----:B------:R-:W-:Y:S01]  /*107a0*/  FADD.FTZ R41, R159, R30 ;  /* 0x0000001e9f297221 */ /* 0x000fe20000010000 */
[----:B------:R-:W-:Y:S01]  /*107b0*/  F2FP.BF16.F32.PACK_AB R159, R38, R159 ;  /* 0x0000009f269f723e */ /* 0x000fe200000010ff */
[----:B------:R-:W2:Y:S01]  /*107c0*/  MUFU.EX2 R154, R154 ;  /* 0x0000009a009a7308 */ /* 0x000ea20000000800 */
[----:B-1----:R-:W-:Y:S01]  /*107d0*/  FADD.FTZ R4, R152, R3 ;  /* 0x0000000398047221 */ /* 0x002fe20000010000 */
[----:B------:R-:W-:-:S06]  /*107e0*/  FADD.FTZ R6, R38, R41 ;  /* 0x0000002926067221 */ /* 0x000fcc0000010000 */
[----:B------:R-:W1:Y:S01]  /*107f0*/  MUFU.EX2 R61, R61 ;  /* 0x0000003d003d7308 */ /* 0x000e620000000800 */
[C---:B0-----:R-:W-:Y:S01]  /*10800*/  FADD.FTZ R3, R37.reuse, R4 ;  /* 0x0000000425037221 */ /* 0x041fe20000010000 */
[----:B------:R-:W-:-:S06]  /*10810*/  F2FP.BF16.F32.PACK_AB R152, R37, R152 ;  /* 0x000000982598723e */ /* 0x000fcc00000010ff */
[----:B------:R-:W0:Y:S01]  /*10820*/  MUFU.EX2 R47, R47 ;  /* 0x0000002f002f7308 */ /* 0x000e220000000800 */
[----:B--2---:R-:W-:Y:S01]  /*10830*/  FADD.FTZ R4, R154, R3 ;  /* 0x000000039a047221 */ /* 0x004fe20000010000 */
[----:B------:R-:W-:Y:S01]  /*10840*/  FADD.FTZ R3, R161, R6 ;  /* 0x00000006a1037221 */ /* 0x000fe20000010000 */
[----:B------:R-:W-:-:S03]  /*10850*/  F2FP.BF16.F32.PACK_AB R161, R40, R161 ;  /* 0x000000a128a1723e */ /* 0x000fc600000010ff */
[----:B------:R-:W-:Y:S02]  /*10860*/  FADD.FTZ R6, R40, R3 ;  /* 0x0000000328067221 */ /* 0x000fe40000010000 */
[----:B------:R-:W2:Y:S01]  /*10870*/  MUFU.EX2 R156, R65 ;  /* 0x00000041009c7308 */ /* 0x000ea20000000800 */
[----:B-1----:R-:W-:Y:S01]  /*10880*/  FADD.FTZ R4, R61, R4 ;  /* 0x000000043d047221 */ /* 0x002fe20000010000 */
[----:B------:R-:W-:Y:S01]  /*10890*/  FADD.FTZ R41, R163, R6 ;  /* 0x00000006a3297221 */ /* 0x000fe20000010000 */
[C---:B------:R-:W-:Y:S02]  /*108a0*/  F2FP.BF16.F32.PACK_AB R163, R42.reuse, R163 ;  /* 0x000000a32aa3723e */ /* 0x040fe400000010ff */
[----:B------:R-:W-:Y:S01]  /*108b0*/  F2FP.BF16.F32.PACK_AB R154, R61, R154 ;  /* 0x0000009a3d9a723e */ /* 0x000fe200000010ff */
[----:B------:R-:W-:Y:S02]  /*108c0*/  FADD.FTZ R6, R42, R41 ;  /* 0x000000292a067221 */ /* 0x000fe40000010000 */
[----:B------:R-:W1:Y:S01]  /*108d0*/  MUFU.EX2 R39, R39 ;  /* 0x0000002700277308 */ /* 0x000e620000000800 */
[----:B0-----:R-:W-:Y:S01]  /*108e0*/  FADD.FTZ R3, R47, R4 ;  /* 0x000000042f037221 */ /* 0x001fe20000010000 */
[----:B------:R-:W-:-:S06]  /*108f0*/  FADD.FTZ R41, R165, R6 ;  /* 0x00000006a5297221 */ /* 0x000fcc0000010000 */
[----:B------:R-:W0:Y:S01]  /*10900*/  MUFU.EX2 R158, R69 ;  /* 0x00000045009e7308 */ /* 0x000e220000000800 */
[C---:B--2---:R-:W-:Y:S01]  /*10910*/  FADD.FTZ R4, R156.reuse, R3 ;  /* 0x000000039c047221 */ /* 0x044fe20000010000 */
[----:B------:R-:W-:-:S06]  /*10920*/  F2FP.BF16.F32.PACK_AB R156, R156, R47 ;  /* 0x0000002f9c9c723e */ /* 0x000fcc00000010ff */
[----:B------:R-:W2:Y:S01]  /*10930*/  MUFU.EX2 R51, R51 ;  /* 0x0000003300337308 */ /* 0x000ea20000000800 */
[----:B-1----:R-:W-:-:S07]  /*10940*/  FADD.FTZ R3, R39, R4 ;  /* 0x0000000427037221 */ /* 0x002fce0000010000 */
[----:B------:R-:W1:Y:S01]  /*10950*/  MUFU.EX2 R160, R73 ;  /* 0x0000004900a07308 */ /* 0x000e620000000800 */
[C---:B0-----:R-:W-:Y:S01]  /*10960*/  FADD.FTZ R4, R158.reuse, R3 ;  /* 0x000000039e047221 */ /* 0x041fe20000010000 */
[----:B------:R-:W-:-:S06]  /*10970*/  F2FP.BF16.F32.PACK_AB R158, R158, R39 ;  /* 0x000000279e9e723e */ /* 0x000fcc00000010ff */
        /* <DEDUP_REMOVED lines=18> */
[C---:B-1----:R-:W-:Y:S01]  /*10aa0*/  F2FP.BF16.F32.PACK_AB R166, R46.reuse, R13 ;  /* 0x0000000d2ea6723e */ /* 0x042fe200000010ff */
[----:B------:R-:W-:Y:S02]  /*10ab0*/  VIADD R13, R123, 0xfffffffe ;  /* 0xfffffffe7b0d7836 */ /* 0x000fe40000000000 */
[----:B------:R-:W-:Y:S01]  /*10ac0*/  FADD.FTZ R4, R46, R11 ;  /* 0x0000000b2e047221 */ /* 0x000fe20000010000 */
[----:B------:R-:W-:Y:S02]  /*10ad0*/  IMAD.MOV.U32 R123, RZ, RZ, R151 ;  /* 0x000000ffff7b7224 */ /* 0x000fe400078e0097 */
[----:B------:R-:W-:Y:S01]  /*10ae0*/  ISETP.GE.AND P2, PT, R13, R10, PT ;  /* 0x0000000a0d00720c */ /* 0x000fe20003f46270 */
[----:B------:R-:W1:Y:S01]  /*10af0*/  MUFU.EX2 R26, R26 ;  /* 0x0000001a001a7308 */ /* 0x000e620000000800 */
[C---:B0-----:R-:W-:Y:S01]  /*10b00*/  FADD.FTZ R6, R44.reuse, R41 ;  /* 0x000000292c067221 */ /* 0x041fe20000010000 */
[----:B------:R-:W-:-:S03]  /*10b10*/  F2FP.BF16.F32.PACK_AB R165, R44, R165 ;  /* 0x000000a52ca5723e */ /* 0x000fc600000010ff */
[----:B--2---:R-:W-:-:S04]  /*10b20*/  FADD.FTZ R41, R167, R6 ;  /* 0x00000006a7297221 */ /* 0x004fc80000010000 */
[C---:B-1----:R-:W-:Y:S01]  /*10b30*/  FADD.FTZ R3, R26.reuse, R41 ;  /* 0x000000291a037221 */ /* 0x042fe20000010000 */
[----:B------:R-:W-:Y:S02]  /*10b40*/  F2FP.BF16.F32.PACK_AB R167, R26, R167 ;  /* 0x000000a71aa7723e */ /* 0x000fe400000010ff */
[----:B------:R-:W-:Y:S05]  /*10b50*/  @!P2 BRA `(.L_x_2409) ;  /* 0x0000002c0038a947 */ /* 0x000fea0003800000 */
[----:B------:R-:W-:Y:S01]  /*10b60*/  IMAD.MOV.U32 R11, RZ, RZ, R8 ;  /* 0x000000ffff0b7224 */ /* 0x000fe200078e0008 */
[----:B------:R-:W-:Y:S01]  /*10b70*/  CS2R R150, SRZ ;  /* 0x0000000000967805 */ /* 0x000fe2000001ff00 */
[----:B------:R-:W-:Y:S01]  /*10b80*/  IMAD.MOV.U32 R12, RZ, RZ, R7 ;  /* 0x000000ffff0c7224 */ /* 0x000fe200078e0007 */
[----:B------:R-:W-:Y:S01]  /*10b90*/  CS2R R148, SRZ ;  /* 0x0000000000947805 */ /* 0x000fe2000001ff00 */
[----:B------:R-:W-:Y:S01]  /*10ba0*/  IMAD.MOV.U32 R15, RZ, RZ, R190 ;  /* 0x000000ffff0f7224 */ /* 0x000fe200078e00be */
[----:B------:R-:W-:Y:S01]  /*10bb0*/  CS2R R146, SRZ ;  /* 0x0000000000927805 */ /* 0x000fe2000001ff00 */
[----:B------:R-:W-:Y:S01]  /*10bc0*/  IMAD.MOV.U32 R14, RZ, RZ, R185 ;  /* 0x000000ffff0e7224 */ /* 0x000fe200078e00b9 */
        /* <DEDUP_REMOVED lines=28> */
[----:B------:R-:W-:-:S07]  /*10d90*/  CS2R R88, SRZ ;  /* 0x0000000000587805 */ /* 0x000fce000001ff00 */
.L_x_2419:
        /* <DEDUP_REMOVED lines=10> */
.L_x_2411:
[----:B------:R-:W-:Y:S01]  /*10e40*/  IMAD R0, R185, 0x8, R2 ;  /* 0x00000008b9007824 */ /* 0x000fe200078e0202 */
[----:B------:R-:W-:-:S04]  /*10e50*/  SHF.L.U32 R7, R190, 0x1f, RZ ;  /* 0x0000001fbe077819 */ /* 0x000fc800000006ff */
[----:B------:R0:W1:Y:S01]  /*10e60*/  SYNCS.PHASECHK.TRANS64.TRYWAIT P3, [R0+URZ+0x28830], R7 ;  /* 0x02883007000075a7 */ /* 0x000062000806017f */
[----:B------:R-:W-:Y:S05]  /*10e70*/  @!P0 BRA `(.L_x_2412) ;  /* 0x0000000000048947 */ /* 0x000fea0003800000 */
[----:B------:R-:W-:Y:S01]  /*10e80*/  BPT.TRAP 0x1 ;  /* 0x000000040000795c */ /* 0x000fe20000300000 */
.L_x_2412:
[----:B------:R-:W-:Y:S04]  /*10e90*/  BSSY B0, `(.L_x_2410) ;  /* 0x0000004000007945 */ /* 0x000fe80003800000 */
[----:B-1----:R-:W-:Y:S05]  /*10ea0*/  @P3 BRA `(.L_x_2413) ;  /* 0x0000000000083947 */ /* 0x002fea0003800000 */
[----:B------:R-:W1:Y:S02]  /*10eb0*/  SYNCS.PHASECHK.TRANS64.TRYWAIT P3, [R0+URZ+0x28830], R7 ;  /* 0x02883007000075a7 */ /* 0x000e64000806017f */
[----:B-1----:R-:W-:Y:S05]  /*10ec0*/  @!P3 BRA `(.L_x_2414) ;  /* 0x000000e400c8b947 */ /* 0x002fea0003800000 */
.L_x_2413:
[----:B------:R-:W-:Y:S05]  /*10ed0*/  BSYNC B0 ;  /* 0x0000000000007941 */ /* 0x000fea0003800000 */
.L_x_2410:
        /* <DEDUP_REMOVED lines=64> */
.L_x_2416:
[----:B------:R-:W-:Y:S01]  /*112e0*/  SHF.L.U32 R0, R15, 0x1f, RZ ;  /* 0x0000001f0f007819 */ /* 0x000fe200000006ff */
[----:B------:R-:W-:-:S04]  /*112f0*/  IMAD R7, R14, 0x8, R2 ;  /* 0x000000080e077824 */ /* 0x000fc800078e0202 */
[----:B------:R0:W1:Y:S01]  /*11300*/  SYNCS.PHASECHK.TRANS64.TRYWAIT P2, [R7+URZ+0x28850], R0 ;  /* 0x02885000070075a7 */ /* 0x000062000804017f */
[----:B------:R-:W-:Y:S05]  /*11310*/  @!P0 BRA `(.L_x_2417) ;  /* 0x0000000000048947 */ /* 0x000fea0003800000 */
[----:B------:R-:W-:Y:S01]  /*11320*/  BPT.TRAP 0x1 ;  /* 0x000000040000795c */ /* 0x000fe20000300000 */
.L_x_2417:
[----:B-1----:R-:W-:Y:S05]  /*11330*/  @P2 BRA `(.L_x_2415) ;  /* 0x0000000000082947 */ /* 0x002fea0003800000 */
[----:B------:R-:W1:Y:S02]  /*11340*/  SYNCS.PHASECHK.TRANS64.TRYWAIT P2, [R7+URZ+0x28850], R0 ;  /* 0x02885000070075a7 */ /* 0x000e64000804017f */
[----:B-1----:R-:W-:Y:S05]  /*11350*/  @!P2 BRA `(.L_x_2418) ;  /* 0x000000e000b8a947 */ /* 0x002fea0003800000 */
.L_x_2415:
[----:B01----:R-:W-:Y:S01]  /*11360*/  VIADD R0, R2, 0x400 ;  /* 0x0000040002007836 */ /* 0x003fe20000000000 */
[----:B------:R-:W-:Y:S05]  /*11370*/  WARPSYNC.ALL ;  /* 0x0000000000007948 */ /* 0x000fea0003800000 */
[----:B------:R-:W-:Y:S01]  /*11380*/  SHF.R.U32.HI R0, RZ, 0x4, R0 ;  /* 0x00000004ff007819 */ /* 0x000fe20000011600 */
[----:B------:R-:W-:Y:S01]  /*11390*/  WARPGROUP.ARRIVE ;  /* 0x00000000000079c5 */ /* 0x000fe20000000000 */
[----:B------:R-:W-:-:S05]  /*113a0*/  IMAD.MOV.U32 R9, RZ, RZ, 0x40000040 ;  /* 0x40000040ff097424 */ /* 0x000fca00078e00ff */
[----:B------:R-:W0:Y:S01]  /*113b0*/  S2R R194, SR_TID.X ;  /* 0x0000000000c27919 */ /* 0x000e220000002100 */
[----:B------:R-:W-:-:S04]  /*113c0*/  LOP3.LUT R0, R0, 0x3fff, RZ, 0xc0, !PT ;  /* 0x00003fff00007812 */ /* 0x000fc800078ec0ff */
[----:B------:R-:W-:Y:S01]  /*113d0*/  LOP3.LUT R7, R0, 0x4000000, RZ, 0xfc, !PT ;  /* 0x0400000000077812 */ /* 0x000fe200078efcff */
[----:B------:R-:W-:-:S04]  /*113e0*/  IMAD.MOV.U32 R0, RZ, RZ, -0x80 ;  /* 0xffffff80ff007424 */ /* 0x000fc800078e00ff */
[----:B------:R-:W-:Y:S02]  /*113f0*/  IMAD R6, R14, 0x800, R7 ;  /* 0x000008000e067824 */ /* 0x000fe400078e0207 */
[----:B------:R-:W-:Y:S02]  /*11400*/  IMAD.MOV.U32 R7, RZ, RZ, 0x40000040 ;  /* 0x40000040ff077424 */ /* 0x000fe400078e00ff */
[C---:B------:R-:W-:Y:S01]  /*11410*/  VIADD R8, R6.reuse, 0x80 ;  /* 0x0000008006087836 */ /* 0x040fe20000000000 */
[----:B------:R-:W-:Y:S01]  /*11420*/  R2UR UR6, R6 ;  /* 0x00000000060672ca */ /* 0x000fe200000e0000 */
[----:B------:R-:W-:Y:S01]  /*11430*/  IMAD R0, R13, R0, 0x1 ;  /* 0x000000010d007424 */ /* 0x000fe200078e0200 */
[----:B------:R-:W-:-:S03]  /*11440*/  R2UR UR7, R7 ;  /* 0x00000000070772ca */ /* 0x000fc600000e0000 */
[----:B------:R-:W-:-:S05]  /*11450*/  IMAD R0, R193, 0x80, R0 ;  /* 0x00000080c1007824 */ /* 0x000fca00078e0200 */
[----:B------:R-:W-:-:S05]  /*11460*/  IADD3 R7, -R195, R0, R198 ;  /* 0x00000000c3077210 */ /* 0x000fca0007ffe1c6 */
[----:B------:R-:W-:Y:S01]  /*11470*/  HGMMA.64x128x16.F32.BF16 R88, R180, gdesc[UR4].tnspB, R88, gsb0 ;  /* 0x41e00004b4587df0 */ /* 0x000fe20008001858 */
[----:B------:R-:W-:Y:S01]  /*11480*/  R2UR UR6, R8 ;  /* 0x00000000080672ca */ /* 0x000fe200000e0000 */
[----:B------:R-:W-:Y:S01]  /*11490*/  VIADD R8, R6, 0x100 ;  /* 0x0000010006087836 */ /* 0x000fe20000000000 */
[----:B------:R-:W-:Y:S01]  /*114a0*/  R2UR UR7, R9 ;  /* 0x00000000090772ca */ /* 0x000fe200000e0000 */
[----:B------:R-:W-:Y:S01]  /*114b0*/  IMAD.MOV.U32 R9, RZ, RZ, 0x40000040 ;  /* 0x40000040ff097424 */ /* 0x000fe200078e00ff */
[----:B0-----:R-:W-:Y:S01]  /*114c0*/  SHF.R.U32.HI R194, RZ, 0x7, R194 ;  /* 0x00000007ffc27819 */ /* 0x001fe200000116c2 */
[----:B------:R-:W-:-:S04]  /*114d0*/  IMAD R0, R212, -0x2, R7 ;  /* 0xfffffffed4007824 */ /* 0x000fc800078e0207 */
[----:B------:R-:W-:-:S05]  /*114e0*/  IMAD.IADD R15, R213, 0x1, R0 ;  /* 0x00000001d50f7824 */ /* 0x000fca00078e0200 */
[C---:B------:R-:W-:Y:S02]  /*114f0*/  ISETP.GT.AND P2, PT, R15.reuse, RZ, PT ;  /* 0x000000ff0f00720c */ /* 0x040fe40003f44270 */
[C---:B------:R-:W-:Y:S02]  /*11500*/  ISETP.GT.AND P3, PT, R15.reuse, 0x1, PT ;  /* 0x000000010f00780c */ /* 0x040fe40003f64270 */
[----:B------:R-:W-:Y:S02]  /*11510*/  FSEL R21, R24, -INF , P2 ;  /* 0xff80000018157808 */ /* 0x000fe40001000000 */
[----:B------:R-:W-:Y:S02]  /*11520*/  ISETP.GT.AND P2, PT, R15, 0x8, PT ;  /* 0x000000080f00780c */ /* 0x000fe40003f44270 */
[----:B------:R-:W-:Y:S02]  /*11530*/  FSEL R25, R25, -INF , P3 ;  /* 0xff80000019197808 */ /* 0x000fe40001800000 */
[----:B------:R-:W-:-:S02]  /*11540*/  FMNMX.FTZ R0, R21, R12, !PT ;  /* 0x0000000c15007209 */ /* 0x000fc40007810000 */
[----:B------:R-:W-:Y:S02]  /*11550*/  ISETP.GT.AND P3, PT, R15, 0x9, PT ;  /* 0x000000090f00780c */ /* 0x000fe40003f64270 */
[----:B------:R-:W-:Y:S02]  /*11560*/  FMNMX.FTZ R0, R25, R0, !PT ;  /* 0x0000000019007209 */ /* 0x000fe40007810000 */
[----:B------:R-:W-:Y:S02]  /*11570*/  FSEL R29, R29, -INF , P3 ;  /* 0xff8000001d1d7808 */ /* 0x000fe40001800000 */
[----:B------:R-:W-:-:S04]  /*11580*/  ISETP.GT.AND P3, PT, R15, 0x11, PT ;  /* 0x000000110f00780c */ /* 0x000fc80003f64270 */
        /* <DEDUP_REMOVED lines=25> */
[----:B------:R-:W-:Y:S01]  /*11720*/  ISETP.GT.AND P3, PT, R15, 0x79, PT ;  /* 0x000000790f00780c */ /* 0x000fe20003f64270 */
        /* <DEDUP_REMOVED lines=15> */
[----:B------:R-:W-:Y:S01]  /*11820*/  WARPGROUP.ARRIVE ;  /* 0x00000000000079c5 */ /* 0x000fe20000000000 */
[----:B------:R-:W-:Y:S02]  /*11830*/  FSEL R173, R28, -INF , P2 ;  /* 0xff8000001cad7808 */ /* 0x000fe40001000000 */
[----:B------:R-:W-:-:S02]  /*11840*/  ISETP.GT.AND P2, PT, R15, 0x10, PT ;  /* 0x000000100f00780c */ /* 0x000fc40003f44270 */
[----:B------:R-:W-:-:S04]  /*11850*/  FMNMX.FTZ R0, R173, R0, !PT ;  /* 0x00000000ad007209 */ /* 0x000fc80007810000 */
[----:B------:R-:W-:Y:S01]  /*11860*/  HGMMA.64x128x16.F32.BF16 R88, R168, gdesc[UR4].tnspB, R88, gsb0 ;  /* 0x41e00004a8587df0 */ /* 0x000fe20008001858 */
[----:B------:R-:W-:Y:S01]  /*11870*/  R2UR UR6, R8 ;  /* 0x00000000080672ca */ /* 0x000fe200000e0000 */
[----:B------:R-:W-:Y:S01]  /*11880*/  VIADD R8, R6, 0x280 ;  /* 0x0000028006087836 */ /* 0x000fe20000000000 */
[----:B------:R-:W-:Y:S01]  /*11890*/  R2UR UR7, R9 ;  /* 0x00000000090772ca */ /* 0x000fe200000e0000 */
[----:B------:R-:W-:Y:S01]  /*118a0*/  IMAD.MOV.U32 R9, RZ, RZ, 0x40000040 ;  /* 0x40000040ff097424 */ /* 0x000fe200078e00ff */
[----:B------:R-:W-:Y:S02]  /*118b0*/  FSEL R175, R32, -INF , P2 ;  /* 0xff80000020af7808 */ /* 0x000fe40001000000 */
[----:B------:R-:W-:Y:S02]  /*118c0*/  FMNMX.FTZ R0, R29, R0, !PT ;  /* 0x000000001d007209 */ /* 0x000fe40007810000 */
[----:B------:R-:W-:Y:S02]  /*118d0*/  ISETP.GT.AND P2, PT, R15, 0x18, PT ;  /* 0x000000180f00780c */ /* 0x000fe40003f44270 */
[----:B------:R-:W-:-:S04]  /*118e0*/  FMNMX.FTZ R0, R175, R0, !PT ;  /* 0x00000000af007209 */ /* 0x000fc80007810000 */
[----:B------:R-:W-:Y:S01]  /*118f0*/  FMNMX.FTZ R0, R33, R0, !PT ;  /* 0x0000000021007209 */ /* 0x000fe20007810000 */
[----:B------:R-:W-:Y:S02]  /*11900*/  WARPGROUP.DEPBAR.LE gsb0, 0x0 ;  /* 0x00008000000079c5 */ /* 0x000fe40000010000 */
[----:B------:R-:W-:Y:S01]  /*11910*/  WARPGROUP.ARRIVE ;  /* 0x00000000000079c5 */ /* 0x000fe20000000000 */
[----:B------:R-:W-:Y:S02]  /*11920*/  FSEL R169, R36, -INF , P2 ;  /* 0xff80000024a97808 */ /* 0x000fe40001000000 */
[----:B------:R-:W-:Y:S02]  /*11930*/  ISETP.GT.AND P2, PT, R15, 0x20, PT ;  /* 0x000000200f00780c */ /* 0x000fe40003f44270 */
[----:B------:R-:W-:Y:S01]  /*11940*/  FMNMX.FTZ R0, R169, R0, !PT ;  /* 0x00000000a9007209 */ /* 0x000fe20007810000 */
[----:B------:R-:W-:Y:S01]  /*11950*/  HGMMA.64x128x16.F32.BF16 R88, R152, gdesc[UR4].tnspB, R88, gsb0 ;  /* 0x41e0000498587df0 */ /* 0x000fe20008001858 */
[----:B------:R-:W-:-:S02]  /*11960*/  FSEL R171, R40, -INF , P2 ;  /* 0xff80000028ab7808 */ /* 0x000fc40001000000 */
[----:B------:R-:W-:Y:S02]  /*11970*/  FMNMX.FTZ R0, R37, R0, !PT ;  /* 0x0000000025007209 */ /* 0x000fe40007810000 */
[----:B------:R-:W-:Y:S02]  /*11980*/  ISETP.GT.AND P2, PT, R15, 0x28, PT ;  /* 0x000000280f00780c */ /* 0x000fe40003f44270 */
[----:B------:R-:W-:Y:S02]  /*11990*/  FMNMX.FTZ R0, R171, R0, !PT ;  /* 0x00000000ab007209 */ /* 0x000fe40007810000 */
[----:B------:R-:W-:Y:S02]  /*119a0*/  FSEL R177, R44, -INF , P2 ;  /* 0xff8000002cb17808 */ /* 0x000fe40001000000 */
[----:B------:R-:W-:Y:S02]  /*119b0*/  FMNMX.FTZ R0, R41, R0, !PT ;  /* 0x0000000029007209 */ /* 0x000fe40007810000 */
[----:B------:R-:W-:-:S02]  /*119c0*/  ISETP.GT.AND P2, PT, R15, 0x30, PT ;  /* 0x000000300f00780c */ /* 0x000fc40003f44270 */
[----:B------:R-:W-:Y:S02]  /*119d0*/  FMNMX.FTZ R0, R177, R0, !PT ;  /* 0x00000000b1007209 */ /* 0x000fe40007810000 */
[----:B------:R-:W-:Y:S02]  /*119e0*/  FSEL R179, R48, -INF , P2 ;  /* 0xff80000030b37808 */ /* 0x000fe40001000000 */
[----:B------:R-:W-:Y:S02]  /*119f0*/  FMNMX.FTZ R0, R45, R0, !PT ;  /* 0x000000002d007209 */ /* 0x000fe40007810000 */
[----:B------:R-:W-:Y:S02]  /*11a00*/  ISETP.GT.AND P2, PT, R15, 0x38, PT ;  /* 0x000000380f00780c */ /* 0x000fe40003f44270 */
[----:B------:R-:W-:Y:S02]  /*11a10*/  FMNMX.FTZ R0, R179, R0, !PT ;  /* 0x00000000b3007209 */ /* 0x000fe40007810000 */
        /* <DEDUP_REMOVED lines=30> */
[----:B------:R-:W-:-:S02]  /*11c00*/  R2UR UR6, R8 ;  /* 0x00000000080672ca */ /* 0x000fc400000e0000 */
[----:B------:R-:W-:Y:S02]  /*11c10*/  R2UR UR7, R9 ;  /* 0x00000000090772ca */ /* 0x000fe400000e0000 */
[C---:B------:R-:W-:Y:S01]  /*11c20*/  ISETP.GT.AND P2, PT, R15.reuse, 0x78, PT ;  /* 0x000000780f00780c */ /* 0x040fe20003f44270 */
[----:B------:R-:W-:Y:S01]  /*11c30*/  VIADD R15, R15, 0x8 ;  /* 0x000000080f0f7836 */ /* 0x000fe20000000000 */
[----:B------:R-:W-:Y:S02]  /*11c40*/  FMNMX.FTZ R0, R80, R7, !PT ;  /* 0x0000000750007209 */ /* 0x000fe40007810000 */
[----:B------:R-:W-:Y:S02]  /*11c50*/  FSEL R84, R84, -INF , P2 ;  /* 0xff80000054547808 */ /* 0x000fe40001000000 */
[----:B------:R-:W-:Y:S02]  /*11c60*/  FMNMX.FTZ R7, R81, R0, !PT ;  /* 0x0000000051077209 */ /* 0x000fe40007810000 */
[----:B------:R-:W-:-:S02]  /*11c70*/  ISETP.GT.AND P4, PT, R15, 0x1, PT ;  /* 0x000000010f00780c */ /* 0x000fc40003f84270 */
        /* <DEDUP_REMOVED lines=16> */
[----:B------:R-:W-:Y:S01]  /*11d80*/  WARPGROUP.ARRIVE ;  /* 0x00000000000079c5 */ /* 0x000fe20000000000 */
[----:B------:R-:W-:Y:S02]  /*11d90*/  FSEL R153, R85, -INF , P3 ;  /* 0xff80000055997808 */ /* 0x000fe40001800000 */
[----:B------:R-:W-:Y:S02]  /*11da0*/  ISETP.GT.AND P3, PT, R15, RZ, PT ;  /* 0x000000ff0f00720c */ /* 0x000fe40003f64270 */
[----:B------:R-:W-:Y:S01]  /*11db0*/  FMNMX.FTZ R20, R153, R0, !PT ;  /* 0x0000000099147209 */ /* 0x000fe20007810000 */
[----:B------:R-:W-:Y:S01]  /*11dc0*/  HGMMA.64x128x16.F32.BF16 R88, R156, gdesc[UR4].tnspB, R88, gsb0 ;  /* 0x41e000049c587df0 */ /* 0x000fe20008001858 */
[----:B------:R-:W-:Y:S01]  /*11dd0*/  IMAD.U32 R0, RZ, RZ, UR44 ;  /* 0x0000002cff007e24 */ /* 0x000fe2000f8e00ff */
[----:B------:R-:W-:-:S02]  /*11de0*/  FSEL R26, R26, -INF , P3 ;  /* 0xff8000001a1a7808 */ /* 0x000fc40001800000 */
[----:B------:R-:W0:Y:S01]  /*11df0*/  SHFL.BFLY PT, R7, R20, 0x2, 0x1f ;  /* 0x0c401f0014077f89 */ /* 0x000e2200000e0000 */
[----:B------:R-:W-:Y:S02]  /*11e00*/  ISETP.GT.AND P3, PT, R15, 0x8, PT ;  /* 0x000000080f00780c */ /* 0x000fe40003f64270 */
[----:B------:R-:W-:Y:S02]  /*11e10*/  FMNMX.FTZ R8, R26, R11, !PT ;  /* 0x0000000b1a087209 */ /* 0x000fe40007810000 */
[----:B------:R-:W-:Y:S02]  /*11e20*/  FSEL R55, R55, -INF , P4 ;  /* 0xff80000037377808 */ /* 0x000fe40002000000 */
[----:B------:R-:W-:Y:S02]  /*11e30*/  FMNMX.FTZ R8, R27, R8, !PT ;  /* 0x000000081b087209 */ /* 0x000fe40007810000 */
[----:B------:R-:W-:-:S04]  /*11e40*/  ISETP.GT.AND P4, PT, R15, 0x41, PT ;  /* 0x000000410f00780c */ /* 0x000fc80003f84270 */
[----:B------:R-:W-:Y:S02]  /*11e50*/  FSEL R59, R59, -INF , P4 ;  /* 0xff8000003b3b7808 */ /* 0x000fe40002000000 */
[----:B------:R-:W-:-:S04]  /*11e60*/  ISETP.GT.AND P4, PT, R15, 0x49, PT ;  /* 0x000000490f00780c */ /* 0x000fc80003f84270 */
[----:B------:R-:W-:Y:S02]  /*11e70*/  FSEL R63, R63, -INF , P4 ;  /* 0xff8000003f3f7808 */ /* 0x000fe40002000000 */
[----:B------:R-:W-:Y:S02]  /*11e80*/  ISETP.GT.AND P4, PT, R15, 0x51, PT ;  /* 0x000000510f00780c */ /* 0x000fe40003f84270 */
[----:B0-----:R-:W-:Y:S01]  /*11e90*/  FMNMX.FTZ R28, R20, R7, !PT ;  /* 0x00000007141c7209 */ /* 0x001fe20007810000 */
[----:B------:R-:W-:Y:S01]  /*11ea0*/  VIADD R20, R6, 0x300 ;  /* 0x0000030006147836 */ /* 0x000fe20000000000 */
[----:B------:R-:W-:Y:S02]  /*11eb0*/  FSEL R67, R67, -INF , P4 ;  /* 0xff80000043437808 */ /* 0x000fe40002000000 */
[----:B------:R-:W-:Y:S01]  /*11ec0*/  ISETP.GT.AND P4, PT, R15, 0x59, PT ;  /* 0x000000590f00780c */ /* 0x000fe20003f84270 */
[----:B------:R-:W0:Y:S01]  /*11ed0*/  SHFL.BFLY PT, R7, R28, 0x1, 0x1f ;  /* 0x0c201f001c077f89 */ /* 0x000e2200000e0000 */
[----:B------:R-:W-:-:S02]  /*11ee0*/  R2UR UR6, R20 ;  /* 0x00000000140672ca */ /* 0x000fc400000e0000 */
[----:B------:R-:W-:Y:S02]  /*11ef0*/  FSEL R71, R71, -INF , P4 ;  /* 0xff80000047477808 */ /* 0x000fe40002000000 */
[----:B------:R-:W-:-:S04]  /*11f00*/  ISETP.GT.AND P4, PT, R15, 0x61, PT ;  /* 0x000000610f00780c */ /* 0x000fc80003f84270 */
[----:B------:R-:W-:Y:S02]  /*11f10*/  FSEL R75, R75, -INF , P4 ;  /* 0xff8000004b4b7808 */ /* 0x000fe40002000000 */
[----:B------:R-:W-:-:S04]  /*11f20*/  ISETP.GT.AND P4, PT, R15, 0x69, PT ;  /* 0x000000690f00780c */ /* 0x000fc80003f84270 */
[----:B------:R-:W-:Y:S02]  /*11f30*/  FSEL R79, R79, -INF , P4 ;  /* 0xff8000004f4f7808 */ /* 0x000fe40002000000 */
[----:B------:R-:W-:-:S04]  /*11f40*/  ISETP.GT.AND P4, PT, R15, 0x71, PT ;  /* 0x000000710f00780c */ /* 0x000fc80003f84270 */
[----:B------:R-:W-:Y:S02]  /*11f50*/  FSEL R83, R83, -INF , P4 ;  /* 0xff80000053537808 */ /* 0x000fe40002000000 */
[----:B------:R-:W-:Y:S02]  /*11f60*/  ISETP.GT.AND P4, PT, R15, 0x79, PT ;  /* 0x000000790f00780c */ /* 0x000fe40003f84270 */
[----:B0-----:R-:W-:Y:S02]  /*11f70*/  FMNMX.FTZ R7, R28, R7, !PT ;  /* 0x000000071c077209 */ /* 0x001fe40007810000 */
[----:B------:R-:W-:Y:S02]  /*11f80*/  FSEL R87, R87, -INF , P4 ;  /* 0xff80000057577808 */ /* 0x000fe40002000000 */
[C---:B------:R-:W-:Y:S01]  /*11f90*/  FSETP.NEU.FTZ.AND P2, PT, R7.reuse, -INF , PT ;  /* 0xff8000000700780b */ /* 0x040fe20003f5d000 */
[----:B------:R-:W-:-:S05]  /*11fa0*/  FMUL.FTZ R24, R7, R0 ;  /* 0x0000000007187220 */ /* 0x000fca0000410000 */
[----:B------:R-:W-:-:S05]  /*11fb0*/  FSEL R24, R24, RZ, P2 ;  /* 0x000000ff18187208 */ /* 0x000fca0001000000 */
[-CC-:B------:R-:W-:Y:S01]  /*11fc0*/  FFMA.FTZ R180, R25, R0.reuse, -R24.reuse ;  /* 0x0000000019b47223 */ /* 0x180fe20000010818 */
[----:B------:R-:W-:Y:S01]  /*11fd0*/  FSEL R25, R30, -INF , P3 ;  /* 0xff8000001e197808 */ /* 0x000fe20001800000 */
[-CC-:B------:R-:W-:Y:S01]  /*11fe0*/  FFMA.FTZ R9, R29, R0.reuse, -R24.reuse ;  /* 0x000000001d097223 */ /* 0x180fe20000010818 */
[----:B------:R-:W-:Y:S01]  /*11ff0*/  ISETP.GT.AND P3, PT, R15, 0x10, PT ;  /* 0x000000100f00780c */ /* 0x000fe20003f64270 */
        /* <DEDUP_REMOVED lines=33> */
[----:B------:R-:W-:-:S02]  /*12210*/  FFMA.FTZ R153, R153, R0, -R24 ;  /* 0x0000000099997223 */ /* 0x000fc40000010818 */
[----:B------:R-:W-:Y:S08]  /*12220*/  MUFU.EX2 R182, R182 ;  /* 0x000000b600b67308 */ /* 0x000ff00000000800 */
[----:B------:R-:W-:Y:S08]  /*12230*/  MUFU.EX2 R9, R9 ;  /* 0x0000000900097308 */ /* 0x000ff00000000800 */
[----:B------:R-:W-:Y:S08]  /*12240*/  MUFU.EX2 R176, R176 ;  /* 0x000000b000b07308 */ /* 0x000ff00000000800 */
[----:B------:R-:W-:Y:S01]  /*12250*/  MUFU.EX2 R29, R29 ;  /* 0x0000001d001d7308 */ /* 0x000fe20000000800 */
[----:B------:R-:W-:-:S02]  /*12260*/  WARPGROUP.DEPBAR.LE gsb0, 0x0 ;  /* 0x00008000000079c5 */ /* 0x000fc40000010000 */
[----:B------:R-:W-:Y:S01]  /*12270*/  FSEL R157, R42, -INF , P3 ;  /* 0xff8000002a9d7808 */ /* 0x000fe20001800000 */
[----:B------:R-:W-:Y:S01]  /*12280*/  WARPGROUP.ARRIVE ;  /* 0x00000000000079c5 */ /* 0x000fe20000000000 */
[----:B------:R-:W-:Y:S01]  /*12290*/  ISETP.GT.AND P3, PT, R15, 0x28, PT ;  /* 0x000000280f00780c */ /* 0x000fe20003f64270 */
[--C-:B------:R-:W-:Y:S01]  /*122a0*/  FFMA.FTZ R156, R237, R0, -R24.reuse ;  /* 0x00000000ed9c7223 */ /* 0x100fe20000010818 */
[----:B------:R-:W-:Y:S01]  /*122b0*/  FMNMX.FTZ R8, R157, R8, !PT ;  /* 0x000000089d087209 */ /* 0x000fe20007810000 */
[----:B------:R-:W-:Y:S01]  /*122c0*/  FFMA.FTZ R158, R68, R0, -R24 ;  /* 0x00000000449e7223 */ /* 0x000fe20000010818 */
[----:B------:R-:W-:Y:S01]  /*122d0*/  FSEL R159, R46, -INF , P3 ;  /* 0xff8000002e9f7808 */ /* 0x000fe20001800000 */
[----:B------:R-:W-:Y:S01]  /*122e0*/  MUFU.EX2 R178, R178 ;  /* 0x000000b200b27308 */ /* 0x000fe20000000800 */
[----:B------:R-:W-:Y:S02]  /*122f0*/  FMNMX.FTZ R8, R43, R8, !PT ;  /* 0x000000082b087209 */ /* 0x000fe40007810000 */
[----:B------:R-:W-:-:S02]  /*12300*/  ISETP.GT.AND P3, PT, R15, 0x30, PT ;  /* 0x000000300f00780c */ /* 0x000fc40003f64270 */
[----:B------:R-:W-:Y:S02]  /*12310*/  FMNMX.FTZ R8, R159, R8, !PT ;  /* 0x000000089f087209 */ /* 0x000fe40007810000 */
[----:B------:R-:W-:Y:S01]  /*12320*/  FSEL R169, R50, -INF , P3 ;  /* 0xff80000032a97808 */ /* 0x000fe20001800000 */
[----:B------:R-:W-:Y:S01]  /*12330*/  MUFU.EX2 R37, R37 ;  /* 0x0000002500257308 */ /* 0x000fe20000000800 */
[----:B------:R-:W-:Y:S02]  /*12340*/  FMNMX.FTZ R8, R47, R8, !PT ;  /* 0x000000082f087209 */ /* 0x000fe40007810000 */
[----:B------:R-:W-:Y:S02]  /*12350*/  ISETP.GT.AND P3, PT, R15, 0x38, PT ;  /* 0x000000380f00780c */ /* 0x000fe40003f64270 */
[----:B------:R-:W-:Y:S02]  /*12360*/  FMNMX.FTZ R8, R169, R8, !PT ;  /* 0x00000008a9087209 */ /* 0x000fe40007810000 */
[----:B------:R-:W-:Y:S01]  /*12370*/  FSEL R171, R54, -INF , P3 ;  /* 0xff80000036ab7808 */ /* 0x000fe20001800000 */
[----:B------:R-:W-:Y:S01]  /*12380*/  MUFU.EX2 R172, R172 ;  /* 0x000000ac00ac7308 */ /* 0x000fe20000000800 */
[----:B------:R-:W-:-:S02]  /*12390*/  FMNMX.FTZ R8, R51, R8, !PT ;  /* 0x0000000833087209 */ /* 0x000fc40007810000 */
[----:B------:R-:W-:Y:S02]  /*123a0*/  ISETP.GT.AND P3, PT, R15, 0x40, PT ;  /* 0x000000400f00780c */ /* 0x000fe40003f64270 */
[----:B------:R-:W-:Y:S02]  /*123b0*/  FMNMX.FTZ R8, R171, R8, !PT ;  /* 0x00000008ab087209 */ /* 0x000fe40007810000 */
[----:B------:R-:W-:Y:S01]  /*123c0*/  FSEL R173, R58, -INF , P3 ;  /* 0xff8000003aad7808 */ /* 0x000fe20001800000 */
[----:B------:R-:W-:Y:S01]  /*123d0*/  MUFU.EX2 R41, R41 ;  /* 0x0000002900297308 */ /* 0x000fe20000000800 */
[----:B------:R-:W-:Y:S02]  /*123e0*/  FMNMX.FTZ R8, R55, R8, !PT ;  /* 0x0000000837087209 */ /* 0x000fe40007810000 */
[----:B------:R-:W-:Y:S02]  /*123f0*/  ISETP.GT.AND P3, PT, R15, 0x48, PT ;  /* 0x000000480f00780c */ /* 0x000fe40003f64270 */
[----:B------:R-:W-:-:S02]  /*12400*/  FMNMX.FTZ R8, R173, R8, !PT ;  /* 0x00000008ad087209 */ /* 0x000fc40007810000 */
        /* <DEDUP_REMOVED lines=32> */
[----:B------:R-:W-:-:S04]  /*12610*/  FMNMX.FTZ R15, R83, R8, !PT ;  /* 0x00000008530f7209 */ /* 0x000fc80007810000 */
[----:B------:R-:W-:Y:S01]  /*12620*/  FMNMX.FTZ R8, R86, R15, !PT ;  /* 0x0000000f56087209 */ /* 0x000fe20007810000 */
[-CC-:B------:R-:W-:Y:S01]  /*12630*/  FFMA.FTZ R15, R61, R0.reuse, -R24.reuse ;  /* 0x000000003d0f7223 */ /* 0x180fe20000010818 */
[-CC-:B------:R-:W-:Y:S01]  /*12640*/  FFMA.FTZ R61, R65, R0.reuse, -R24.reuse ;  /* 0x00000000413d7223 */ /* 0x180fe20000010818 */
[--C-:B------:R-:W-:Y:S01]  /*12650*/  FFMA.FTZ R65, R69, R0, -R24.reuse ;  /* 0x0000000045417223 */ /* 0x100fe20000010818 */
[----:B------:R-:W-:Y:S01]  /*12660*/  FMNMX.FTZ R8, R87, R8, !PT ;  /* 0x0000000857087209 */ /* 0x000fe20007810000 */
[-CC-:B------:R-:W-:Y:S01]  /*12670*/  FFMA.FTZ R69, R73, R0.reuse, -R24.reuse ;  /* 0x0000000049457223 */ /* 0x180fe20000010818 */
[-CC-:B------:R-:W-:Y:S01]  /*12680*/  FFMA.FTZ R73, R77, R0.reuse, -R24.reuse ;  /* 0x000000004d497223 */ /* 0x180fe20000010818 */
[----:B------:R-:W-:Y:S01]  /*12690*/  FFMA.FTZ R77, R81, R0, -R24 ;  /* 0x00000000514d7223 */ /* 0x000fe20000010818 */
[----:B------:R-:W-:Y:S01]  /*126a0*/  FSEL R81, R7, RZ, P2 ;  /* 0x000000ff07517208 */ /* 0x000fe20001000000 */
[----:B------:R-:W0:Y:S01]  /*126b0*/  SHFL.BFLY PT, R21, R8, 0x2, 0x1f ;  /* 0x0c401f0008157f89 */ /* 0x000e2200000e0000 */
[----:B------:R-:W-:Y:S08]  /*126c0*/  MUFU.EX2 R57, R57 ;  /* 0x0000003900397308 */ /* 0x000ff00000000800 */
[----:B------:R-:W-:Y:S08]  /*126d0*/  MUFU.EX2 R154, R154 ;  /* 0x0000009a009a7308 */ /* 0x000ff00000000800 */
[----:B------:R-:W-:Y:S01]  /*126e0*/  MUFU.EX2 R15, R15 ;  /* 0x0000000f000f7308 */ /* 0x000fe20000000800 */
[----:B0-----:R-:W-:-:S07]  /*126f0*/  FMNMX.FTZ R34, R8, R21, !PT ;  /* 0x0000001508227209 */ /* 0x001fce0007810000 */
[----:B------:R-:W-:Y:S01]  /*12700*/  MUFU.EX2 R156, R156 ;  /* 0x0000009c009c7308 */ /* 0x000fe20000000800 */
[----:B------:R-:W0:Y:S07]  /*12710*/  SHFL.BFLY PT, R21, R34, 0x1, 0x1f ;  /* 0x0c201f0022157f89 */ /* 0x000e2e00000e0000 */
[----:B------:R-:W-:Y:S08]  /*12720*/  MUFU.EX2 R61, R61 ;  /* 0x0000003d003d7308 */ /* 0x000ff00000000800 */
[----:B------:R-:W-:Y:S08]  /*12730*/  MUFU.EX2 R158, R158 ;  /* 0x0000009e009e7308 */ /* 0x000ff00000000800 */
[----:B------:R-:W-:Y:S01]  /*12740*/  MUFU.EX2 R65, R65 ;  /* 0x0000004100417308 */ /* 0x000fe20000000800 */
[----:B0-----:R-:W-:Y:S01]  /*12750*/  FMNMX.FTZ R8, R34, R21, !PT ;  /* 0x0000001522087209 */ /* 0x001fe20007810000 */
[----:B------:R-:W-:-:S03]  /*12760*/  IMAD.MOV.U32 R21, RZ, RZ, 0x40000040 ;  /* 0x40000040ff157424 */ /* 0x000fc600078e00ff */
[C---:B------:R-:W-:Y:S01]  /*12770*/  FSETP.NEU.FTZ.AND P2, PT, R8.reuse, -INF , PT ;  /* 0xff8000000800780b */ /* 0x040fe20003f5d000 */
[CC--:B------:R-:W-:Y:S01]  /*12780*/  FMUL.FTZ R46, R8.reuse, R0.reuse ;  /* 0x00000000082e7220 */ /* 0x0c0fe20000410000 */
[----:B------:R-:W-:Y:S01]  /*12790*/  R2UR UR7, R21 ;  /* 0x00000000150772ca */ /* 0x000fe200000e0000 */
[----:B------:R-:W-:Y:S01]  /*127a0*/  FADD.FTZ R21, -R81, R12 ;  /* 0x0000000c51157221 */ /* 0x000fe20000010100 */
[----:B------:R-:W-:Y:S01]  /*127b0*/  FSEL R20, R8, RZ, P2 ;  /* 0x000000ff08147208 */ /* 0x000fe20001000000 */
[----:B------:R-:W-:Y:S01]  /*127c0*/  MUFU.EX2 R81, R153 ;  /* 0x0000009900517308 */ /* 0x000fe20000000800 */
[----:B------:R-:W-:Y:S01]  /*127d0*/  FSEL R46, R46, RZ, P2 ;  /* 0x000000ff2e2e7208 */ /* 0x000fe20001000000 */
[----:B------:R-:W-:Y:S01]  /*127e0*/  FMUL.FTZ R12, R21, R0 ;  /* 0x00000000150c7220 */ /* 0x000fe20000410000 */
[----:B------:R-:W-:Y:S02]  /*127f0*/  IMAD.MOV.U32 R21, RZ, RZ, 0x40000040 ;  /* 0x40000040ff157424 */ /* 0x000fe400078e00ff */
[----:B------:R-:W-:Y:S01]  /*12800*/  FADD.FTZ R11, -R20, R11 ;  /* 0x0000000b140b7221 */ /* 0x000fe20000010100 */
[----:B------:R-:W-:-:S02]  /*12810*/  VIADD R20, R6, 0x380 ;  /* 0x0000038006147836 */ /* 0x000fc40000000000 */
[-CC-:B------:R-:W-:Y:S01]  /*12820*/  FFMA.FTZ R24, R26, R0.reuse, -R46.reuse ;  /* 0x000000001a187223 */ /* 0x180fe2000001082e */
[-CC-:B------:R-:W-:Y:S01]  /*12830*/  FFMA.FTZ R40, R43, R0.reuse, -R46.reuse ;  /* 0x000000002b287223 */ /* 0x180fe2000001082e */
[----:B------:R-:W0:Y:S01]  /*12840*/  MUFU.EX2 R12, R12 ;  /* 0x0000000c000c7308 */ /* 0x000e220000000800 */
[-C--:B------:R-:W-:Y:S01]  /*12850*/  FMUL.FTZ R11, R11, R0.reuse ;  /* 0x000000000b0b7220 */ /* 0x080fe20000410000 */
[----:B------:R-:W-:Y:S01]  /*12860*/  HGMMA.64x128x16.F32.BF16 R88, R160, gdesc[UR4].tnspB, R88, gsb0 ;  /* 0x41e00004a0587df0 */ /* 0x000fe20008001858 */
[----:B------:R-:W-:Y:S01]  /*12870*/  R2UR UR6, R20 ;  /* 0x00000000140672ca */ /* 0x000fe200000e0000 */
[-CC-:B------:R-:W-:Y:S01]  /*12880*/  FFMA.FTZ R27, R27, R0.reuse, -R46.reuse ;  /* 0x000000001b1b7223 */ /* 0x180fe2000001082e */
[----:B------:R-:W-:Y:S01]  /*12890*/  R2UR UR7, R21 ;  /* 0x00000000150772ca */ /* 0x000fe200000e0000 */
        /* <DEDUP_REMOVED lines=11> */
[----:B0-----:R-:W-:Y:S01]  /*12950*/  FFMA.FTZ R43, R12, R4, R85 ;  /* 0x000000040c2b7223 */ /* 0x001fe20000010055 */
[-CC-:B------:R-:W-:Y:S01]  /*12960*/  FFMA.FTZ R169, R169, R0.reuse, -R46.reuse ;  /* 0x00000000a9a97223 */ /* 0x180fe2000001082e */
[-CC-:B------:R-:W-:Y:S01]  /*12970*/  FFMA.FTZ R44, R51, R0.reuse, -R46.reuse ;  /* 0x00000000332c7223 */ /* 0x180fe2000001082e */
[-CC-:B------:R-:W-:Y:S01]  /*12980*/  FFMA.FTZ R171, R171, R0.reuse, -R46.reuse ;  /* 0x00000000abab7223 */ /* 0x180fe2000001082e */
[----:B------:R-:W-:Y:S01]  /*12990*/  FADD.FTZ R43, R180, R43 ;  /* 0x0000002bb42b7221 */ /* 0x000fe20000010000 */
[-CC-:B------:R-:W-:Y:S01]  /*129a0*/  FFMA.FTZ R6, R55, R0.reuse, -R46.reuse ;  /* 0x0000000037067223 */ /* 0x180fe2000001082e */
[----:B------:R-:W-:Y:S01]  /*129b0*/  FFMA.FTZ R153, R173, R0, -R46 ;  /* 0x00000000ad997223 */ /* 0x000fe2000001082e */
[----:B------:R-:W0:Y:S01]  /*129c0*/  MUFU.EX2 R27, R27 ;  /* 0x0000001b001b7308 */ /* 0x000e220000000800 */
[----:B------:R-:W-:Y:S01]  /*129d0*/  FADD.FTZ R4, R182, R43 ;  /* 0x0000002bb6047221 */ /* 0x000fe20000010000 */
[----:B------:R-:W-:-:S02]  /*129e0*/  @!P1 IMAD R43, R185, 0x8, R2 ;  /* 0x00000008b92b9824 */ /* 0x000fc400078e0202 */
[-CC-:B------:R-:W-:Y:S01]  /*129f0*/  FFMA.FTZ R20, R59, R0.reuse, -R46.reuse ;  /* 0x000000003b147223 */ /* 0x180fe2000001082e */
[-C--:B------:R-:W-:Y:S01]  /*12a00*/  FFMA.FTZ R155, R175, R0.reuse, -R46 ;  /* 0x00000000af9b7223 */ /* 0x080fe2000001082e */
[----:B------:R-:W-:Y:S01]  /*12a10*/  FADD.FTZ R21, R9, R4 ;  /* 0x0000000409157221 */ /* 0x000fe20000010000 */
[----:B------:R-:W-:Y:S01]  /*12a20*/  IADD3 R4, -R194, 0xb, RZ ;  /* 0x0000000bc2047810 */ /* 0x000fe20007ffe1ff */
[-CC-:B------:R-:W-:Y:S01]  /*12a30*/  FFMA.FTZ R157, R177, R0.reuse, -R46.reuse ;  /* 0x00000000b19d7223 */ /* 0x180fe2000001082e */
[----:B------:R-:W2:Y:S01]  /*12a40*/  MUFU.EX2 R25, R25 ;  /* 0x0000001900197308 */ /* 0x000ea20000000800 */
[----:B------:R-:W-:Y:S01]  /*12a50*/  FADD.FTZ R48, R176, R21 ;  /* 0x00000015b0307221 */ /* 0x000fe20000010000 */
[-CC-:B------:R-:W-:Y:S01]  /*12a60*/  FFMA.FTZ R159, R179, R0.reuse, -R46.reuse ;  /* 0x00000000b39f7223 */ /* 0x180fe2000001082e */
[-CC-:B------:R-:W-:Y:S01]  /*12a70*/  FFMA.FTZ R75, R75, R0.reuse, -R46.reuse ;  /* 0x000000004b4b7223 */ /* 0x180fe2000001082e */
[-C--:B------:R-:W-:Y:S01]  /*12a80*/  FFMA.FTZ R79, R79, R0.reuse, -R46 ;  /* 0x000000004f4f7223 */ /* 0x080fe2000001082e */
[----:B------:R-:W-:Y:S01]  /*12a90*/  FADD.FTZ R21, R29, R48 ;  /* 0x000000301d157221 */ /* 0x000fe20000010000 */
[----:B-1----:R-:W-:Y:S01]  /*12aa0*/  FFMA.FTZ R48, R11, R3, R24 ;  /* 0x000000030b307223 */ /* 0x002fe20000010018 */
[-C--:B------:R-:W-:Y:S01]  /*12ab0*/  FFMA.FTZ R183, R183, R0.reuse, -R46 ;  /* 0x00000000b7b77223 */ /* 0x080fe2000001082e */
[----:B------:R-:W1:Y:S01]  /*12ac0*/  MUFU.EX2 R26, R26 ;  /* 0x0000001a001a7308 */ /* 0x000e620000000800 */
[----:B------:R-:W-:Y:S01]  /*12ad0*/  FADD.FTZ R52, R178, R21 ;  /* 0x00000015b2347221 */ /* 0x000fe20000010000 */
[----:B0-----:R-:W-:Y:S01]  /*12ae0*/  FADD.FTZ R50, R27, R48 ;  /* 0x000000301b327221 */ /* 0x001fe20000010000 */
[-CC-:B------:R-:W-:Y:S01]  /*12af0*/  FFMA.FTZ R48, R63, R0.reuse, -R46.reuse ;  /* 0x000000003f307223 */ /* 0x180fe2000001082e */
[-C--:B------:R-:W-:Y:S01]  /*12b00*/  FFMA.FTZ R83, R83, R0.reuse, -R46 ;  /* 0x0000000053537223 */ /* 0x080fe2000001082e */
[----:B------:R-:W-:Y:S01]  /*12b10*/  FADD.FTZ R3, R37, R52 ;  /* 0x0000003425037221 */ /* 0x000fe20000010000 */
[-CC-:B------:R-:W-:Y:S01]  /*12b20*/  FFMA.FTZ R86, R86, R0.reuse, -R46.reuse ;  /* 0x0000000056567223 */ /* 0x180fe2000001082e */
[----:B------:R-:W-:Y:S01]  /*12b30*/  FFMA.FTZ R87, R87, R0, -R46 ;  /* 0x0000000057577223 */ /* 0x000fe2000001082e */
[----:B------:R-:W0:Y:S01]  /*12b40*/  MUFU.EX2 R31, R31 ;  /* 0x0000001f001f7308 */ /* 0x000e220000000800 */
[----:B--2---:R-:W-:Y:S01]  /*12b50*/  FADD.FTZ R21, R25, R50 ;  /* 0x0000003219157221 */ /* 0x004fe20000010000 */
[----:B------:R-:W-:Y:S01]  /*12b60*/  FADD.FTZ R52, R172, R3 ;  /* 0x00000003ac347221 */ /* 0x000fe20000010000 */
[----:B------:R-:W-:Y:S01]  /*12b70*/  @!P1 VIADD R3, R43, 0x28840 ;  /* 0x000288402b039836 */ /* 0x000fe20000000000 */
[----:B------:R-:W-:-:S02]  /*12b80*/  F2FP.BF16.F32.PACK_AB R182, R9, R182 ;  /* 0x000000b609b6723e */ /* 0x000fc400000010ff */
[----:B------:R-:W-:Y:S01]  /*12b90*/  FADD.FTZ R43, R41, R52 ;  /* 0x00000034292b7221 */ /* 0x000fe20000010000 */
[C---:B------:R-:W-:Y:S01]  /*12ba0*/  ISETP.GT.AND P2, PT, R13.reuse, R10, PT ;  /* 0x0000000a0d00720c */ /* 0x040fe20003f44270 */
[----:B------:R-:W2:Y:S01]  /*12bb0*/  MUFU.EX2 R36, R36 ;  /* 0x0000002400247308 */ /* 0x000ea20000000800 */
[----:B-1----:R-:W-:Y:S01]  /*12bc0*/  FADD.FTZ R50, R26, R21 ;  /* 0x000000151a327221 */ /* 0x002fe20000010000 */
[----:B------:R-:W-:Y:S01]  /*12bd0*/  @!P1 PRMT R3, RZ, 0x654, R3 ;  /* 0x00000654ff039816 */ /* 0x000fe20000000003 */
[----:B------:R-:W-:Y:S01]  /*12be0*/  VIADD R13, R13, 0xffffffff ;  /* 0xffffffff0d0d7836 */ /* 0x000fe20000000000 */
[----:B------:R-:W-:Y:S02]  /*12bf0*/  F2FP.BF16.F32.PACK_AB R180, R180, R85 ;  /* 0x00000055b4b4723e */ /* 0x000fe400000010ff */
[----:B------:R-:W-:Y:S02]  /*12c00*/  F2FP.BF16.F32.PACK_AB R176, R29, R176 ;  /* 0x000000b01db0723e */ /* 0x000fe400000010ff */
[----:B------:R-:W-:Y:S01]  /*12c10*/  MUFU.EX2 R33, R33 ;  /* 0x0000002100217308 */ /* 0x000fe20000000800 */
[----:B0-----:R-:W-:Y:S01]  /*12c20*/  FADD.FTZ R21, R31, R50 ;  /* 0x000000321f157221 */ /* 0x001fe20000010000 */
[----:B------:R-:W-:Y:S01]  /*12c30*/  FADD.FTZ R50, R174, R43 ;  /* 0x0000002bae327221 */ /* 0x000fe20000010000 */
[----:B------:R-:W-:-:S02]  /*12c40*/  @!P1 IMAD R43, R14, 0x8, R2 ;  /* 0x000000080e2b9824 */ /* 0x000fc400078e0202 */
[----:B------:R-:W-:Y:S01]  /*12c50*/  FFMA.FTZ R14, R67, R0, -R46 ;  /* 0x00000000430e7223 */ /* 0x000fe2000001082e */
[----:B------:R-:W-:Y:S01]  /*12c60*/  F2FP.BF16.F32.PACK_AB R178, R37, R178 ;  /* 0x000000b225b2723e */ /* 0x000fe200000010ff */
[----:B------:R-:W-:Y:S01]  /*12c70*/  @!P1 VIADD R43, R43, 0x28860 ;  /* 0x000288602b2b9836 */ /* 0x000fe20000000000 */
[----:B------:R-:W0:Y:S01]  /*12c80*/  MUFU.EX2 R38, R38 ;  /* 0x0000002600267308 */ /* 0x000e220000000800 */
[----:B------:R-:W-:Y:S02]  /*12c90*/  F2FP.BF16.F32.PACK_AB R172, R41, R172 ;  /* 0x000000ac29ac723e */ /* 0x000fe400000010ff */
[----:B------:R-:W-:Y:S02]  /*12ca0*/  F2FP.BF16.F32.PACK_AB R174, R45, R174 ;  /* 0x000000ae2dae723e */ /* 0x000fe400000010ff */
[----:B------:R-:W-:Y:S02]  /*12cb0*/  @!P1 PRMT R43, RZ, 0x654, R43 ;  /* 0x00000654ff2b9816 */ /* 0x000fe4000000002b */
[----:B--2---:R-:W-:Y:S01]  /*12cc0*/  F2FP.BF16.F32.PACK_AB R177, R36, R31 ;  /* 0x0000001f24b1723e */ /* 0x004fe200000010ff */
[----:B------:R-:W-:Y:S08]  /*12cd0*/  MUFU.EX2 R35, R35 ;  /* 0x0000002300237308 */ /* 0x000ff00000000800 */
[----:B------:R-:W1:Y:S01]  /*12ce0*/  MUFU.EX2 R40, R40 ;  /* 0x0000002800287308 */ /* 0x000e620000000800 */
[----:B0-----:R-:W-:-:S07]  /*12cf0*/  F2FP.BF16.F32.PACK_AB R179, R38, R33 ;  /* 0x0000002126b3723e */ /* 0x001fce00000010ff */
[----:B------:R-:W-:Y:S08]  /*12d00*/  MUFU.EX2 R39, R39 ;  /* 0x0000002700277308 */ /* 0x000ff00000000800 */
[----:B------:R-:W0:Y:S01]  /*12d10*/  MUFU.EX2 R42, R42 ;  /* 0x0000002a002a7308 */ /* 0x000e220000000800 */
[----:B-1----:R-:W-:-:S07]  /*12d20*/  F2FP.BF16.F32.PACK_AB R173, R40, R35 ;  /* 0x0000002328ad723e */ /* 0x002fce00000010ff */
[----:B------:R-:W-:Y:S08]  /*12d30*/  MUFU.EX2 R169, R169 ;  /* 0x000000a900a97308 */ /* 0x000ff00000000800 */
[----:B------:R-:W-:Y:S01]  /*12d40*/  MUFU.EX2 R44, R44 ;  /* 0x0000002c002c7308 */ /* 0x000fe20000000800 */
[----:B0-----:R-:W-:-:S07]  /*12d50*/  F2FP.BF16.F32.PACK_AB R175, R42, R39 ;  /* 0x000000272aaf723e */ /* 0x001fce00000010ff */
[----:B------:R-:W-:Y:S08]  /*12d60*/  MUFU.EX2 R171, R171 ;  /* 0x000000ab00ab7308 */ /* 0x000ff00000000800 */
[----:B------:R-:W-:Y:S01]  /*12d70*/  MUFU.EX2 R6, R6 ;  /* 0x0000000600067308 */ /* 0x000fe20000000800 */
[----:B------:R-:W-:Y:S02]  /*12d80*/  WARPGROUP.DEPBAR.LE gsb0, 0x0 ;  /* 0x00008000000079c5 */ /* 0x000fe40000010000 */
[----:B------:R-:W-:-:S05]  /*12d90*/  WARPGROUP.ARRIVE ;  /* 0x00000000000079c5 */ /* 0x000fca0000000000 */
[----:B------:R-:W-:Y:S01]  /*12da0*/  MUFU.EX2 R153, R153 ;  /* 0x0000009900997308 */ /* 0x000fe20000000800 */
[-CC-:B------:R-:W-:Y:S01]  /*12db0*/  FFMA.FTZ R161, R181, R0.reuse, -R46.reuse ;  /* 0x00000000b5a17223 */ /* 0x180fe2000001082e */
[----:B------:R-:W-:Y:S01]  /*12dc0*/  FFMA.FTZ R163, R78, R0, -R46 ;  /* 0x000000004ea37223 */ /* 0x000fe2000001082e */
[----:B------:R-:W-:Y:S01]  /*12dd0*/  F2FP.BF16.F32.PACK_AB R181, R27, R24 ;  /* 0x000000181bb5723e */ /* 0x000fe200000010ff */
[----:B------:R-:W-:Y:S04]  /*12de0*/  HGMMA.64x128x16.F32.BF16 R88, R164, gdesc[UR4].tnspB, R88, gsb0 ;  /* 0x41e00004a4587df0 */ /* 0x000fe80008001858 */
        /* <DEDUP_REMOVED lines=10> */
[----:B------:R-:W-:Y:S01]  /*12e90*/  MUFU.EX2 R163, R163 ;  /* 0x000000a300a37308 */ /* 0x000fe20000000800 */
[----:B0-----:R-:W-:-:S07]  /*12ea0*/  F2FP.BF16.F32.PACK_AB R160, R69, R28 ;  /* 0x0000001c45a0723e */ /* 0x001fce00000010ff */
[----:B------:R-:W0:Y:S08]  /*12eb0*/  MUFU.EX2 R73, R73 ;  /* 0x0000004900497308 */ /* 0x000e300000000800 */
[----:B------:R-:W-:Y:S08]  /*12ec0*/  MUFU.EX2 R79, R79 ;  /* 0x0000004f004f7308 */ /* 0x000ff00000000800 */
[----:B------:R-:W1:Y:S01]  /*12ed0*/  MUFU.EX2 R32, R32 ;  /* 0x0000002000207308 */ /* 0x000e620000000800 */
[----:B0-----:R-:W-:-:S07]  /*12ee0*/  F2FP.BF16.F32.PACK_AB R162, R73, R30 ;  /* 0x0000001e49a2723e */ /* 0x001fce00000010ff */
[----:B------:R-:W0:Y:S08]  /*12ef0*/  MUFU.EX2 R77, R77 ;  /* 0x0000004d004d7308 */ /* 0x000e300000000800 */
[----:B------:R-:W-:Y:S08]  /*12f00*/  MUFU.EX2 R83, R83 ;  /* 0x0000005300537308 */ /* 0x000ff00000000800 */
[----:B------:R-:W-:Y:S08]  /*12f10*/  MUFU.EX2 R34, R84 ;  /* 0x0000005400227308 */ /* 0x000ff00000000800 */
[----:B------:R-:W-:Y:S01]  /*12f20*/  MUFU.EX2 R87, R87 ;  /* 0x0000005700577308 */ /* 0x000fe20000000800 */
[----:B------:R-:W-:-:S02]  /*12f30*/  WARPGROUP.DEPBAR.LE gsb0, 0x0 ;  /* 0x00008000000079c5 */ /* 0x000fc40000010000 */
[----:B------:R2:W-:Y:S06]  /*12f40*/  BAR.ARV R4, 0x100 ;  /* 0x000400040000751d */ /* 0x0005ec0000002000 */
[----:B------:R3:W-:Y:S01]  /*12f50*/  @!P1 SYNCS.ARRIVE.TRANS64.RED.A1T0 RZ, [R3+URZ], RZ ;  /* 0x000000ff03ff99a7 */ /* 0x0007e2000810043f */
[----:B------:R-:W-:Y:S01]  /*12f60*/  MUFU.EX2 R165, R183 ;  /* 0x000000b700a57308 */ /* 0x000fe20000000800 */
[----:B--2---:R-:W-:Y:S01]  /*12f70*/  FADD.FTZ R4, R36, R21 ;  /* 0x0000001524047221 */ /* 0x004fe20000010000 */
[----:B------:R-:W-:Y:S01]  /*12f80*/  FADD.FTZ R21, R45, R50 ;  /* 0x000000322d157221 */ /* 0x000fe20000010000 */
[-C--:B------:R-:W-:Y:S01]  /*12f90*/  FMUL.FTZ R88, R88, R12.reuse ;  /* 0x0000000c58587220 */ /* 0x080fe20000410000 */
[-C--:B------:R-:W-:Y:S01]  /*12fa0*/  FMUL.FTZ R89, R89, R12.reuse ;  /* 0x0000000c59597220 */ /* 0x080fe20000410000 */
[-C--:B------:R-:W-:Y:S01]  /*12fb0*/  FMUL.FTZ R92, R92, R12.reuse ;  /* 0x0000000c5c5c7220 */ /* 0x080fe20000410000 */
[----:B------:R-:W-:Y:S01]  /*12fc0*/  FADD.FTZ R50, R168, R21 ;  /* 0x00000015a8327221 */ /* 0x000fe20000010000 */
[----:B---3--:R-:W-:Y:S01]  /*12fd0*/  FADD.FTZ R3, R33, R4 ;  /* 0x0000000421037221 */ /* 0x008fe20000010000 */
[----:B------:R-:W-:Y:S01]  /*12fe0*/  MUFU.EX2 R167, R86 ;  /* 0x0000005600a77308 */ /* 0x000fe20000000800 */
        /* <DEDUP_REMOVED lines=12> */
[-C--:B------:R-:W-:Y:S01]  /*130b0*/  FMUL.FTZ R101, R101, R12.reuse ;  /* 0x0000000c65657220 */ /* 0x080fe20000410000 */
[----:B------:R-:W-:Y:S01]  /*130c0*/  FADD.FTZ R52, R152, R21 ;  /* 0x0000001598347221 */ /* 0x000fe20000010000 */
[----:B------:R-:W-:Y:S01]  /*130d0*/  FADD.FTZ R3, R39, R4 ;  /* 0x0000000427037221 */ /* 0x000fe20000010000 */
[----:B------:R-:W-:Y:S01]  /*130e0*/  MUFU.EX2 R46, R75 ;  /* 0x0000004b002e7308 */ /* 0x000fe20000000800 */
[-C--:B------:R-:W-:Y:S01]  /*130f0*/  FMUL.FTZ R104, R104, R12.reuse ;  /* 0x0000000c68687220 */ /* 0x080fe20000410000 */
[----:B------:R-:W-:Y:S01]  /*13100*/  FADD.FTZ R21, R57, R52 ;  /* 0x0000003439157221 */ /* 0x000fe20000010000 */
[----:B------:R-:W-:Y:S01]  /*13110*/  FADD.FTZ R4, R42, R3 ;  /* 0x000000032a047221 */ /* 0x000fe20000010000 */
[-C--:B------:R-:W-:Y:S01]  /*13120*/  FMUL.FTZ R105, R105, R12.reuse ;  /* 0x0000000c69697220 */ /* 0x080fe20000410000 */
[----:B------:R-:W-:Y:S01]  /*13130*/  FMUL.FTZ R108, R108, R12 ;  /* 0x0000000c6c6c7220 */ /* 0x000fe20000410000 */
[----:B------:R-:W-:Y:S01]  /*13140*/  FADD.FTZ R52, R154, R21 ;  /* 0x000000159a347221 */ /* 0x000fe20000010000 */
[----:B------:R-:W-:Y:S01]  /*13150*/  FADD.FTZ R3, R169, R4 ;  /* 0x00000004a9037221 */ /* 0x000fe20000010000 */
[----:B------:R-:W3:Y:S01]  /*13160*/  MUFU.EX2 R50, R50 ;  /* 0x0000003200327308 */ /* 0x000ee20000000800 */
[C---:B------:R-:W-:Y:S01]  /*13170*/  F2FP.BF16.F32.PACK_AB R154, R15.reuse, R154 ;  /* 0x0000009a0f9a723e */ /* 0x040fe200000010ff */
        /* <DEDUP_REMOVED lines=36> */
[----:B-1----:R-:W-:Y:S01]  /*133c0*/  FADD.FTZ R52, R32, R9 ;  /* 0x0000000920347221 */ /* 0x002fe20000010000 */
[----:B------:R-:W-:Y:S01]  /*133d0*/  FADD.FTZ R3, R159, R4 ;  /* 0x000000049f037221 */ /* 0x000fe20000010000 */
[-C--:B------:R-:W-:Y:S01]  /*133e0*/  FMUL.FTZ R144, R144, R12.reuse ;  /* 0x0000000c90907220 */ /* 0x080fe20000410000 */
[-C--:B------:R-:W-:Y:S01]  /*133f0*/  FMUL.FTZ R145, R145, R12.reuse ;  /* 0x0000000c91917220 */ /* 0x080fe20000410000 */
[----:B0-----:R-:W-:Y:S01]  /*13400*/  FADD.FTZ R9, R77, R52 ;  /* 0x000000344d097221 */ /* 0x001fe20000010000 */
[----:B---3--:R-:W-:Y:S01]  /*13410*/  FADD.FTZ R4, R50, R3 ;  /* 0x0000000332047221 */ /* 0x008fe20000010000 */
[-C--:B------:R-:W-:Y:S01]  /*13420*/  FMUL.FTZ R148, R148, R12.reuse ;  /* 0x0000000c94947220 */ /* 0x080fe20000410000 */
[----:B------:R-:W-:Y:S01]  /*13430*/  FMUL.FTZ R149, R149, R12 ;  /* 0x0000000c95957220 */ /* 0x000fe20000410000 */
        /* <DEDUP_REMOVED lines=43> */
[----:B------:R-:W-:Y:S01]  /*136f0*/  FADD.FTZ R3, R87, R28 ;  /* 0x0000001c57037221 */ /* 0x000fe20000010000 */
        /* <DEDUP_REMOVED lines=19> */
[----:B--2---:R-:W-:Y:S06]  /*13830*/  @P2 BRA `(.L_x_2419) ;  /* 0xffffffd400582947 */ /* 0x004fec000383ffff */
.L_x_2409:
[----:B------:R-:W-:-:S13]  /*13840*/  ISETP.GE.AND P2, PT, R13, RZ, PT ;  /* 0x000000ff0d00720c */ /* 0x000fda0003f46270 */
[----:B------:R-:W-:Y:S05]  /*13850*/  @!P2 BRA `(.L_x_2420) ;  /* 0x000000200084a947 */ /* 0x000fea0003800000 */
[----:B------:R-:W-:Y:S02]  /*13860*/  IMAD.MOV.U32 R10, RZ, RZ, R8 ;  /* 0x000000ffff0a7224 */ /* 0x000fe400078e0008 */
[----:B------:R-:W-:Y:S02]  /*13870*/  IMAD.MOV.U32 R12, RZ, RZ, R7 ;  /* 0x000000ffff0c7224 */ /* 0x000fe400078e0007 */
[----:B------:R-:W-:Y:S02]  /*13880*/  IMAD.MOV.U32 R14, RZ, RZ, R190 ;  /* 0x000000ffff0e7224 */ /* 0x000fe400078e00be */
[----:B------:R-:W-:-:S07]  /*13890*/  IMAD.MOV.U32 R11, RZ, RZ, R185 ;  /* 0x000000ffff0b7224 */ /* 0x000fce00078e00b9 */
.L_x_2430:
        /* <DEDUP_REMOVED lines=10> */
.L_x_2422:
[----:B------:R-:W-:Y:S01]  /*13940*/  IMAD R0, R185, 0x8, R2 ;  /* 0x00000008b9007824 */ /* 0x000fe200078e0202 */
[----:B------:R-:W-:-:S04]  /*13950*/  SHF.L.U32 R7, R190, 0x1f, RZ ;  /* 0x0000001fbe077819 */ /* 0x000fc800000006ff */
[----:B------:R0:W1:Y:S01]  /*13960*/  SYNCS.PHASECHK.TRANS64.TRYWAIT P3, [R0+URZ+0x28830], R7 ;  /* 0x02883007000075a7 */ /* 0x000062000806017f */
[----:B------:R-:W-:Y:S05]  /*13970*/  @!P0 BRA `(.L_x_2423) ;  /* 0x0000000000048947 */ /* 0x000fea0003800000 */
[----:B------:R-:W-:Y:S01]  /*13980*/  BPT.TRAP 0x1 ;  /* 0x000000040000795c */ /* 0x000fe20000300000 */
.L_x_2423:
[----:B------:R-:W-:Y:S04]  /*13990*/  BSSY B0, `(.L_x_2421) ;  /* 0x0000004000007945 */ /* 0x000fe80003800000 */
[----:B-1----:R-:W-:Y:S05]  /*139a0*/  @P3 BRA `(.L_x_2424) ;  /* 0x0000000000083947 */ /* 0x002fea0003800000 */
[----:B------:R-:W1:Y:S02]  /*139b0*/  SYNCS.PHASECHK.TRANS64.TRYWAIT P3, [R0+URZ+0x28830], R7 ;  /* 0x02883007000075a7 */ /* 0x000e64000806017f */
[----:B-1----:R-:W-:Y:S05]  /*139c0*/  @!P3 BRA `(.L_x_2425) ;  /* 0x000000bc0030b947 */ /* 0x002fea0003800000 */
.L_x_2424:
[----:B------:R-:W-:Y:S05]  /*139d0*/  BSYNC B0 ;  /* 0x0000000000007941 */ /* 0x000fea0003800000 */
.L_x_2421:
        /* <DEDUP_REMOVED lines=64> */
.L_x_2427:
[----:B------:R-:W-:Y:S01]  /*13de0*/  SHF.L.U32 R0, R14, 0x1f, RZ ;  /* 0x0000001f0e007819 */ /* 0x000fe200000006ff */
[----:B------:R-:W-:-:S04]  /*13df0*/  IMAD R7, R11, 0x8, R2 ;  /* 0x000000080b077824 */ /* 0x000fc800078e0202 */
[----:B------:R0:W1:Y:S01]  /*13e00*/  SYNCS.PHASECHK.TRANS64.TRYWAIT P2, [R7+URZ+0x28850], R0 ;  /* 0x02885000070075a7 */ /* 0x000062000804017f */
[----:B------:R-:W-:Y:S05]  /*13e10*/  @!P0 BRA `(.L_x_2428) ;  /* 0x0000000000048947 */ /* 0x000fea0003800000 */
[----:B------:R-:W-:Y:S01]  /*13e20*/  BPT.TRAP 0x1 ;  /* 0x000000040000795c */ /* 0x000fe20000300000 */
.L_x_2428:
[----:B-1----:R-:W-:Y:S05]  /*13e30*/  @P2 BRA `(.L_x_2426) ;  /* 0x0000000000082947 */ /* 0x002fea0003800000 */
[----:B------:R-:W1:Y:S02]  /*13e40*/  SYNCS.PHASECHK.TRANS64.TRYWAIT P2, [R7+URZ+0x28850], R0 ;  /* 0x02885000070075a7 */ /* 0x000e64000804017f */
[----:B-1----:R-:W-:Y:S05]  /*13e50*/  @!P2 BRA `(.L_x_2429) ;  /* 0x000000b80020a947 */ /* 0x002fea0003800000 */
.L_x_2426:
        /* <DEDUP_REMOVED lines=8> */
[----:B------:R-:W-:Y:S02]  /*13ee0*/  R2UR UR7, R7 ;  /* 0x00000000070772ca */ /* 0x000fe400000e0000 */
[----:B------:R-:W-:Y:S02]  /*13ef0*/  LOP3.LUT R0, R0, 0x4000000, RZ, 0xfc, !PT ;  /* 0x0400000000007812 */ /* 0x000fe400078efcff */
[C---:B------:R-:W-:Y:S01]  /*13f00*/  ISETP.GT.AND P2, PT, R13.reuse, RZ, PT ;  /* 0x000000ff0d00720c */ /* 0x040fe20003f44270 */
[----:B------:R-:W-:Y:S02]  /*13f10*/  VIADD R13, R13, 0xffffffff ;  /* 0xffffffff0d0d7836 */ /* 0x000fe40000000000 */
[----:B------:R-:W-:Y:S01]  /*13f20*/  IMAD R6, R11, 0x800, R0 ;  /* 0x000008000b067824 */ /* 0x000fe200078e0200 */
[----:B------:R-:W-:-:S03]  /*13f30*/  FMNMX.FTZ R0, R24, R12, !PT ;  /* 0x0000000c18007209 */ /* 0x000fc60007810000 */
[C---:B------:R-:W-:Y:S01]  /*13f40*/  VIADD R8, R6.reuse, 0x80 ;  /* 0x0000008006087836 */ /* 0x040fe20000000000 */
[----:B------:R-:W-:Y:S02]  /*13f50*/  R2UR UR6, R6 ;  /* 0x00000000060672ca */ /* 0x000fe400000e0000 */
[----:B------:R-:W-:-:S04]  /*13f60*/  FMNMX.FTZ R7, R25, R0, !PT ;  /* 0x0000000019077209 */ /* 0x000fc80007810000 */
[----:B------:R-:W-:-:S04]  /*13f70*/  FMNMX.FTZ R0, R28, R7, !PT ;  /* 0x000000071c007209 */ /* 0x000fc80007810000 */
[----:B------:R-:W-:-:S03]  /*13f80*/  FMNMX.FTZ R7, R29, R0, !PT ;  /* 0x000000001d077209 */ /* 0x000fc60007810000 */
[----:B------:R-:W-:Y:S01]  /*13f90*/  HGMMA.64x128x16.F32.BF16 R88, R180, gdesc[UR4].tnspB, R88, gsb0 ;  /* 0x41e00004b4587df0 */ /* 0x000fe20008001858 */
[----:B------:R-:W-:Y:S01]  /*13fa0*/  R2UR UR6, R8 ;  /* 0x00000000080672ca */ /* 0x000fe200000e0000 */
[----:B------:R-:W-:Y:S01]  /*13fb0*/  VIADD R8, R6, 0x100 ;  /* 0x0000010006087836 */ /* 0x000fe20000000000 */
[----:B------:R-:W-:Y:S01]  /*13fc0*/  R2UR UR7, R9 ;  /* 0x00000000090772ca */ /* 0x000fe200000e0000 */
[----:B------:R-:W-:Y:S01]  /*13fd0*/  IMAD.MOV.U32 R9, RZ, RZ, 0x40000040 ;  /* 0x40000040ff097424 */ /* 0x000fe200078e00ff */
        /* <DEDUP_REMOVED lines=38> */
[----:B------:R-:W-:Y:S02]  /*14240*/  R2UR UR6, R8 ;  /* 0x00000000080672ca */ /* 0x000fe400000e0000 */
[----:B------:R-:W-:Y:S02]  /*14250*/  R2UR UR7, R9 ;  /* 0x00000000090772ca */ /* 0x000fe400000e0000 */
[----:B------:R-:W-:Y:S01]  /*14260*/  FMNMX.FTZ R8, R85, R0, !PT ;  /* 0x0000000055087209 */ /* 0x000fe20007810000 */
[----:B------:R-:W-:-:S04]  /*14270*/  IMAD.U32 R0, RZ, RZ, UR43 ;  /* 0x0000002bff007e24 */ /* 0x000fc8000f8e00ff */
[----:B------:R-:W0:Y:S02]  /*14280*/  SHFL.BFLY PT, R7, R8, 0x2, 0x1f ;  /* 0x0c401f0008077f89 */ /* 0x000e2400000e0000 */
[----:B0-----:R-:W-:Y:S01]  /*14290*/  FMNMX.FTZ R14, R8, R7, !PT ;  /* 0x00000007080e7209 */ /* 0x001fe20007810000 */
[----:B------:R-:W-:-:S04]  /*142a0*/  VIADD R8, R6, 0x200 ;  /* 0x0000020006087836 */ /* 0x000fc80000000000 */
[----:B------:R-:W0:Y:S02]  /*142b0*/  SHFL.BFLY PT, R7, R14, 0x1, 0x1f ;  /* 0x0c201f000e077f89 */ /* 0x000e2400000e0000 */
[----:B0-----:R-:W-:-:S05]  /*142c0*/  FMNMX.FTZ R7, R14, R7, !PT ;  /* 0x000000070e077209 */ /* 0x001fca0007810000 */
[C---:B------:R-:W-:Y:S01]  /*142d0*/  FADD.FTZ R9, -R7.reuse, R12 ;  /* 0x0000000c07097221 */ /* 0x040fe20000010100 */
[----:B------:R-:W-:-:S03]  /*142e0*/  FMUL.FTZ R21, R7, R0 ;  /* 0x0000000007157220 */ /* 0x000fc60000410000 */
[-C--:B------:R-:W-:Y:S01]  /*142f0*/  FMUL.FTZ R15, R9, R0.reuse ;  /* 0x00000000090f7220 */ /* 0x080fe20000410000 */
[----:B------:R-:W-:Y:S02]  /*14300*/  IMAD.MOV.U32 R9, RZ, RZ, 0x40000040 ;  /* 0x40000040ff097424 */ /* 0x000fe400078e00ff */
        /* <DEDUP_REMOVED lines=16> */
[----:B-1----:R-:W-:-:S07]  /*14410*/  F2FP.BF16.F32.PACK_AB R180, R25, R180 ;  /* 0x000000b419b4723e */ /* 0x002fce00000010ff */
        /* <DEDUP_REMOVED lines=33> */
[----:B------:R-:W-:Y:S01]  /*14630*/  FMNMX.FTZ R12, R62, R9, !PT ;  /* 0x000000093e0c7209 */ /* 0x000fe20007810000 */
[----:B------:R-:W-:Y:S01]  /*14640*/  IMAD.MOV.U32 R9, RZ, RZ, 0x40000040 ;  /* 0x40000040ff097424 */ /* 0x000fe200078e00ff */
[----:B------:R-:W-:Y:S02]  /*14650*/  WARPGROUP.DEPBAR.LE gsb0, 0x0 ;  /* 0x00008000000079c5 */ /* 0x000fe40000010000 */
[----:B------:R-:W-:Y:S01]  /*14660*/  WARPGROUP.ARRIVE ;  /* 0x00000000000079c5 */ /* 0x000fe20000000000 */
[-CC-:B------:R-:W-:Y:S01]  /*14670*/  FFMA.FTZ R168, R48, R0.reuse, -R21.reuse ;  /* 0x0000000030a87223 */ /* 0x180fe20000010815 */
[----:B------:R-:W-:-:S04]  /*14680*/  FFMA.FTZ R170, R52, R0, -R21 ;  /* 0x0000000034aa7223 */ /* 0x000fc80000010815 */
[----:B------:R-:W-:Y:S01]  /*14690*/  HGMMA.64x128x16.F32.BF16 R88, R152, gdesc[UR4].tnspB, R88, gsb0 ;  /* 0x41e0000498587df0 */ /* 0x000fe20008001858 */
[----:B------:R-:W-:Y:S01]  /*146a0*/  R2UR UR6, R8 ;  /* 0x00000000080672ca */ /* 0x000fe200000e0000 */
[----:B------:R-:W-:Y:S01]  /*146b0*/  MUFU.EX2 R168, R168 ;  /* 0x000000a800a87308 */ /* 0x000fe20000000800 */
[----:B------:R-:W-:-:S07]  /*146c0*/  R2UR UR7, R9 ;  /* 0x00000000090772ca */ /* 0x000fce00000e0000 */
[----:B------:R-:W-:Y:S01]  /*146d0*/  MUFU.EX2 R170, R170 ;  /* 0x000000aa00aa7308 */ /* 0x000fe20000000800 */
[----:B------:R-:W-:Y:S02]  /*146e0*/  WARPGROUP.DEPBAR.LE gsb0, 0x0 ;  /* 0x00008000000079c5 */ /* 0x000fe40000010000 */
[----:B------:R-:W-:Y:S01]  /*146f0*/  WARPGROUP.ARRIVE ;  /* 0x00000000000079c5 */ /* 0x000fe20000000000 */
[-CC-:B------:R-:W-:Y:S01]  /*14700*/  FFMA.FTZ R153, R33, R0.reuse, -R21.reuse ;  /* 0x0000000021997223 */ /* 0x180fe20000010815 */
[-CC-:B------:R-:W-:Y:S01]  /*14710*/  FFMA.FTZ R33, R37, R0.reuse, -R21.reuse ;  /* 0x0000000025217223 */ /* 0x180fe20000010815 */
[-CC-:B------:R-:W-:Y:S01]  /*14720*/  FFMA.FTZ R37, R41, R0.reuse, -R21.reuse ;  /* 0x0000000029257223 */ /* 0x180fe20000010815 */
[--C-:B------:R-:W-:Y:S01]  /*14730*/  FFMA.FTZ R41, R49, R0, -R21.reuse ;  /* 0x0000000031297223 */ /* 0x100fe20000010815 */
[----:B------:R-:W-:Y:S01]  /*14740*/  FMNMX.FTZ R49, R63, R12, !PT ;  /* 0x0000000c3f317209 */ /* 0x000fe20007810000 */
[----:B------:R-:W-:Y:S01]  /*14750*/  HGMMA.64x128x16.F32.BF16 R88, R156, gdesc[UR4].tnspB, R88, gsb0 ;  /* 0x41e000049c587df0 */ /* 0x000fe20008001858 */
[-CC-:B------:R-:W-:Y:S01]  /*14760*/  FFMA.FTZ R155, R57, R0.reuse, -R21.reuse ;  /* 0x00000000399b7223 */ /* 0x180fe20000010815 */
[-CC-:B------:R-:W-:Y:S01]  /*14770*/  FFMA.FTZ R57, R65, R0.reuse, -R21.reuse ;  /* 0x0000000041397223 */ /* 0x180fe20000010815 */
[----:B------:R-:W-:Y:S01]  /*14780*/  FMNMX.FTZ R8, R66, R49, !PT ;  /* 0x0000003142087209 */ /* 0x000fe20007810000 */
[-CC-:B------:R-:W-:Y:S01]  /*14790*/  FFMA.FTZ R49, R53, R0.reuse, -R21.reuse ;  /* 0x0000000035317223 */ /* 0x180fe20000010815 */
[-CC-:B------:R-:W-:Y:S01]  /*147a0*/  FFMA.FTZ R53, R61, R0.reuse, -R21.reuse ;  /* 0x000000003d357223 */ /* 0x180fe20000010815 */
[--C-:B------:R-:W-:Y:S01]  /*147b0*/  FFMA.FTZ R65, R69, R0, -R21.reuse ;  /* 0x0000000045417223 */ /* 0x100fe20000010815 */
[----:B------:R-:W-:Y:S01]  /*147c0*/  FMNMX.FTZ R9, R67, R8, !PT ;  /* 0x0000000843097209 */ /* 0x000fe20007810000 */
[-CC-:B------:R-:W-:Y:S01]  /*147d0*/  FFMA.FTZ R61, R73, R0.reuse, -R21.reuse ;  /* 0x00000000493d7223 */ /* 0x180fe20000010815 */
[-CC-:B------:R-:W-:Y:S01]  /*147e0*/  FFMA.FTZ R152, R56, R0.reuse, -R21.reuse ;  /* 0x0000000038987223 */ /* 0x180fe20000010815 */
[-CC-:B------:R-:W-:Y:S01]  /*147f0*/  FFMA.FTZ R154, R60, R0.reuse, -R21.reuse ;  /* 0x000000003c9a7223 */ /* 0x180fe20000010815 */
        /* <DEDUP_REMOVED lines=17> */
[----:B------:R-:W-:Y:S04]  /*14910*/  MUFU.EX2 R49, R49 ;  /* 0x0000003100317308 */ /* 0x000fe80000000800 */
[----:B------:R-:W1:Y:S04]  /*14920*/  SHFL.BFLY PT, R9, R8, 0x2, 0x1f ;  /* 0x0c401f0008097f89 */ /* 0x000e6800000e0000 */
[----:B------:R-:W-:Y:S08]  /*14930*/  MUFU.EX2 R152, R152 ;  /* 0x0000009800987308 */ /* 0x000ff00000000800 */
[----:B------:R-:W-:Y:S08]  /*14940*/  MUFU.EX2 R155, R155 ;  /* 0x0000009b009b7308 */ /* 0x000ff00000000800 */
[----:B------:R-:W-:Y:S01]  /*14950*/  MUFU.EX2 R154, R154 ;  /* 0x0000009a009a7308 */ /* 0x000fe20000000800 */
[----:B-1----:R-:W-:Y:S01]  /*14960*/  FMNMX.FTZ R20, R8, R9, !PT ;  /* 0x0000000908147209 */ /* 0x002fe20007810000 */
[----:B------:R-:W-:-:S02]  /*14970*/  VIADD R8, R6, 0x300 ;  /* 0x0000030006087836 */ /* 0x000fc40000000000 */
[----:B------:R-:W-:-:S04]  /*14980*/  IMAD.MOV.U32 R9, RZ, RZ, 0x40000040 ;  /* 0x40000040ff097424 */ /* 0x000fc800078e00ff */
[----:B------:R-:W-:Y:S01]  /*14990*/  MUFU.EX2 R53, R53 ;  /* 0x0000003500357308 */ /* 0x000fe20000000800 */
[----:B------:R-:W-:Y:S02]  /*149a0*/  R2UR UR6, R8 ;  /* 0x00000000080672ca */ /* 0x000fe400000e0000 */
[----:B------:R-:W-:Y:S01]  /*149b0*/  R2UR UR7, R9 ;  /* 0x00000000090772ca */ /* 0x000fe200000e0000 */
[----:B------:R-:W-:-:S04]  /*149c0*/  FFMA.FTZ R9, R84, R0, -R21 ;  /* 0x0000000054097223 */ /* 0x000fc80000010815 */
[----:B------:R-:W-:Y:S08]  /*149d0*/  MUFU.EX2 R57, R57 ;  /* 0x0000003900397308 */ /* 0x000ff00000000800 */
[----:B------:R-:W-:Y:S08]  /*149e0*/  MUFU.EX2 R65, R65 ;  /* 0x0000004100417308 */ /* 0x000ff00000000800 */
[----:B------:R-:W-:Y:S08]  /*149f0*/  MUFU.EX2 R12, R12 ;  /* 0x0000000c000c7308 */ /* 0x000ff00000000800 */
[----:B------:R-:W1:Y:S08]  /*14a00*/  MUFU.EX2 R61, R61 ;  /* 0x0000003d003d7308 */ /* 0x000e700000000800 */
[----:B------:R-:W3:Y:S08]  /*14a10*/  MUFU.EX2 R69, R69 ;  /* 0x0000004500457308 */ /* 0x000ef00000000800 */
[----:B------:R-:W-:Y:S08]  /*14a20*/  MUFU.EX2 R73, R73 ;  /* 0x0000004900497308 */ /* 0x000ff00000000800 */
[----:B------:R-:W-:Y:S01]  /*14a30*/  MUFU.EX2 R9, R9 ;  /* 0x0000000900097308 */ /* 0x000fe20000000800 */
[----:B------:R-:W-:-:S02]  /*14a40*/  WARPGROUP.DEPBAR.LE gsb0, 0x0 ;  /* 0x00008000000079c5 */ /* 0x000fc40000010000 */
[----:B------:R-:W-:Y:S01]  /*14a50*/  WARPGROUP.ARRIVE ;  /* 0x00000000000079c5 */ /* 0x000fe20000000000 */
[----:B------:R-:W4:Y:S01]  /*14a60*/  SHFL.BFLY PT, R157, R20, 0x1, 0x1f ;  /* 0x0c201f00149d7f89 */ /* 0x000f2200000e0000 */
[-CC-:B------:R-:W-:Y:S01]  /*14a70*/  FFMA.FTZ R156, R64, R0.reuse, -R21.reuse ;  /* 0x00000000409c7223 */ /* 0x180fe20000010815 */
[----:B------:R-:W-:-:S03]  /*14a80*/  FFMA.FTZ R158, R68, R0, -R21 ;  /* 0x00000000449e7223 */ /* 0x000fc60000010815 */
[----:B------:R-:W-:Y:S02]  /*14a90*/  HGMMA.64x128x16.F32.BF16 R88, R160, gdesc[UR4].tnspB, R88, gsb0 ;  /* 0x41e00004a0587df0 */ /* 0x000fe40008001858 */
[----:B------:R-:W-:Y:S08]  /*14aa0*/  MUFU.EX2 R156, R156 ;  /* 0x0000009c009c7308 */ /* 0x000ff00000000800 */
[----:B------:R-:W-:Y:S01]  /*14ab0*/  MUFU.EX2 R158, R158 ;  /* 0x0000009e009e7308 */ /* 0x000fe20000000800 */
[----:B----4-:R-:W-:Y:S01]  /*14ac0*/  FMNMX.FTZ R8, R20, R157, !PT ;  /* 0x0000009d14087209 */ /* 0x010fe20007810000 */
[----:B------:R-:W-:-:S04]  /*14ad0*/  VIADD R20, R6, 0x380 ;  /* 0x0000038006147836 */ /* 0x000fc80000000000 */
[----:B------:R-:W-:Y:S01]  /*14ae0*/  FADD.FTZ R21, -R8, R10 ;  /* 0x0000000a08157221 */ /* 0x000fe20000010100 */
[----:B------:R-:W-:Y:S01]  /*14af0*/  R2UR UR6, R20 ;  /* 0x00000000140672ca */ /* 0x000fe200000e0000 */
[-C--:B------:R-:W-:Y:S01]  /*14b00*/  FMUL.FTZ R77, R8, R0.reuse ;  /* 0x00000000084d7220 */ /* 0x080fe20000410000 */
[----:B------:R-:W-:Y:S01]  /*14b10*/  MUFU.EX2 R10, R85 ;  /* 0x00000055000a7308 */ /* 0x000fe20000000800 */
[-C--:B------:R-:W-:Y:S02]  /*14b20*/  FMUL.FTZ R21, R21, R0.reuse ;  /* 0x0000000015157220 */ /* 0x080fe40000410000 */
[-CC-:B------:R-:W-:Y:S01]  /*14b30*/  FFMA.FTZ R181, R26, R0.reuse, -R77.reuse ;  /* 0x000000001ab57223 */ /* 0x180fe2000001084d */
[-CC-:B------:R-:W-:Y:S01]  /*14b40*/  FFMA.FTZ R26, R27, R0.reuse, -R77.reuse ;  /* 0x000000001b1a7223 */ /* 0x180fe2000001084d */
[-CC-:B------:R-:W-:Y:S01]  /*14b50*/  FFMA.FTZ R183, R30, R0.reuse, -R77.reuse ;  /* 0x000000001eb77223 */ /* 0x180fe2000001084d */
[-CC-:B------:R-:W-:Y:S01]  /*14b60*/  FFMA.FTZ R30, R31, R0.reuse, -R77.reuse ;  /* 0x000000001f1e7223 */ /* 0x180fe2000001084d */
[-CC-:B------:R-:W-:Y:S01]  /*14b70*/  FFMA.FTZ R177, R34, R0.reuse, -R77.reuse ;  /* 0x0000000022b17223 */ /* 0x180fe2000001084d */
[----:B------:R4:W-:Y:S01]  /*14b80*/  MUFU.EX2 R28, R21 ;  /* 0x00000015001c7308 */ /* 0x0009e20000000800 */
[----:B------:R-:W-:Y:S01]  /*14b90*/  IADD3 R31, -R193, 0xb, RZ ;  /* 0x0000000bc11f7810 */ /* 0x000fe20007ffe1ff */
[-CC-:B------:R-:W-:Y:S01]  /*14ba0*/  FFMA.FTZ R32, R35, R0.reuse, -R77.reuse ;  /* 0x0000000023207223 */ /* 0x180fe2000001084d */
[----:B------:R-:W-:Y:S01]  /*14bb0*/  FFMA.FTZ R179, R38, R0, -R77 ;  /* 0x0000000026b37223 */ /* 0x000fe2000001084d */
[----:B------:R-:W-:-:S02]  /*14bc0*/  @!P1 IMAD R35, R11, 0x8, R2 ;  /* 0x000000080b239824 */ /* 0x000fc400078e0202 */
[-CC-:B------:R-:W-:Y:S01]  /*14bd0*/  FFMA.FTZ R173, R42, R0.reuse, -R77.reuse ;  /* 0x000000002aad7223 */ /* 0x180fe2000001084d */
[----:B------:R-:W-:Y:S01]  /*14be0*/  FADD.FTZ R11, R25, R4 ;  /* 0x00000004190b7221 */ /* 0x000fe20000010000 */
[-C--:B------:R-:W-:Y:S01]  /*14bf0*/  FFMA.FTZ R34, R39, R0.reuse, -R77 ;  /* 0x0000000027227223 */ /* 0x080fe2000001084d */
[----:B------:R-:W-:Y:S01]  /*14c00*/  MUFU.EX2 R181, R181 ;  /* 0x000000b500b57308 */ /* 0x000fe20000000800 */
[----:B----4-:R-:W-:Y:S02]  /*14c10*/  IMAD.MOV.U32 R21, RZ, RZ, 0x40000040 ;  /* 0x40000040ff157424 */ /* 0x010fe400078e00ff */
[----:B--2---:R-:W-:Y:S01]  /*14c20*/  FADD.FTZ R44, R182, R11 ;  /* 0x0000000bb62c7221 */ /* 0x004fe20000010000 */
[-CC-:B------:R-:W-:Y:S01]  /*14c30*/  FFMA.FTZ R36, R43, R0.reuse, -R77.reuse ;  /* 0x000000002b247223 */ /* 0x180fe2000001084d */
[-CC-:B------:R-:W-:Y:S01]  /*14c40*/  FFMA.FTZ R175, R46, R0.reuse, -R77.reuse ;  /* 0x000000002eaf7223 */ /* 0x180fe2000001084d */
[-CC-:B------:R-:W-:Y:S01]  /*14c50*/  FFMA.FTZ R38, R47, R0.reuse, -R77.reuse ;  /* 0x000000002f267223 */ /* 0x180fe2000001084d */
[----:B------:R-:W-:Y:S01]  /*14c60*/  R2UR UR7, R21 ;  /* 0x00000000150772ca */ /* 0x000fe200000e0000 */
[----:B------:R-:W-:Y:S01]  /*14c70*/  @!P1 IMAD R21, R185, 0x8, R2 ;  /* 0x00000008b9159824 */ /* 0x000fe200078e0202 */
[----:B------:R-:W-:Y:S01]  /*14c80*/  MUFU.EX2 R26, R26 ;  /* 0x0000001a001a7308 */ /* 0x000fe20000000800 */
[-CC-:B------:R-:W-:Y:S01]  /*14c90*/  FFMA.FTZ R169, R50, R0.reuse, -R77.reuse ;  /* 0x0000000032a97223 */ /* 0x180fe2000001084d */
[----:B------:R-:W-:Y:S01]  /*14ca0*/  FFMA.FTZ R40, R51, R0, -R77 ;  /* 0x0000000033287223 */ /* 0x000fe2000001084d */
[----:B------:R-:W-:-:S02]  /*14cb0*/  @!P1 VIADD R27, R21, 0x28840 ;  /* 0x00028840151b9836 */ /* 0x000fc40000000000 */
[-CC-:B------:R-:W-:Y:S01]  /*14cc0*/  FFMA.FTZ R171, R54, R0.reuse, -R77.reuse ;  /* 0x0000000036ab7223 */ /* 0x180fe2000001084d */
[-CC-:B------:R-:W-:Y:S01]  /*14cd0*/  FFMA.FTZ R6, R55, R0.reuse, -R77.reuse ;  /* 0x0000000037067223 */ /* 0x180fe2000001084d */
[-CC-:B------:R-:W-:Y:S01]  /*14ce0*/  FFMA.FTZ R20, R58, R0.reuse, -R77.reuse ;  /* 0x000000003a147223 */ /* 0x180fe2000001084d */
[-C--:B------:R-:W-:Y:S01]  /*14cf0*/  FFMA.FTZ R21, R59, R0.reuse, -R77 ;  /* 0x000000003b157223 */ /* 0x080fe2000001084d */
[----:B------:R-:W-:Y:S01]  /*14d00*/  MUFU.EX2 R183, R183 ;  /* 0x000000b700b77308 */ /* 0x000fe20000000800 */
[----:B------:R-:W-:Y:S01]  /*14d10*/  @!P1 PRMT R27, RZ, 0x654, R27 ;  /* 0x00000654ff1b9816 */ /* 0x000fe2000000001b */
        /* <DEDUP_REMOVED lines=10> */
[----:B------:R-:W-:Y:S01]  /*14dc0*/  FFMA.FTZ R86, R86, R0, -R77 ;  /* 0x0000000056567223 */ /* 0x000fe2000001084d */
[----:B0-----:R-:W-:-:S03]  /*14dd0*/  F2FP.BF16.F32.PACK_AB R182, R29, R182 ;  /* 0x000000b61db6723e */ /* 0x001fc600000010ff */
        /* <DEDUP_REMOVED lines=11> */
[----:B------:R-:W-:Y:S01]  /*14e90*/  FFMA.FTZ R161, R74, R0, -R77 ;  /* 0x000000004aa17223 */ /* 0x000fe2000001084d */
[----:B-1----:R-:W-:-:S03]  /*14ea0*/  F2FP.BF16.F32.PACK_AB R160, R61, R12 ;  /* 0x0000000c3da0723e */ /* 0x002fc600000010ff */
[----:B------:R-:W-:Y:S01]  /*14eb0*/  MUFU.EX2 R40, R40 ;  /* 0x0000002800287308 */ /* 0x000fe20000000800 */
[----:B---3--:R-:W-:Y:S01]  /*14ec0*/  F2FP.BF16.F32.PACK_AB R162, R69, R14 ;  /* 0x0000000e45a2723e */ /* 0x008fe200000010ff */
[----:B------:R-:W-:Y:S06]  /*14ed0*/  HGMMA.64x128x16.F32.BF16 R88, R164, gdesc[UR4].tnspB, R88, gsb0 ;  /* 0x41e00004a4587df0 */ /* 0x000fec0008001858 */
        /* <DEDUP_REMOVED lines=11> */
[----:B------:R-:W1:Y:S01]  /*14f90*/  MUFU.EX2 R83, R83 ;  /* 0x0000005300537308 */ /* 0x000e620000000800 */
[----:B0-----:R-:W-:-:S07]  /*14fa0*/  F2FP.BF16.F32.PACK_AB R163, R79, R78 ;  /* 0x0000004e4fa3723e */ /* 0x001fce00000010ff */
[----:B------:R-:W-:Y:S01]  /*14fb0*/  MUFU.EX2 R86, R86 ;  /* 0x0000005600567308 */ /* 0x000fe20000000800 */
[----:B------:R-:W-:Y:S02]  /*14fc0*/  WARPGROUP.DEPBAR.LE gsb0, 0x0 ;  /* 0x00008000000079c5 */ /* 0x000fe40000010000 */
[----:B------:R0:W-:Y:S06]  /*14fd0*/  BAR.ARV R31, 0x100 ;  /* 0x0004001f0000751d */ /* 0x0001ec0000002000 */
[----:B------:R2:W-:Y:S01]  /*14fe0*/  @!P1 SYNCS.ARRIVE.TRANS64.RED.A1T0 RZ, [R27+URZ], RZ ;  /* 0x000000ff1bff99a7 */ /* 0x0005e2000810043f */
[----:B------:R-:W-:Y:S01]  /*14ff0*/  F2FP.BF16.F32.PACK_AB R166, R10, R9 ;  /* 0x000000090aa6723e */ /* 0x000fe200000010ff */
[-C--:B------:R-:W-:Y:S01]  /*15000*/  FMUL.FTZ R88, R88, R15.reuse ;  /* 0x0000000f58587220 */ /* 0x080fe20000410000 */
[----:B------:R-:W-:Y:S01]  /*15010*/  F2FP.BF16.F32.PACK_AB R164, R73, R24 ;  /* 0x0000001849a4723e */ /* 0x000fe200000010ff */
[-C--:B------:R-:W-:Y:S01]  /*15020*/  FMUL.FTZ R89, R89, R15.reuse ;  /* 0x0000000f59597220 */ /* 0x080fe20000410000 */
[----:B-1----:R-:W-:Y:S01]  /*15030*/  F2FP.BF16.F32.PACK_AB R165, R83, R82 ;  /* 0x0000005253a5723e */ /* 0x002fe200000010ff */
[-C--:B------:R-:W-:Y:S01]  /*15040*/  FMUL.FTZ R92, R92, R15.reuse ;  /* 0x0000000f5c5c7220 */ /* 0x080fe20000410000 */
[----:B------:R-:W-:Y:S01]  /*15050*/  FMUL.FTZ R93, R93, R15 ;  /* 0x0000000f5d5d7220 */ /* 0x000fe20000410000 */
[----:B--2---:R-:W-:Y:S01]  /*15060*/  FFMA.FTZ R27, R28, R3, R181 ;  /* 0x000000031c1b7223 */ /* 0x004fe200000100b5 */
[----:B------:R-:W-:Y:S01]  /*15070*/  F2FP.BF16.F32.PACK_AB R181, R26, R181 ;  /* 0x000000b51ab5723e */ /* 0x000fe200000010ff */
[----:B------:R-:W1:Y:S01]  /*15080*/  MUFU.EX2 R3, R62 ;  /* 0x0000003e00037308 */ /* 0x000e620000000800 */
[----:B------:R-:W-:Y:S01]  /*15090*/  FMUL.FTZ R96, R96, R15 ;  /* 0x0000000f60607220 */ /* 0x000fe20000410000 */
[----:B------:R-:W-:Y:S01]  /*150a0*/  FADD.FTZ R42, R26, R27 ;  /* 0x0000001b1a2a7221 */ /* 0x000fe20000010000 */
[----:B------:R-:W-:-:S02]  /*150b0*/  @!P1 VIADD R27, R35, 0x28860 ;  /* 0x00028860231b9836 */ /* 0x000fc40000000000 */
[-C--:B------:R-:W-:Y:S01]  /*150c0*/  FMUL.FTZ R97, R97, R15.reuse ;  /* 0x0000000f61617220 */ /* 0x080fe20000410000 */
[----:B------:R-:W-:Y:S01]  /*150d0*/  FMUL.FTZ R100, R100, R15 ;  /* 0x0000000f64647220 */ /* 0x000fe20000410000 */
[----:B------:R-:W-:Y:S01]  /*150e0*/  FADD.FTZ R11, R183, R42 ;  /* 0x0000002ab70b7221 */ /* 0x000fe20000010000 */
[C---:B------:R-:W-:Y:S01]  /*150f0*/  F2FP.BF16.F32.PACK_AB R183, R30.reuse, R183 ;  /* 0x000000b71eb7723e */ /* 0x040fe200000010ff */
[-C--:B------:R-:W-:Y:S01]  /*15100*/  FMUL.FTZ R101, R101, R15.reuse ;  /* 0x0000000f65657220 */ /* 0x080fe20000410000 */
[----:B0-----:R-:W-:Y:S01]  /*15110*/  @!P1 PRMT R31, RZ, 0x654, R27 ;  /* 0x00000654ff1f9816 */ /* 0x001fe2000000001b */
[----:B------:R-:W-:Y:S01]  /*15120*/  FADD.FTZ R27, R29, R44 ;  /* 0x0000002c1d1b7221 */ /* 0x000fe20000010000 */
[----:B------:R-:W-:Y:S01]  /*15130*/  FADD.FTZ R42, R30, R11 ;  /* 0x0000000b1e2a7221 */ /* 0x000fe20000010000 */
[----:B------:R-:W-:Y:S01]  /*15140*/  FMUL.FTZ R104, R104, R15 ;  /* 0x0000000f68687220 */ /* 0x000fe20000410000 */
[----:B------:R0:W-:Y:S01]  /*15150*/  @!P1 SYNCS.ARRIVE.TRANS64.RED.A1T0 RZ, [R31+URZ], RZ ;  /* 0x000000ff1fff99a7 */ /* 0x0001e2000810043f */
[----:B------:R-:W-:Y:S01]  /*15160*/  FADD.FTZ R44, R176, R27 ;  /* 0x0000001bb02c7221 */ /* 0x000fe20000010000 */
[----:B------:R-:W-:Y:S01]  /*15170*/  FADD.FTZ R11, R177, R42 ;  /* 0x0000002ab10b7221 */ /* 0x000fe20000010000 */
[-C--:B------:R-:W-:Y:S01]  /*15180*/  FFMA.FTZ R42, R67, R0.reuse, -R77 ;  /* 0x00000000432a7223 */ /* 0x080fe2000001084d */
[C---:B------:R-:W-:Y:S01]  /*15190*/  F2FP.BF16.F32.PACK_AB R177, R32.reuse, R177 ;  /* 0x000000b120b1723e */ /* 0x040fe200000010ff */
[----:B------:R-:W-:Y:S01]  /*151a0*/  FADD.FTZ R27, R153, R44 ;  /* 0x0000002c991b7221 */ /* 0x000fe20000010000 */
[----:B------:R-:W-:Y:S01]  /*151b0*/  FADD.FTZ R46, R32, R11 ;  /* 0x0000000b202e7221 */ /* 0x000fe20000010000 */
[----:B------:R-:W-:Y:S01]  /*151c0*/  FFMA.FTZ R44, R71, R0, -R77 ;  /* 0x00000000472c7223 */ /* 0x000fe2000001084d */
[----:B------:R-:W-:Y:S01]  /*151d0*/  F2FP.BF16.F32.PACK_AB R176, R153, R176 ;  /* 0x000000b099b0723e */ /* 0x000fe200000010ff */
[----:B------:R-:W-:Y:S01]  /*151e0*/  FADD.FTZ R48, R178, R27 ;  /* 0x0000001bb2307221 */ /* 0x000fe20000010000 */
[----:B------:R-:W-:Y:S01]  /*151f0*/  FADD.FTZ R11, R179, R46 ;  /* 0x0000002eb30b7221 */ /* 0x000fe20000010000 */
[----:B------:R-:W2:Y:S01]  /*15200*/  MUFU.EX2 R42, R42 ;  /* 0x0000002a002a7308 */ /* 0x000ea20000000800 */
[----:B------:R-:W-:Y:S01]  /*15210*/  F2FP.BF16.F32.PACK_AB R153, R21, R20 ;  /* 0x000000141599723e */ /* 0x000fe200000010ff */
[----:B------:R-:W-:Y:S01]  /*15220*/  FADD.FTZ R27, R33, R48 ;  /* 0x00000030211b7221 */ /* 0x000fe20000010000 */
[----:B------:R-:W-:Y:S01]  /*15230*/  FADD.FTZ R46, R34, R11 ;  /* 0x0000000b222e7221 */ /* 0x000fe20000010000 */
[----:B------:R-:W-:Y:S01]  /*15240*/  FFMA.FTZ R77, R87, R0, -R77 ;  /* 0x00000000574d7223 */ /* 0x000fe2000001084d */
[----:B------:R-:W-:Y:S01]  /*15250*/  F2FP.BF16.F32.PACK_AB R178, R33, R178 ;  /* 0x000000b221b2723e */ /* 0x000fe200000010ff */
[----:B------:R-:W-:Y:S01]  /*15260*/  FADD.FTZ R48, R172, R27 ;  /* 0x0000001bac307221 */ /* 0x000fe20000010000 */
[----:B------:R-:W-:Y:S01]  /*15270*/  FADD.FTZ R11, R173, R46 ;  /* 0x0000002ead0b7221 */ /* 0x000fe20000010000 */
[----:B------:R-:W3:Y:S01]  /*15280*/  MUFU.EX2 R44, R44 ;  /* 0x0000002c002c7308 */ /* 0x000ee20000000800 */
[----:B------:R-:W-:Y:S01]  /*15290*/  F2FP.BF16.F32.PACK_AB R179, R34, R179 ;  /* 0x000000b322b3723e */ /* 0x000fe200000010ff */
[C---:B------:R-:W-:Y:S01]  /*152a0*/  FADD.FTZ R27, R37.reuse, R48 ;  /* 0x00000030251b7221 */ /* 0x040fe20000010000 */
[----:B------:R-:W-:Y:S01]  /*152b0*/  FADD.FTZ R46, R36, R11 ;  /* 0x0000000b242e7221 */ /* 0x000fe20000010000 */
[----:B------:R-:W-:Y:S01]  /*152c0*/  F2FP.BF16.F32.PACK_AB R172, R37, R172 ;  /* 0x000000ac25ac723e */ /* 0x000fe200000010ff */
[----:B------:R-:W-:Y:S01]  /*152d0*/  FMUL.FTZ R105, R105, R15 ;  /* 0x0000000f69697220 */ /* 0x000fe20000410000 */
[----:B------:R-:W-:Y:S01]  /*152e0*/  FADD.FTZ R48, R174, R27 ;  /* 0x0000001bae307221 */ /* 0x000fe20000010000 */
[----:B------:R-:W-:Y:S01]  /*152f0*/  FADD.FTZ R11, R175, R46 ;  /* 0x0000002eaf0b7221 */ /* 0x000fe20000010000 */
[----:B------:R-:W-:Y:S01]  /*15300*/  MUFU.EX2 R77, R77 ;  /* 0x0000004d004d7308 */ /* 0x000fe20000000800 */
[----:B------:R-:W-:Y:S01]  /*15310*/  F2FP.BF16.F32.PACK_AB R173, R36, R173 ;  /* 0x000000ad24ad723e */ /* 0x000fe200000010ff */
[C---:B------:R-:W-:Y:S01]  /*15320*/  FADD.FTZ R27, R45.reuse, R48 ;  /* 0x000000302d1b7221 */ /* 0x040fe20000010000 */
[----:B------:R-:W-:Y:S01]  /*15330*/  FADD.FTZ R46, R38, R11 ;  /* 0x0000000b262e7221 */ /* 0x000fe20000010000 */
[----:B------:R-:W-:Y:S01]  /*15340*/  F2FP.BF16.F32.PACK_AB R174, R45, R174 ;  /* 0x000000ae2dae723e */ /* 0x000fe200000010ff */
[----:B------:R-:W-:Y:S01]  /*15350*/  FMUL.FTZ R108, R108, R15 ;  /* 0x0000000f6c6c7220 */ /* 0x000fe20000410000 */
[----:B------:R-:W-:Y:S01]  /*15360*/  FADD.FTZ R48, R168, R27 ;  /* 0x0000001ba8307221 */ /* 0x000fe20000010000 */
[----:B------:R-:W-:Y:S01]  /*15370*/  FADD.FTZ R11, R169, R46 ;  /* 0x0000002ea90b7221 */ /* 0x000fe20000010000 */
[----:B------:R-:W-:Y:S01]  /*15380*/  F2FP.BF16.F32.PACK_AB R175, R38, R175 ;  /* 0x000000af26af723e */ /* 0x000fe200000010ff */
[-C--:B------:R-:W-:Y:S01]  /*15390*/  FMUL.FTZ R109, R109, R15.reuse ;  /* 0x0000000f6d6d7220 */ /* 0x080fe20000410000 */
[C---:B------:R-:W-:Y:S01]  /*153a0*/  FADD.FTZ R25, R41.reuse, R48 ;  /* 0x0000003029197221 */ /* 0x040fe20000010000 */
[----:B------:R-:W-:Y:S01]  /*153b0*/  FADD.FTZ R46, R40, R11 ;  /* 0x0000000b282e7221 */ /* 0x000fe20000010000 */
[----:B------:R-:W-:Y:S01]  /*153c0*/  F2FP.BF16.F32.PACK_AB R168, R41, R168 ;  /* 0x000000a829a8723e */ /* 0x000fe200000010ff */
[----:B------:R-:W-:Y:S01]  /*153d0*/  FMUL.FTZ R112, R112, R15 ;  /* 0x0000000f70707220 */ /* 0x000fe20000410000 */
[----:B------:R-:W-:Y:S01]  /*153e0*/  FADD.FTZ R26, R170, R25 ;  /* 0x00000019aa1a7221 */ /* 0x000fe20000010000 */
[----:B------:R-:W-:Y:S01]  /*153f0*/  FADD.FTZ R11, R171, R46 ;  /* 0x0000002eab0b7221 */ /* 0x000fe20000010000 */
[C---:B------:R-:W-:Y:S01]  /*15400*/  F2FP.BF16.F32.PACK_AB R171, R6.reuse, R171 ;  /* 0x000000ab06ab723e */ /* 0x040fe200000010ff */
[----:B------:R-:W-:Y:S01]  /*15410*/  FMUL.FTZ R113, R113, R15 ;  /* 0x0000000f71717220 */ /* 0x000fe20000410000 */
[----:B------:R-:W-:Y:S01]  /*15420*/  FADD.FTZ R25, R49, R26 ;  /* 0x0000001a31197221 */ /* 0x000fe20000010000 */
[----:B------:R-:W-:Y:S01]  /*15430*/  FADD.FTZ R11, R6, R11 ;  /* 0x0000000b060b7221 */ /* 0x000fe20000010000 */
[----:B------:R-:W4:Y:S01]  /*15440*/  MUFU.EX2 R26, R75 ;  /* 0x0000004b001a7308 */ /* 0x000f220000000800 */
[----:B------:R-:W-:Y:S01]  /*15450*/  F2FP.BF16.F32.PACK_AB R169, R40, R169 ;  /* 0x000000a928a9723e */ /* 0x000fe200000010ff */
[----:B------:R-:W-:Y:S01]  /*15460*/  FADD.FTZ R30, R152, R25 ;  /* 0x00000019981e7221 */ /* 0x000fe20000010000 */
[----:B------:R-:W-:Y:S01]  /*15470*/  FADD.FTZ R32, R20, R11 ;  /* 0x0000000b14207221 */ /* 0x000fe20000010000 */
[C---:B------:R-:W-:Y:S01]  /*15480*/  F2FP.BF16.F32.PACK_AB R152, R155.reuse, R152 ;  /* 0x000000989b98723e */ /* 0x040fe200000010ff */
[----:B------:R-:W-:Y:S01]  /*15490*/  FMUL.FTZ R116, R116, R15 ;  /* 0x0000000f74747220 */ /* 0x000fe20000410000 */
[----:B------:R-:W-:Y:S01]  /*154a0*/  FADD.FTZ R11, R155, R30 ;  /* 0x0000001e9b0b7221 */ /* 0x000fe20000010000 */
[----:B------:R-:W-:Y:S01]  /*154b0*/  FADD.FTZ R32, R21, R32 ;  /* 0x0000002015207221 */ /* 0x000fe20000010000 */
[----:B-1----:R-:W-:Y:S01]  /*154c0*/  F2FP.BF16.F32.PACK_AB R155, R4, R3 ;  /* 0x00000003049b723e */ /* 0x002fe200000010ff */
        /* <DEDUP_REMOVED lines=12> */
[----:B------:R-:W-:Y:S01]  /*15590*/  FMUL.FTZ R124, R124, R15 ;  /* 0x0000000f7c7c7220 */ /* 0x000fe20000410000 */
[----:B------:R-:W-:Y:S01]  /*155a0*/  FADD.FTZ R25, R57, R32 ;  /* 0x0000002039197221 */ /* 0x000fe20000010000 */
[C---:B--2---:R-:W-:Y:S01]  /*155b0*/  FADD.FTZ R30, R42.reuse, R11 ;  /* 0x0000000b2a1e7221 */ /* 0x044fe20000010000 */
[----:B------:R-:W-:Y:S01]  /*155c0*/  F2FP.BF16.F32.PACK_AB R157, R42, R157 ;  /* 0x0000009d2a9d723e */ /* 0x000fe200000010ff */
[-C--:B------:R-:W-:Y:S01]  /*155d0*/  FMUL.FTZ R125, R125, R15.reuse ;  /* 0x0000000f7d7d7220 */ /* 0x080fe20000410000 */
[----:B------:R-:W-:Y:S01]  /*155e0*/  FADD.FTZ R32, R158, R25 ;  /* 0x000000199e207221 */ /* 0x000fe20000010000 */
[----:B------:R-:W-:Y:S01]  /*155f0*/  FADD.FTZ R11, R159, R30 ;  /* 0x0000001e9f0b7221 */ /* 0x000fe20000010000 */
[C---:B------:R-:W-:Y:S01]  /*15600*/  F2FP.BF16.F32.PACK_AB R158, R65.reuse, R158 ;  /* 0x0000009e419e723e */ /* 0x040fe200000010ff */
[----:B------:R-:W-:Y:S01]  /*15610*/  FMUL.FTZ R128, R128, R15 ;  /* 0x0000000f80807220 */ /* 0x000fe20000410000 */
[----:B------:R-:W-:Y:S01]  /*15620*/  FADD.FTZ R25, R65, R32 ;  /* 0x0000002041197221 */ /* 0x000fe20000010000 */
[C---:B---3--:R-:W-:Y:S01]  /*15630*/  FADD.FTZ R6, R44.reuse, R11 ;  /* 0x0000000b2c067221 */ /* 0x048fe20000010000 */
[----:B------:R-:W-:Y:S01]  /*15640*/  F2FP.BF16.F32.PACK_AB R159, R44, R159 ;  /* 0x0000009f2c9f723e */ /* 0x000fe200000010ff */
[----:B------:R-:W-:Y:S01]  /*15650*/  FMUL.FTZ R129, R129, R15 ;  /* 0x0000000f81817220 */ /* 0x000fe20000410000 */
[----:B------:R-:W-:Y:S01]  /*15660*/  FADD.FTZ R20, R12, R25 ;  /* 0x000000190c147221 */ /* 0x000fe20000010000 */
[----:B------:R-:W-:Y:S01]  /*15670*/  FADD.FTZ R11, R161, R6 ;  /* 0x00000006a10b7221 */ /* 0x000fe20000010000 */
[----:B----4-:R-:W-:Y:S01]  /*15680*/  F2FP.BF16.F32.PACK_AB R161, R26, R161 ;  /* 0x000000a11aa1723e */ /* 0x010fe200000010ff */
[-C--:B------:R-:W-:Y:S01]  /*15690*/  FMUL.FTZ R132, R132, R15.reuse ;  /* 0x0000000f84847220 */ /* 0x080fe20000410000 */
[----:B------:R-:W-:Y:S01]  /*156a0*/  FADD.FTZ R3, R61, R20 ;  /* 0x000000143d037221 */ /* 0x000fe20000010000 */
[----:B------:R-:W-:Y:S01]  /*156b0*/  FADD.FTZ R11, R26, R11 ;  /* 0x0000000b1a0b7221 */ /* 0x000fe20000010000 */
[----:B------:R-:W-:Y:S01]  /*156c0*/  F2FP.BF16.F32.PACK_AB R167, R77, R86 ;  /* 0x000000564da7723e */ /* 0x000fe200000010ff */
        /* <DEDUP_REMOVED lines=58> */
.L_x_2420:
[----:B------:R-:W-:Y:S05]  /*15a70*/  WARPSYNC.ALL ;  /* 0x0000000000007948 */ /* 0x000fea0003800000 */
[----:B------:R-:W-:Y:S06]  /*15a80*/  BAR.ARV 0x8, 0x120 ;  /* 0x0204800000007b1d */ /* 0x000fec0000002000 */
[----:B------:R-:W-:Y:S05]  /*15a90*/  @!P0 BRA `(.L_x_2431) ;  /* 0x0000000000048947 */ /* 0x000fea0003800000 */
[----:B------:R-:W-:Y:S01]  /*15aa0*/  BPT.TRAP 0x1 ;  /* 0x000000040000795c */ /* 0x000fe20000300000 */
.L_x_2431:
[----:B------:R-:W-:Y:S01]  /*15ab0*/  IMAD R12, R185, 0x8, R2 ;  /* 0x00000008b90c7824 */ /* 0x000fe200078e0202 */
[----:B------:R-:W-:-:S04]  /*15ac0*/  SHF.L.U32 R5, R190, 0x1f, RZ ;  /* 0x0000001fbe057819 */ /* 0x000fc800000006ff */
[----:B------:R0:W1:Y:S01]  /*15ad0*/  SYNCS.PHASECHK.TRANS64.TRYWAIT P2, [R12+URZ+0x28850], R5 ;  /* 0x028850050c0075a7 */ /* 0x000062000804017f */
[----:B------:R-:W-:Y:S05]  /*15ae0*/  @!P0 BRA `(.L_x_2432) ;  /* 0x0000000000048947 */ /* 0x000fea0003800000 */
[----:B------:R-:W-:Y:S01]  /*15af0*/  BPT.TRAP 0x1 ;  /* 0x000000040000795c */ /* 0x000fe20000300000 */
.L_x_2432:
[----:B------:R-:W-:-:S05]  /*15b00*/  VIADD R2, R2, 0x400 ;  /* 0x0000040002027836 */ /* 0x000fca0000000000 */
[----:B------:R-:W-:-:S04]  /*15b10*/  SHF.R.U32.HI R2, RZ, 0x4, R2 ;  /* 0x00000004ff027819 */ /* 0x000fc80000011602 */
[----:B------:R-:W-:-:S04]  /*15b20*/  LOP3.LUT R2, R2, 0x3fff, RZ, 0xc0, !PT ;  /* 0x00003fff02027812 */ /* 0x000fc800078ec0ff */
[----:B------:R-:W-:Y:S01]  /*15b30*/  LOP3.LUT R2, R2, 0x4000000, RZ, 0xfc, !PT ;  /* 0x0400000002027812 */ /* 0x000fe200078efcff */
[----:B-1----:R-:W-:Y:S06]  /*15b40*/  @P2 BRA `(.L_x_2433) ;  /* 0x0000000000082947 */ /* 0x002fec0003800000 */
[----:B------:R-:W1:Y:S02]  /*15b50*/  SYNCS.PHASECHK.TRANS64.TRYWAIT P0, [R12+URZ+0x28850], R5 ;  /* 0x028850050c0075a7 */ /* 0x000e64000800017f */
[----:B-1----:R-:W-:Y:S05]  /*15b60*/  @!P0 BRA `(.L_x_2434) ;  /* 0x0000009800f08947 */ /* 0x002fea0003800000 */
.L_x_2433:
[----:B------:R-:W-:Y:S01]  /*15b70*/  IMAD R10, R185, 0x800, R2 ;  /* 0x00000800b90a7824 */ /* 0x000fe200078e0202 */
[----:B------:R-:W-:Y:S05]  /*15b80*/  WARPSYNC.ALL ;  /* 0x0000000000007948 */ /* 0x000fea0003800000 */
[----:B------:R-:W-:Y:S01]  /*15b90*/  IMAD.MOV.U32 R11, RZ, RZ, 0x40000040 ;  /* 0x40000040ff0b7424 */ /* 0x000fe200078e00ff */
[C---:B------:R-:W-:Y:S01]  /*15ba0*/  R2UR UR6, R10.reuse ;  /* 0x000000000a0672ca */ /* 0x040fe200000e0000 */
[----:B------:R-:W-:Y:S01]  /*15bb0*/  WARPGROUP.ARRIVE ;  /* 0x00000000000079c5 */ /* 0x000fe20000000000 */
[----:B------:R-:W-:Y:S01]  /*15bc0*/  VIADD R14, R10, 0x80 ;  /* 0x000000800a0e7836 */ /* 0x000fe20000000000 */
[----:B------:R-:W2:Y:S01]  /*15bd0*/  SHFL.BFLY PT, R2, R3, 0x2, 0x1f ;  /* 0x0c401f0003027f89 */ /* 0x000ea200000e0000 */
[----:B------:R-:W-:Y:S01]  /*15be0*/  R2UR UR7, R11 ;  /* 0x000000000b0772ca */ /* 0x000fe200000e0000 */
[----:B------:R-:W-:-:S02]  /*15bf0*/  IMAD.MOV.U32 R15, RZ, RZ, 0x40000040 ;  /* 0x40000040ff0f7424 */ /* 0x000fc400078e00ff */
[----:B------:R-:W-:Y:S01]  /*15c00*/  IMAD.MOV.U32 R11, RZ, RZ, 0x40000040 ;  /* 0x40000040ff0b7424 */ /* 0x000fe200078e00ff */
[----:B01----:R-:W0:Y:S01]  /*15c10*/  SHFL.BFLY PT, R5, R4, 0x2, 0x1f ;  /* 0x0c401f0004057f89 */ /* 0x003e2200000e0000 */
[----:B------:R-:W-:Y:S02]  /*15c20*/  IMAD.MOV.U32 R21, RZ, RZ, RZ ;  /* 0x000000ffff157224 */ /* 0x000fe400078e00ff */
[----:B------:R-:W-:Y:S02]  /*15c30*/  VIADD R185, R185, 0x1 ;  /* 0x00000001b9b97836 */ /* 0x000fe40000000000 */
[----:B------:R-:W-:Y:S02]  /*15c40*/  IMAD.MOV.U32 R20, RZ, RZ, -0x800000 ;  /* 0xff800000ff147424 */ /* 0x000fe400078e00ff */
        /* <DEDUP_REMOVED lines=8> */
[----:B--2---:R-:W-:Y:S01]  /*15cd0*/  FADD.FTZ R6, R2, R3 ;  /* 0x0000000302067221 */ /* 0x004fe20000010000 */
[----:B------:R-:W-:Y:S01]  /*15ce0*/  SEL R3, RZ, 0x1, P0 ;  /* 0x00000001ff037807 */ /* 0x000fe20000000000 */
[----:B0-----:R-:W-:-:S03]  /*15cf0*/  FADD.FTZ R5, R5, R4 ;  /* 0x0000000405057221 */ /* 0x001fc60000010000 */
[----:B------:R-:W0:Y:S01]  /*15d00*/  SHFL.BFLY PT, R9, R6, 0x1, 0x1f ;  /* 0x0c201f0006097f89 */ /* 0x000e2200000e0000 */
[----:B------:R-:W-:Y:S01]  /*15d10*/  LOP3.LUT R190, R190, R3, RZ, 0x3c, !PT ;  /* 0x00000003bebe7212 */ /* 0x000fe200078e3cff */
[----:B------:R-:W-:Y:S02]  /*15d20*/  IMAD.MOV.U32 R3, RZ, RZ, -0x800000 ;  /* 0xff800000ff037424 */ /* 0x000fe400078e00ff */
[----:B------:R-:W1:Y:S01]  /*15d30*/  SHFL.BFLY PT, R2, R5, 0x1, 0x1f ;  /* 0x0c201f0005027f89 */ /* 0x000e6200000e0000 */
[----:B0-----:R-:W-:Y:S01]  /*15d40*/  FADD.FTZ R13, R6, R9 ;  /* 0x00000009060d7221 */ /* 0x001fe20000010000 */
[----:B------:R-:W-:-:S04]  /*15d50*/  IMAD.MOV.U32 R6, RZ, RZ, RZ ;  /* 0x000000ffff067224 */ /* 0x000fc800078e00ff */
[----:B------:R-:W-:-:S13]  /*15d60*/  FSETP.NE.FTZ.AND P3, PT, R13, RZ, PT ;  /* 0x000000ff0d00720b */ /* 0x000fda0003f75000 */
[----:B------:R-:W0:Y:S08]  /*15d70*/  @P3 MUFU.LG2 R9, R13 ;  /* 0x0000000d00093308 */ /* 0x000e300000000c00 */
[----:B------:R-:W-:Y:S01]  /*15d80*/  @P3 MUFU.RCP R6, R13 ;  /* 0x0000000d00063308 */ /* 0x000fe20000001000 */
[----:B0-----:R-:W-:Y:S01]  /*15d90*/  @P3 FMUL.FTZ R9, R9, 0.69314718246459960938 ;  /* 0x3f31721809093820 */ /* 0x001fe20000410000 */
[----:B------:R-:W-:-:S02]  /*15da0*/  WARPGROUP.DEPBAR.LE gsb0, 0x0 ;  /* 0x00008000000079c5 */ /* 0x000fc40000010000 */
        /* <DEDUP_REMOVED lines=33> */
[----:B------:R-:W-:Y:S02]  /*15fc0*/  WARPGROUP.DEPBAR.LE gsb0, 0x0 ;  /* 0x00008000000079c5 */ /* 0x000fe40000010000 */
[----:B------:R-:W-:-:S10]  /*15fd0*/  WARPGROUP.ARRIVE ;  /* 0x00000000000079c5 */ /* 0x000fd40000000000 */
[----:B------:R-:W-:Y:S01]  /*15fe0*/  HGMMA.64x128x16.F32.BF16 R88, R160, gdesc[UR4].tnspB, R88, gsb0 ;  /* 0x41e00004a0587df0 */ /* 0x000fe20008001858 */
[----:B------:R-:W-:Y:S01]  /*15ff0*/  R2UR UR6, R10 ;  /* 0x000000000a0672ca */ /* 0x000fe200000e0000 */
[----:B------:R-:W-:Y:S01]  /*16000*/  @!P1 VIADD R10, R12, 0x28860 ;  /* 0x000288600c0a9836 */ /* 0x000fe20000000000 */
[----:B------:R-:W-:Y:S01]  /*16010*/  R2UR UR7, R11 ;  /* 0x000000000b0772ca */ /* 0x000fe200000e0000 */
[----:B-1----:R-:W-:-:S03]  /*16020*/  FADD.FTZ R11, R5, R2 ;  /* 0x00000002050b7221 */ /* 0x002fc60000010000 */
[----:B------:R-:W-:Y:S02]  /*16030*/  @!P1 PRMT R10, RZ, 0x654, R10 ;  /* 0x00000654ff0a9816 */ /* 0x000fe4000000000a */
[----:B------:R-:W-:-:S13]  /*16040*/  FSETP.NE.FTZ.AND P2, PT, R11, RZ, PT ;  /* 0x000000ff0b00720b */ /* 0x000fda0003f55000 */
[----:B------:R-:W0:Y:S01]  /*16050*/  @P2 MUFU.LG2 R4, R11 ;  /* 0x0000000b00042308 */ /* 0x000e220000000c00 */
[C---:B------:R-:W-:Y:S01]  /*16060*/  @P2 FMUL.FTZ R2, R0.reuse, 0.69314718246459960938 ;  /* 0x3f31721800022820 */ /* 0x040fe20000410000 */
[----:B------:R-:W-:-:S04]  /*16070*/  @P3 FMUL.FTZ R0, R0, 0.69314718246459960938 ;  /* 0x3f31721800003820 */ /* 0x000fc80000410000 */
[----:B------:R-:W-:Y:S02]  /*16080*/  @P3 FFMA.FTZ R3, R0, R8, R9 ;  /* 0x0000000800033223 */ /* 0x000fe40000010009 */
[----:B------:R-:W1:Y:S01]  /*16090*/  @P2 MUFU.RCP R21, R11 ;  /* 0x0000000b00152308 */ /* 0x000e620000001000 */
[----:B0-----:R-:W-:-:S04]  /*160a0*/  @P2 FMUL.FTZ R5, R4, 0.69314718246459960938 ;  /* 0x3f31721804052820 */ /* 0x001fc80000410000 */
[----:B------:R-:W-:Y:S01]  /*160b0*/  @P2 FFMA.FTZ R20, R2, R7, R5 ;  /* 0x0000000702142223 */ /* 0x000fe20000010005 */
[----:B------:R-:W-:Y:S02]  /*160c0*/  WARPGROUP.DEPBAR.LE gsb0, 0x0 ;  /* 0x00008000000079c5 */ /* 0x000fe40000010000 */
[----:B------:R-:W-:-:S06]  /*160d0*/  WARPGROUP.ARRIVE ;  /* 0x00000000000079c5 */ /* 0x000fcc0000000000 */
[----:B------:R-:W-:Y:S03]  /*160e0*/  HGMMA.64x128x16.F32.BF16 R88, R164, gdesc[UR4].tnspB, R88, gsb0 ;  /* 0x41e00004a4587df0 */ /* 0x000fe60008001858 */
[----:B------:R-:W-:Y:S02]  /*160f0*/  WARPGROUP.DEPBAR.LE gsb0, 0x0 ;  /* 0x00008000000079c5 */ /* 0x000fe40000010000 */
[----:B------:R0:W-:Y:S01]  /*16100*/  @!P1 SYNCS.ARRIVE.TRANS64.RED.A1T0 RZ, [R10+URZ], RZ ;  /* 0x000000ff0aff99a7 */ /* 0x0001e2000810043f */
[-C--:B-1----:R-:W-:Y:S01]  /*16110*/  FMUL.FTZ R11, R88, R21.reuse ;  /* 0x00000015580b7220 */ /* 0x082fe20000410000 */
[-C--:B------:R-:W-:Y:S01]  /*16120*/  FMUL.FTZ R58, R89, R21.reuse ;  /* 0x00000015593a7220 */ /* 0x080fe20000410000 */
[-C--:B------:R-:W-:Y:S01]  /*16130*/  FMUL.FTZ R59, R93, R21.reuse ;  /* 0x000000155d3b7220 */ /* 0x080fe20000410000 */
[-C--:B------:R-:W-:Y:S01]  /*16140*/  FMUL.FTZ R49, R96, R21.reuse ;  /* 0x0000001560317220 */ /* 0x080fe20000410000 */
[-C--:B------:R-:W-:Y:S01]  /*16150*/  FMUL.FTZ R50, R97, R21.reuse ;  /* 0x0000001561327220 */ /* 0x080fe20000410000 */
[-C--:B------:R-:W-:Y:S01]  /*16160*/  FMUL.FTZ R48, R100, R21.reuse ;  /* 0x0000001564307220 */ /* 0x080fe20000410000 */
[-C--:B------:R-:W-:Y:S01]  /*16170*/  FMUL.FTZ R57, R101, R21.reuse ;  /* 0x0000001565397220 */ /* 0x080fe20000410000 */
        /* <DEDUP_REMOVED lines=57> */
[----:B------:R-:W-:-:S07]  /*16510*/  FMUL.FTZ R151, R151, R6 ;  /* 0x0000000697977220 */ /* 0x000fce0000410000 */
.L_x_2329:
[----:B------:R-:W-:Y:S05]  /*16520*/  WARPSYNC.ALL ;  /* 0x0000000000007948 */ /* 0x000fea0003800000 */
[----:B------:R-:W1:Y:S08]  /*16530*/  S2UR UR5, SR_CgaCtaId ;  /* 0x00000000000579c3 */ /* 0x000e700000008800 */
[----:B------:R-:W-:Y:S06]  /*16540*/  BAR.SYNC.DEFER_BLOCKING 0x5, 0x120 ;  /* 0x0144800000007b1d */ /* 0x000fec0000010000 */
[----:B------:R-:W-:Y:S01]  /*16550*/  UMOV UR4, 0x400 ;  /* 0x0000040000047882 */ /* 0x000fe20000000000 */
[----:B------:R-:W-:Y:S01]  /*16560*/  BSSY B0, `(.L_x_2435) ;  /* 0x00001c7000007945 */ /* 0x000fe20003800000 */
[----:B-1----:R-:W-:-:S06]  /*16570*/  ULEA UR4, UR5, UR4, 0x18 ;  /* 0x0000000405047291 */ /* 0x002fcc000f8ec03f */
[----:B------:R-:W-:-:S05]  /*16580*/  IMAD.U32 R2, RZ, RZ, UR4 ;  /* 0x00000004ff027e24 */ /* 0x000fca000f8e00ff */
[----:B------:R1:W2:Y:S01]  /*16590*/  LDS.128 R192, [R2+0x288d0] ;  /* 0x0288d00002c07984 */ /* 0x0002a20000000c00 */
[----:B------:R-:W-:Y:S06]  /*165a0*/  BAR.ARV 0x4, 0x120 ;  /* 0x0104800000007b1d */ /* 0x000fec0000002000 */
[----:B------:R-:W-:Y:S05]  /*165b0*/  @P1 BRA `(.L_x_2436) ;  /* 0x0000001000a81947 */ /* 0x000fea0003800000 */
[----:B------:R-:W3:Y:S01]  /*165c0*/  S2R R5, SR_SWINHI ;  /* 0x0000000000057919 */ /* 0x000ee20000002f00 */
        /* <DEDUP_REMOVED lines=9> */
[----:B------:R-:W-:Y:S02]  /*16660*/  MOV R36, R2 ;  /* 0x0000000200247202 */ /* 0x000fe40000000f00 */
[----:B---3--:R-:W-:-:S03]  /*16670*/  MOV R37, R5 ;  /* 0x0000000500257202 */ /* 0x008fc60000000f00 */
[----:B------:R-:W-:-:S03]  /*16680*/  IMAD.WIDE R8, R232, 0x2, R36 ;  /* 0x00000002e8087825 */ /* 0x000fc600078e0224 */
[C---:B------:R-:W-:Y:S02]  /*16690*/  IADD3 R91, P5, R8.reuse, 0x20, RZ ;  /* 0x00000020085b7810 */ /* 0x040fe40007fbe0ff */
[C---:B------:R-:W-:Y:S02]  /*166a0*/  LOP3.LUT R29, R8.reuse, 0x380, RZ, 0xc0, !PT ;  /* 0x00000380081d7812 */ /* 0x040fe400078ec0ff */
[----:B------:R-:W-:Y:S01]  /*166b0*/  IADD3 R93, P0, R8, 0x40, RZ ;  /* 0x00000040085d7810 */ /* 0x000fe20007f1e0ff */
[--C-:B------:R-:W-:Y:S01]  /*166c0*/  IMAD.X R5, RZ, RZ, R9.reuse, P5 ;  /* 0x000000ffff057224 */ /* 0x100fe200028e0609 */
[----:B------:R-:W-:Y:S02]  /*166d0*/  LOP3.LUT R4, R91, 0x380, RZ, 0xc0, !PT ;  /* 0x000003805b047812 */ /* 0x000fe400078ec0ff */
[----:B------:R-:W-:Y:S01]  /*166e0*/  SHF.R.U64 R29, R29, 0x3, RZ ;  /* 0x000000031d1d7819 */ /* 0x000fe200000012ff */
[----:B------:R-:W-:Y:S01]  /*166f0*/  IMAD.X R7, RZ, RZ, R9, P0 ;  /* 0x000000ffff077224 */ /* 0x000fe200000e0609 */
[----:B------:R-:W-:-:S02]  /*16700*/  LOP3.LUT R6, R93, 0x380, RZ, 0xc0, !PT ;  /* 0x000003805d067812 */ /* 0x000fc400078ec0ff */
[C---:B------:R-:W-:Y:S02]  /*16710*/  IADD3 R95, P1, R8.reuse, 0x60, RZ ;  /* 0x00000060085f7810 */ /* 0x040fe40007f3e0ff */
[C---:B------:R-:W-:Y:S02]  /*16720*/  IADD3 R97, P2, R8.reuse, 0x4000, RZ ;  /* 0x0000400008617810 */ /* 0x040fe40007f5e0ff */
[C---:B------:R-:W-:Y:S01]  /*16730*/  IADD3 R99, P3, R8.reuse, 0x4020, RZ ;  /* 0x0000402008637810 */ /* 0x040fe20007f7e0ff */
[--C-:B------:R-:W-:Y:S01]  /*16740*/  IMAD.X R13, RZ, RZ, R9.reuse, P1 ;  /* 0x000000ffff0d7224 */ /* 0x100fe200008e0609 */
[C---:B------:R-:W-:Y:S01]  /*16750*/  IADD3 R101, P4, R8.reuse, 0x4040, RZ ;  /* 0x0000404008657810 */ /* 0x040fe20007f9e0ff */
[--C-:B------:R-:W-:Y:S01]  /*16760*/  IMAD.X R15, RZ, RZ, R9.reuse, P2 ;  /* 0x000000ffff0f7224 */ /* 0x100fe200010e0609 */
[----:B------:R-:W-:Y:S01]  /*16770*/  IADD3 R103, P5, R8, 0x4060, RZ ;  /* 0x0000406008677810 */ /* 0x000fe20007fbe0ff */
[--C-:B------:R-:W-:Y:S01]  /*16780*/  IMAD.X R25, RZ, RZ, R9.reuse, P3 ;  /* 0x000000ffff197224 */ /* 0x100fe200018e0609 */
[----:B------:R-:W-:Y:S01]  /*16790*/  SHF.R.U64 R4, R4, 0x3, RZ ;  /* 0x0000000304047819 */ /* 0x000fe200000012ff */
[--C-:B------:R-:W-:Y:S01]  /*167a0*/  IMAD.X R27, RZ, RZ, R9.reuse, P4 ;  /* 0x000000ffff1b7224 */ /* 0x100fe200020e0609 */
[----:B------:R-:W-:Y:S01]  /*167b0*/  LOP3.LUT R8, R29, R8, RZ, 0x3c, !PT ;  /* 0x000000081d087212 */ /* 0x000fe200078e3cff */
[----:B------:R-:W-:Y:S01]  /*167c0*/  IMAD.X R29, RZ, RZ, R9, P5 ;  /* 0x000000ffff1d7224 */ /* 0x000fe200028e0609 */
[----:B------:R-:W-:-:S02]  /*167d0*/  SHF.R.U64 R6, R6, 0x3, RZ ;  /* 0x0000000306067819 */ /* 0x000fc400000012ff */
[----:B------:R-:W-:Y:S02]  /*167e0*/  LOP3.LUT R4, R4, R91, RZ, 0x3c, !PT ;  /* 0x0000005b04047212 */ /* 0x000fe400078e3cff */
[----:B------:R-:W-:Y:S02]  /*167f0*/  LOP3.LUT R26, R101, 0x380, RZ, 0xc0, !PT ;  /* 0x00000380651a7812 */ /* 0x000fe400078ec0ff */
[----:B------:R-:W-:Y:S02]  /*16800*/  LOP3.LUT R12, R95, 0x380, RZ, 0xc0, !PT ;  /* 0x000003805f0c7812 */ /* 0x000fe400078ec0ff */
[----:B------:R-:W-:Y:S02]  /*16810*/  LOP3.LUT R14, R97, 0x380, RZ, 0xc0, !PT ;  /* 0x00000380610e7812 */ /* 0x000fe400078ec0ff */
[----:B------:R-:W-:Y:S02]  /*16820*/  MOV R91, R8 ;  /* 0x00000008005b7202 */ /* 0x000fe40000000f00 */
[----:B------:R-:W-:-:S02]  /*16830*/  LOP3.LUT R24, R99, 0x380, RZ, 0xc0, !PT ;  /* 0x0000038063187812 */ /* 0x000fc400078ec0ff */
[----:B------:R-:W-:Y:S02]  /*16840*/  LOP3.LUT R28, R103, 0x380, RZ, 0xc0, !PT ;  /* 0x00000380671c7812 */ /* 0x000fe400078ec0ff */
[----:B------:R-:W-:Y:S02]  /*16850*/  F2FP.BF16.F32.PACK_AB R8, R58, R11 ;  /* 0x0000000b3a08723e */ /* 0x000fe400000010ff */
[----:B------:R-:W-:Y:S02]  /*16860*/  LOP3.LUT R6, R6, R93, RZ, 0x3c, !PT ;  /* 0x0000005d06067212 */ /* 0x000fe400078e3cff */
[----:B------:R-:W-:Y:S02]  /*16870*/  F2FP.BF16.F32.PACK_AB R9, R89, R90 ;  /* 0x0000005a5909723e */ /* 0x000fe400000010ff */
[----:B------:R-:W-:Y:S02]  /*16880*/  F2FP.BF16.F32.PACK_AB R11, R87, R88 ;  /* 0x00000058570b723e */ /* 0x000fe400000010ff */
[----:B------:R-:W-:-:S02]  /*16890*/  SHF.R.U64 R26, R26, 0x3, RZ ;  /* 0x000000031a1a7819 */ /* 0x000fc400000012ff */
[----:B------:R-:W-:Y:S01]  /*168a0*/  SHF.R.U64 R12, R12, 0x3, RZ ;  /* 0x000000030c0c7819 */ /* 0x000fe200000012ff */
[----:B------:R3:W-:Y:S01]  /*168b0*/  STSM.16.M88.4 [R91], R8 ;  /* 0x000000085b007844 */ /* 0x0007e20000000200 */
[----:B------:R-:W-:Y:S02]  /*168c0*/  SHF.R.U64 R14, R14, 0x3, RZ ;  /* 0x000000030e0e7819 */ /* 0x000fe400000012ff */
[----:B------:R-:W-:Y:S02]  /*168d0*/  SHF.R.U64 R24, R24, 0x3, RZ ;  /* 0x0000000318187819 */ /* 0x000fe400000012ff */
[----:B------:R-:W-:Y:S02]  /*168e0*/  SHF.R.U64 R28, R28, 0x3, RZ ;  /* 0x000000031c1c7819 */ /* 0x000fe400000012ff */
[----:B------:R-:W-:Y:S02]  /*168f0*/  MOV R90, R4 ;  /* 0x00000004005a7202 */ /* 0x000fe40000000f00 */
[----:B------:R-:W-:-:S02]  /*16900*/  MOV R89, R6 ;  /* 0x0000000600597202 */ /* 0x000fc40000000f00 */
[----:B------:R-:W-:Y:S02]  /*16910*/  LOP3.LUT R26, R26, R101, RZ, 0x3c, !PT ;  /* 0x000000651a1a7212 */ /* 0x000fe400078e3cff */
[----:B------:R-:W-:Y:S02]  /*16920*/  F2FP.BF16.F32.PACK_AB R4, R50, R49 ;  /* 0x000000313204723e */ /* 0x000fe400000010ff */
[----:B------:R-:W-:Y:S02]  /*16930*/  F2FP.BF16.F32.PACK_AB R5, R85, R86 ;  /* 0x000000565505723e */ /* 0x000fe400000010ff */
[----:B------:R-:W-:Y:S02]  /*16940*/  F2FP.BF16.F32.PACK_AB R6, R57, R48 ;  /* 0x000000303906723e */ /* 0x000fe400000010ff */
[----:B------:R-:W-:Y:S02]  /*16950*/  F2FP.BF16.F32.PACK_AB R7, R83, R84 ;  /* 0x000000545307723e */ /* 0x000fe400000010ff */
[----:B------:R-:W-:-:S02]  /*16960*/  LOP3.LUT R12, R12, R95, RZ, 0x3c, !PT ;  /* 0x0000005f0c0c7212 */ /* 0x000fc400078e3cff */
[----:B------:R-:W-:Y:S01]  /*16970*/  LOP3.LUT R14, R14, R97, RZ, 0x3c, !PT ;  /* 0x000000610e0e7212 */ /* 0x000fe200078e3cff */
[----:B------:R-:W-:Y:S01]  /*16980*/  STSM.16.M88.4 [R90], R4 ;  /* 0x000000045a007844 */ /* 0x000fe20000000200 */
[----:B---3--:R-:W-:Y:S02]  /*16990*/  F2FP.BF16.F32.PACK_AB R8, R56, R47 ;  /* 0x0000002f3808723e */ /* 0x008fe400000010ff */
[----:B------:R-:W-:Y:S02]  /*169a0*/  F2FP.BF16.F32.PACK_AB R9, R81, R82 ;  /* 0x000000525109723e */ /* 0x000fe400000010ff */
[----:B------:R-:W-:Y:S02]  /*169b0*/  F2FP.BF16.F32.PACK_AB R10, R55, R46 ;  /* 0x0000002e370a723e */ /* 0x000fe400000010ff */
[----:B------:R-:W-:Y:S02]  /*169c0*/  F2FP.BF16.F32.PACK_AB R11, R79, R80 ;  /* 0x000000504f0b723e */ /* 0x000fe400000010ff */
[----:B------:R-:W-:-:S02]  /*169d0*/  LOP3.LUT R24, R24, R99, RZ, 0x3c, !PT ;  /* 0x0000006318187212 */ /* 0x000fc400078e3cff */
[----:B------:R-:W-:Y:S01]  /*169e0*/  LOP3.LUT R28, R28, R103, RZ, 0x3c, !PT ;  /* 0x000000671c1c7212 */ /* 0x000fe200078e3cff */
[----:B------:R3:W-:Y:S01]  /*169f0*/  STSM.16.M88.4 [R89], R8 ;  /* 0x0000000859007844 */ /* 0x0007e20000000200 */
[----:B------:R-:W-:Y:S02]  /*16a00*/  MOV R58, R26 ;  /* 0x0000001a003a7202 */ /* 0x000fe40000000f00 */
[----:B------:R-:W-:Y:S02]  /*16a10*/  MOV R88, R12 ;  /* 0x0000000c00587202 */ /* 0x000fe40000000f00 */
[----:B------:R-:W-:Y:S02]  /*16a20*/  MOV R87, R14 ;  /* 0x0000000e00577202 */ /* 0x000fe40000000f00 */
[----:B------:R-:W-:Y:S02]  /*16a30*/  F2FP.BF16.F32.PACK_AB R26, R51, R42 ;  /* 0x0000002a331a723e */ /* 0x000fe400000010ff */
[----:B------:R-:W-:-:S02]  /*16a40*/  MOV R59, R24 ;  /* 0x00000018003b7202 */ /* 0x000fc40000000f00 */
[----:B------:R-:W-:Y:S02]  /*16a50*/  F2FP.BF16.F32.PACK_AB R12, R54, R45 ;  /* 0x0000002d360c723e */ /* 0x000fe400000010ff */
[----:B------:R-:W-:Y:S02]  /*16a60*/  F2FP.BF16.F32.PACK_AB R13, R77, R78 ;  /* 0x0000004e4d0d723e */ /* 0x000fe400000010ff */
[----:B------:R-:W-:Y:S01]  /*16a70*/  F2FP.BF16.F32.PACK_AB R14, R53, R44 ;  /* 0x0000002c350e723e */ /* 0x000fe200000010ff */
[----:B------:R-:W-:Y:S01]  /*16a80*/  IMAD.MOV.U32 R44, RZ, RZ, RZ ;  /* 0x000000ffff2c7224 */ /* 0x000fe200078e00ff */
[----:B------:R-:W-:Y:S02]  /*16a90*/  F2FP.BF16.F32.PACK_AB R15, R75, R76 ;  /* 0x0000004c4b0f723e */ /* 0x000fe400000010ff */
[----:B------:R-:W-:Y:S02]  /*16aa0*/  MOV R42, R28 ;  /* 0x0000001c002a7202 */ /* 0x000fe40000000f00 */
[----:B------:R-:W-:Y:S01]  /*16ab0*/  F2FP.BF16.F32.PACK_AB R24, R52, R43 ;  /* 0x0000002b3418723e */ /* 0x000fe200000010ff */
[----:B------:R4:W-:Y:S01]  /*16ac0*/  STSM.16.M88.4 [R88], R12 ;  /* 0x0000000c58007844 */ /* 0x0009e20000000200 */
[----:B------:R-:W-:-:S02]  /*16ad0*/  F2FP.BF16.F32.PACK_AB R25, R73, R74 ;  /* 0x0000004a4919723e */ /* 0x000fc400000010ff */
[----:B------:R-:W-:Y:S02]  /*16ae0*/  F2FP.BF16.F32.PACK_AB R27, R71, R72 ;  /* 0x00000048471b723e */ /* 0x000fe400000010ff */
[----:B------:R-:W-:Y:S02]  /*16af0*/  F2FP.BF16.F32.PACK_AB R28, R40, R31 ;  /* 0x0000001f281c723e */ /* 0x000fe400000010ff */
[----:B------:R-:W-:Y:S01]  /*16b00*/  ISETP.NE.U32.AND P2, PT, RZ, UR4, PT ;  /* 0x00000004ff007c0c */ /* 0x000fe2000bf45070 */
[----:B------:R4:W-:Y:S01]  /*16b10*/  STSM.16.M88.4 [R87], R24 ;  /* 0x0000001857007844 */ /* 0x0009e20000000200 */
[----:B---3--:R-:W-:Y:S02]  /*16b20*/  IADD3 R8, P0, R220, UR4, RZ ;  /* 0x00000004dc087c10 */ /* 0x008fe4000ff1e0ff */
[----:B------:R-:W-:Y:S02]  /*16b30*/  F2FP.BF16.F32.PACK_AB R29, R69, R70 ;  /* 0x00000046451d723e */ /* 0x000fe400000010ff */
[----:B------:R-:W-:-:S02]  /*16b40*/  F2FP.BF16.F32.PACK_AB R31, R67, R68 ;  /* 0x00000044431f723e */ /* 0x000fc400000010ff */
[----:B------:R-:W-:Y:S02]  /*16b50*/  F2FP.BF16.F32.PACK_AB R4, R39, R38 ;  /* 0x000000262704723e */ /* 0x000fe400000010ff */
[----:B------:R-:W-:Y:S01]  /*16b60*/  F2FP.BF16.F32.PACK_AB R5, R61, R62 ;  /* 0x0000003e3d05723e */ /* 0x000fe200000010ff */
[----:B------:R4:W-:Y:S01]  /*16b70*/  STSM.16.M88.4 [R59], R28 ;  /* 0x0000001c3b007844 */ /* 0x0009e20000000200 */
[----:B------:R-:W-:Y:S02]  /*16b80*/  F2FP.BF16.F32.PACK_AB R6, R21, R0 ;  /* 0x000000001506723e */ /* 0x000fe400000010ff */
[----:B------:R-:W-:Y:S01]  /*16b90*/  F2FP.BF16.F32.PACK_AB R7, R151, R60 ;  /* 0x0000003c9707723e */ /* 0x000fe200000010ff */
[----:B------:R4:W-:Y:S01]  /*16ba0*/  STSM.16.M88.4 [R58], R32 ;  /* 0x000000203a007844 */ /* 0x0009e20000000200 */
[----:B------:R-:W-:Y:S02]  /*16bb0*/  ISETP.NE.AND.EX P2, PT, RZ, UR5, PT, P2 ;  /* 0x00000005ff007c0c */ /* 0x000fe4000bf45320 */
[----:B------:R-:W-:Y:S01]  /*16bc0*/  IADD3.X R9, R221, UR5, RZ, P0, !PT ;  /* 0x00000005dd097c10 */ /* 0x000fe200087fe4ff */
[----:B------:R-:W-:Y:S01]  /*16bd0*/  ULDC.64 UR4, c[0x0][0xbe0] ;  /* 0x0002f80000047ab9 */ /* 0x000fe20000000a00 */
[----:B------:R4:W-:Y:S01]  /*16be0*/  STSM.16.M88.4 [R42], R4 ;  /* 0x000000042a007844 */ /* 0x0009e20000000200 */
[----:B------:R-:W-:Y:S01]  /*16bf0*/  BAR.SYNC.DEFER_BLOCKING 0x1, 0x100 ;  /* 0x0044000000007b1d */ /* 0x000fe20000010000 */
[----:B------:R-:W-:-:S04]  /*16c00*/  ISETP.NE.U32.AND P0, PT, RZ, UR4, PT ;  /* 0x00000004ff007c0c */ /* 0x000fc8000bf05070 */
[----:B------:R-:W-:-:S13]  /*16c10*/  ISETP.NE.AND.EX P0, PT, RZ, UR5, PT, P0 ;  /* 0x00000005ff007c0c */ /* 0x000fda000bf05300 */
[----:B------:R-:W-:Y:S01]  /*16c20*/  @P0 IADD3 R220, P1, R220, UR4, RZ ;  /* 0x00000004dcdc0c10 */ /* 0x000fe2000ff3e0ff */
[----:B------:R-:W-:Y:S02]  /*16c30*/  ULDC UR4, c[0x0][0xa88] ;  /* 0x0002a20000047ab9 */ /* 0x000fe40000000800 */
[----:B------:R-:W-:Y:S01]  /*16c40*/  IMAD.U32 R49, RZ, RZ, UR4 ;  /* 0x00000004ff317e24 */ /* 0x000fe2000f8e00ff */
[----:B------:R-:W-:Y:S01]  /*16c50*/  @P0 IADD3.X R221, R221, UR5, RZ, P1, !PT ;  /* 0x00000005dddd0c10 */ /* 0x000fe20008ffe4ff */
[----:B------:R4:W5:Y:S01]  /*16c60*/  @P2 LDG.E R44, desc[UR40][R8.64] ;  /* 0x00000028082c2981 */ /* 0x000962000c1e1900 */
[----:B------:R-:W-:-:S03]  /*16c70*/  IMAD.IADD R11, R16, 0x1, R202 ;  /* 0x00000001100b7824 */ /* 0x000fc600078e02ca */
[----:B------:R4:W5:Y:S01]  /*16c80*/  @P0 LDG.E R49, desc[UR40][R220.64] ;  /* 0x00000028dc310981 */ /* 0x000962000c1e1900 */
[----:B------:R-:W-:Y:S01]  /*16c90*/  IMAD.WIDE R36, R11, 0x2, R36 ;  /* 0x000000020b247825 */ /* 0x000fe200078e0224 */
[----:B------:R-:W-:Y:S06]  /*16ca0*/  @P0 BRA `(.L_x_2437) ;  /* 0x0000000000100947 */ /* 0x000fec0003800000 */
[----:B------:R-:W-:Y:S05]  /*16cb0*/  @!P2 BRA `(.L_x_2437) ;  /* 0x00000000000ca947 */ /* 0x000fea0003800000 */
[----:B------:R-:W3:Y:S04]  /*16cc0*/  LDG.E R0, desc[UR40][R8.64] ;  /* 0x0000002808007981 */ /* 0x000ee8000c1e1900 */
[----:B-----5:R-:W3:Y:S02]  /*16cd0*/  LDG.E R49, desc[UR40][R8.64+0x4] ;  /* 0x0000042808317981 */ /* 0x020ee4000c1e1900 */
[----:B---3--:R-:W-:-:S07]  /*16ce0*/  IMAD.IADD R49, R49, 0x1, -R0 ;  /* 0x0000000131317824 */ /* 0x008fce00078e0a00 */
.L_x_2437:
[----:B------:R-:W-:Y:S01]  /*16cf0*/  SHF.R.S32.HI R48, RZ, 0x1f, R218 ;  /* 0x0000001fff307819 */ /* 0x000fe200000114da */
[----:B------:R-:W-:Y:S01]  /*16d00*/  ULDC.64 UR4, c[0x0][0xb70] ;  /* 0x0002dc0000047ab9 */ /* 0x000fe20000000a00 */
[--C-:B-----5:R-:W-:Y:S01]  /*16d10*/  SHF.R.S32.HI R45, RZ, 0x1f, R44.reuse ;  /* 0x0000001fff2d7819 */ /* 0x120fe2000001142c */
[----:B------:R-:W-:Y:S01]  /*16d20*/  IMAD R10, R224, 0x80, R213 ;  /* 0x00000080e00a7824 */ /* 0x000fe200078e02d5 */
[----:B------:R-:W-:Y:S01]  /*16d30*/  SEL R225, R225, RZ, !P2 ;  /* 0x000000ffe1e17207 */ /* 0x000fe20005000000 */
[----:B----4-:R-:W-:Y:S01]  /*16d40*/  IMAD R7, R48, UR4, RZ ;  /* 0x0000000430077c24 */ /* 0x010fe2000f8e02ff */
[----:B------:R-:W-:Y:S01]  /*16d50*/  SEL R51, R222, RZ, !P2 ;  /* 0x000000ffde337207 */ /* 0x000fe20005000000 */
[----:B------:R-:W-:Y:S01]  /*16d60*/  IMAD.WIDE.U32 R4, R218, UR4, R44 ;  /* 0x00000004da047c25 */ /* 0x000fe2000f8e002c */
[C---:B------:R-:W-:Y:S02]  /*16d70*/  IADD3 R9, P0, R36.reuse, 0x1000, RZ ;  /* 0x0000100024097810 */ /* 0x040fe40007f1e0ff */
[----:B------:R-:W-:Y:S01]  /*16d80*/  IADD3 R25, P2, R36, 0x3000, RZ ;  /* 0x0000300024197810 */ /* 0x000fe20007f5e0ff */
[----:B------:R-:W-:Y:S01]  /*16d90*/  IMAD R7, R218, UR5, R7 ;  /* 0x00000005da077c24 */ /* 0x000fe2000f8e0207 */
[----:B------:R-:W-:Y:S01]  /*16da0*/  ULDC.64 UR4, c[0x0][0xb78] ;  /* 0x0002de0000047ab9 */ /* 0x000fe20000000a00 */
[----:B------:R-:W-:Y:S01]  /*16db0*/  LOP3.LUT R8, R9, 0x380, RZ, 0xc0, !PT ;  /* 0x0000038009087812 */ /* 0x000fe200078ec0ff */
[----:B------:R-:W-:Y:S01]  /*16dc0*/  IMAD R0, R225, UR4, RZ ;  /* 0x00000004e1007c24 */ /* 0x000fe2000f8e02ff */
[----:B------:R-:W-:Y:S01]  /*16dd0*/  IADD3 R13, P1, R36, 0x2000, RZ ;  /* 0x00002000240d7810 */ /* 0x000fe20007f3e0ff */
[----:B------:R-:W-:Y:S01]  /*16de0*/  IMAD.IADD R5, R5, 0x1, R7 ;  /* 0x0000000105057824 */ /* 0x000fe200078e0207 */
[----:B------:R-:W-:Y:S01]  /*16df0*/  SHF.R.S32.HI R7, RZ, 0x1f, R10 ;  /* 0x0000001fff077819 */ /* 0x000fe2000001140a */
[----:B------:R-:W-:Y:S01]  /*16e00*/  IMAD R6, R51, UR5, R0 ;  /* 0x0000000533067c24 */ /* 0x000fe2000f8e0200 */
[----:B------:R-:W-:Y:S01]  /*16e10*/  LOP3.LUT R24, R25, 0x380, RZ, 0xc0, !PT ;  /* 0x0000038019187812 */ /* 0x000fe200078ec0ff */
[----:B------:R-:W-:Y:S01]  /*16e20*/  IMAD.WIDE.U32 R4, R51, UR4, R4 ;  /* 0x0000000433047c25 */ /* 0x000fe2000f8e0004 */
[----:B------:R-:W-:Y:S01]  /*16e30*/  ULDC.64 UR4, c[0x0][0xb40] ;  /* 0x0002d00000047ab9 */ /* 0x000fe20000000a00 */
[----:B------:R-:W-:-:S02]  /*16e40*/  SHF.R.U64 R8, R8, 0x3, RZ ;  /* 0x0000000308087819 */ /* 0x000fc400000012ff */
[----:B------:R-:W-:Y:S02]  /*16e50*/  LOP3.LUT R12, R13, 0x380, RZ, 0xc0, !PT ;  /* 0x000003800d0c7812 */ /* 0x000fe400078ec0ff */
[----:B------:R-:W-:Y:S02]  /*16e60*/  IADD3 R0, P4, R10, R4, RZ ;  /* 0x000000040a007210 */ /* 0x000fe40007f9e0ff */
[----:B------:R-:W-:Y:S02]  /*16e70*/  SHF.R.U64 R24, R24, 0x3, RZ ;  /* 0x0000000318187819 */ /* 0x000fe400000012ff */
[----:B------:R-:W-:Y:S02]  /*16e80*/  IADD3.X R7, R7, R5, R6, P4, !PT ;  /* 0x0000000507077210 */ /* 0x000fe400027fe406 */
[----:B------:R-:W-:Y:S02]  /*16e90*/  LEA R46, P5, R0, UR4, 0x2 ;  /* 0x00000004002e7c11 */ /* 0x000fe4000f8a10ff */
[----:B------:R-:W-:Y:S01]  /*16ea0*/  LOP3.LUT R8, R8, R9, RZ, 0x3c, !PT ;  /* 0x0000000908087212 */ /* 0x000fe200078e3cff */
[----:B------:R-:W-:Y:S01]  /*16eb0*/  IMAD.X R9, RZ, RZ, R37, P0 ;  /* 0x000000ffff097224 */ /* 0x000fe200000e0625 */
[----:B------:R-:W-:-:S02]  /*16ec0*/  SHF.R.U64 R12, R12, 0x3, RZ ;  /* 0x000000030c0c7819 */ /* 0x000fc400000012ff */
[----:B------:R-:W-:Y:S01]  /*16ed0*/  LEA.HI.X R47, R0, UR5, R7, 0x2, P5 ;  /* 0x00000005002f7c11 */ /* 0x000fe2000a8f1407 */
[----:B------:R-:W-:Y:S01]  /*16ee0*/  VIADD R0, R10, 0x8 ;  /* 0x000000080a007836 */ /* 0x000fe20000000000 */
[----:B------:R-:W-:Y:S01]  /*16ef0*/  LOP3.LUT R24, R24, R25, RZ, 0x3c, !PT ;  /* 0x0000001918187212 */ /* 0x000fe200078e3cff */
[----:B------:R-:W-:Y:S01]  /*16f00*/  IMAD.X R25, RZ, RZ, R37, P2 ;  /* 0x000000ffff197224 */ /* 0x000fe200010e0625 */
[----:B------:R-:W-:Y:S01]  /*16f10*/  LOP3.LUT P0, RZ, R227, 0x3, RZ, 0xc0, !PT ;  /* 0x00000003e3ff7812 */ /* 0x000fe2000780c0ff */
[----:B------:R-:W-:Y:S01]  /*16f20*/  ULDC.64 UR4, c[0x0][0xaa0] ;  /* 0x0002a80000047ab9 */ /* 0x000fe20000000a00 */
[C---:B------:R-:W-:Y:S02]  /*16f30*/  IADD3 R29, P3, R36.reuse, 0x4000, RZ ;  /* 0x00004000241d7810 */ /* 0x040fe40007f7e0ff */
[C---:B------:R-:W-:Y:S02]  /*16f40*/  IADD3 R33, P4, R36.reuse, 0x5000, RZ ;  /* 0x0000500024217810 */ /* 0x040fe40007f9e0ff */
[----:B------:R-:W-:-:S02]  /*16f50*/  IADD3 R39, P5, R36, 0x6000, RZ ;  /* 0x0000600024277810 */ /* 0x000fc40007fbe0ff */
[----:B------:R-:W-:Y:S01]  /*16f60*/  LOP3.LUT R12, R12, R13, RZ, 0x3c, !PT ;  /* 0x0000000d0c0c7212 */ /* 0x000fe200078e3cff */
[--C-:B------:R-:W-:Y:S01]  /*16f70*/  IMAD.X R13, RZ, RZ, R37.reuse, P1 ;  /* 0x000000ffff0d7224 */ /* 0x100fe200008e0625 */
[----:B------:R-:W-:Y:S02]  /*16f80*/  IADD3 R7, P2, R36, 0x7000, RZ ;  /* 0x0000700024077810 */ /* 0x000fe40007f5e0ff */
[----:B------:R-:W-:Y:S02]  /*16f90*/  ISETP.GE.OR P1, PT, R10, R49, P0 ;  /* 0x000000310a00720c */ /* 0x000fe40000726670 */
[----:B------:R-:W-:Y:S01]  /*16fa0*/  LOP3.LUT R28, R29, 0x380, RZ, 0xc0, !PT ;  /* 0x000003801d1c7812 */ /* 0x000fe200078ec0ff */
[----:B------:R-:W-:Y:S01]  /*16fb0*/  IMAD.X R41, RZ, RZ, R37, P2 ;  /* 0x000000ffff297224 */ /* 0x000fe200010e0625 */
[----:B------:R-:W-:Y:S02]  /*16fc0*/  LOP3.LUT R32, R33, 0x380, RZ, 0xc0, !PT ;  /* 0x0000038021207812 */ /* 0x000fe400078ec0ff */
[----:B------:R-:W-:-:S02]  /*16fd0*/  LOP3.LUT R38, R39, 0x380, RZ, 0xc0, !PT ;  /* 0x0000038027267812 */ /* 0x000fc400078ec0ff */
[----:B------:R-:W-:Y:S02]  /*16fe0*/  LOP3.LUT R5, R36, 0x380, RZ, 0xc0, !PT ;  /* 0x0000038024057812 */ /* 0x000fe400078ec0ff */
[----:B------:R-:W-:Y:S02]  /*16ff0*/  ISETP.GE.OR P0, PT, R0, R49, P0 ;  /* 0x000000310000720c */ /* 0x000fe40000706670 */
[----:B------:R-:W-:Y:S01]  /*17000*/  LOP3.LUT R0, R7, 0x380, RZ, 0xc0, !PT ;  /* 0x0000038007007812 */ /* 0x000fe200078ec0ff */
[----:B------:R3:W-:Y:S01]  /*17010*/  @!P1 STG.E desc[UR40][R46.64], R20 ;  /* 0x000000142e009986 */ /* 0x0007e2000c101928 */
[----:B------:R-:W-:Y:S02]  /*17020*/  SHF.R.U64 R28, R28, 0x3, RZ ;  /* 0x000000031c1c7819 */ /* 0x000fe400000012ff */
[----:B------:R-:W-:Y:S02]  /*17030*/  SHF.R.U64 R32, R32, 0x3, RZ ;  /* 0x0000000320207819 */ /* 0x000fe400000012ff */
[----:B------:R-:W-:-:S02]  /*17040*/  SHF.R.U64 R38, R38, 0x3, RZ ;  /* 0x0000000326267819 */ /* 0x000fc400000012ff */
        /* <DEDUP_REMOVED lines=12> */
[----:B------:R-:W5:Y:S04]  /*17110*/  LD.E.128 R8, desc[UR40][R8.64] ;  /* 0x0000002808087980 */ /* 0x000f68000c101d00 */
[----:B------:R-:W5:Y:S04]  /*17120*/  LD.E.128 R4, desc[UR40][R4.64] ;  /* 0x0000002804047980 */ /* 0x000f68000c101d00 */
[----:B------:R-:W5:Y:S04]  /*17130*/  LD.E.128 R12, desc[UR40][R12.64] ;  /* 0x000000280c0c7980 */ /* 0x000f68000c101d00 */
[----:B------:R-:W5:Y:S04]  /*17140*/  LD.E.128 R24, desc[UR40][R24.64] ;  /* 0x0000002818187980 */ /* 0x000f68000c101d00 */
[----:B------:R-:W5:Y:S04]  /*17150*/  LD.E.128 R28, desc[UR40][R28.64] ;  /* 0x000000281c1c7980 */ /* 0x000f68000c101d00 */
[----:B------:R-:W5:Y:S04]  /*17160*/  LD.E.128 R32, desc[UR40][R32.64] ;  /* 0x0000002820207980 */ /* 0x000f68000c101d00 */
[----:B------:R-:W5:Y:S04]  /*17170*/  LD.E.128 R36, desc[UR40][R38.64] ;  /* 0x0000002826247980 */ /* 0x000f68000c101d00 */
[----:B------:R-:W5:Y:S01]  /*17180*/  LD.E.128 R40, desc[UR40][R40.64] ;  /* 0x0000002828287980 */ /* 0x000f62000c101d00 */
[----:B------:R-:W-:Y:S01]  /*17190*/  IMAD R45, R45, UR4, RZ ;  /* 0x000000042d2d7c24 */ /* 0x000fe2000f8e02ff */
[----:B------:R-:W-:Y:S01]  /*171a0*/  @!PT LDS RZ, [RZ] ;  /* 0x00000000fffff984 */ /* 0x000fe20000000800 */
[----:B------:R-:W-:Y:S01]  /*171b0*/  @!PT LDS RZ, [RZ] ;  /* 0x00000000fffff984 */ /* 0x000fe20000000800 */
[----:B------:R-:W-:Y:S01]  /*171c0*/  @!PT LDS RZ, [RZ] ;  /* 0x00000000fffff984 */ /* 0x000fe20000000800 */
[----:B------:R-:W-:Y:S01]  /*171d0*/  @!PT LDS RZ, [RZ] ;  /* 0x00000000fffff984 */ /* 0x000fe20000000800 */
[----:B------:R0:W-:Y:S06]  /*171e0*/  MEMBAR.ALL.CTA ;  /* 0x0000000000007992 */ /* 0x0001ec0000008000 */
[----:B0-----:R-:W0:Y:S01]  /*171f0*/  FENCE.VIEW.ASYNC.S ;  /* 0x00000000000073c6 */ /* 0x001e220000000000 */
[----:B---3--:R-:W-:-:S02]  /*17200*/  IMAD.MOV.U32 R20, RZ, RZ, R16 ;  /* 0x000000ffff147224 */ /* 0x008fc400078e0010 */
[----:B------:R-:W-:Y:S02]  /*17210*/  IMAD.MOV.U32 R21, RZ, RZ, R17 ;  /* 0x000000ffff157224 */ /* 0x000fe400078e0011 */
[C---:B------:R-:W-:Y:S02]  /*17220*/  IMAD R45, R44.reuse, UR5, R45 ;  /* 0x000000052c2d7c24 */ /* 0x040fe4000f8e022d */
[----:B------:R-:W-:Y:S01]  /*17230*/  IMAD.WIDE.U32 R20, R44, UR4, R20 ;  /* 0x000000042c147c25 */ /* 0x000fe2000f8e0014 */
[----:B------:R-:W-:-:S03]  /*17240*/  ULDC.64 UR4, c[0x0][0xae0] ;  /* 0x0002b80000047ab9 */ /* 0x000fc60000000a00 */
[----:B------:R-:W-:Y:S02]  /*17250*/  IMAD R49, R224, -0x80, R49 ;  /* 0xffffff80e0317824 */ /* 0x000fe400078e0231 */
[----:B------:R-:W-:Y:S02]  /*17260*/  IMAD.IADD R21, R21, 0x1, R45 ;  /* 0x0000000115157824 */ /* 0x000fe400078e022d */
[----:B----4-:R-:W-:Y:S01]  /*17270*/  IMAD R3, R48, UR4, RZ ;  /* 0x0000000430037c24 */ /* 0x010fe2000f8e02ff */
[----:B------:R-:W-:Y:S01]  /*17280*/  ISETP.GE.AND P3, PT, R18, R49, PT ;  /* 0x000000311200720c */ /* 0x000fe20003f66270 */
[----:B------:R-:W-:-:S04]  /*17290*/  IMAD.WIDE.U32 R20, R218, UR4, R20 ;  /* 0x00000004da147c25 */ /* 0x000fc8000f8e0014 */
[----:B------:R-:W-:Y:S01]  /*172a0*/  IMAD R3, R218, UR5, R3 ;  /* 0x00000005da037c24 */ /* 0x000fe2000f8e0203 */
[----:B------:R-:W-:Y:S01]  /*172b0*/  ULDC.64 UR4, c[0x0][0xae8] ;  /* 0x0002ba0000047ab9 */ /* 0x000fe20000000a00 */
[----:B------:R-:W-:Y:S02]  /*172c0*/  VIADD R0, R2, 0x28820 ;  /* 0x0002882002007836 */ /* 0x000fe40000000000 */
[----:B------:R-:W-:Y:S02]  /*172d0*/  IMAD R44, R225, UR4, RZ ;  /* 0x00000004e12c7c24 */ /* 0x000fe4000f8e02ff */
[----:B------:R-:W-:Y:S01]  /*172e0*/  IMAD.IADD R21, R21, 0x1, R3 ;  /* 0x0000000115157824 */ /* 0x000fe200078e0203 */
[----:B------:R-:W-:Y:S01]  /*172f0*/  PRMT R0, RZ, 0x654, R0 ;  /* 0x00000654ff007816 */ /* 0x000fe20000000000 */
[C---:B------:R-:W-:Y:S01]  /*17300*/  IMAD R3, R51.reuse, UR5, R44 ;  /* 0x0000000533037c24 */ /* 0x040fe2000f8e022c */
[----:B------:R-:W-:Y:S01]  /*17310*/  BSSY B1, `(.L_x_2438) ;  /* 0x0000018000017945 */ /* 0x000fe20003800000 */
[----:B------:R-:W-:Y:S01]  /*17320*/  IMAD.WIDE.U32 R46, R51, UR4, R20 ;  /* 0x00000004332e7c25 */ /* 0x000fe2000f8e0014 */
[----:B0-----:R0:W-:Y:S01]  /*17330*/  SYNCS.ARRIVE.TRANS64.RED.A1T0 RZ, [R0+URZ], RZ ;  /* 0x000000ff00ff79a7 */ /* 0x0011e2000810043f */
[----:B------:R-:W-:-:S02]  /*17340*/  ISETP.GE.AND P0, PT, R188, R49, PT ;  /* 0x00000031bc00720c */ /* 0x000fc40003f06270 */
[-C--:B------:R-:W-:Y:S01]  /*17350*/  ISETP.GE.AND P1, PT, R187, R49.reuse, PT ;  /* 0x00000031bb00720c */ /* 0x080fe20003f26270 */
[----:B------:R-:W-:Y:S01]  /*17360*/  IMAD.WIDE R44, R224, 0x80, R18 ;  /* 0x00000080e02c7825 */ /* 0x000fe200078e0212 */
[----:B------:R-:W-:-:S03]  /*17370*/  ISETP.GE.AND P2, PT, R189, R49, PT ;  /* 0x00000031bd00720c */ /* 0x000fc60003f46270 */
[----:B------:R-:W-:Y:S01]  /*17380*/  IMAD.IADD R51, R47, 0x1, R3 ;  /* 0x000000012f337824 */ /* 0x000fe200078e0203 */
[----:B0-----:R-:W-:Y:S09]  /*17390*/  @P3 BRA `(.L_x_2439) ;  /* 0x00000000003c3947 */ /* 0x001ff20003800000 */
        /* <DEDUP_REMOVED lines=15> */
.L_x_2439:
[----:B------:R-:W-:Y:S05]  /*17490*/  BSYNC B1 ;  /* 0x0000000000017941 */ /* 0x000fea0003800000 */
.L_x_2438:
[----:B------:R-:W-:Y:S04]  /*174a0*/  BSSY B1, `(.L_x_2440) ;  /* 0x0000013000017945 */ /* 0x000fe80003800000 */
[----:B------:R-:W-:Y:S05]  /*174b0*/  @P0 BRA `(.L_x_2441) ;  /* 0x0000000000440947 */ /* 0x000fea0003800000 */
[----:B------:R-:W-:Y:S01]  /*174c0*/  IADD3 R3, P0, R44, 0x20, RZ ;  /* 0x000000202c037810 */ /* 0x000fe20007f1e0ff */
[----:B------:R-:W-:Y:S01]  /*174d0*/  ULDC.64 UR6, c[0x0][0xad8] ;  /* 0x0002b60000067ab9 */ /* 0x000fe20000000a00 */
[----:B0----5:R-:W-:Y:S01]  /*174e0*/  IMAD.MOV.U32 R4, RZ, RZ, R46 ;  /* 0x000000ffff047224 */ /* 0x021fe200078e002e */
        /* <DEDUP_REMOVED lines=14> */
.L_x_2441:
[----:B------:R-:W-:Y:S05]  /*175d0*/  BSYNC B1 ;  /* 0x0000000000017941 */ /* 0x000fea0003800000 */
.L_x_2440:
        /* <DEDUP_REMOVED lines=14> */
[----:B---3--:R-:W-:Y:S01]  /*176c0*/  LEA R6, P0, R4, UR6, 0x1 ;  /* 0x0000000604067c11 */ /* 0x008fe2000f8008ff */
[----:B------:R-:W-:-:S05]  /*176d0*/  IMAD.IADD R3, R5, 0x1, R3 ;  /* 0x0000000105037824 */ /* 0x000fca00078e0203 */
[----:B------:R-:W-:-:S05]  /*176e0*/  LEA.HI.X R7, R4, UR7, R3, 0x1, P0 ;  /* 0x0000000704077c11 */ /* 0x000fca00080f0c03 */
[----:B------:R4:W-:Y:S04]  /*176f0*/  @!P1 STG.E.128 desc[UR40][R6.64], R12 ;  /* 0x0000000c06009986 */ /* 0x0009e8000c101d28 */
[----:B------:R4:W-:Y:S02]  /*17700*/  @!P3 STG.E.128 desc[UR40][R6.64+0x80], R36 ;  /* 0x000080240600b986 */ /* 0x0009e4000c101d28 */
.L_x_2443:
[----:B------:R-:W-:Y:S05]  /*17710*/  BSYNC B1 ;  /* 0x0000000000017941 */ /* 0x000fea0003800000 */
.L_x_2442:
[----:B------:R-:W-:Y:S05]  /*17720*/  @P2 BRA `(.L_x_2444) ;  /* 0x0000000800a82947 */ /* 0x000fea0003800000 */
[----:B------:R-:W-:Y:S01]  /*17730*/  IADD3 R3, P0, R44, 0x60, RZ ;  /* 0x000000602c037810 */ /* 0x000fe20007f1e0ff */
[----:B------:R-:W-:Y:S01]  /*17740*/  ULDC.64 UR6, c[0x0][0xad8] ;  /* 0x0002b60000067ab9 */ /* 0x000fe20000000a00 */
[----:B0----5:R-:W-:Y:S01]  /*17750*/  IMAD.MOV.U32 R4, RZ, RZ, R46 ;  /* 0x000000ffff047224 */ /* 0x021fe200078e002e */
        /* <DEDUP_REMOVED lines=8> */
[----:B---34-:R-:W-:Y:S01]  /*177e0*/  LEA R6, P0, R4, UR6, 0x1 ;  /* 0x0000000604067c11 */ /* 0x018fe2000f8008ff */
[----:B------:R-:W-:-:S05]  /*177f0*/  IMAD.IADD R3, R5, 0x1, R3 ;  /* 0x0000000105037824 */ /* 0x000fca00078e0203 */
[----:B------:R-:W-:Y:S02]  /*17800*/  LEA.HI.X R7, R4, UR7, R3, 0x1, P0 ;  /* 0x0000000704077c11 */ /* 0x000fe400080f0c03 */
[----:B------:R-:W-:-:S03]  /*17810*/  ISETP.GE.AND P0, PT, R196, UR4, PT ;  /* 0x00000004c4007c0c */ /* 0x000fc6000bf06270 */
[----:B------:R0:W-:Y:S10]  /*17820*/  @!P1 STG.E.128 desc[UR40][R6.64], R24 ;  /* 0x0000001806009986 */ /* 0x0001f4000c101d28 */
[----:B------:R-:W-:Y:S05]  /*17830*/  @P0 BRA `(.L_x_2444) ;  /* 0x0000000800640947 */ /* 0x000fea0003800000 */
[----:B------:R3:W-:Y:S01]  /*17840*/  STG.E.128 desc[UR40][R6.64+0x80], R40 ;  /* 0x0000802806007986 */ /* 0x0007e2000c101d28 */
[----:B------:R-:W-:Y:S05]  /*17850*/  BRA `(.L_x_2444) ;  /* 0x00000008005c7947 */ /* 0x000fea0003800000 */
.L_x_2436:
[----:B------:R-:W-:Y:S01]  /*17860*/  ULDC.64 UR4, c[0x0][0xbd8] ;  /* 0x0002f60000047ab9 */ /* 0x000fe20000000a00 */
[----:B------:R-:W-:Y:S01]  /*17870*/  IMAD.MOV.U32 R9, RZ, RZ, RZ ;  /* 0x000000ffff097224 */ /* 0x000fe200078e00ff */
[----:B------:R-:W-:Y:S02]  /*17880*/  ISETP.NE.U32.AND P0, PT, RZ, UR4, PT ;  /* 0x00000004ff007c0c */ /* 0x000fe4000bf05070 */
[----:B------:R-:W-:Y:S02]  /*17890*/  IADD3 R4, P1, R220, UR4, RZ ;  /* 0x00000004dc047c10 */ /* 0x000fe4000ff3e0ff */
        /* <DEDUP_REMOVED lines=9> */
[----:B------:R-:W-:-:S05]  /*17930*/  @P1 IADD3.X R221, R221, UR5, RZ, P2, !PT ;  /* 0x00000005dddd1c10 */ /* 0x000fca00097fe4ff */
[----:B------:R3:W5:Y:S01]  /*17940*/  @P1 LDG.E R3, desc[UR40][R220.64] ;  /* 0x00000028dc031981 */ /* 0x000762000c1e1900 */
[----:B------:R-:W-:Y:S01]  /*17950*/  ISETP.GT.AND P2, PT, R233, 0x7f, PT ;  /* 0x0000007fe900780c */ /* 0x000fe20003f44270 */
[----:B------:R-:W-:-:S12]  /*17960*/  @P1 BRA `(.L_x_2445) ;  /* 0x0000000000101947 */ /* 0x000fd80003800000 */
[----:B------:R-:W-:Y:S05]  /*17970*/  @!P0 BRA `(.L_x_2445) ;  /* 0x00000000000c8947 */ /* 0x000fea0003800000 */
[----:B------:R-:W4:Y:S04]  /*17980*/  LDG.E R0, desc[UR40][R4.64] ;  /* 0x0000002804007981 */ /* 0x000f28000c1e1900 */
[----:B-----5:R-:W4:Y:S02]  /*17990*/  LDG.E R3, desc[UR40][R4.64+0x4] ;  /* 0x0000042804037981 */ /* 0x020f24000c1e1900 */
[----:B----4-:R-:W-:-:S07]  /*179a0*/  IMAD.IADD R3, R3, 0x1, -R0 ;  /* 0x0000000103037824 */ /* 0x010fce00078e0a00 */
.L_x_2445:
[----:B------:R-:W-:Y:S01]  /*179b0*/  BSSY B1, `(.L_x_2446) ;  /* 0x000001c000017945 */ /* 0x000fe20003800000 */
[----:B------:R-:W-:Y:S02]  /*179c0*/  SHF.R.S32.HI R10, RZ, 0x1f, R218 ;  /* 0x0000001fff0a7819 */ /* 0x000fe400000114da */
[----:B------:R-:W-:Y:S02]  /*179d0*/  SEL R11, R222, RZ, !P0 ;  /* 0x000000ffde0b7207 */ /* 0x000fe40004000000 */
[----:B------:R-:W-:Y:S02]  /*179e0*/  SEL R225, R225, RZ, !P0 ;  /* 0x000000ffe1e17207 */ /* 0x000fe40004000000 */
[----:B-----5:R-:W-:Y:S01]  /*179f0*/  SHF.R.S32.HI R8, RZ, 0x1f, R9 ;  /* 0x0000001fff087819 */ /* 0x020fe20000011409 */
[----:B------:R-:W-:Y:S06]  /*17a00*/  @P2 BRA `(.L_x_2447) ;  /* 0x0000000000582947 */ /* 0x000fec0003800000 */
[----:B---3--:R-:W3:Y:S02]  /*17a10*/  S2R R5, SR_TID.X ;  /* 0x0000000000057919 */ /* 0x008ee40000002100 */
[----:B---3--:R-:W-:-:S04]  /*17a20*/  IMAD R0, R224, 0x80, R5 ;  /* 0x00000080e0007824 */ /* 0x008fc800078e0205 */
        /* <DEDUP_REMOVED lines=20> */
.L_x_2447:
[----:B------:R-:W-:Y:S05]  /*17b70*/  BSYNC B1 ;  /* 0x0000000000017941 */ /* 0x000fea0003800000 */
.L_x_2446:
[----:B------:R-:W-:Y:S01]  /*17b80*/  ULDC.64 UR4, c[0x0][0xaa0] ;  /* 0x0002a80000047ab9 */ /* 0x000fe20000000a00 */
[----:B---3--:R-:W-:Y:S01]  /*17b90*/  IMAD.MOV.U32 R4, RZ, RZ, R16 ;  /* 0x000000ffff047224 */ /* 0x008fe200078e0010 */
[----:B------:R-:W-:Y:S01]  /*17ba0*/  BSSY B1, `(.L_x_2448) ;  /* 0x0000028000017945 */ /* 0x000fe20003800000 */
[----:B----4-:R-:W-:Y:S02]  /*17bb0*/  IMAD.MOV.U32 R5, RZ, RZ, R17 ;  /* 0x000000ffff057224 */ /* 0x010fe400078e0011 */
        /* <DEDUP_REMOVED lines=38> */
.L_x_2449:
[----:B------:R-:W-:Y:S05]  /*17e20*/  BSYNC B1 ;  /* 0x0000000000017941 */ /* 0x000fea0003800000 */
.L_x_2448:
        /* <DEDUP_REMOVED lines=17> */
[----:B------:R4:W-:Y:S04]  /*17f40*/  @!P3 STG.E.128 desc[UR40][R12.64], RZ ;  /* 0x000000ff0c00b986 */ /* 0x0009e8000c101d28 */
[----:B------:R4:W-:Y:S02]  /*17f50*/  @!P4 STG.E.128 desc[UR40][R12.64+0x80], RZ ;  /* 0x000080ff0c00c986 */ /* 0x0009e4000c101d28 */
.L_x_2451:
[----:B------:R-:W-:Y:S05]  /*17f60*/  BSYNC B1 ;  /* 0x0000000000017941 */ /* 0x000fea0003800000 */
.L_x_2450:
        /* <DEDUP_REMOVED lines=14> */
[----:B---34-:R-:W-:Y:S01]  /*18050*/  LEA R12, P0, R4, UR6, 0x1 ;  /* 0x00000006040c7c11 */ /* 0x018fe2000f8008ff */
[----:B------:R-:W-:-:S05]  /*18060*/  IMAD.IADD R3, R5, 0x1, R3 ;  /* 0x0000000105037824 */ /* 0x000fca00078e0203 */
[----:B------:R-:W-:-:S05]  /*18070*/  LEA.HI.X R13, R4, UR7, R3, 0x1, P0 ;  /* 0x00000007040d7c11 */ /* 0x000fca00080f0c03 */
[----:B------:R3:W-:Y:S04]  /*18080*/  @!P2 STG.E.128 desc[UR40][R12.64], RZ ;  /* 0x000000ff0c00a986 */ /* 0x0007e8000c101d28 */
[----:B------:R3:W-:Y:S02]  /*18090*/  @!P3 STG.E.128 desc[UR40][R12.64+0x80], RZ ;  /* 0x000080ff0c00b986 */ /* 0x0007e4000c101d28 */
.L_x_2453:
[----:B------:R-:W-:Y:S05]  /*180a0*/  BSYNC B1 ;  /* 0x0000000000017941 */ /* 0x000fea0003800000 */
.L_x_2452:
        /* <DEDUP_REMOVED lines=18> */
.L_x_2444:
[----:B------:R-:W-:Y:S05]  /*181d0*/  BSYNC B0 ;  /* 0x0000000000007941 */ /* 0x000fea0003800000 */
.L_x_2435:
[----:B------:R-:W-:Y:S02]  /*181e0*/  ULDC UR4, c[0x0][0xc14] ;  /* 0x0003050000047ab9 */ /* 0x000fe40000000800 */
[----:B--2---:R-:W-:-:S13]  /*181f0*/  ISETP.GE.AND P0, PT, R195, UR4, PT ;  /* 0x00000004c3007c0c */ /* 0x004fda000bf06270 */
[----:B------:R-:W-:Y:S05]  /*18200*/  @!P0 BRA `(.L_x_2454) ;  /* 0xfffffe8c00c08947 */ /* 0x000fea000383ffff */
[----:B------:R-:W-:Y:S05]  /*18210*/  BRA `(.L_x_2233) ;  /* 0x0000005c00347947 */ /* 0x000fea0003800000 */
.L_x_2231:
[----:B------:R-:W-:-:S08]  /*18220*/  NOP ;  /* 0x0000000000007918 */ /* 0x000fd00000000000 */
[----:B--2---:R-:W0:-:S00]  /*18230*/  USETMAXREG.DEALLOC.CTAPOOL 0x18 ;  /* 0x00000018000079c8 */ /* 0x004e0000080e0500 */
        /* <DEDUP_REMOVED lines=58> */
.L_x_2459:
        /* <DEDUP_REMOVED lines=15> */
.L_x_2458:
[----:B------:R-:W-:Y:S05]  /*186d0*/  BSYNC B0 ;  /* 0x0000000000007941 */ /* 0x000fea0003800000 */
.L_x_2457:
        /* <DEDUP_REMOVED lines=25> */
.L_x_2455:
        /* <DEDUP_REMOVED lines=20> */
.L_x_2460:
        /* <DEDUP_REMOVED lines=25> */
[----:B------:R-:W-:Y:S01]  /*18b40*/  VIADDMNMX R8, R3, UR4, R8, PT ;  /* 0x0000000403087c46 */ /* 0x000fe2000b800108 */
[----:B------:R-:W-:-:S03]  /*18b50*/  IMAD.IADD R4, R5, 0x1, R4 ;  /* 0x0000000105047824 */ /* 0x000fc600078e0204 */
[----:B------:R-:W-:-:S04]  /*18b60*/  IABS R7, R8 ;  /* 0x0000000800077213 */ /* 0x000fc80000000000 */
[----:B------:R-:W1:Y:S08]  /*18b70*/  I2F.RP R10, R7 ;  /* 0x00000007000a7306 */ /* 0x000e700000209400 */
[----:B-1----:R-:W1:Y:S02]  /*18b80*/  MUFU.RCP R10, R10 ;  /* 0x0000000a000a7308 */ /* 0x002e640000001000 */
[----:B-1----:R-:W-:-:S06]  /*18b90*/  VIADD R2, R10, 0xffffffe ;  /* 0x0ffffffe0a027836 */ /* 0x002fcc0000000000 */
[----:B------:R1:W2:Y:S02]  /*18ba0*/  F2I.FTZ.U32.TRUNC.NTZ R3, R2 ;  /* 0x0000000200037305 */ /* 0x0002a4000021f000 */
[----:B-1----:R-:W-:Y:S02]  /*18bb0*/  IMAD.MOV.U32 R2, RZ, RZ, RZ ;  /* 0x000000ffff027224 */ /* 0x002fe400078e00ff */
[----:B--2---:R-:W-:-:S04]  /*18bc0*/  IMAD.MOV R6, RZ, RZ, -R3 ;  /* 0x000000ffff067224 */ /* 0x004fc800078e0a03 */
        /* <DEDUP_REMOVED lines=22> */
.L_x_2456:
[----:B------:R-:W-:Y:S02]  /*18d30*/  IMAD.MOV.U32 R17, RZ, RZ, RZ ;  /* 0x000000ffff117224 */ /* 0x000fe400078e00ff */
[----:B------:R-:W-:Y:S02]  /*18d40*/  IMAD.U32 R16, RZ, RZ, UR6 ;  /* 0x00000006ff107e24 */ /* 0x000fe4000f8e00ff */
[----:B------:R-:W-:-:S07]  /*18d50*/  IMAD.MOV.U32 R18, RZ, RZ, RZ ;  /* 0x000000ffff127224 */ /* 0x000fce00078e00ff */
.L_x_2461:
        /* <DEDUP_REMOVED lines=16> */
[----:B------:R-:W-:Y:S01]  /*18e60*/  ULDC.64 UR38, c[0x0][0x198] ;  /* 0x0000660000267ab9 */ /* 0x000fe20000000a00 */
[----:B------:R-:W-:Y:S02]  /*18e70*/  ULDC UR36, c[0x0][0xc] ;  /* 0x0000030000247ab9 */ /* 0x000fe40000000800 */
[----:B------:R1:W-:Y:S04]  /*18e80*/  STL [R1+0x8], R0 ;  /* 0x0000080001007387 */ /* 0x0003e80000100800 */
[----:B------:R1:W-:Y:S04]  /*18e90*/  STL [R1+0xc], RZ ;  /* 0x00000cff01007387 */ /* 0x0003e80000100800 */
[----:B------:R1:W-:Y:S04]  /*18ea0*/  STL [R1+0x10], R0 ;  /* 0x0000100001007387 */ /* 0x0003e80000100800 */
[----:B------:R1:W-:Y:S02]  /*18eb0*/  STL [R1+0x28], RZ ;  /* 0x000028ff01007387 */ /* 0x0003e40000100800 */
.L_x_2547:
[----:B--2---:R-:W2:Y:S02]  /*18ec0*/  LDC.64 R2, c[0x0][0xc60] ;  /* 0x00031800ff027b82 */ /* 0x004ea40000000a00 */
[----:B--2---:R-:W-:-:S05]  /*18ed0*/  IMAD.WIDE R2, R19, 0x4, R2 ;  /* 0x0000000413027825 */ /* 0x004fca00078e0202 */
[----:B------:R-:W1:Y:S01]  /*18ee0*/  LDG.E R11, desc[UR40][R2.64] ;  /* 0x00000028020b7981 */ /* 0x000e62000c1e1900 */
[----:B------:R-:W-:Y:S05]  /*18ef0*/  YIELD ;  /* 0x0000000000007946 */ /* 0x000fea0003800000 */
[----:B------:R-:W-:Y:S01]  /*18f00*/  ULDC.64 UR4, c[0x0][0xa28] ;  /* 0x00028a0000047ab9 */ /* 0x000fe20000000a00 */
[----:B------:R-:W-:Y:S02]  /*18f10*/  CS2R R8, SRZ ;  /* 0x0000000000087805 */ /* 0x000fe4000001ff00 */
[----:B------:R-:W-:Y:S01]  /*18f20*/  ISETP.NE.U32.AND P0, PT, RZ, UR4, PT ;  /* 0x00000004ff007c0c */ /* 0x000fe2000bf05070 */
[----:B------:R-:W-:Y:S01]  /*18f30*/  ULDC.64 UR8, c[0x0][0xa08] ;  /* 0x0002820000087ab9 */ /* 0x000fe20000000a00 */
[----:B------:R-:W-:-:S02]  /*18f40*/  ULDC.64 UR10, c[0x0][0xa10] ;  /* 0x00028400000a7ab9 */ /* 0x000fc40000000a00 */
[----:B------:R-:W-:Y:S02]  /*18f50*/  ISETP.NE.AND.EX P0, PT, RZ, UR5, PT, P0 ;  /* 0x00000005ff007c0c */ /* 0x000fe4000bf05300 */
[----:B-1----:R-:W-:Y:S01]  /*18f60*/  SHF.R.S32.HI R0, RZ, 0x1f, R11 ;  /* 0x0000001fff007819 */ /* 0x002fe2000001140b */
[----:B------:R-:W-:-:S10]  /*18f70*/  IMAD.SHL.U32 R15, R11, 0x4, RZ ;  /* 0x000000040b0f7824 */ /* 0x000fd400078e00ff */
[C---:B------:R-:W-:Y:S01]  /*18f80*/  @P0 LEA R2, P1, R11.reuse, UR4, 0x2 ;  /* 0x000000040b020c11 */ /* 0x040fe2000f8210ff */
[----:B------:R-:W-:Y:S03]  /*18f90*/  STL [R1+0x18], R11 ;  /* 0x0000180b01007387 */ /* 0x000fe60000100800 */
[----:B------:R-:W-:Y:S01]  /*18fa0*/  @P0 LEA.HI.X R3, R11, UR5, R0, 0x2, P1 ;  /* 0x000000050b030c11 */ /* 0x000fe200088f1400 */
[----:B------:R-:W-:-:S04]  /*18fb0*/  ULDC.64 UR4, c[0x0][0xa18] ;  /* 0x0002860000047ab9 */ /* 0x000fc80000000a00 */
[----:B------:R1:W5:Y:S01]  /*18fc0*/  @P0 LDG.E R8, desc[UR40][R2.64] ;  /* 0x0000002802080981 */ /* 0x000362000c1e1900 */
[----:B------:R-:W-:Y:S02]  /*18fd0*/  ISETP.NE.U32.AND P0, PT, RZ, UR4, PT ;  /* 0x00000004ff007c0c */ /* 0x000fe4000bf05070 */
[----:B------:R-:W-:Y:S01]  /*18fe0*/  SHF.L.U64.HI R14, R11, 0x2, R0 ;  /* 0x000000020b0e7819 */ /* 0x000fe20000010200 */
[----:B------:R-:W-:Y:S01]  /*18ff0*/  STL [R1+0x20], R15 ;  /* 0x0000200f01007387 */ /* 0x000fe20000100800 */
[----:B------:R-:W-:Y:S01]  /*19000*/  ISETP.NE.AND.EX P0, PT, RZ, UR5, PT, P0 ;  /* 0x00000005ff007c0c */ /* 0x000fe2000bf05300 */
[----:B------:R-:W-:Y:S02]  /*19010*/  ULDC UR6, c[0x0][0x338] ;  /* 0x0000ce0000067ab9 */ /* 0x000fe40000000800 */
[----:B------:R-:W-:Y:S10]  /*19020*/  STL [R1+0x24], R14 ;  /* 0x0000240e01007387 */ /* 0x000ff40000100800 */
[----:B------:R-:W-:-:S04]  /*19030*/  @P0 IADD3 R12, P1, R15, UR4, RZ ;  /* 0x000000040f0c0c10 */ /* 0x000fc8000ff3e0ff */
[C---:B0-----:R-:W-:Y:S01]  /*19040*/  @P0 IADD3.X R13, R14.reuse, UR5, RZ, P1, !PT ;  /* 0x000000050e0d0c10 */ /* 0x041fe20008ffe4ff */
[----:B------:R-:W-:Y:S02]  /*19050*/  ULDC.64 UR4, c[0x0][0xa00] ;  /* 0x0002800000047ab9 */ /* 0x000fe40000000a00 */
[----:B------:R-:W-:Y:S02]  /*19060*/  ISETP.NE.U32.AND P2, PT, RZ, UR4, PT ;  /* 0x00000004ff007c0c */ /* 0x000fe4000bf45070 */
[C---:B-1----:R-:W-:Y:S02]  /*19070*/  IADD3 R2, P1, R15.reuse, UR4, RZ ;  /* 0x000000040f027c10 */ /* 0x042fe4000ff3e0ff */
[----:B------:R-:W-:Y:S02]  /*19080*/  ISETP.NE.AND.EX P2, PT, RZ, UR5, PT, P2 ;  /* 0x00000005ff007c0c */ /* 0x000fe4000bf45320 */
[----:B------:R-:W-:Y:S01]  /*19090*/  IADD3.X R3, R14, UR5, RZ, P1, !PT ;  /* 0x000000050e037c10 */ /* 0x000fe20008ffe4ff */
[----:B------:R-:W-:Y:S01]  /*190a0*/  ULDC UR4, c[0x0][0x288] ;  /* 0x0000a20000047ab9 */ /* 0x000fe20000000800 */
[----:B------:R-:W-:Y:S01]  /*190b0*/  IADD3 R6, P1, R15, UR8, RZ ;  /* 0x000000080f067c10 */ /* 0x000fe2000ff3e0ff */
[----:B------:R-:W-:Y:S01]  /*190c0*/  IMAD.U32 R10, RZ, RZ, UR4 ;  /* 0x00000004ff0a7e24 */ /* 0x000fe2000f8e00ff */
[----:B------:R-:W-:-:S02]  /*190d0*/  ULDC.64 UR4, c[0x0][0x3f8] ;  /* 0x0000fe0000047ab9 */ /* 0x000fc40000000a00 */
[----:B------:R-:W-:-:S03]  /*190e0*/  IADD3.X R7, R14, UR9, RZ, P1, !PT ;  /* 0x000000090e077c10 */ /* 0x000fc60008ffe4ff */
[----:B------:R0:W5:Y:S04]  /*190f0*/  @P0 LDG.E R10, desc[UR40][R12.64] ;  /* 0x000000280c0a0981 */ /* 0x000168000c1e1900 */
[----:B------:R-:W2:Y:S01]  /*19100*/  @P2 LDG.E R9, desc[UR40][R2.64] ;  /* 0x0000002802092981 */ /* 0x000ea2000c1e1900 */
[----:B------:R-:W-:Y:S01]  /*19110*/  UISETP.NE.U32.AND UP0, UPT, UR4, URZ, UPT ;  /* 0x0000003f0400728c */ /* 0x000fe2000bf05070 */
[----:B------:R-:W-:Y:S02]  /*19120*/  IADD3 R4, P1, R15, UR10, RZ ;  /* 0x0000000a0f047c10 */ /* 0x000fe4000ff3e0ff */
[----:B------:R-:W-:Y:S01]  /*19130*/  ULDC UR4, c[0x0][0x404] ;  /* 0x0001010000047ab9 */ /* 0x000fe20000000800 */
[----:B------:R-:W-:Y:S01]  /*19140*/  UISETP.NE.AND.EX UP0, UPT, UR5, URZ, UPT, UP0 ;  /* 0x0000003f0500728c */ /* 0x000fe2000bf05300 */
[----:B------:R-:W-:-:S02]  /*19150*/  IADD3.X R5, R14, UR11, RZ, P1, !PT ;  /* 0x0000000b0e057c10 */ /* 0x000fc40008ffe4ff */
[----:B------:R-:W-:Y:S01]  /*19160*/  ISETP.NE.U32.AND P1, PT, RZ, UR8, PT ;  /* 0x00000008ff007c0c */ /* 0x000fe2000bf25070 */
[----:B------:R-:W-:Y:S01]  /*19170*/  USEL UR4, UR4, 0x1, UP0 ;  /* 0x0000000104047887 */ /* 0x000fe20008000000 */
[----:B------:R-:W-:Y:S02]  /*19180*/  ULDC UR5, c[0x0][0x2e0] ;  /* 0x0000b80000057ab9 */ /* 0x000fe40000000800 */
[----:B------:R-:W-:Y:S01]  /*19190*/  ISETP.NE.AND.EX P3, PT, RZ, UR9, PT, P1 ;  /* 0x00000009ff007c0c */ /* 0x000fe2000bf65310 */
[----:B------:R-:W-:Y:S01]  /*191a0*/  UIMAD UR4, UR4, UR5, URZ ;  /* 0x00000005040472a4 */ /* 0x000fe2000f8e023f */
[----:B------:R-:W-:Y:S01]  /*191b0*/  ISETP.NE.U32.AND P1, PT, RZ, UR10, PT ;  /* 0x0000000aff007c0c */ /* 0x000fe2000bf25070 */
[----:B------:R-:W-:-:S03]  /*191c0*/  IMAD.U32 R0, RZ, RZ, UR6 ;  /* 0x00000006ff007e24 */ /* 0x000fc6000f8e00ff */
[----:B------:R-:W-:Y:S01]  /*191d0*/  ISETP.NE.AND.EX P1, PT, RZ, UR11, PT, P1 ;  /* 0x0000000bff007c0c */ /* 0x000fe2000bf25310 */
[----:B--2---:R1:W-:Y:S02]  /*191e0*/  STL [R1+0x2c], R9 ;  /* 0x00002c0901007387 */ /* 0x0043e40000100800 */
[----:B-1----:R-:W-:Y:S01]  /*191f0*/  IMAD.U32 R9, RZ, RZ, UR4 ;  /* 0x00000004ff097e24 */ /* 0x002fe2000f8e00ff */
[----:B0-----:R-:W-:Y:S09]  /*19200*/  @P0 BRA `(.L_x_2463) ;  /* 0x0000000000100947 */ /* 0x001ff20003800000 */
[----:B------:R-:W-:Y:S05]  /*19210*/  @!P2 BRA `(.L_x_2463) ;  /* 0x00000000000ca947 */ /* 0x000fea0003800000 */
[----:B-----5:R-:W2:Y:S04]  /*19220*/  LDG.E R10, desc[UR40][R2.64] ;  /* 0x00000028020a7981 */ /* 0x020ea8000c1e1900 */
[----:B------:R-:W2:Y:S02]  /*19230*/  LDG.E R2, desc[UR40][R2.64+0x4] ;  /* 0x0000042802027981 */ /* 0x000ea4000c1e1900 */
[----:B--2---:R-:W-:-:S07]  /*19240*/  IMAD.IADD R10, R2, 0x1, -R10 ;  /* 0x00000001020a7824 */ /* 0x004fce00078e0a0a */
.L_x_2463:
[----:B------:R-:W-:Y:S01]  /*19250*/  IMAD.MOV.U32 R2, RZ, RZ, RZ ;  /* 0x000000ffff027224 */ /* 0x000fe200078e00ff */
[----:B------:R-:W-:-:S05]  /*19260*/  ULDC.64 UR4, c[0x0][0xa20] ;  /* 0x0002880000047ab9 */ /* 0x000fca0000000a00 */
[----:B------:R-:W2:Y:S01]  /*19270*/  @P3 LDG.E R2, desc[UR40][R6.64] ;  /* 0x0000002806023981 */ /* 0x000ea2000c1e1900 */
[----:B------:R-:W-:-:S06]  /*19280*/  IMAD.MOV.U32 R20, RZ, RZ, RZ ;  /* 0x000000ffff147224 */ /* 0x000fcc00078e00ff */
[----:B------:R0:W5:Y:S01]  /*19290*/  @P1 LDG.E R20, desc[UR40][R4.64] ;  /* 0x0000002804141981 */ /* 0x000162000c1e1900 */
[----:B------:R-:W-:-:S04]  /*192a0*/  ISETP.NE.U32.AND P0, PT, RZ, UR4, PT ;  /* 0x00000004ff007c0c */ /* 0x000fc8000bf05070 */
[----:B------:R-:W-:Y:S01]  /*192b0*/  ISETP.NE.AND.EX P0, PT, RZ, UR5, PT, P0 ;  /* 0x00000005ff007c0c */ /* 0x000fe2000bf05300 */
[----:B--2--5:R-:W-:-:S05]  /*192c0*/  IMAD.IADD R2, R2, 0x1, R8 ;  /* 0x0000000102027824 */ /* 0x024fca00078e0208 */
[----:B------:R0:W-:Y:S07]  /*192d0*/  STL [R1+0x4], R2 ;  /* 0x0000040201007387 */ /* 0x0001ee0000100800 */
[----:B------:R-:W-:Y:S05]  /*192e0*/  @!P0 BRA `(.L_x_2464) ;  /* 0x0000000000108947 */ /* 0x000fea0003800000 */
[----:B0-----:R-:W-:-:S04]  /*192f0*/  IADD3 R2, P0, R15, UR4, RZ ;  /* 0x000000040f027c10 */ /* 0x001fc8000ff1e0ff */
[----:B------:R-:W-:-:S05]  /*19300*/  IADD3.X R3, R14, UR5, RZ, P0, !PT ;  /* 0x000000050e037c10 */ /* 0x000fca00087fe4ff */
[----:B------:R1:W5:Y:S01]  /*19310*/  LDG.E R9, desc[UR40][R2.64] ;  /* 0x0000002802097981 */ /* 0x000362000c1e1900 */
[----:B------:R-:W-:Y:S05]  /*19320*/  BRA `(.L_x_2465) ;  /* 0x0000000000107947 */ /* 0x000fea0003800000 */
.L_x_2464:
[----:B------:R-:W-:Y:S05]  /*19330*/  @!P3 BRA `(.L_x_2465) ;  /* 0x00000000000cb947 */ /* 0x000fea0003800000 */
[----:B------:R-:W2:Y:S04]  /*19340*/  LDG.E R9, desc[UR40][R6.64] ;  /* 0x0000002806097981 */ /* 0x000ea8000c1e1900 */
[----:B------:R-:W2:Y:S02]  /*19350*/  LDG.E R6, desc[UR40][R6.64+0x4] ;  /* 0x0000042806067981 */ /* 0x000ea4000c1e1900 */
[----:B--2---:R-:W-:-:S07]  /*19360*/  IMAD.IADD R9, R6, 0x1, -R9 ;  /* 0x0000000106097824 */ /* 0x004fce00078e0a09 */
.L_x_2465:
[----:B01----:R-:W2:Y:S01]  /*19370*/  @P1 LDG.E R2, desc[UR40][R4.64] ;  /* 0x0000002804021981 */ /* 0x003ea2000c1e1900 */
[----:B-----5:R-:W-:-:S03]  /*19380*/  IMAD.IADD R9, R9, 0x1, -R8 ;  /* 0x0000000109097824 */ /* 0x020fc600078e0a08 */
[----:B------:R-:W2:Y:S01]  /*19390*/  @P1 LDG.E R4, desc[UR40][R4.64+0x4] ;  /* 0x0000042804041981 */ /* 0x000ea2000c1e1900 */
[----:B------:R-:W-:Y:S01]  /*193a0*/  LEA R3, R17, 0xff, 0x7 ;  /* 0x000000ff11037811 */ /* 0x000fe200078e38ff */
[----:B------:R-:W-:Y:S01]  /*193b0*/  BSSY B0, `(.L_x_2466) ;  /* 0x00000e2000007945 */ /* 0x000fe20003800000 */
[----:B------:R-:W-:Y:S01]  /*193c0*/  PLOP3.LUT P2, PT, PT, PT, PT, 0x80, 0x0 ;  /* 0x000000000000781c */ /* 0x000fe20003f4f070 */
[----:B--2---:R-:W-:-:S04]  /*193d0*/  @P1 IMAD.IADD R0, R4, 0x1, -R2 ;  /* 0x0000000104001824 */ /* 0x004fc800078e0a02 */
[----:B------:R-:W-:-:S05]  /*193e0*/  IMAD.IADD R2, R9, 0x1, R0 ;  /* 0x0000000109027824 */ /* 0x000fca00078e0200 */
[C---:B------:R-:W-:Y:S01]  /*193f0*/  IADD3 R3, R2.reuse, R3, -R10 ;  /* 0x0000000302037210 */ /* 0x040fe20007ffe80a */
[----:B------:R-:W-:-:S05]  /*19400*/  VIADD R2, R2, 0x7f ;  /* 0x0000007f02027836 */ /* 0x000fca0000000000 */
[----:B------:R-:W-:-:S04]  /*19410*/  SHF.R.S32.HI R4, RZ, 0x1f, R2 ;  /* 0x0000001fff047819 */ /* 0x000fc80000011402 */
[----:B------:R-:W-:Y:S02]  /*19420*/  LEA.HI R4, R4, R2, RZ, 0x7 ;  /* 0x0000000204047211 */ /* 0x000fe400078f38ff */
[----:B------:R-:W-:-:S04]  /*19430*/  SHF.R.S32.HI R2, RZ, 0x1f, R3 ;  /* 0x0000001fff027819 */ /* 0x000fc80000011403 */
[----:B------:R-:W-:Y:S02]  /*19440*/  LEA.HI R2, R2, R3, RZ, 0x7 ;  /* 0x0000000302027211 */ /* 0x000fe400078f38ff */
[----:B------:R-:W-:Y:S02]  /*19450*/  SHF.R.S32.HI R4, RZ, 0x7, R4 ;  /* 0x00000007ff047819 */ /* 0x000fe40000011404 */
[----:B------:R-:W-:-:S04]  /*19460*/  SHF.R.S32.HI R2, RZ, 0x7, R2 ;  /* 0x00000007ff027819 */ /* 0x000fc80000011402 */
[----:B------:R-:W-:-:S05]  /*19470*/  VIMNMX R6, R4, R2, PT ;  /* 0x0000000204067248 */ /* 0x000fca0003fe0100 */
[--C-:B------:R-:W-:Y:S02]  /*19480*/  IMAD R2, R6, 0x80, -R9.reuse ;  /* 0x0000008006027824 */ /* 0x100fe400078e0a09 */
[----:B------:R-:W-:-:S03]  /*19490*/  IMAD.MOV R9, RZ, RZ, -R9 ;  /* 0x000000ffff097224 */ /* 0x000fc600078e0a09 */
[----:B------:R-:W-:Y:S02]  /*194a0*/  VIMNMX R2, R2, R0, PT ;  /* 0x0000000002027248 */ /* 0x000fe40003fe0100 */
[----:B------:R-:W-:-:S04]  /*194b0*/  VIMNMX R9, RZ, R9, !PT ;  /* 0x00000009ff097248 */ /* 0x000fc80007fe0100 */
[----:B------:R-:W-:Y:S02]  /*194c0*/  ISETP.GT.AND P0, PT, R2, R9, PT ;  /* 0x000000090200720c */ /* 0x000fe40003f04270 */
[----:B------:R-:W-:-:S11]  /*194d0*/  SHF.R.U32.HI R0, RZ, 0x7, R9 ;  /* 0x00000007ff007819 */ /* 0x000fd60000011609 */
[----:B------:R-:W-:-:S05]  /*194e0*/  @P0 VIADD R2, R2, 0x7f ;  /* 0x0000007f02020836 */ /* 0x000fca0000000000 */
[----:B------:R-:W-:Y:S01]  /*194f0*/  @P0 SHF.R.S32.HI R3, RZ, 0x1f, R2 ;  /* 0x0000001fff030819 */ /* 0x000fe20000011402 */
[----:B------:R0:W-:Y:S03]  /*19500*/  STL [R1+0x1c], R6 ;  /* 0x00001c0601007387 */ /* 0x0001e60000100800 */
[----:B------:R-:W-:Y:S01]  /*19510*/  @P0 LEA.HI R3, R3, R2, RZ, 0x7 ;  /* 0x0000000203030211 */ /* 0x000fe200078f38ff */
[----:B------:R-:W-:-:S03]  /*19520*/  IMAD.MOV.U32 R2, RZ, RZ, R0 ;  /* 0x000000ffff027224 */ /* 0x000fc600078e0000 */
[----:B------:R-:W-:-:S04]  /*19530*/  @P0 SHF.R.S32.HI R2, RZ, 0x7, R3 ;  /* 0x00000007ff020819 */ /* 0x000fc80000011403 */
[----:B------:R-:W-:-:S13]  /*19540*/  ISETP.GT.AND P0, PT, R2, R0, PT ;  /* 0x000000000200720c */ /* 0x000fda0003f04270 */
        /* <DEDUP_REMOVED lines=11> */
.L_x_2665:
[----:B------:R-:W-:-:S03]  /*19600*/  UMOV UR4, 0xffffffff ;  /* 0xffffffff00047882 */ /* 0x000fc60000000000 */
[----:B------:R-:W-:Y:S05]  /*19610*/  BRA.DIV UR4, `(.L_x_2469) ;  /* 0x00000062048c7947 */ /* 0x000fea000b800000 */
[----:B------:R-:W-:-:S13]  /*19620*/  ELECT P6, URZ, PT ;  /* 0x00000000003f782f */ /* 0x000fda00038c0000 */
.L_x_2668:
        /* <DEDUP_REMOVED lines=12> */
.L_x_2669:
[----:B------:R-:W-:Y:S05]  /*196f0*/  BSYNC B1 ;  /* 0x0000000000017941 */ /* 0x000fea0003800000 */
.L_x_2470:
        /* <DEDUP_REMOVED lines=8> */
.L_x_2670:
        /* <DEDUP_REMOVED lines=11> */
.L_x_2475:
[----:B-1----:R-:W2:Y:S01]  /*19830*/  LDL R6, [R1+0xc] ;  /* 0x00000c0001067983 */ /* 0x002ea20000100800 */
        /* <DEDUP_REMOVED lines=18> */
[----:B-1----:R-:W-:Y:S01]  /*19960*/  UMOV UR8, UR14 ;  /* 0x0000000e00087c82 */ /* 0x002fe20008000000 */
[----:B------:R-:W-:Y:S02]  /*19970*/  UMOV UR10, UR15 ;  /* 0x0000000f000a7c82 */ /* 0x000fe40008000000 */
[----:B------:R1:W-:Y:S01]  /*19980*/  UTMALDG.4D [UR8], [UR4], desc[UR6] ;  /* 0x00000608040075b4 */ /* 0x0003e20008019000 */
[----:B------:R-:W2:Y:S02]  /*19990*/  SYNCS.PHASECHK.TRANS64.TRYWAIT P0, [R5+URZ+0x288c0], R7 ;  /* 0x0288c007050075a7 */ /* 0x000ea4000800017f */
[----:B-12---:R-:W-:Y:S05]  /*199a0*/  @!P0 BRA `(.L_x_2476) ;  /* 0x0000005c00f08947 */ /* 0x006fea0003800000 */
.L_x_2671:
[----:B------:R-:W0:Y:S02]  /*199b0*/  LDL R8, [R1+0xc] ;  /* 0x00000c0001087983 */ /* 0x000e240000100800 */
[----:B01----:R-:W-:Y:S01]  /*199c0*/  IMAD.SHL.U32 R7, R8, 0x4000, RZ ;  /* 0x0000400008077824 */ /* 0x003fe200078e00ff */
[----:B------:R-:W-:Y:S06]  /*199d0*/  @P1 BRA `(.L_x_2477) ;  /* 0x00000000001c1947 */ /* 0x000fec0003800000 */
[----:B------:R-:W0:Y:S02]  /*199e0*/  S2R R8, SR_TID.X ;  /* 0x0000000000087919 */ /* 0x000e240000002100 */
[----:B0-----:R-:W-:-:S04]  /*199f0*/  LOP3.LUT R8, R8, 0x1f, RZ, 0xc0, !PT ;  /* 0x0000001f08087812 */ /* 0x001fc800078ec0ff */
[----:B------:R-:W-:Y:S01]  /*19a00*/  ISETP.NE.AND P0, PT, R8, RZ, PT ;  /* 0x000000ff0800720c */ /* 0x000fe20003f05270 */
[----:B------:R-:W-:-:S04]  /*19a10*/  IMAD.MOV.U32 R8, RZ, RZ, 0x8000 ;  /* 0x00008000ff087424 */ /* 0x000fc800078e00ff */
[----:B------:R0:W-:Y:S08]  /*19a20*/  SYNCS.ARRIVE.TRANS64 RZ, [R5+URZ+0x288b0], R8 ;  /* 0x0288b00805ff79a7 */ /* 0x0001f0000800003f */
[----:B------:R-:W-:Y:S05]  /*19a30*/  @!P0 BRA `(.L_x_2477) ;  /* 0x0000000000048947 */ /* 0x000fea0003800000 */
[----:B------:R-:W-:Y:S01]  /*19a40*/  BPT.TRAP 0x1 ;  /* 0x000000040000795c */ /* 0x000fe20000300000 */
.L_x_2477:
        /* <DEDUP_REMOVED lines=20> */
.L_x_2473:
[----:B------:R-:W-:Y:S05]  /*19b90*/  BSYNC B1 ;  /* 0x0000000000017941 */ /* 0x000fea0003800000 */
.L_x_2472:
[----:B0-----:R-:W2:Y:S04]  /*19ba0*/  LDL.LU R5, [R1+0xc] ;  /* 0x00000c0001057983 */ /* 0x001ea80000300800 */
        /* <DEDUP_REMOVED lines=12> */
[C---:B------:R-:W-:Y:S02]  /*19c70*/  IMAD R5, R2.reuse, 0x80, R20 ;  /* 0x0000008002057824 */ /* 0x040fe400078e0214 */
[----:B------:R-:W-:Y:S02]  /*19c80*/  VIADD R2, R2, 0xffffffff ;  /* 0xffffffff02027836 */ /* 0x000fe40000000000 */
[----:B------:R-:W-:-:S07]  /*19c90*/  VIADD R5, R5, 0xffffff00 ;  /* 0xffffff0005057836 */ /* 0x000fce0000000000 */
.L_x_2484:
        /* <DEDUP_REMOVED lines=9> */
.L_x_2672:
        /* <DEDUP_REMOVED lines=11> */
.L_x_2481:
        /* <DEDUP_REMOVED lines=22> */
.L_x_2673:
        /* <DEDUP_REMOVED lines=8> */
.L_x_2483:
        /* <DEDUP_REMOVED lines=19> */
.L_x_2479:
[----:B------:R-:W-:Y:S05]  /*1a0f0*/  BSYNC B1 ;  /* 0x0000000000017941 */ /* 0x000fea0003800000 */
.L_x_2478:
        /* <DEDUP_REMOVED lines=13> */
.L_x_2467:
[----:B------:R-:W-:Y:S05]  /*1a1d0*/  BSYNC B0 ;  /* 0x0000000000007941 */ /* 0x000fea0003800000 */
.L_x_2466:
        /* <DEDUP_REMOVED lines=10> */
[----:B0-----:R-:W0:Y:S01]  /*1a280*/  S2R R7, SR_LANEID ;  /* 0x0000000000077919 */ /* 0x001e220000000000 */
[----:B------:R-:W-:Y:S01]  /*1a290*/  VOTEU.ANY UR4, UPT, PT ;  /* 0x0000000000047886 */ /* 0x000fe200038e0100 */
[----:B------:R-:W1:Y:S01]  /*1a2a0*/  LDC.64 R2, c[0x0][0xc38] ;  /* 0x00030e00ff027b82 */ /* 0x000e620000000a00 */
[----:B------:R-:W0:Y:S08]  /*1a2b0*/  FLO.U32 R0, UR4 ;  /* 0x0000000400007d00 */ /* 0x000e3000080e0000 */
        /* <DEDUP_REMOVED lines=9> */
.L_x_2486:
        /* <DEDUP_REMOVED lines=15> */
[----:B0-----:R-:W-:-:S02]  /*1a440*/  IMAD.U32 R7, RZ, RZ, UR9 ;  /* 0x00000009ff077e24 */ /* 0x001fc4000f8e00ff */
[----:B------:R-:W-:Y:S02]  /*1a450*/  IMAD.U32 R10, RZ, RZ, UR4 ;  /* 0x00000004ff0a7e24 */ /* 0x000fe4000f8e00ff */
[----:B------:R-:W-:Y:S02]  /*1a460*/  IMAD.U32 R11, RZ, RZ, UR5 ;  /* 0x00000005ff0b7e24 */ /* 0x000fe4000f8e00ff */
[----:B------:R-:W-:Y:S02]  /*1a470*/  IMAD.MOV.U32 R8, RZ, RZ, 0x70 ;  /* 0x00000070ff087424 */ /* 0x000fe400078e00ff */
[----:B------:R-:W-:Y:S02]  /*1a480*/  IMAD.MOV.U32 R12, RZ, RZ, 0x1 ;  /* 0x00000001ff0c7424 */ /* 0x000fe400078e00ff */
[----:B------:R-:W-:-:S07]  /*1a490*/  IMAD.MOV.U32 R13, RZ, RZ, RZ ;  /* 0x000000ffff0d7224 */ /* 0x000fce00078e00ff */
[----:B------:R-:W-:-:S07]  /*1a4a0*/  LEPC R20, `(.L_x_2488) ;  /* 0x000000001014794e */ /* 0x000fce0000000000 */
[----:B-1----:R-:W-:Y:S05]  /*1a4b0*/  CALL.ABS.NOINC R2 ;  /* 0x0000000002007343 */ /* 0x002fea0003c00000 */
.L_x_2488:
        /* <DEDUP_REMOVED lines=12> */
[----:B0-----:R-:W-:-:S02]  /*1a580*/  IMAD.U32 R7, RZ, RZ, UR9 ;  /* 0x00000009ff077e24 */ /* 0x001fc4000f8e00ff */
[----:B------:R-:W-:Y:S02]  /*1a590*/  IMAD.U32 R10, RZ, RZ, UR4 ;  /* 0x00000004ff0a7e24 */ /* 0x000fe4000f8e00ff */
[----:B------:R-:W-:Y:S02]  /*1a5a0*/  IMAD.U32 R11, RZ, RZ, UR5 ;  /* 0x00000005ff0b7e24 */ /* 0x000fe4000f8e00ff */
[----:B------:R-:W-:Y:S02]  /*1a5b0*/  IMAD.MOV.U32 R8, RZ, RZ, 0x70 ;  /* 0x00000070ff087424 */ /* 0x000fe400078e00ff */
[----:B------:R-:W-:Y:S02]  /*1a5c0*/  IMAD.MOV.U32 R12, RZ, RZ, 0x1 ;  /* 0x00000001ff0c7424 */ /* 0x000fe400078e00ff */
[----:B-1----:R-:W-:-:S07]  /*1a5d0*/  IMAD.MOV.U32 R13, RZ, RZ, RZ ;  /* 0x000000ffff0d7224 */ /* 0x002fce00078e00ff */
[----:B------:R-:W-:-:S07]  /*1a5e0*/  LEPC R20, `(.L_x_2490) ;  /* 0x000000001014794e */ /* 0x000fce0000000000 */
[----:B--2---:R-:W-:Y:S05]  /*1a5f0*/  CALL.ABS.NOINC R2 ;  /* 0x0000000002007343 */ /* 0x004fea0003c00000 */
.L_x_2490:
        /* <DEDUP_REMOVED lines=16> */
.L_x_2489:
[----:B------:R-:W2:Y:S01]  /*1a700*/  LDL.LU R2, [R1+0x20] ;  /* 0x0000200001027983 */ /* 0x000ea20000300800 */
[----:B------:R-:W-:-:S03]  /*1a710*/  ULDC.64 UR4, c[0x0][0x9f8] ;  /* 0x00027e0000047ab9 */ /* 0x000fc60000000a00 */
[----:B------:R-:W3:Y:S04]  /*1a720*/  LDL.LU R0, [R1+0x24] ;  /* 0x0000240001007983 */ /* 0x000ee80000300800 */
[----:B------:R-:W4:Y:S04]  /*1a730*/  LDL.LU R4, [R1+0x2c] ;  /* 0x00002c0001047983 */ /* 0x000f280000300800 */
[----:B------:R-:W4:Y:S01]  /*1a740*/  LDL.LU R6, [R1+0x18] ;  /* 0x0000180001067983 */ /* 0x000f220000300800 */
[----:B------:R-:W-:-:S04]  /*1a750*/  ISETP.NE.U32.AND P0, PT, RZ, UR4, PT ;  /* 0x00000004ff007c0c */ /* 0x000fc8000bf05070 */
[----:B------:R-:W-:Y:S01]  /*1a760*/  ISETP.NE.AND.EX P0, PT, RZ, UR5, PT, P0 ;  /* 0x00000005ff007c0c */ /* 0x000fe2000bf05300 */
[----:B0-----:R-:W0:Y:S02]  /*1a770*/  S2R R8, SR_TID.X ;  /* 0x0000000000087919 */ /* 0x001e240000002100 */
        /* <DEDUP_REMOVED lines=9> */
[----:B----4-:R-:W-:-:S06]  /*1a810*/  IMAD.MOV.U32 R0, RZ, RZ, R6 ;  /* 0x000000ffff007224 */ /* 0x010fcc00078e0006 */
[----:B------:R0:W5:Y:S01]  /*1a820*/  @P0 LDG.E R0, desc[UR40][R2.64] ;  /* 0x0000002802000981 */ /* 0x000162000c1e1900 */
[----:B------:R-:W-:Y:S01]  /*1a830*/  PLOP3.LUT P1, PT, P6, PT, PT, 0x8, 0x0 ;  /* 0x000000000000781c */ /* 0x000fe2000372e170 */
[----:B0-----:R-:W-:Y:S02]  /*1a840*/  IMAD R2, R17, 0x80, R4 ;  /* 0x0000008011027824 */ /* 0x001fe400078e0204 */
[----:B------:R-:W0:Y:S02]  /*1a850*/  LDC R4, c[0x0][0x428] ;  /* 0x00010a00ff047b82 */ /* 0x000e240000000800 */
[----:B0-----:R-:W-:-:S13]  /*1a860*/  ISETP.NE.AND P0, PT, R4, 0x1, PT ;  /* 0x000000010400780c */ /* 0x001fda0003f05270 */
[----:B------:R-:W0:Y:S08]  /*1a870*/  @P0 LDC R5, c[0x0][0x42c] ;  /* 0x00010b00ff050b82 */ /* 0x000e300000000800 */
[----:B------:R-:W1:Y:S01]  /*1a880*/  @P0 LDC R4, c[0x0][0x430] ;  /* 0x00010c00ff040b82 */ /* 0x000e620000000800 */
[----:B0-----:R-:W-:-:S04]  /*1a890*/  @P0 IMAD.HI.U32 R7, R18, R5, RZ ;  /* 0x0000000512070227 */ /* 0x001fc800078e00ff */
[----:B------:R-:W-:Y:S01]  /*1a8a0*/  IMAD.MOV.U32 R5, RZ, RZ, R18 ;  /* 0x000000ffff057224 */ /* 0x000fe200078e0012 */
[----:B-1----:R-:W-:Y:S02]  /*1a8b0*/  @P0 SHF.R.U32.HI R5, RZ, R4, R7 ;  /* 0x00000004ff050219 */ /* 0x002fe40000011607 */
[----:B------:R-:W-:-:S04]  /*1a8c0*/  ISETP.NE.U32.AND P0, PT, RZ, UR4, PT ;  /* 0x00000004ff007c0c */ /* 0x000fc8000bf05070 */
[----:B------:R-:W-:-:S04]  /*1a8d0*/  ISETP.NE.AND.EX P0, PT, RZ, UR5, PT, P0 ;  /* 0x00000005ff007c0c */ /* 0x000fc8000bf05300 */
[----:B------:R-:W-:-:S09]  /*1a8e0*/  SEL R3, R6, RZ, !P0 ;  /* 0x000000ff06037207 */ /* 0x000fd20004000000 */
.L_x_2491:
        /* <DEDUP_REMOVED lines=16> */
.L_x_2492:
        /* <DEDUP_REMOVED lines=9> */
[----:B------:R-:W2:Y:S01]  /*1aa80*/  LDL R4, [R1+0x1c] ;  /* 0x00001c0001047983 */ /* 0x000ea20000100800 */
[----:B------:R-:W0:Y:S01]  /*1aa90*/  LDC.64 R8, c[0x0][0x3f8] ;  /* 0x0000fe00ff087b82 */ /* 0x000e220000000a00 */
[----:B------:R-:W-:Y:S02]  /*1aaa0*/  ULDC.64 UR4, c[0x0][0xa08] ;  /* 0x0002820000047ab9 */ /* 0x000fe40000000a00 */
[----:B0-----:R-:W-:Y:S01]  /*1aab0*/  LOP3.LUT P0, RZ, R8, UR4, RZ, 0xfc, !PT ;  /* 0x0000000408ff7c12 */ /* 0x001fe2000f80fcff */
[----:B------:R-:W-:-:S03]  /*1aac0*/  UMOV UR4, 0xffffffff ;  /* 0xffffffff00047882 */ /* 0x000fc60000000000 */
[----:B------:R-:W-:-:S04]  /*1aad0*/  LOP3.LUT P0, RZ, R9, UR5, RZ, 0xfc, P0 ;  /* 0x0000000509ff7c12 */ /* 0x000fc8000800fcff */
[----:B-----5:R-:W-:Y:S01]  /*1aae0*/  SEL R6, R0, RZ, !P0 ;  /* 0x000000ff00067207 */ /* 0x020fe20004000000 */
[----:B--2---:R-:W-:Y:S01]  /*1aaf0*/  VIADD R4, R4, 0xffffffff ;  /* 0xffffffff04047836 */ /* 0x004fe20000000000 */
[----:B------:R-:W-:Y:S07]  /*1ab00*/  BRA.DIV UR4, `(.L_x_2493) ;  /* 0x0000004e04d47947 */ /* 0x000fee000b800000 */
.L_x_2676:
[----:B------:R-:W-:Y:S01]  /*1ab10*/  UMOV UR4, 0xffffffff ;  /* 0xffffffff00047882 */ /* 0x000fe20000000000 */
[----:B------:R-:W-:Y:S02]  /*1ab20*/  SHF.R.S32.HI R17, RZ, 0x1f, R0 ;  /* 0x0000001fff117819 */ /* 0x000fe40000011400 */
[----:B------:R-:W-:Y:S05]  /*1ab30*/  BRA.DIV UR4, `(.L_x_2494) ;  /* 0x0000004e04fc7947 */ /* 0x000fea000b800000 */
[----:B------:R-:W-:-:S13]  /*1ab40*/  ELECT P6, URZ, PT ;  /* 0x00000000003f782f */ /* 0x000fda00038c0000 */
.L_x_2679:
        /* <DEDUP_REMOVED lines=21> */
.L_x_2496:
        /* <DEDUP_REMOVED lines=9> */
.L_x_2680:
        /* <DEDUP_REMOVED lines=11> */
.L_x_2498:
        /* <DEDUP_REMOVED lines=27> */
.L_x_2495:
        /* <DEDUP_REMOVED lines=39> */
.L_x_2681:
[----:B------:R-:W-:Y:S05]  /*1b200*/  BSYNC B0 ;  /* 0x0000000000007941 */ /* 0x000fea0003800000 */
.L_x_2499:
        /* <DEDUP_REMOVED lines=41> */
.L_x_2507:
[----:B0-----:R-:W0:Y:S01]  /*1b4a0*/  S2R R8, SR_CgaCtaId ;  /* 0x0000000000087919 */ /* 0x001e220000008800 */
[----:B------:R-:W-:-:S04]  /*1b4b0*/  MOV R7, 0x400 ;  /* 0x0000040000077802 */ /* 0x000fc80000000f00 */
[----:B0-----:R-:W-:Y:S02]  /*1b4c0*/  LEA R7, R8, R7, 0x18 ;  /* 0x0000000708077211 */ /* 0x001fe400078ec0ff */
[----:B------:R-:W-:-:S03]  /*1b4d0*/  SHF.L.U32 R8, R14, 0x1f, RZ ;  /* 0x0000001f0e087819 */ /* 0x000fc600000006ff */
[----:B------:R-:W-:-:S04]  /*1b4e0*/  IMAD R7, R11, 0x8, R7 ;  /* 0x000000080b077824 */ /* 0x000fc800078e0207 */
[----:B------:R-:W0:Y:S02]  /*1b4f0*/  SYNCS.PHASECHK.TRANS64.TRYWAIT P0, [R7+URZ+0x28840], R8 ;  /* 0x02884008070075a7 */ /* 0x000e24000800017f */
[----:B0-----:R-:W-:Y:S05]  /*1b500*/  @!P0 BRA `(.L_x_2508) ;  /* 0x0000004400dc8947 */ /* 0x001fea0003800000 */
.L_x_2682:
        /* <DEDUP_REMOVED lines=11> */
.L_x_2509:
        /* <DEDUP_REMOVED lines=33> */
.L_x_2683:
        /* <DEDUP_REMOVED lines=13> */
.L_x_2511:
[----:B01----:R-:W2:Y:S01]  /*1b8a0*/  LDL.LU R7, [R1] ;  /* 0x0000000001077983 */ /* 0x003ea20000300800 */
[----:B------:R-:W-:Y:S01]  /*1b8b0*/  MOV R9, 0x400 ;  /* 0x0000040000097802 */ /* 0x000fe20000000f00 */
[----:B------:R-:W0:Y:S01]  /*1b8c0*/  S2R R12, SR_CgaCtaId ;  /* 0x00000000000c7919 */ /* 0x000e220000008800 */
[----:B------:R-:W-:Y:S01]  /*1b8d0*/  R2UR UR11, R4 ;  /* 0x00000000040b72ca */ /* 0x000fe200000e0000 */
[----:B------:R-:W-:Y:S01]  /*1b8e0*/  UIADD3 UR4, UP0, UR38, 0x470, URZ ;  /* 0x0000047026047890 */ /* 0x000fe2000ff1e03f */
[----:B------:R-:W-:Y:S02]  /*1b8f0*/  R2UR UR13, R6 ;  /* 0x00000000060d72ca */ /* 0x000fe400000e0000 */
[----:B------:R-:W-:Y:S02]  /*1b900*/  R2UR UR12, R5 ;  /* 0x00000000050c72ca */ /* 0x000fe400000e0000 */
[----:B0-----:R-:W-:Y:S01]  /*1b910*/  LEA R9, R12, R9, 0x18 ;  /* 0x000000090c097211 */ /* 0x001fe200078ec0ff */
[----:B--2---:R-:W-:-:S02]  /*1b920*/  IMAD.MOV.U32 R8, RZ, RZ, R7 ;  /* 0x000000ffff087224 */ /* 0x004fc400078e0007 */
[----:B------:R-:W2:Y:S01]  /*1b930*/  LDL R7, [R1+0x4] ;  /* 0x0000040001077983 */ /* 0x000ea20000100800 */
[----:B------:R-:W-:Y:S01]  /*1b940*/  UMOV UR10, URZ ;  /* 0x0000003f000a7c82 */ /* 0x000fe20008000000 */
[--C-:B------:R-:W-:Y:S01]  /*1b950*/  IMAD R4, R8, 0x8, R9.reuse ;  /* 0x0000000808047824 */ /* 0x100fe200078e0209 */
[----:B------:R-:W-:Y:S01]  /*1b960*/  UMOV UR6, 0x0 ;  /* 0x0000000000067882 */ /* 0x000fe20000000000 */
[----:B------:R-:W-:Y:S01]  /*1b970*/  UMOV UR7, 0x14f00000 ;  /* 0x14f0000000077882 */ /* 0x000fe20000000000 */
[----:B------:R-:W-:Y:S01]  /*1b980*/  UMOV UR15, 0x40 ;  /* 0x00000040000f7882 */ /* 0x000fe20000000000 */
[----:B------:R-:W-:Y:S01]  /*1b990*/  IMAD.MOV.U32 R6, RZ, RZ, R2 ;  /* 0x000000ffff067224 */ /* 0x000fe200078e0002 */
[----:B------:R-:W-:Y:S01]  /*1b9a0*/  R2UR UR9, R4 ;  /* 0x00000000040972ca */ /* 0x000fe200000e0000 */
[----:B------:R-:W-:-:S05]  /*1b9b0*/  IMAD R4, R8, 0x8000, R9 ;  /* 0x0000800008047824 */ /* 0x000fca00078e0209 */
[----:B------:R-:W-:Y:S01]  /*1b9c0*/  R2UR UR14, R4 ;  /* 0x00000000040e72ca */ /* 0x000fe200000e0000 */
[----:B------:R-:W-:-:S06]  /*1b9d0*/  IMAD.MOV.U32 R4, RZ, RZ, R3 ;  /* 0x000000ffff047224 */ /* 0x000fcc00078e0003 */
[----:B------:R-:W-:-:S06]  /*1b9e0*/  UIADD3 UR9, UR9, 0x28850, URZ ;  /* 0x0002885009097890 */ /* 0x000fcc000fffe03f */
[----:B------:R-:W-:Y:S02]  /*1b9f0*/  UIADD3 UR8, UR14, 0x400, URZ ;  /* 0x000004000e087890 */ /* 0x000fe4000fffe03f */
[----:B------:R-:W-:Y:S01]  /*1ba00*/  UIADD3 UR14, UR14, 0x4400, URZ ;  /* 0x000044000e0e7890 */ /* 0x000fe2000fffe03f */
[----:B--2---:R-:W-:-:S13]  /*1ba10*/  R2UR UR5, R7 ;  /* 0x00000000070572ca */ /* 0x004fda00000e0000 */
[----:B------:R-:W-:Y:S02]  /*1ba20*/  ULEA UR11, UR11, UR5, 0x7 ;  /* 0x000000050b0b7291 */ /* 0x000fe4000f8e383f */
[----:B------:R-:W-:-:S09]  /*1ba30*/  UIADD3.X UR5, URZ, UR39, URZ, UP0, !UPT ;  /* 0x000000273f057290 */ /* 0x000fd200087fe43f */
[----:B------:R0:W-:Y:S02]  /*1ba40*/  UTMALDG.4D [UR8], [UR4], desc[UR6] ;  /* 0x00000608040075b4 */ /* 0x0001e40008019000 */
[----:B0-----:R-:W-:Y:S01]  /*1ba50*/  UMOV UR8, UR14 ;  /* 0x0000000e00087c82 */ /* 0x001fe20008000000 */
[----:B------:R-:W-:Y:S02]  /*1ba60*/  UMOV UR10, UR15 ;  /* 0x0000000f000a7c82 */ /* 0x000fe40008000000 */
[----:B------:R0:W-:Y:S02]  /*1ba70*/  UTMALDG.4D [UR8], [UR4], desc[UR6] ;  /* 0x00000608040075b4 */ /* 0x0001e40008019000 */
[----:B0-----:R-:W-:Y:S01]  /*1ba80*/  NOP ;  /* 0x0000000000007918 */ /* 0x001fe20000000000 */
.L_x_2506:
[----:B------:R-:W-:Y:S05]  /*1ba90*/  BSYNC B2 ;  /* 0x0000000000027941 */ /* 0x000fea0003800000 */
.L_x_2505:
[----:B------:R-:W2:Y:S04]  /*1baa0*/  LDL.LU R2, [R1+0x1c] ;  /* 0x00001c0001027983 */ /* 0x000ea80000300800 */
[----:B------:R0:W-:Y:S04]  /*1bab0*/  STL [R1], R11 ;  /* 0x0000000b01007387 */ /* 0x0001e80000100800 */
[----:B------:R0:W-:Y:S02]  /*1bac0*/  STL [R1+0x8], R14 ;  /* 0x0000080e01007387 */ /* 0x0001e40000100800 */
[----:B0-2---:R-:W-:-:S07]  /*1bad0*/  VIADD R7, R2, 0xfffffffd ;  /* 0xfffffffd02077836 */ /* 0x005fce0000000000 */
.L_x_2504:
[----:B------:R-:W-:Y:S05]  /*1bae0*/  BSYNC B1 ;  /* 0x0000000000017941 */ /* 0x000fea0003800000 */
.L_x_2503:
[----:B------:R-:W-:-:S13]  /*1baf0*/  ISETP.NE.AND P0, PT, R10, RZ, PT ;  /* 0x000000ff0a00720c */ /* 0x000fda0003f05270 */
[----:B------:R-:W-:Y:S05]  /*1bb00*/  @!P0 BRA `(.L_x_2502) ;  /* 0x0000000c00d08947 */ /* 0x000fea0003800000 */
[----:B------:R-:W-:-:S07]  /*1bb10*/  IMAD.MOV.U32 R11, RZ, RZ, R6 ;  /* 0x000000ffff0b7224 */ /* 0x000fce00078e0006 */
.L_x_2526:
        /* <DEDUP_REMOVED lines=32> */
.L_x_2514:
[----:B------:R-:W1:Y:S01]  /*1bd20*/  S2R R3, SR_CgaCtaId ;  /* 0x0000000000037919 */ /* 0x000e620000008800 */
[----:B------:R-:W-:-:S04]  /*1bd30*/  MOV R2, 0x400 ;  /* 0x0000040000027802 */ /* 0x000fc80000000f00 */
[----:B-1----:R-:W-:Y:S02]  /*1bd40*/  LEA R2, R3, R2, 0x18 ;  /* 0x0000000203027211 */ /* 0x002fe400078ec0ff */
[----:B------:R-:W-:-:S03]  /*1bd50*/  SHF.L.U32 R3, R9, 0x1f, RZ ;  /* 0x0000001f09037819 */ /* 0x000fc600000006ff */
[----:B------:R-:W-:-:S04]  /*1bd60*/  IMAD R2, R8, 0x8, R2 ;  /* 0x0000000808027824 */ /* 0x000fc800078e0202 */
[----:B------:R-:W1:Y:S02]  /*1bd70*/  SYNCS.PHASECHK.TRANS64.TRYWAIT P0, [R2+URZ+0x28840], R3 ;  /* 0x02884003020075a7 */ /* 0x000e64000800017f */
[----:B-1----:R-:W-:Y:S05]  /*1bd80*/  @!P0 BRA `(.L_x_2515) ;  /* 0x0000003c00e48947 */ /* 0x002fea0003800000 */
.L_x_2684:
        /* <DEDUP_REMOVED lines=11> */
.L_x_2516:
        /* <DEDUP_REMOVED lines=33> */
.L_x_2685:
        /* <DEDUP_REMOVED lines=8> */
.L_x_2518:
        /* <DEDUP_REMOVED lines=29> */
.L_x_2513:
[----:B------:R-:W-:Y:S05]  /*1c2a0*/  BSYNC B1 ;  /* 0x0000000000017941 */ /* 0x000fea0003800000 */
.L_x_2512:
        /* <DEDUP_REMOVED lines=31> */
.L_x_2521:
[----:B------:R-:W2:Y:S01]  /*1c4a0*/  S2R R3, SR_CgaCtaId ;  /* 0x0000000000037919 */ /* 0x000ea20000008800 */
[----:B------:R-:W-:-:S04]  /*1c4b0*/  MOV R2, 0x400 ;  /* 0x0000040000027802 */ /* 0x000fc80000000f00 */
[----:B--2---:R-:W-:Y:S02]  /*1c4c0*/  LEA R2, R3, R2, 0x18 ;  /* 0x0000000203027211 */ /* 0x004fe400078ec0ff */
[----:B------:R-:W-:-:S03]  /*1c4d0*/  SHF.L.U32 R3, R14, 0x1f, RZ ;  /* 0x0000001f0e037819 */ /* 0x000fc600000006ff */
[----:B------:R-:W-:-:S04]  /*1c4e0*/  IMAD R2, R15, 0x8, R2 ;  /* 0x000000080f027824 */ /* 0x000fc800078e0202 */
[----:B------:R-:W2:Y:S02]  /*1c4f0*/  SYNCS.PHASECHK.TRANS64.TRYWAIT P0, [R2+URZ+0x28840], R3 ;  /* 0x02884003020075a7 */ /* 0x000ea4000800017f */
[----:B--2---:R-:W-:Y:S05]  /*1c500*/  @!P0 BRA `(.L_x_2522) ;  /* 0x00000038002c8947 */ /* 0x004fea0003800000 */
.L_x_2686:
        /* <DEDUP_REMOVED lines=11> */
.L_x_2523:
[----:B------:R-:W3:Y:S01]  /*1c5c0*/  LDL R13, [R1] ;  /* 0x00000000010d7983 */ /* 0x000ee20000100800 */
[----:B0-----:R-:W-:-:S03]  /*1c5d0*/  MOV R14, 0x400 ;  /* 0x00000400000e7802 */ /* 0x001fc60000000f00 */
        /* <DEDUP_REMOVED lines=31> */
.L_x_2687:
        /* <DEDUP_REMOVED lines=8> */
.L_x_2525:
        /* <DEDUP_REMOVED lines=28> */
.L_x_2520:
[----:B------:R-:W-:Y:S05]  /*1ca10*/  BSYNC B1 ;  /* 0x0000000000017941 */ /* 0x000fea0003800000 */
.L_x_2519:
[C---:B------:R-:W-:Y:S01]  /*1ca20*/  ISETP.GT.AND P0, PT, R7.reuse, 0x1, PT ;  /* 0x000000010700780c */ /* 0x040fe20003f04270 */
[----:B------:R-:W-:-:S12]  /*1ca30*/  VIADD R7, R7, 0xfffffffe ;  /* 0xfffffffe07077836 */ /* 0x000fd80000000000 */
[----:B------:R-:W-:Y:S05]  /*1ca40*/  @P0 BRA `(.L_x_2526) ;  /* 0xfffffff000340947 */ /* 0x000fea000383ffff */
.L_x_2502:
[----:B------:R-:W-:Y:S05]  /*1ca50*/  BSYNC B0 ;  /* 0x0000000000007941 */ /* 0x000fea0003800000 */
.L_x_2501:
[----:B------:R-:W1:Y:S01]  /*1ca60*/  S2R R2, SR_TID.X ;  /* 0x0000000000027919 */ /* 0x000e620000002100 */
[----:B------:R-:W-:Y:S01]  /*1ca70*/  BSSY B0, `(.L_x_2527) ;  /* 0x0000010000007945 */ /* 0x000fe20003800000 */
[----:B-1----:R-:W-:-:S04]  /*1ca80*/  LOP3.LUT R2, R2, 0x1f, RZ, 0xc0, !PT ;  /* 0x0000001f02027812 */ /* 0x002fc800078ec0ff */
[----:B------:R-:W-:-:S13]  /*1ca90*/  ISETP.NE.AND P0, PT, R2, RZ, PT ;  /* 0x000000ff0200720c */ /* 0x000fda0003f05270 */
[----:B------:R-:W-:Y:S05]  /*1caa0*/  @P0 BRA `(.L_x_2528) ;  /* 0x0000000000300947 */ /* 0x000fea0003800000 */
[----:B------:R-:W1:Y:S01]  /*1cab0*/  S2R R3, SR_LANEID ;  /* 0x0000000000037919 */ /* 0x000e620000000000 */
[----:B------:R-:W-:Y:S02]  /*1cac0*/  VOTEU.ANY UR4, UPT, PT ;  /* 0x0000000000047886 */ /* 0x000fe400038e0100 */
[----:B------:R-:W1:Y:S08]  /*1cad0*/  FLO.U32 R0, UR4 ;  /* 0x0000000400007d00 */ /* 0x000e7000080e0000 */
[----:B------:R-:W2:Y:S01]  /*1cae0*/  POPC R7, UR4 ;  /* 0x0000000400077d09 */ /* 0x000ea20008000000 */
[----:B-1----:R-:W-:-:S02]  /*1caf0*/  ISETP.EQ.U32.AND P0, PT, R0, R3, PT ;  /* 0x000000030000720c */ /* 0x002fc40003f02070 */
[----:B------:R-:W2:Y:S11]  /*1cb00*/  LDC.64 R2, c[0x0][0xc38] ;  /* 0x00030e00ff027b82 */ /* 0x000eb60000000a00 */
[----:B--2---:R-:W2:Y:S01]  /*1cb10*/  @P0 ATOMG.E.ADD.STRONG.GPU PT, R3, desc[UR40][R2.64], R7 ;  /* 0x00000007020309a8 */ /* 0x004ea200081ee1e8 */
[----:B------:R-:W1:Y:S02]  /*1cb20*/  S2R R8, SR_LTMASK ;  /* 0x0000000000087919 */ /* 0x000e640000003900 */
[----:B-1----:R-:W-:-:S04]  /*1cb30*/  LOP3.LUT R8, R8, UR4, RZ, 0xc0, !PT ;  /* 0x0000000408087c12 */ /* 0x002fc8000f8ec0ff */
[----:B------:R-:W1:Y:S01]  /*1cb40*/  POPC R9, R8 ;  /* 0x0000000800097309 */ /* 0x000e620000000000 */
[----:B--2---:R-:W1:Y:S02]  /*1cb50*/  SHFL.IDX PT, R0, R3, R0, 0x1f ;  /* 0x00001f0003007589 */ /* 0x004e6400000e0000 */
[----:B-1----:R-:W-:-:S07]  /*1cb60*/  IADD3 R16, R0, UR36, R9 ;  /* 0x0000002400107c10 */ /* 0x002fce000fffe009 */
.L_x_2528:
[----:B------:R-:W-:Y:S05]  /*1cb70*/  BSYNC B0 ;  /* 0x0000000000007941 */ /* 0x000fea0003800000 */
.L_x_2527:
        /* <DEDUP_REMOVED lines=11> */
.L_x_2688:
        /* <DEDUP_REMOVED lines=11> */
.L_x_2532:
        /* <DEDUP_REMOVED lines=27> */
.L_x_2530:
[----:B------:R-:W-:Y:S05]  /*1ce90*/  BSYNC B0 ;  /* 0x0000000000007941 */ /* 0x000fea0003800000 */
.L_x_2529:
        /* <DEDUP_REMOVED lines=9> */
.L_x_2487:
[----:B------:R-:W-:Y:S05]  /*1cf30*/  BSYNC B6 ;  /* 0x0000000000067941 */ /* 0x000fea0003800000 */
.L_x_2485:
[----:B------:R-:W-:-:S03]  /*1cf40*/  UMOV UR4, 0xffffffff ;  /* 0xffffffff00047882 */ /* 0x000fc60000000000 */
[----:B------:R-:W-:Y:S05]  /*1cf50*/  BRA.DIV UR4, `(.L_x_2533) ;  /* 0x0000002e04d47947 */ /* 0x000fea000b800000 */
[----:B------:R2:W3:Y:S04]  /*1cf60*/  SHFL.IDX PT, R4, R16, RZ, 0x1f ;  /* 0x00001fff10047589 */ /* 0x0004e800000e0000 */
[----:B------:R-:W4:Y:S02]  /*1cf70*/  SHFL.IDX PT, R16, R16, 0x1, 0x1f ;  /* 0x00201f0010107f89 */ /* 0x000f2400000e0000 */
.L_x_2692:
        /* <DEDUP_REMOVED lines=13> */
.L_x_2535:
[----:B------:R-:W-:Y:S05]  /*1d050*/  BSYNC B0 ;  /* 0x0000000000007941 */ /* 0x000fea0003800000 */
.L_x_2534:
        /* <DEDUP_REMOVED lines=23> */
.L_x_2700:
[----:B------:R-:W-:Y:S02]  /*1d1d0*/  ULDC UR4, c[0x0][0xc10] ;  /* 0x0003040000047ab9 */ /* 0x000fe40000000800 */
[----:B------:R-:W-:-:S04]  /*1d1e0*/  IMAD.U32 R5, RZ, RZ, UR4 ;  /* 0x00000004ff057e24 */ /* 0x000fc8000f8e00ff */
[----:B-1----:R-:W-:-:S04]  /*1d1f0*/  IMAD R3, R14, R5, RZ ;  /* 0x000000050e037224 */ /* 0x002fc800078e02ff */
[----:B--2-4-:R-:W-:-:S05]  /*1d200*/  IMAD.IADD R16, R16, 0x1, R3 ;  /* 0x0000000110107824 */ /* 0x014fca00078e0203 */
[----:B---3--:R-:W-:-:S13]  /*1d210*/  ISETP.GT.AND P0, PT, R16, R4, PT ;  /* 0x000000041000720c */ /* 0x008fda0003f04270 */
[----:B------:R-:W-:Y:S05]  /*1d220*/  @P0 BRA `(.L_x_2537) ;  /* 0x0000000000b40947 */ /* 0x000fea0003800000 */
[----:B------:R-:W1:Y:S02]  /*1d230*/  LDC R0, c[0x0][0xc14] ;  /* 0x00030500ff007b82 */ /* 0x000e640000000800 */
.L_x_2542:
        /* <DEDUP_REMOVED lines=14> */
.L_x_2540:
[----:B------:R-:W-:Y:S05]  /*1d320*/  BSYNC B0 ;  /* 0x0000000000007941 */ /* 0x000fea0003800000 */
.L_x_2539:
[----:B------:R-:W-:-:S03]  /*1d330*/  UMOV UR4, 0xffffffff ;  /* 0xffffffff00047882 */ /* 0x000fc60000000000 */
[----:B------:R-:W-:Y:S05]  /*1d340*/  BRA.DIV UR4, `(.L_x_2541) ;  /* 0x0000002e04f47947 */ /* 0x000fea000b800000 */
[----:B-----5:R-:W2:Y:S01]  /*1d350*/  SHFL.UP PT, R14, R17, 0x1, RZ ;  /* 0x04200000110e7989 */ /* 0x020ea200000e00ff */
[C---:B------:R-:W-:Y:S02]  /*1d360*/  ISETP.NE.AND P0, PT, R7.reuse, RZ, PT ;  /* 0x000000ff0700720c */ /* 0x040fe40003f05270 */
[C---:B------:R-:W-:Y:S02]  /*1d370*/  ISETP.GE.U32.AND P1, PT, R7.reuse, 0x2, PT ;  /* 0x000000020700780c */ /* 0x040fe40003f26070 */
        /* <DEDUP_REMOVED lines=18> */
.L_x_2708:
[----:B------:R-:W-:Y:S02]  /*1d4a0*/  ULDC UR4, c[0x0][0xc10] ;  /* 0x0003040000047ab9 */ /* 0x000fe40000000800 */
[----:B------:R-:W-:-:S04]  /*1d4b0*/  IMAD.U32 R5, RZ, RZ, UR4 ;  /* 0x00000004ff057e24 */ /* 0x000fc8000f8e00ff */
[----:B-1----:R-:W-:-:S04]  /*1d4c0*/  IMAD R3, R14, R5, RZ ;  /* 0x000000050e037224 */ /* 0x002fc800078e02ff */
[----:B------:R-:W-:-:S05]  /*1d4d0*/  IMAD.IADD R16, R3, 0x1, R16 ;  /* 0x0000000103107824 */ /* 0x000fca00078e0210 */
[----:B------:R-:W-:-:S13]  /*1d4e0*/  ISETP.GT.AND P0, PT, R16, R4, PT ;  /* 0x000000041000720c */ /* 0x000fda0003f04270 */
[----:B------:R-:W-:Y:S05]  /*1d4f0*/  @!P0 BRA `(.L_x_2542) ;  /* 0xfffffffc00508947 */ /* 0x000fea000383ffff */
.L_x_2537:
        /* <DEDUP_REMOVED lines=8> */
.L_x_2712:
[----:B------:R-:W-:Y:S01]  /*1d580*/  ISETP.NE.AND P0, PT, R3, RZ, PT ;  /* 0x000000ff0300720c */ /* 0x000fe20003f05270 */
[----:B------:R-:W-:-:S12]  /*1d590*/  IMAD.MOV.U32 R7, RZ, RZ, RZ ;  /* 0x000000ffff077224 */ /* 0x000fd800078e00ff */
[----:B------:R-:W-:Y:S05]  /*1d5a0*/  @!P0 BRA `(.L_x_2544) ;  /* 0x0000000000108947 */ /* 0x000fea0003800000 */
[----:B------:R-:W-:Y:S01]  /*1d5b0*/  UMOV UR4, 0xffffffff ;  /* 0xffffffff00047882 */ /* 0x000fe20000000000 */
[----:B------:R-:W-:Y:S02]  /*1d5c0*/  VIADD R12, R6, 0xffffffff ;  /* 0xffffffff060c7836 */ /* 0x000fe40000000000 */
[----:B------:R-:W-:Y:S05]  /*1d5d0*/  BRA.DIV UR4, `(.L_x_2545) ;  /* 0x0000003204687947 */ /* 0x000fea000b800000 */
[----:B------:R3:W4:Y:S02]  /*1d5e0*/  SHFL.IDX PT, R7, R2, R12, 0x1f ;  /* 0x00001f0c02077589 */ /* 0x00072400000e0000 */
.L_x_2544:
[----:B0--3--:R-:W0:Y:S01]  /*1d5f0*/  LDC.64 R2, c[0x0][0xc68] ;  /* 0x00031a00ff027b82 */ /* 0x009e220000000a00 */
[----:B------:R-:W-:-:S04]  /*1d600*/  IMAD.IADD R19, R6, 0x1, R19 ;  /* 0x0000000106137824 */ /* 0x000fc800078e0213 */
[----:B0-----:R-:W-:-:S05]  /*1d610*/  IMAD.WIDE R2, R19, 0x4, R2 ;  /* 0x0000000413027825 */ /* 0x001fca00078e0202 */
[----:B------:R-:W1:Y:S01]  /*1d620*/  LDG.E R9, desc[UR40][R2.64] ;  /* 0x0000002802097981 */ /* 0x000e62000c1e1900 */
[----:B----4-:R-:W-:-:S04]  /*1d630*/  IMAD R16, R7, R5, R16 ;  /* 0x0000000507107224 */ /* 0x010fc800078e0210 */
[----:B------:R-:W-:Y:S02]  /*1d640*/  IMAD.IADD R7, R4, 0x1, -R16 ;  /* 0x0000000104077824 */ /* 0x000fe400078e0a10 */
[----:B-12---:R-:W-:-:S05]  /*1d650*/  IMAD R6, R17, R9, RZ ;  /* 0x0000000911067224 */ /* 0x006fca00078e02ff */
[----:B------:R-:W-:-:S04]  /*1d660*/  IABS R8, R6 ;  /* 0x0000000600087213 */ /* 0x000fc80000000000 */
[----:B------:R-:W0:Y:S08]  /*1d670*/  I2F.RP R11, R8 ;  /* 0x00000008000b7306 */ /* 0x000e300000209400 */
[----:B0-----:R-:W0:Y:S02]  /*1d680*/  MUFU.RCP R11, R11 ;  /* 0x0000000b000b7308 */ /* 0x001e240000001000 */
[----:B0-----:R-:W-:-:S06]  /*1d690*/  VIADD R12, R11, 0xffffffe ;  /* 0x0ffffffe0b0c7836 */ /* 0x001fcc0000000000 */
[----:B------:R-:W0:Y:S02]  /*1d6a0*/  F2I.FTZ.U32.TRUNC.NTZ R3, R12 ;  /* 0x0000000c00037305 */ /* 0x000e24000021f000 */
[----:B0-----:R-:W-:-:S04]  /*1d6b0*/  IMAD.MOV R2, RZ, RZ, -R3 ;  /* 0x000000ffff027224 */ /* 0x001fc800078e0a03 */
[----:B------:R-:W-:Y:S02]  /*1d6c0*/  IMAD R10, R2, R8, RZ ;  /* 0x00000008020a7224 */ /* 0x000fe400078e02ff */
[----:B------:R-:W-:-:S04]  /*1d6d0*/  IMAD.MOV.U32 R2, RZ, RZ, RZ ;  /* 0x000000ffff027224 */ /* 0x000fc800078e00ff */
[----:B------:R-:W-:Y:S01]  /*1d6e0*/  IMAD.HI.U32 R10, R3, R10, R2 ;  /* 0x0000000a030a7227 */ /* 0x000fe200078e0002 */
[----:B------:R-:W-:Y:S02]  /*1d6f0*/  IABS R3, R7 ;  /* 0x0000000700037213 */ /* 0x000fe40000000000 */
[----:B------:R-:W-:-:S03]  /*1d700*/  IABS R2, R6 ;  /* 0x0000000600027213 */ /* 0x000fc60000000000 */
[----:B------:R-:W-:-:S04]  /*1d710*/  IMAD.HI.U32 R10, R10, R3, RZ ;  /* 0x000000030a0a7227 */ /* 0x000fc800078e00ff */
[----:B------:R-:W-:-:S04]  /*1d720*/  IMAD.MOV R2, RZ, RZ, -R2 ;  /* 0x000000ffff027224 */ /* 0x000fc800078e0a02 */
[----:B------:R-:W-:-:S05]  /*1d730*/  IMAD R3, R10, R2, R3 ;  /* 0x000000020a037224 */ /* 0x000fca00078e0203 */
[----:B------:R-:W-:-:S13]  /*1d740*/  ISETP.GT.U32.AND P0, PT, R8, R3, PT ;  /* 0x000000030800720c */ /* 0x000fda0003f04070 */
[----:B------:R-:W-:Y:S02]  /*1d750*/  @!P0 IMAD.IADD R3, R3, 0x1, -R8 ;  /* 0x0000000103038824 */ /* 0x000fe400078e0a08 */
[----:B------:R-:W-:-:S03]  /*1d760*/  @!P0 VIADD R10, R10, 0x1 ;  /* 0x000000010a0a8836 */ /* 0x000fc60000000000 */
[----:B------:R-:W-:Y:S02]  /*1d770*/  ISETP.GE.U32.AND P0, PT, R3, R8, PT ;  /* 0x000000080300720c */ /* 0x000fe40003f06070 */
[----:B------:R-:W-:-:S11]  /*1d780*/  LOP3.LUT R3, R7, R6, RZ, 0x3c, !PT ;  /* 0x0000000607037212 */ /* 0x000fd600078e3cff */
        /* <DEDUP_REMOVED lines=10> */
[----:B------:R-:W-:-:S04]  /*1d830*/  VIADDMNMX R9, R8, R5, R9, PT ;  /* 0x0000000508097246 */ /* 0x000fc80003800109 */
        /* <DEDUP_REMOVED lines=20> */
[----:B------:R-:W-:Y:S01]  /*1d980*/  ISETP.GE.AND P0, PT, R3, RZ, PT ;  /* 0x000000ff0300720c */ /* 0x000fe20003f06270 */
[----:B------:R-:W-:-:S12]  /*1d990*/  IMAD.IADD R3, R6, 0x1, R4 ;  /* 0x0000000106037824 */ /* 0x000fd800078e0204 */
        /* <DEDUP_REMOVED lines=8> */
.L_x_2538:
[----:B------:R-:W-:Y:S01]  /*1da20*/  UMOV UR4, URZ ;  /* 0x0000003f00047c82 */ /* 0x000fe20008000000 */
[----:B------:R-:W-:Y:S01]  /*1da30*/  UMOV UR5, URZ ;  /* 0x0000003f00057c82 */ /* 0x000fe20008000000 */
[----:B------:R-:W-:Y:S01]  /*1da40*/  ULDC UR6, c[0x0][0xc14] ;  /* 0x0003050000067ab9 */ /* 0x000fe20000000800 */
[----:B------:R-:W-:Y:S02]  /*1da50*/  IMAD.MOV.U32 R16, RZ, RZ, R4 ;  /* 0x000000ffff107224 */ /* 0x000fe400078e0004 */
[----:B------:R-:W-:Y:S02]  /*1da60*/  IMAD.U32 R17, RZ, RZ, UR4 ;  /* 0x00000004ff117e24 */ /* 0x000fe4000f8e00ff */
[----:B------:R-:W-:Y:S02]  /*1da70*/  IMAD.U32 R18, RZ, RZ, UR5 ;  /* 0x00000005ff127e24 */ /* 0x000fe4000f8e00ff */
[----:B------:R-:W-:-:S07]  /*1da80*/  IMAD.U32 R19, RZ, RZ, UR6 ;  /* 0x00000006ff137e24 */ /* 0x000fce000f8e00ff */
.L_x_2546:
        /* <DEDUP_REMOVED lines=12> */
.L_x_2462:
        /* <DEDUP_REMOVED lines=12> */
.L_x_2715:
[----:B------:R-:W-:Y:S05]  /*1dc10*/  BSYNC B0 ;  /* 0x0000000000007941 */ /* 0x000fea0003800000 */
.L_x_2548:
[----:B------:R-:W-:-:S03]  /*1dc20*/  UMOV UR4, 0xffffffff ;  /* 0xffffffff00047882 */ /* 0x000fc60000000000 */
[----:B------:R-:W-:Y:S05]  /*1dc30*/  BRA.DIV UR4, `(.L_x_2550) ;  /* 0x0000002e040c7947 */ /* 0x000fea000b800000 */
[----:B------:R-:W2:Y:S02]  /*1dc40*/  S2R R2, SR_TID.X ;  /* 0x0000000000027919 */ /* 0x000ea40000002100 */
[----:B--2---:R-:W-:-:S04]  /*1dc50*/  SHF.R.U32.HI R2, RZ, 0x5, R2 ;  /* 0x00000005ff027819 */ /* 0x004fc80000011602 */
[----:B------:R-:W-:-:S05]  /*1dc60*/  LOP3.LUT R2, R2, 0x3, RZ, 0xc0, !PT ;  /* 0x0000000302027812 */ /* 0x000fca00078ec0ff */
[----:B------:R2:W3:Y:S02]  /*1dc70*/  SHFL.IDX PT, R14, R2, RZ, 0x1f ;  /* 0x00001fff020e7589 */ /* 0x0004e400000e0000 */
.L_x_2718:
[----:B---3--:R-:W-:-:S13]  /*1dc80*/  ISETP.NE.AND P0, PT, R14, RZ, PT ;  /* 0x000000ff0e00720c */ /* 0x008fda0003f05270 */
[----:B------:R-:W-:Y:S05]  /*1dc90*/  @P0 BRA `(.L_x_2233) ;  /* 0x0000000000940947 */ /* 0x000fea0003800000 */
[----:B------:R-:W-:-:S03]  /*1dca0*/  UMOV UR4, 0xffffffff ;  /* 0xffffffff00047882 */ /* 0x000fc60000000000 */
[----:B------:R-:W-:Y:S05]  /*1dcb0*/  BRA.DIV UR4, `(.L_x_2551) ;  /* 0x0000002e04207947 */ /* 0x000fea000b800000 */
[----:B------:R-:W-:-:S13]  /*1dcc0*/  ELECT P6, URZ, PT ;  /* 0x00000000003f782f */ /* 0x000fda00038c0000 */
.L_x_2721:
[----:B------:R-:W-:Y:S05]  /*1dcd0*/  @!P6 BRA `(.L_x_2233) ;  /* 0x000000000084e947 */ /* 0x000fea0003800000 */
[----:B--2---:R-:W2:Y:S02]  /*1dce0*/  LDL.LU R2, [R1+0x30] ;  /* 0x0000300001027983 */ /* 0x004ea40000300800 */
[----:B--2---:R-:W-:-:S04]  /*1dcf0*/  LOP3.LUT R2, R2, 0x2, RZ, 0xfc, !PT ;  /* 0x0000000202027812 */ /* 0x004fc800078efcff */
[----:B------:R-:W-:-:S13]  /*1dd00*/  ISETP.NE.AND P2, PT, R2, 0x3, PT ;  /* 0x000000030200780c */ /* 0x000fda0003f45270 */
[----:B------:R-:W-:Y:S05]  /*1dd10*/  @!P2 BRA `(.L_x_2552) ;  /* 0x000000000004a947 */ /* 0x000fea0003800000 */
[----:B------:R-:W-:Y:S01]  /*1dd20*/  BPT.TRAP 0x1 ;  /* 0x000000040000795c */ /* 0x000fe20000300000 */
.L_x_2552:
        /* <DEDUP_REMOVED lines=14> */
.L_x_2722:
[----:B------:R-:W2:Y:S02]  /*1de10*/  SYNCS.PHASECHK.TRANS64.TRYWAIT P0, [R7+URZ], R2 ;  /* 0x00000002070075a7 */ /* 0x000ea4000800017f */
[----:B--2---:R-:W-:Y:S05]  /*1de20*/  @!P0 BRA `(.L_x_2554) ;  /* 0x0000002800f88947 */ /* 0x004fea0003800000 */
.L_x_2723:
[----:B------:R-:W-:Y:S05]  /*1de30*/  @!P2 BRA `(.L_x_2555) ;  /* 0x000000000004a947 */ /* 0x000fea0003800000 */
[----:B------:R-:W-:Y:S01]  /*1de40*/  BPT.TRAP 0x1 ;  /* 0x000000040000795c */ /* 0x000fe20000300000 */
.L_x_2555:
[----:B------:R-:W3:Y:S01]  /*1de50*/  LDL.LU R4, [R1] ;  /* 0x0000000001047983 */ /* 0x000ee20000300800 */
[----:B------:R-:W-:-:S04]  /*1de60*/  VIADD R0, R0, 0x28860 ;  /* 0x0002886000007836 */ /* 0x000fc80000000000 */
[----:B---3--:R-:W-:-:S04]  /*1de70*/  IMAD R4, R4, 0x8, R0 ;  /* 0x0000000804047824 */ /* 0x008fc800078e0200 */
[----:B------:R-:W3:Y:S02]  /*1de80*/  SYNCS.PHASECHK.TRANS64.TRYWAIT P0, [R4+URZ], R5 ;  /* 0x00000005040075a7 */ /* 0x000ee4000800017f */
[----:B---3--:R-:W-:Y:S05]  /*1de90*/  @!P0 BRA `(.L_x_2556) ;  /* 0x0000002800f08947 */ /* 0x008fea0003800000 */
.L_x_2724:
[----:B------:R-:W-:-:S07]  /*1dea0*/  IMAD R3, R3, 0x8, R0 ;  /* 0x0000000803037824 */ /* 0x000fce00078e0200 */
.L_x_2557:
[----:B----4-:R4:W0:Y:S02]  /*1deb0*/  SYNCS.PHASECHK.TRANS64.TRYWAIT P0, [R3+URZ], R2 ;  /* 0x00000002030075a7 */ /* 0x010824000800017f */
[----:B0-----:R-:W-:Y:S05]  /*1dec0*/  @!P0 NANOSLEEP.SYNCS 0x989680 ;  /* 0x009896800000895d */ /* 0x001fea0003900000 */
[----:B------:R-:W0:Y:S02]  /*1ded0*/  @!P0 SYNCS.PHASECHK.TRANS64 P0, [R3+URZ], R2 ;  /* 0x00000002030085a7 */ /* 0x000e24000800007f */
[----:B0-----:R-:W-:Y:S05]  /*1dee0*/  @!P0 BRA `(.L_x_2557) ;  /* 0xfffffffc00f08947 */ /* 0x001fea000383ffff */
.L_x_2233:
[----:B------:R-:W-:Y:S05]  /*1def0*/  BSYNC B7 ;  /* 0x0000000000077941 */ /* 0x000fea0003800000 */
.L_x_2230:
[----:B------:R-:W-:Y:S05]  /*1df00*/  EXIT ;  /* 0x000000000000794d */ /* 0x000fea0003800000 */
.L_x_2255:
[----:B0-----:R0:W1:Y:S02]  /*1df10*/  SYNCS.PHASECHK.TRANS64.TRYWAIT P6, [R105+URZ+0x28890], R122 ;  /* 0x0288907a690075a7 */ /* 0x00106400080c017f */
[----:B-1----:R-:W-:Y:S05]  /*1df20*/  @!P6 NANOSLEEP.SYNCS 0x989680 ;  /* 0x009896800000e95d */ /* 0x002fea0003900000 */
[----:B------:R-:W1:Y:S02]  /*1df30*/  @!P6 SYNCS.PHASECHK.TRANS64 P6, [R105+URZ+0x28890], R122 ;  /* 0x0288907a6900e5a7 */ /* 0x000e6400080c007f */
[----:B-1----:R-:W-:Y:S05]  /*1df40*/  @!P6 BRA `(.L_x_2255) ;  /* 0xfffffffc00f0e947 */ /* 0x002fea000383ffff */
[----:B------:R-:W-:Y:S05]  /*1df50*/  BRA `(.L_x_2558) ;  /* 0xfffffe5000787947 */ /* 0x000fea000383ffff */
.L_x_2291:
[----:B0-----:R0:W1:Y:S02]  /*1df60*/  SYNCS.PHASECHK.TRANS64.TRYWAIT P4, [R105+URZ+0x28890], R122 ;  /* 0x0288907a690075a7 */ /* 0x001064000808017f */
[----:B-1----:R-:W-:Y:S05]  /*1df70*/  @!P4 NANOSLEEP.SYNCS 0x989680 ;  /* 0x009896800000c95d */ /* 0x002fea0003900000 */
[----:B------:R-:W1:Y:S02]  /*1df80*/  @!P4 SYNCS.PHASECHK.TRANS64 P4, [R105+URZ+0x28890], R122 ;  /* 0x0288907a6900c5a7 */ /* 0x000e64000808007f */
[----:B-1----:R-:W-:Y:S05]  /*1df90*/  @!P4 BRA `(.L_x_2291) ;  /* 0xfffffffc00f0c947 */ /* 0x002fea000383ffff */
[----:B------:R-:W-:Y:S05]  /*1dfa0*/  BRA `(.L_x_2559) ;  /* 0xfffffe7800987947 */ /* 0x000fea000383ffff */
.L_x_2308:
[----:B0-----:R0:W1:Y:S02]  /*1dfb0*/  SYNCS.PHASECHK.TRANS64.TRYWAIT P3, [R105+URZ+0x28890], R122 ;  /* 0x0288907a690075a7 */ /* 0x001064000806017f */
[----:B-1----:R-:W-:Y:S05]  /*1dfc0*/  @!P3 NANOSLEEP.SYNCS 0x989680 ;  /* 0x009896800000b95d */ /* 0x002fea0003900000 */
[----:B------:R-:W1:Y:S02]  /*1dfd0*/  @!P3 SYNCS.PHASECHK.TRANS64 P3, [R105+URZ+0x28890], R122 ;  /* 0x0288907a6900b5a7 */ /* 0x000e64000806007f */
[----:B-1----:R-:W-:Y:S05]  /*1dfe0*/  @!P3 BRA `(.L_x_2308) ;  /* 0xfffffffc00f0b947 */ /* 0x002fea000383ffff */
[----:B------:R-:W-:Y:S05]  /*1dff0*/  BRA `(.L_x_2560) ;  /* 0xfffffe9c00307947 */ /* 0x000fea000383ffff */
.L_x_2318:
[----:B--2---:R2:W3:Y:S02]  /*1e000*/  SYNCS.PHASECHK.TRANS64.TRYWAIT P0, [R105+URZ+0x288b0], R122 ;  /* 0x0288b07a690075a7 */ /* 0x0044e4000800017f */
[----:B---3--:R-:W-:Y:S05]  /*1e010*/  @!P0 NANOSLEEP.SYNCS 0x989680 ;  /* 0x009896800000895d */ /* 0x008fea0003900000 */
[----:B------:R-:W3:Y:S02]  /*1e020*/  @!P0 SYNCS.PHASECHK.TRANS64 P0, [R105+URZ+0x288b0], R122 ;  /* 0x0288b07a690085a7 */ /* 0x000ee4000800007f */
[----:B---3--:R-:W-:Y:S05]  /*1e030*/  @!P0 BRA `(.L_x_2318) ;  /* 0xfffffffc00f08947 */ /* 0x008fea000383ffff */
[----:B------:R-:W-:Y:S05]  /*1e040*/  BRA `(.L_x_2561) ;  /* 0xfffffea000cc7947 */ /* 0x000fea000383ffff */
.L_x_2330:
        /* <DEDUP_REMOVED lines=8> */
.L_x_2563:
[----:B------:R-:W-:Y:S05]  /*1e0d0*/  BSYNC B0 ;  /* 0x0000000000007941 */ /* 0x000fea0003800000 */
.L_x_2562:
[----:B------:R-:W-:Y:S01]  /*1e0e0*/  IMAD.MOV.U32 R192, RZ, RZ, R14 ;  /* 0x000000ffffc07224 */ /* 0x000fe200078e000e */
[----:B------:R-:W-:Y:S06]  /*1e0f0*/  BRA `(.L_x_2564) ;  /* 0xfffffea800f47947 */ /* 0x000fec000383ffff */
.L_x_2348:
[----:B------:R-:W-:Y:S01]  /*1e100*/  BSSY B1, `(.L_x_2565) ;  /* 0x0000008000017945 */ /* 0x000fe20003800000 */
[----:B------:R-:W-:Y:S02]  /*1e110*/  IMAD.MOV.U32 R13, RZ, RZ, R5 ;  /* 0x000000ffff0d7224 */ /* 0x000fe400078e0005 */
[----:B------:R-:W-:Y:S02]  /*1e120*/  IMAD.MOV.U32 R12, RZ, RZ, RZ ;  /* 0x000000ffff0c7224 */ /* 0x000fe400078e00ff */
[----:B------:R-:W-:Y:S02]  /*1e130*/  IMAD.MOV.U32 R11, RZ, RZ, 0x181f ;  /* 0x0000181fff0b7424 */ /* 0x000fe400078e00ff */
[----:B------:R-:W-:-:S07]  /*1e140*/  IMAD.MOV.U32 R15, RZ, RZ, -0x1 ;  /* 0xffffffffff0f7424 */ /* 0x000fce00078e00ff */
[----:B01---5:R-:W-:Y:S05]  /*1e150*/  WARPSYNC.COLLECTIVE R15, `(.L_x_2566) ;  /* 0x000000000f087348 */ /* 0x023fea0003c00000 */
[----:B------:R2:W3:Y:S02]  /*1e160*/  SHFL.IDX P6, R14, R13, R12, R11 ;  /* 0x0000000c0d0e7389 */ /* 0x0004e400000c000b */
[----:B0123-5:R-:W-:Y:S01]  /*1e170*/  ENDCOLLECTIVE ;  /* 0x000000000000791b */ /* 0x02ffe20003800000 */
.L_x_2566:
[----:B------:R-:W-:Y:S05]  /*1e180*/  BSYNC B1 ;  /* 0x0000000000017941 */ /* 0x000fea0003800000 */
.L_x_2565:
[----:B------:R-:W-:Y:S05]  /*1e190*/  BRA `(.L_x_2567) ;  /* 0xfffffebc00747947 */ /* 0x000fea000383ffff */
.L_x_2349:
        /* <DEDUP_REMOVED lines=8> */
.L_x_2569:
[----:B------:R-:W-:Y:S05]  /*1e220*/  BSYNC B1 ;  /* 0x0000000000017941 */ /* 0x000fea0003800000 */
.L_x_2568:
[----:B------:R-:W-:Y:S05]  /*1e230*/  BRA `(.L_x_2570) ;  /* 0xfffffebc00547947 */ /* 0x000fea000383ffff */
.L_x_2350:
        /* <DEDUP_REMOVED lines=8> */
.L_x_2572:
[----:B------:R-:W-:Y:S05]  /*1e2c0*/  BSYNC B1 ;  /* 0x0000000000017941 */ /* 0x000fea0003800000 */
.L_x_2571:
[----:B------:R-:W-:Y:S05]  /*1e2d0*/  BRA `(.L_x_2573) ;  /* 0xfffffebc00347947 */ /* 0x000fea000383ffff */
.L_x_2351:
        /* <DEDUP_REMOVED lines=8> */
.L_x_2575:
[----:B------:R-:W-:Y:S05]  /*1e360*/  BSYNC B1 ;  /* 0x0000000000017941 */ /* 0x000fea0003800000 */
.L_x_2574:
[----:B------:R-:W-:Y:S05]  /*1e370*/  BRA `(.L_x_2576) ;  /* 0xfffffebc00147947 */ /* 0x000fea000383ffff */
.L_x_2352:
[----:B------:R-:W-:Y:S01]  /*1e380*/  BSSY B1, `(.L_x_2577) ;  /* 0x0000008000017945 */ /* 0x000fe20003800000 */
[----:B------:R-:W-:Y:S02]  /*1e390*/  IMAD.MOV.U32 R13, RZ, RZ, R5 ;  /* 0x000000ffff0d7224 */ /* 0x000fe400078e0005 */
[----:B------:R-:W-:Y:S02]  /*1e3a0*/  IMAD.MOV.U32 R12, RZ, RZ, 0x1 ;  /* 0x00000001ff0c7424 */ /* 0x000fe400078e00ff */
[----:B------:R-:W-:Y:S02]  /*1e3b0*/  IMAD.MOV.U32 R11, RZ, RZ, 0x181f ;  /* 0x0000181fff0b7424 */ /* 0x000fe400078e00ff */
[----:B------:R-:W-:-:S07]  /*1e3c0*/  IMAD.MOV.U32 R15, RZ, RZ, -0x1 ;  /* 0xffffffffff0f7424 */ /* 0x000fce00078e00ff */
[----:B01---5:R-:W-:Y:S05]  /*1e3d0*/  WARPSYNC.COLLECTIVE R15, `(.L_x_2578) ;  /* 0x000000000f087348 */ /* 0x023fea0003c00000 */
[----:B------:R2:W3:Y:S02]  /*1e3e0*/  SHFL.IDX P6, R14, R13, R12, R11 ;  /* 0x0000000c0d0e7389 */ /* 0x0004e400000c000b */
[----:B0123-5:R-:W-:Y:S01]  /*1e3f0*/  ENDCOLLECTIVE ;  /* 0x000000000000791b */ /* 0x02ffe20003800000 */
.L_x_2578:
[----:B------:R-:W-:Y:S05]  /*1e400*/  BSYNC B1 ;  /* 0x0000000000017941 */ /* 0x000fea0003800000 */
.L_x_2577:
[----:B------:R-:W-:Y:S05]  /*1e410*/  BRA `(.L_x_2579) ;  /* 0xfffffeb800f47947 */ /* 0x000fea000383ffff */
.L_x_2353:
        /* <DEDUP_REMOVED lines=8> */
.L_x_2581:
[----:B------:R-:W-:Y:S05]  /*1e4a0*/  BSYNC B1 ;  /* 0x0000000000017941 */ /* 0x000fea0003800000 */
.L_x_2580:
[----:B------:R-:W-:Y:S05]  /*1e4b0*/  BRA `(.L_x_2582) ;  /* 0xfffffeb800d47947 */ /* 0x000fea000383ffff */
.L_x_2354:
        /* <DEDUP_REMOVED lines=8> */
.L_x_2584:
[----:B------:R-:W-:Y:S05]  /*1e540*/  BSYNC B1 ;  /* 0x0000000000017941 */ /* 0x000fea0003800000 */
.L_x_2583:
[----:B------:R-:W-:Y:S05]  /*1e550*/  BRA `(.L_x_2585) ;  /* 0xfffffeb800b47947 */ /* 0x000fea000383ffff */
.L_x_2355:
        /* <DEDUP_REMOVED lines=8> */
.L_x_2587:
[----:B------:R-:W-:Y:S05]  /*1e5e0*/  BSYNC B1 ;  /* 0x0000000000017941 */ /* 0x000fea0003800000 */
.L_x_2586:
[----:B------:R-:W-:Y:S05]  /*1e5f0*/  BRA `(.L_x_2588) ;  /* 0xfffffeb800947947 */ /* 0x000fea000383ffff */
.L_x_2356:
        /* <DEDUP_REMOVED lines=8> */
.L_x_2590:
[----:B------:R-:W-:Y:S05]  /*1e680*/  BSYNC B1 ;  /* 0x0000000000017941 */ /* 0x000fea0003800000 */
.L_x_2589:
[----:B------:R-:W-:Y:S05]  /*1e690*/  BRA `(.L_x_2591) ;  /* 0xfffffeb800747947 */ /* 0x000fea000383ffff */
.L_x_2357:
        /* <DEDUP_REMOVED lines=8> */
.L_x_2593:
[----:B------:R-:W-:Y:S05]  /*1e720*/  BSYNC B1 ;  /* 0x0000000000017941 */ /* 0x000fea0003800000 */
.L_x_2592:
[----:B------:R-:W-:Y:S05]  /*1e730*/  BRA `(.L_x_2594) ;  /* 0xfffffeb800547947 */ /* 0x000fea000383ffff */
.L_x_2358:
        /* <DEDUP_REMOVED lines=8> */
.L_x_2596:
[----:B------:R-:W-:Y:S05]  /*1e7c0*/  BSYNC B1 ;  /* 0x0000000000017941 */ /* 0x000fea0003800000 */
.L_x_2595:
[----:B------:R-:W-:Y:S05]  /*1e7d0*/  BRA `(.L_x_2597) ;  /* 0xfffffeb800347947 */ /* 0x000fea000383ffff */
.L_x_2359:
        /* <DEDUP_REMOVED lines=8> */
.L_x_2599:
[----:B------:R-:W-:Y:S05]  /*1e860*/  BSYNC B1 ;  /* 0x0000000000017941 */ /* 0x000fea0003800000 */
.L_x_2598:
[----:B------:R-:W-:Y:S05]  /*1e870*/  BRA `(.L_x_2600) ;  /* 0xfffffeb800147947 */ /* 0x000fea000383ffff */
.L_x_2360:
        /* <DEDUP_REMOVED lines=8> */
.L_x_2602:
[----:B------:R-:W-:Y:S05]  /*1e900*/  BSYNC B1 ;  /* 0x0000000000017941 */ /* 0x000fea0003800000 */
.L_x_2601:
[----:B------:R-:W-:Y:S05]  /*1e910*/  BRA `(.L_x_2603) ;  /* 0xfffffeb400f47947 */ /* 0x000fea000383ffff */
.L_x_2361:
        /* <DEDUP_REMOVED lines=8> */
.L_x_2605:
[----:B------:R-:W-:Y:S05]  /*1e9a0*/  BSYNC B1 ;  /* 0x0000000000017941 */ /* 0x000fea0003800000 */
.L_x_2604:
[----:B------:R-:W-:Y:S05]  /*1e9b0*/  BRA `(.L_x_2606) ;  /* 0xfffffeb400d87947 */ /* 0x000fea000383ffff */
.L_x_2362:
        /* <DEDUP_REMOVED lines=8> */
.L_x_2608:
[----:B------:R-:W-:Y:S05]  /*1ea40*/  BSYNC B1 ;  /* 0x0000000000017941 */ /* 0x000fea0003800000 */
.L_x_2607:
[----:B------:R-:W-:Y:S05]  /*1ea50*/  BRA `(.L_x_2609) ;  /* 0xfffffeb400bc7947 */ /* 0x000fea000383ffff */
.L_x_2363:
        /* <DEDUP_REMOVED lines=8> */
.L_x_2611:
[----:B------:R-:W-:Y:S05]  /*1eae0*/  BSYNC B1 ;  /* 0x0000000000017941 */ /* 0x000fea0003800000 */
.L_x_2610:
[----:B------:R-:W-:Y:S05]  /*1eaf0*/  BRA `(.L_x_2612) ;  /* 0xfffffeb400a07947 */ /* 0x000fea000383ffff */
.L_x_2365:
[----:B--2---:R2:W3:Y:S02]  /*1eb00*/  SYNCS.PHASECHK.TRANS64.TRYWAIT P4, [R2+URZ+0x28800], R5 ;  /* 0x02880005020075a7 */ /* 0x0044e4000808017f */
[----:B---3--:R-:W-:Y:S05]  /*1eb10*/  @!P4 NANOSLEEP.SYNCS 0x989680 ;  /* 0x009896800000c95d */ /* 0x008fea0003900000 */
[----:B------:R-:W3:Y:S02]  /*1eb20*/  @!P4 SYNCS.PHASECHK.TRANS64 P4, [R2+URZ+0x28800], R5 ;  /* 0x028800050200c5a7 */ /* 0x000ee4000808007f */
[----:B---3--:R-:W-:Y:S05]  /*1eb30*/  @!P4 BRA `(.L_x_2365) ;  /* 0xfffffffc00f0c947 */ /* 0x008fea000383ffff */
[----:B------:R-:W-:Y:S05]  /*1eb40*/  BRA `(.L_x_2613) ;  /* 0xfffffeb800187947 */ /* 0x000fea000383ffff */
.L_x_2381:
        /* <DEDUP_REMOVED lines=8> */
.L_x_2615:
[----:B------:R-:W-:Y:S05]  /*1ebd0*/  BSYNC B1 ;  /* 0x0000000000017941 */ /* 0x000fea0003800000 */
.L_x_2614:
[----:B------:R-:W-:Y:S05]  /*1ebe0*/  BRA `(.L_x_2616) ;  /* 0xfffffed800147947 */ /* 0x000fea000383ffff */
.L_x_2382:
        /* <DEDUP_REMOVED lines=8> */
.L_x_2618:
[----:B------:R-:W-:Y:S05]  /*1ec70*/  BSYNC B1 ;  /* 0x0000000000017941 */ /* 0x000fea0003800000 */
.L_x_2617:
[----:B------:R-:W-:Y:S05]  /*1ec80*/  BRA `(.L_x_2619) ;  /* 0xfffffed400f47947 */ /* 0x000fea000383ffff */
.L_x_2383:
        /* <DEDUP_REMOVED lines=8> */
.L_x_2621:
[----:B------:R-:W-:Y:S05]  /*1ed10*/  BSYNC B1 ;  /* 0x0000000000017941 */ /* 0x000fea0003800000 */
.L_x_2620:
[----:B------:R-:W-:Y:S05]  /*1ed20*/  BRA `(.L_x_2622) ;  /* 0xfffffed400d47947 */ /* 0x000fea000383ffff */
.L_x_2384:
        /* <DEDUP_REMOVED lines=8> */
.L_x_2624:
[----:B------:R-:W-:Y:S05]  /*1edb0*/  BSYNC B1 ;  /* 0x0000000000017941 */ /* 0x000fea0003800000 */
.L_x_2623:
[----:B------:R-:W-:Y:S05]  /*1edc0*/  BRA `(.L_x_2625) ;  /* 0xfffffed400b47947 */ /* 0x000fea000383ffff */
.L_x_2385:
        /* <DEDUP_REMOVED lines=8> */
.L_x_2627:
[----:B------:R-:W-:Y:S05]  /*1ee50*/  BSYNC B1 ;  /* 0x0000000000017941 */ /* 0x000fea0003800000 */
.L_x_2626:
[----:B------:R-:W-:Y:S05]  /*1ee60*/  BRA `(.L_x_2628) ;  /* 0xfffffed400947947 */ /* 0x000fea000383ffff */
.L_x_2386:
        /* <DEDUP_REMOVED lines=8> */
.L_x_2630:
[----:B------:R-:W-:Y:S05]  /*1eef0*/  BSYNC B1 ;  /* 0x0000000000017941 */ /* 0x000fea0003800000 */
.L_x_2629:
[----:B------:R-:W-:Y:S05]  /*1ef00*/  BRA `(.L_x_2631) ;  /* 0xfffffed400747947 */ /* 0x000fea000383ffff */
.L_x_2387:
        /* <DEDUP_REMOVED lines=8> */
.L_x_2633:
[----:B------:R-:W-:Y:S05]  /*1ef90*/  BSYNC B1 ;  /* 0x0000000000017941 */ /* 0x000fea0003800000 */
.L_x_2632:
[----:B------:R-:W-:Y:S05]  /*1efa0*/  BRA `(.L_x_2634) ;  /* 0xfffffed400547947 */ /* 0x000fea000383ffff */
.L_x_2388:
        /* <DEDUP_REMOVED lines=8> */
.L_x_2636:
[----:B------:R-:W-:Y:S05]  /*1f030*/  BSYNC B1 ;  /* 0x0000000000017941 */ /* 0x000fea0003800000 */
.L_x_2635:
[----:B------:R-:W-:Y:S05]  /*1f040*/  BRA `(.L_x_2637) ;  /* 0xfffffed400347947 */ /* 0x000fea000383ffff */
.L_x_2389:
        /* <DEDUP_REMOVED lines=8> */
.L_x_2639:
[----:B------:R-:W-:Y:S05]  /*1f0d0*/  BSYNC B1 ;  /* 0x0000000000017941 */ /* 0x000fea0003800000 */
.L_x_2638:
[----:B------:R-:W-:Y:S05]  /*1f0e0*/  BRA `(.L_x_2640) ;  /* 0xfffffed400147947 */ /* 0x000fea000383ffff */
.L_x_2390:
        /* <DEDUP_REMOVED lines=8> */
.L_x_2642:
[----:B------:R-:W-:Y:S05]  /*1f170*/  BSYNC B1 ;  /* 0x0000000000017941 */ /* 0x000fea0003800000 */
.L_x_2641:
[----:B------:R-:W-:Y:S05]  /*1f180*/  BRA `(.L_x_2643) ;  /* 0xfffffed000f47947 */ /* 0x000fea000383ffff */
.L_x_2391:
        /* <DEDUP_REMOVED lines=8> */
.L_x_2645:
[----:B------:R-:W-:Y:S05]  /*1f210*/  BSYNC B1 ;  /* 0x0000000000017941 */ /* 0x000fea0003800000 */
.L_x_2644:
[----:B------:R-:W-:Y:S05]  /*1f220*/  BRA `(.L_x_2646) ;  /* 0xfffffed000d47947 */ /* 0x000fea000383ffff */
.L_x_2392:
        /* <DEDUP_REMOVED lines=8> */
.L_x_2648:
[----:B------:R-:W-:Y:S05]  /*1f2b0*/  BSYNC B1 ;  /* 0x0000000000017941 */ /* 0x000fea0003800000 */
.L_x_2647:
[----:B------:R-:W-:Y:S05]  /*1f2c0*/  BRA `(.L_x_2649) ;  /* 0xfffffed000b47947 */ /* 0x000fea000383ffff */
.L_x_2393:
        /* <DEDUP_REMOVED lines=8> */
.L_x_2651:
[----:B------:R-:W-:Y:S05]  /*1f350*/  BSYNC B1 ;  /* 0x0000000000017941 */ /* 0x000fea0003800000 */
.L_x_2650:
[----:B------:R-:W-:Y:S05]  /*1f360*/  BRA `(.L_x_2652) ;  /* 0xfffffed000947947 */ /* 0x000fea000383ffff */
.L_x_2394:
        /* <DEDUP_REMOVED lines=8> */
.L_x_2654:
[----:B------:R-:W-:Y:S05]  /*1f3f0*/  BSYNC B1 ;  /* 0x0000000000017941 */ /* 0x000fea0003800000 */
.L_x_2653:
[----:B------:R-:W-:Y:S05]  /*1f400*/  BRA `(.L_x_2655) ;  /* 0xfffffed000747947 */ /* 0x000fea000383ffff */
.L_x_2395:
        /* <DEDUP_REMOVED lines=8> */
.L_x_2657:
[----:B------:R-:W-:Y:S05]  /*1f490*/  BSYNC B1 ;  /* 0x0000000000017941 */ /* 0x000fea0003800000 */
.L_x_2656:
[----:B------:R-:W-:Y:S05]  /*1f4a0*/  BRA `(.L_x_2658) ;  /* 0xfffffed000547947 */ /* 0x000fea000383ffff */
.L_x_2396:
        /* <DEDUP_REMOVED lines=8> */
.L_x_2660:
[----:B------:R-:W-:Y:S05]  /*1f530*/  BSYNC B1 ;  /* 0x0000000000017941 */ /* 0x000fea0003800000 */
.L_x_2659:
[----:B------:R-:W-:Y:S05]  /*1f540*/  BRA `(.L_x_2661) ;  /* 0xfffffed000347947 */ /* 0x000fea000383ffff */
.L_x_2398:
[----:B0-----:R0:W1:Y:S02]  /*1f550*/  SYNCS.PHASECHK.TRANS64.TRYWAIT P4, [R2+URZ+0x28800], R9 ;  /* 0x02880009020075a7 */ /* 0x001064000808017f */
[----:B-1----:R-:W-:Y:S05]  /*1f560*/  @!P4 NANOSLEEP.SYNCS 0x989680 ;  /* 0x009896800000c95d */ /* 0x002fea0003900000 */
[----:B------:R-:W1:Y:S02]  /*1f570*/  @!P4 SYNCS.PHASECHK.TRANS64 P4, [R2+URZ+0x28800], R9 ;  /* 0x028800090200c5a7 */ /* 0x000e64000808007f */
[----:B-1----:R-:W-:Y:S05]  /*1f580*/  @!P4 BRA `(.L_x_2398) ;  /* 0xfffffffc00f0c947 */ /* 0x002fea000383ffff */
[----:B------:R-:W-:Y:S05]  /*1f590*/  BRA `(.L_x_2662) ;  /* 0xfffffed400347947 */ /* 0x000fea000383ffff */
.L_x_2408:
[----:B-1----:R1:W2:Y:S02]  /*1f5a0*/  SYNCS.PHASECHK.TRANS64.TRYWAIT P2, [R3+URZ+0x28830], R0 ;  /* 0x02883000030075a7 */ /* 0x0022a4000804017f */
[----:B--2---:R-:W-:Y:S05]  /*1f5b0*/  @!P2 NANOSLEEP.SYNCS 0x989680 ;  /* 0x009896800000a95d */ /* 0x004fea0003900000 */
[----:B------:R-:W2:Y:S02]  /*1f5c0*/  @!P2 SYNCS.PHASECHK.TRANS64 P2, [R3+URZ+0x28830], R0 ;  /* 0x028830000300a5a7 */ /* 0x000ea4000804007f */
[----:B--2---:R-:W-:Y:S05]  /*1f5d0*/  @!P2 BRA `(.L_x_2408) ;  /* 0xfffffffc00f0a947 */ /* 0x004fea000383ffff */
[----:B------:R-:W-:Y:S05]  /*1f5e0*/  BRA `(.L_x_2407) ;  /* 0xfffffef000187947 */ /* 0x000fea000383ffff */
.L_x_2414:
[----:B-1----:R1:W2:Y:S02]  /*1f5f0*/  SYNCS.PHASECHK.TRANS64.TRYWAIT P3, [R0+URZ+0x28830], R7 ;  /* 0x02883007000075a7 */ /* 0x0022a4000806017f */
[----:B--2---:R-:W-:Y:S05]  /*1f600*/  @!P3 NANOSLEEP.SYNCS 0x989680 ;  /* 0x009896800000b95d */ /* 0x004fea0003900000 */
[----:B------:R-:W2:Y:S02]  /*1f610*/  @!P3 SYNCS.PHASECHK.TRANS64 P3, [R0+URZ+0x28830], R7 ;  /* 0x028830070000b5a7 */ /* 0x000ea4000806007f */
[----:B--2---:R-:W-:Y:S05]  /*1f620*/  @!P3 BRA `(.L_x_2414) ;  /* 0xfffffffc00f0b947 */ /* 0x004fea000383ffff */
[----:B------:R-:W-:Y:S05]  /*1f630*/  BRA `(.L_x_2413) ;  /* 0xffffff1800247947 */ /* 0x000fea000383ffff */
.L_x_2418:
[----:B-1----:R1:W2:Y:S02]  /*1f640*/  SYNCS.PHASECHK.TRANS64.TRYWAIT P2, [R7+URZ+0x28850], R0 ;  /* 0x02885000070075a7 */ /* 0x0022a4000804017f */
[----:B--2---:R-:W-:Y:S05]  /*1f650*/  @!P2 NANOSLEEP.SYNCS 0x989680 ;  /* 0x009896800000a95d */ /* 0x004fea0003900000 */
[----:B------:R-:W2:Y:S02]  /*1f660*/  @!P2 SYNCS.PHASECHK.TRANS64 P2, [R7+URZ+0x28850], R0 ;  /* 0x028850000700a5a7 */ /* 0x000ea4000804007f */
[----:B--2---:R-:W-:Y:S05]  /*1f670*/  @!P2 BRA `(.L_x_2418) ;  /* 0xfffffffc00f0a947 */ /* 0x004fea000383ffff */
[----:B------:R-:W-:Y:S05]  /*1f680*/  BRA `(.L_x_2415) ;  /* 0xffffff1c00347947 */ /* 0x000fea000383ffff */
.L_x_2425:
[----:B-1----:R1:W2:Y:S02]  /*1f690*/  SYNCS.PHASECHK.TRANS64.TRYWAIT P3, [R0+URZ+0x28830], R7 ;  /* 0x02883007000075a7 */ /* 0x0022a4000806017f */
[----:B--2---:R-:W-:Y:S05]  /*1f6a0*/  @!P3 NANOSLEEP.SYNCS 0x989680 ;  /* 0x009896800000b95d */ /* 0x004fea0003900000 */
[----:B------:R-:W2:Y:S02]  /*1f6b0*/  @!P3 SYNCS.PHASECHK.TRANS64 P3, [R0+URZ+0x28830], R7 ;  /* 0x028830070000b5a7 */ /* 0x000ea4000806007f */
[----:B--2---:R-:W-:Y:S05]  /*1f6c0*/  @!P3 BRA `(.L_x_2425) ;  /* 0xfffffffc00f0b947 */ /* 0x004fea000383ffff */
[----:B------:R-:W-:Y:S05]  /*1f6d0*/  BRA `(.L_x_2424) ;  /* 0xffffff4000bc7947 */ /* 0x000fea000383ffff */
.L_x_2429:
[----:B-1----:R1:W2:Y:S02]  /*1f6e0*/  SYNCS.PHASECHK.TRANS64.TRYWAIT P2, [R7+URZ+0x28850], R0 ;  /* 0x02885000070075a7 */ /* 0x0022a4000804017f */
[----:B--2---:R-:W-:Y:S05]  /*1f6f0*/  @!P2 NANOSLEEP.SYNCS 0x989680 ;  /* 0x009896800000a95d */ /* 0x004fea0003900000 */
[----:B------:R-:W2:Y:S02]  /*1f700*/  @!P2 SYNCS.PHASECHK.TRANS64 P2, [R7+URZ+0x28850], R0 ;  /* 0x028850000700a5a7 */ /* 0x000ea4000804007f */
[----:B--2---:R-:W-:Y:S05]  /*1f710*/  @!P2 BRA `(.L_x_2429) ;  /* 0xfffffffc00f0a947 */ /* 0x004fea000383ffff */
[----:B------:R-:W-:Y:S05]  /*1f720*/  BRA `(.L_x_2426) ;  /* 0xffffff4400cc7947 */ /* 0x000fea000383ffff */
.L_x_2434:
[----:B-1----:R1:W2:Y:S02]  /*1f730*/  SYNCS.PHASECHK.TRANS64.TRYWAIT P0, [R12+URZ+0x28850], R5 ;  /* 0x028850050c0075a7 */ /* 0x0022a4000800017f */
[----:B--2---:R-:W-:Y:S05]  /*1f740*/  @!P0 NANOSLEEP.SYNCS 0x989680 ;  /* 0x009896800000895d */ /* 0x004fea0003900000 */
[----:B------:R-:W2:Y:S02]  /*1f750*/  @!P0 SYNCS.PHASECHK.TRANS64 P0, [R12+URZ+0x28850], R5 ;  /* 0x028850050c0085a7 */ /* 0x000ea4000800007f */
[----:B--2---:R-:W-:Y:S05]  /*1f760*/  @!P0 BRA `(.L_x_2434) ;  /* 0xfffffffc00f08947 */ /* 0x004fea000383ffff */
[----:B------:R-:W-:Y:S05]  /*1f770*/  BRA `(.L_x_2433) ;  /* 0xffffff6000fc7947 */ /* 0x000fea000383ffff */
.L_x_2468:
        /* <DEDUP_REMOVED lines=11> */
.L_x_2664:
[----:B------:R-:W-:Y:S05]  /*1f830*/  BSYNC B1 ;  /* 0x0000000000017941 */ /* 0x000fea0003800000 */
.L_x_2663:
[----:B------:R-:W-:Y:S05]  /*1f840*/  BRA `(.L_x_2665) ;  /* 0xffffff9c006c7947 */ /* 0x000fea000383ffff */
.L_x_2469:
[----:B------:R-:W-:Y:S01]  /*1f850*/  BSSY B1, `(.L_x_2666) ;  /* 0x0000006000017945 */ /* 0x000fe20003800000 */
[----:B------:R-:W-:-:S07]  /*1f860*/  IMAD.MOV.U32 R15, RZ, RZ, -0x1 ;  /* 0xffffffffff0f7424 */ /* 0x000fce00078e00ff */
[----:B------:R-:W-:Y:S05]  /*1f870*/  WARPSYNC.COLLECTIVE R15, `(.L_x_2667) ;  /* 0x000000000f0c7348 */ /* 0x000fea0003c00000 */
[----:B------:R-:W-:Y:S02]  /*1f880*/  ELECT P6, UR62, PT ;  /* 0x00000000003e782f */ /* 0x000fe400038c0000 */
[----:B------:R-:W-:Y:S01]  /*1f890*/  MOV R14, UR62 ;  /* 0x0000003e000e7c02 */ /* 0x000fe20008000f00 */
[----:B------:R-:W-:Y:S10]  /*1f8a0*/  ENDCOLLECTIVE ;  /* 0x000000000000791b */ /* 0x000ff40003800000 */
.L_x_2667:
[----:B------:R-:W-:Y:S05]  /*1f8b0*/  BSYNC B1 ;  /* 0x0000000000017941 */ /* 0x000fea0003800000 */
.L_x_2666:
[----:B------:R-:W-:Y:S05]  /*1f8c0*/  BRA `(.L_x_2668) ;  /* 0xffffff9c00587947 */ /* 0x000fea000383ffff */
.L_x_2471:
[----:B0-----:R0:W1:Y:S02]  /*1f8d0*/  SYNCS.PHASECHK.TRANS64.TRYWAIT P0, [R9+URZ+0x28820], R5 ;  /* 0x02882005090075a7 */ /* 0x001064000800017f */
[----:B-1----:R-:W-:Y:S05]  /*1f8e0*/  @!P0 NANOSLEEP.SYNCS 0x989680 ;  /* 0x009896800000895d */ /* 0x002fea0003900000 */
[----:B------:R-:W1:Y:S02]  /*1f8f0*/  @!P0 SYNCS.PHASECHK.TRANS64 P0, [R9+URZ+0x28820], R5 ;  /* 0x02882005090085a7 */ /* 0x000e64000800007f */
[----:B-1----:R-:W-:Y:S05]  /*1f900*/  @!P0 BRA `(.L_x_2471) ;  /* 0xfffffffc00f08947 */ /* 0x002fea000383ffff */
[----:B------:R-:W-:Y:S05]  /*1f910*/  BRA `(.L_x_2669) ;  /* 0xffffff9c00747947 */ /* 0x000fea000383ffff */
.L_x_2474:
[----:B0-----:R0:W1:Y:S02]  /*1f920*/  SYNCS.PHASECHK.TRANS64.TRYWAIT P0, [R5+URZ+0x288a0], R7 ;  /* 0x0288a007050075a7 */ /* 0x001064000800017f */
[----:B-1----:R-:W-:Y:S05]  /*1f930*/  @!P0 NANOSLEEP.SYNCS 0x989680 ;  /* 0x009896800000895d */ /* 0x002fea0003900000 */
[----:B------:R-:W1:Y:S02]  /*1f940*/  @!P0 SYNCS.PHASECHK.TRANS64 P0, [R5+URZ+0x288a0], R7 ;  /* 0x0288a007050085a7 */ /* 0x000e64000800007f */
[----:B-1----:R-:W-:Y:S05]  /*1f950*/  @!P0 BRA `(.L_x_2474) ;  /* 0xfffffffc00f08947 */ /* 0x002fea000383ffff */
[----:B------:R-:W-:Y:S05]  /*1f960*/  BRA `(.L_x_2670) ;  /* 0xffffff9c00847947 */ /* 0x000fea000383ffff */
.L_x_2476:
[----:B-1----:R1:W2:Y:S02]  /*1f970*/  SYNCS.PHASECHK.TRANS64.TRYWAIT P0, [R5+URZ+0x288c0], R7 ;  /* 0x0288c007050075a7 */ /* 0x0022a4000800017f */
[----:B--2---:R-:W-:Y:S05]  /*1f980*/  @!P0 NANOSLEEP.SYNCS 0x989680 ;  /* 0x009896800000895d */ /* 0x004fea0003900000 */
[----:B------:R-:W2:Y:S02]  /*1f990*/  @!P0 SYNCS.PHASECHK.TRANS64 P0, [R5+URZ+0x288c0], R7 ;  /* 0x0288c007050085a7 */ /* 0x000ea4000800007f */
[----:B--2---:R-:W-:Y:S05]  /*1f9a0*/  @!P0 BRA `(.L_x_2476) ;  /* 0xfffffffc00f08947 */ /* 0x004fea000383ffff */
[----:B------:R-:W-:Y:S05]  /*1f9b0*/  BRA `(.L_x_2671) ;  /* 0xffffff9c00fc7947 */ /* 0x000fea000383ffff */
.L_x_2480:
[----:B0-----:R0:W1:Y:S02]  /*1f9c0*/  SYNCS.PHASECHK.TRANS64.TRYWAIT P0, [R6+URZ+0x288a0], R7 ;  /* 0x0288a007060075a7 */ /* 0x001064000800017f */
[----:B-1----:R-:W-:Y:S05]  /*1f9d0*/  @!P0 NANOSLEEP.SYNCS 0x989680 ;  /* 0x009896800000895d */ /* 0x002fea0003900000 */
[----:B------:R-:W1:Y:S02]  /*1f9e0*/  @!P0 SYNCS.PHASECHK.TRANS64 P0, [R6+URZ+0x288a0], R7 ;  /* 0x0288a007060085a7 */ /* 0x000e64000800007f */
[----:B-1----:R-:W-:Y:S05]  /*1f9f0*/  @!P0 BRA `(.L_x_2480) ;  /* 0xfffffffc00f08947 */ /* 0x002fea000383ffff */
[----:B------:R-:W-:Y:S05]  /*1fa00*/  BRA `(.L_x_2672) ;  /* 0xffffffa000c87947 */ /* 0x000fea000383ffff */
.L_x_2482:
[----:B-1----:R1:W2:Y:S02]  /*1fa10*/  SYNCS.PHASECHK.TRANS64.TRYWAIT P1, [R6+URZ+0x288c0], R7 ;  /* 0x0288c007060075a7 */ /* 0x0022a4000802017f */
[----:B--2---:R-:W-:Y:S05]  /*1fa20*/  @!P1 NANOSLEEP.SYNCS 0x989680 ;  /* 0x009896800000995d */ /* 0x004fea0003900000 */
[----:B------:R-:W2:Y:S02]  /*1fa30*/  @!P1 SYNCS.PHASECHK.TRANS64 P1, [R6+URZ+0x288c0], R7 ;  /* 0x0288c007060095a7 */ /* 0x000ea4000802007f */
[----:B--2---:R-:W-:Y:S05]  /*1fa40*/  @!P1 BRA `(.L_x_2482) ;  /* 0xfffffffc00f09947 */ /* 0x004fea000383ffff */
[----:B------:R-:W-:Y:S05]  /*1fa50*/  BRA `(.L_x_2673) ;  /* 0xffffffa400387947 */ /* 0x000fea000383ffff */
.L_x_2493:
        /* <DEDUP_REMOVED lines=11> */
.L_x_2675:
[----:B------:R-:W-:Y:S05]  /*1fb10*/  BSYNC B0 ;  /* 0x0000000000007941 */ /* 0x000fea0003800000 */
.L_x_2674:
[----:B------:R-:W-:Y:S05]  /*1fb20*/  BRA `(.L_x_2676) ;  /* 0xffffffac00f87947 */ /* 0x000fea000383ffff */
.L_x_2494:
[----:B------:R-:W-:Y:S01]  /*1fb30*/  BSSY B0, `(.L_x_2677) ;  /* 0x0000006000007945 */ /* 0x000fe20003800000 */
[----:B------:R-:W-:-:S07]  /*1fb40*/  IMAD.MOV.U32 R15, RZ, RZ, -0x1 ;  /* 0xffffffffff0f7424 */ /* 0x000fce00078e00ff */
[----:B------:R-:W-:Y:S05]  /*1fb50*/  WARPSYNC.COLLECTIVE R15, `(.L_x_2678) ;  /* 0x000000000f0c7348 */ /* 0x000fea0003c00000 */
[----:B------:R-:W-:Y:S02]  /*1fb60*/  ELECT P6, UR62, PT ;  /* 0x00000000003e782f */ /* 0x000fe400038c0000 */
[----:B------:R-:W-:Y:S01]  /*1fb70*/  MOV R14, UR62 ;  /* 0x0000003e000e7c02 */ /* 0x000fe20008000f00 */
[----:B------:R-:W-:Y:S10]  /*1fb80*/  ENDCOLLECTIVE ;  /* 0x000000000000791b */ /* 0x000ff40003800000 */
.L_x_2678:
[----:B------:R-:W-:Y:S05]  /*1fb90*/  BSYNC B0 ;  /* 0x0000000000007941 */ /* 0x000fea0003800000 */
.L_x_2677:
[----:B------:R-:W-:Y:S05]  /*1fba0*/  BRA `(.L_x_2679) ;  /* 0xffffffac00e87947 */ /* 0x000fea000383ffff */
.L_x_2497:
[----:B0-----:R0:W1:Y:S02]  /*1fbb0*/  SYNCS.PHASECHK.TRANS64.TRYWAIT P0, [R7+URZ+0x28840], R10 ;  /* 0x0288400a070075a7 */ /* 0x001064000800017f */
[----:B-1----:R-:W-:Y:S05]  /*1fbc0*/  @!P0 NANOSLEEP.SYNCS 0x989680 ;  /* 0x009896800000895d */ /* 0x002fea0003900000 */
[----:B------:R-:W1:Y:S02]  /*1fbd0*/  @!P0 SYNCS.PHASECHK.TRANS64 P0, [R7+URZ+0x28840], R10 ;  /* 0x0288400a070085a7 */ /* 0x000e64000800007f */
[----:B-1----:R-:W-:Y:S05]  /*1fbe0*/  @!P0 BRA `(.L_x_2497) ;  /* 0xfffffffc00f08947 */ /* 0x002fea000383ffff */
[----:B------:R-:W-:Y:S05]  /*1fbf0*/  BRA `(.L_x_2680) ;  /* 0xffffffb0004c7947 */ /* 0x000fea000383ffff */
.L_x_2500:
        /* <DEDUP_REMOVED lines=8> */
.L_x_2508:
[----:B0-----:R0:W1:Y:S02]  /*1fc80*/  SYNCS.PHASECHK.TRANS64.TRYWAIT P0, [R7+URZ+0x28840], R8 ;  /* 0x02884008070075a7 */ /* 0x001064000800017f */
[----:B-1----:R-:W-:Y:S05]  /*1fc90*/  @!P0 NANOSLEEP.SYNCS 0x989680 ;  /* 0x009896800000895d */ /* 0x002fea0003900000 */
[----:B------:R-:W1:Y:S02]  /*1fca0*/  @!P0 SYNCS.PHASECHK.TRANS64 P0, [R7+URZ+0x28840], R8 ;  /* 0x02884008070085a7 */ /* 0x000e64000800007f */
[----:B-1----:R-:W-:Y:S05]  /*1fcb0*/  @!P0 BRA `(.L_x_2508) ;  /* 0xfffffffc00f08947 */ /* 0x002fea000383ffff */
[----:B------:R-:W-:Y:S05]  /*1fcc0*/  BRA `(.L_x_2682) ;  /* 0xffffffb800107947 */ /* 0x000fea000383ffff */
.L_x_2510:
[----:B0-----:R0:W1:Y:S02]  /*1fcd0*/  SYNCS.PHASECHK.TRANS64.TRYWAIT P0, [R8+URZ+0x60], R7 ;  /* 0x00006007080075a7 */ /* 0x001064000800017f */
[----:B-1----:R-:W-:Y:S05]  /*1fce0*/  @!P0 NANOSLEEP.SYNCS 0x989680 ;  /* 0x009896800000895d */ /* 0x002fea0003900000 */
[----:B------:R-:W1:Y:S02]  /*1fcf0*/  @!P0 SYNCS.PHASECHK.TRANS64 P0, [R8+URZ+0x60], R7 ;  /* 0x00006007080085a7 */ /* 0x000e64000800007f */
[----:B-1----:R-:W-:Y:S05]  /*1fd00*/  @!P0 BRA `(.L_x_2510) ;  /* 0xfffffffc00f08947 */ /* 0x002fea000383ffff */
[----:B------:R-:W-:Y:S05]  /*1fd10*/  BRA `(.L_x_2683) ;  /* 0xffffffb800ac7947 */ /* 0x000fea000383ffff */
.L_x_2515:
[----:B-1----:R1:W2:Y:S02]  /*1fd20*/  SYNCS.PHASECHK.TRANS64.TRYWAIT P0, [R2+URZ+0x28840], R3 ;  /* 0x02884003020075a7 */ /* 0x0022a4000800017f */
[----:B--2---:R-:W-:Y:S05]  /*1fd30*/  @!P0 NANOSLEEP.SYNCS 0x989680 ;  /* 0x009896800000895d */ /* 0x004fea0003900000 */
[----:B------:R-:W2:Y:S02]  /*1fd40*/  @!P0 SYNCS.PHASECHK.TRANS64 P0, [R2+URZ+0x28840], R3 ;  /* 0x02884003020085a7 */ /* 0x000ea4000800007f */
[----:B--2---:R-:W-:Y:S05]  /*1fd50*/  @!P0 BRA `(.L_x_2515) ;  /* 0xfffffffc00f08947 */ /* 0x004fea000383ffff */
[----:B------:R-:W-:Y:S05]  /*1fd60*/  BRA `(.L_x_2684) ;  /* 0xffffffc000087947 */ /* 0x000fea000383ffff */
.L_x_2517:
[----:B0-----:R0:W1:Y:S02]  /*1fd70*/  SYNCS.PHASECHK.TRANS64.TRYWAIT P1, [R2+URZ+0x60], R3 ;  /* 0x00006003020075a7 */ /* 0x001064000802017f */
[----:B-1----:R-:W-:Y:S05]  /*1fd80*/  @!P1 NANOSLEEP.SYNCS 0x989680 ;  /* 0x009896800000995d */ /* 0x002fea0003900000 */
[----:B------:R-:W1:Y:S02]  /*1fd90*/  @!P1 SYNCS.PHASECHK.TRANS64 P1, [R2+URZ+0x60], R3 ;  /* 0x00006003020095a7 */ /* 0x000e64000802007f */
[----:B-1----:R-:W-:Y:S05]  /*1fda0*/  @!P1 BRA `(.L_x_2517) ;  /* 0xfffffffc00f09947 */ /* 0x002fea000383ffff */
[----:B------:R-:W-:Y:S05]  /*1fdb0*/  BRA `(.L_x_2685) ;  /* 0xffffffc000a47947 */ /* 0x000fea000383ffff */
.L_x_2522:
[----:B--2---:R2:W3:Y:S02]  /*1fdc0*/  SYNCS.PHASECHK.TRANS64.TRYWAIT P0, [R2+URZ+0x28840], R3 ;  /* 0x02884003020075a7 */ /* 0x0044e4000800017f */
[----:B---3--:R-:W-:Y:S05]  /*1fdd0*/  @!P0 NANOSLEEP.SYNCS 0x989680 ;  /* 0x009896800000895d */ /* 0x008fea0003900000 */
[----:B------:R-:W3:Y:S02]  /*1fde0*/  @!P0 SYNCS.PHASECHK.TRANS64 P0, [R2+URZ+0x28840], R3 ;  /* 0x02884003020085a7 */ /* 0x000ee4000800007f */
[----:B---3--:R-:W-:Y:S05]  /*1fdf0*/  @!P0 BRA `(.L_x_2522) ;  /* 0xfffffffc00f08947 */ /* 0x008fea000383ffff */
[----:B------:R-:W-:Y:S05]  /*1fe00*/  BRA `(.L_x_2686) ;  /* 0xffffffc400c07947 */ /* 0x000fea000383ffff */
.L_x_2524:
[----:B0-----:R0:W1:Y:S02]  /*1fe10*/  SYNCS.PHASECHK.TRANS64.TRYWAIT P1, [R2+URZ+0x60], R9 ;  /* 0x00006009020075a7 */ /* 0x001064000802017f */
[----:B-1----:R-:W-:Y:S05]  /*1fe20*/  @!P1 NANOSLEEP.SYNCS 0x989680 ;  /* 0x009896800000995d */ /* 0x002fea0003900000 */
[----:B------:R-:W1:Y:S02]  /*1fe30*/  @!P1 SYNCS.PHASECHK.TRANS64 P1, [R2+URZ+0x60], R9 ;  /* 0x00006009020095a7 */ /* 0x000e64000802007f */
[----:B-1----:R-:W-:Y:S05]  /*1fe40*/  @!P1 BRA `(.L_x_2524) ;  /* 0xfffffffc00f09947 */ /* 0x002fea000383ffff */
[----:B------:R-:W-:Y:S05]  /*1fe50*/  BRA `(.L_x_2687) ;  /* 0xffffffc8005c7947 */ /* 0x000fea000383ffff */
.L_x_2531:
[----:B-1----:R1:W2:Y:S02]  /*1fe60*/  SYNCS.PHASECHK.TRANS64.TRYWAIT P0, [R3+URZ+0x28860], R0 ;  /* 0x02886000030075a7 */ /* 0x0022a4000800017f */
[----:B--2---:R-:W-:Y:S05]  /*1fe70*/  @!P0 NANOSLEEP.SYNCS 0x989680 ;  /* 0x009896800000895d */ /* 0x004fea0003900000 */
[----:B------:R-:W2:Y:S02]  /*1fe80*/  @!P0 SYNCS.PHASECHK.TRANS64 P0, [R3+URZ+0x28860], R0 ;  /* 0x02886000030085a7 */ /* 0x000ea4000800007f */
[----:B--2---:R-:W-:Y:S05]  /*1fe90*/  @!P0 BRA `(.L_x_2531) ;  /* 0xfffffffc00f08947 */ /* 0x004fea000383ffff */
[----:B------:R-:W-:Y:S05]  /*1fea0*/  BRA `(.L_x_2688) ;  /* 0xffffffcc00607947 */ /* 0x000fea000383ffff */
.L_x_2533:
[----:B------:R-:W-:Y:S01]  /*1feb0*/  BSSY B0, `(.L_x_2689) ;  /* 0x0000008000007945 */ /* 0x000fe20003800000 */
[----:B------:R-:W-:Y:S02]  /*1fec0*/  IMAD.MOV.U32 R13, RZ, RZ, R16 ;  /* 0x000000ffff0d7224 */ /* 0x000fe400078e0010 */
[----:B------:R-:W-:Y:S02]  /*1fed0*/  IMAD.MOV.U32 R12, RZ, RZ, RZ ;  /* 0x000000ffff0c7224 */ /* 0x000fe400078e00ff */
[----:B------:R-:W-:Y:S02]  /*1fee0*/  IMAD.MOV.U32 R11, RZ, RZ, 0x1f ;  /* 0x0000001fff0b7424 */ /* 0x000fe400078e00ff */
[----:B0-----:R-:W-:-:S07]  /*1fef0*/  IMAD.MOV.U32 R15, RZ, RZ, -0x1 ;  /* 0xffffffffff0f7424 */ /* 0x001fce00078e00ff */
[----:B-1----:R-:W-:Y:S05]  /*1ff00*/  WARPSYNC.COLLECTIVE R15, `(.L_x_2690) ;  /* 0x000000000f087348 */ /* 0x002fea0003c00000 */
[----:B------:R0:W2:Y:S02]  /*1ff10*/  SHFL.IDX P6, R14, R13, R12, R11 ;  /* 0x0000000c0d0e7389 */ /* 0x0000a400000c000b */
[----:B012---:R-:W-:Y:S01]  /*1ff20*/  ENDCOLLECTIVE ;  /* 0x000000000000791b */ /* 0x007fe20003800000 */
.L_x_2690:
[----:B------:R-:W-:Y:S05]  /*1ff30*/  BSYNC B0 ;  /* 0x0000000000007941 */ /* 0x000fea0003800000 */
.L_x_2689:
        /* <DEDUP_REMOVED lines=8> */
.L_x_2691:
[----:B------:R-:W-:Y:S01]  /*1ffc0*/  IMAD.MOV.U32 R16, RZ, RZ, R14 ;  /* 0x000000ffff107224 */ /* 0x000fe200078e000e */
[----:B------:R-:W-:Y:S06]  /*1ffd0*/  BRA `(.L_x_2692) ;  /* 0xffffffcc00e87947 */ /* 0x000fec000383ffff */
.L_x_2536:
        /* <DEDUP_REMOVED lines=8> */
.L_x_2694:
[----:B------:R-:W-:Y:S05]  /*20060*/  BSYNC B0 ;  /* 0x0000000000007941 */ /* 0x000fea0003800000 */
.L_x_2693:
        /* <DEDUP_REMOVED lines=10> */
.L_x_2695:
        /* <DEDUP_REMOVED lines=8> */
.L_x_2696:
        /* <DEDUP_REMOVED lines=8> */
.L_x_2697:
        /* <DEDUP_REMOVED lines=8> */
.L_x_2698:
        /* <DEDUP_REMOVED lines=8> */
.L_x_2699:
[----:B------:R-:W-:Y:S05]  /*20310*/  BRA `(.L_x_2700) ;  /* 0xffffffcc00ac7947 */ /* 0x000fea000383ffff */
.L_x_2541:
        /* <DEDUP_REMOVED lines=8> */
.L_x_2702:
[----:B------:R-:W-:Y:S05]  /*203a0*/  BSYNC B0 ;  /* 0x0000000000007941 */ /* 0x000fea0003800000 */
.L_x_2701:
        /* <DEDUP_REMOVED lines=10> */
.L_x_2703:
        /* <DEDUP_REMOVED lines=8> */
.L_x_2704:
        /* <DEDUP_REMOVED lines=8> */
.L_x_2705:
        /* <DEDUP_REMOVED lines=8> */
.L_x_2706:
        /* <DEDUP_REMOVED lines=8> */
.L_x_2707:
[----:B------:R-:W-:Y:S05]  /*20650*/  BRA `(.L_x_2708) ;  /* 0xffffffcc00907947 */ /* 0x000fea000383ffff */
.L_x_2543:
[----:B------:R-:W-:Y:S01]  /*20660*/  BSSY B0, `(.L_x_2709) ;  /* 0x0000006000007945 */ /* 0x000fe20003800000 */
[----:B------:R-:W-:Y:S01]  /*20670*/  PLOP3.LUT P6, PT, P6, PT, PT, 0x8, 0x0 ;  /* 0x000000000000781c */ /* 0x000fe200037ce170 */
[----:B------:R-:W-:-:S12]  /*20680*/  IMAD.MOV.U32 R15, RZ, RZ, -0x1 ;  /* 0xffffffffff0f7424 */ /* 0x000fd800078e00ff */
[----:B0-----:R-:W-:Y:S05]  /*20690*/  WARPSYNC.COLLECTIVE R15, `(.L_x_2710) ;  /* 0x000000000f087348 */ /* 0x001fea0003c00000 */
[----:B------:R-:W-:Y:S01]  /*206a0*/  VOTE.ANY R14, PT, P6 ;  /* 0x00000000000e7806 */ /* 0x000fe200030e0100 */
[----:B0-----:R-:W-:Y:S06]  /*206b0*/  ENDCOLLECTIVE ;  /* 0x000000000000791b */ /* 0x001fec0003800000 */
.L_x_2710:
[----:B------:R-:W-:Y:S05]  /*206c0*/  BSYNC B0 ;  /* 0x0000000000007941 */ /* 0x000fea0003800000 */
.L_x_2709:
        /* <DEDUP_REMOVED lines=9> */
.L_x_2711:
[----:B------:R-:W-:Y:S01]  /*20760*/  IMAD.MOV.U32 R17, RZ, RZ, R14 ;  /* 0x000000ffff117224 */ /* 0x000fe200078e000e */
[----:B------:R-:W-:Y:S06]  /*20770*/  BRA `(.L_x_2712) ;  /* 0xffffffcc00807947 */ /* 0x000fec000383ffff */
.L_x_2545:
[----:B------:R-:W-:Y:S01]  /*20780*/  BSSY B0, `(.L_x_2713) ;  /* 0x0000007000007945 */ /* 0x000fe20003800000 */
[----:B------:R-:W-:Y:S02]  /*20790*/  IMAD.MOV.U32 R13, RZ, RZ, R2 ;  /* 0x000000ffff0d7224 */ /* 0x000fe400078e0002 */
[----:B------:R-:W-:Y:S02]  /*207a0*/  IMAD.MOV.U32 R11, RZ, RZ, 0x1f ;  /* 0x0000001fff0b7424 */ /* 0x000fe400078e00ff */
[----:B------:R-:W-:-:S07]  /*207b0*/  IMAD.MOV.U32 R15, RZ, RZ, -0x1 ;  /* 0xffffffffff0f7424 */ /* 0x000fce00078e00ff */
[----:B012---:R-:W-:Y:S05]  /*207c0*/  WARPSYNC.COLLECTIVE R15, `(.L_x_2714) ;  /* 0x000000000f087348 */ /* 0x007fea0003c00000 */
[----:B------:R3:W4:Y:S02]  /*207d0*/  SHFL.IDX P6, R14, R13, R12, R11 ;  /* 0x0000000c0d0e7389 */ /* 0x00072400000c000b */
[----:B01234-:R-:W-:Y:S01]  /*207e0*/  ENDCOLLECTIVE ;  /* 0x000000000000791b */ /* 0x01ffe20003800000 */
.L_x_2714:
[----:B------:R-:W-:Y:S05]  /*207f0*/  BSYNC B0 ;  /* 0x0000000000007941 */ /* 0x000fea0003800000 */
.L_x_2713:
[----:B------:R-:W-:Y:S01]  /*20800*/  IMAD.MOV.U32 R7, RZ, RZ, R14 ;  /* 0x000000ffff077224 */ /* 0x000fe200078e000e */
[----:B------:R-:W-:Y:S06]  /*20810*/  BRA `(.L_x_2544) ;  /* 0xffffffcc00747947 */ /* 0x000fec000383ffff */
.L_x_2549:
[----:B-1----:R1:W2:Y:S02]  /*20820*/  SYNCS.PHASECHK.TRANS64.TRYWAIT P0, [R0+URZ+0x28820], R3 ;  /* 0x02882003000075a7 */ /* 0x0022a4000800017f */
[----:B--2---:R-:W-:Y:S05]  /*20830*/  @!P0 NANOSLEEP.SYNCS 0x989680 ;  /* 0x009896800000895d */ /* 0x004fea0003900000 */
[----:B------:R-:W2:Y:S02]  /*20840*/  @!P0 SYNCS.PHASECHK.TRANS64 P0, [R0+URZ+0x28820], R3 ;  /* 0x02882003000085a7 */ /* 0x000ea4000800007f */
[----:B--2---:R-:W-:Y:S05]  /*20850*/  @!P0 BRA `(.L_x_2549) ;  /* 0xfffffffc00f08947 */ /* 0x004fea000383ffff */
[----:B------:R-:W-:Y:S05]  /*20860*/  BRA `(.L_x_2715) ;  /* 0xffffffd000e87947 */ /* 0x000fea000383ffff */
.L_x_2550:
        /* <DEDUP_REMOVED lines=11> */
.L_x_2717:
[----:B------:R-:W-:Y:S05]  /*20920*/  BSYNC B0 ;  /* 0x0000000000007941 */ /* 0x000fea0003800000 */
.L_x_2716:
[----:B------:R-:W-:Y:S05]  /*20930*/  BRA `(.L_x_2718) ;  /* 0xffffffd000d07947 */ /* 0x000fea000383ffff */
.L_x_2551:
[----:B------:R-:W-:Y:S01]  /*20940*/  BSSY B0, `(.L_x_2719) ;  /* 0x0000006000007945 */ /* 0x000fe20003800000 */
[----:B------:R-:W-:-:S07]  /*20950*/  IMAD.MOV.U32 R15, RZ, RZ, -0x1 ;  /* 0xffffffffff0f7424 */ /* 0x000fce00078e00ff */
[----:B012---:R-:W-:Y:S05]  /*20960*/  WARPSYNC.COLLECTIVE R15, `(.L_x_2720) ;  /* 0x000000000f0c7348 */ /* 0x007fea0003c00000 */
[----:B------:R-:W-:Y:S02]  /*20970*/  ELECT P6, UR62, PT ;  /* 0x00000000003e782f */ /* 0x000fe400038c0000 */
[----:B------:R-:W-:Y:S01]  /*20980*/  MOV R14, UR62 ;  /* 0x0000003e000e7c02 */ /* 0x000fe20008000f00 */
[----:B012---:R-:W-:Y:S10]  /*20990*/  ENDCOLLECTIVE ;  /* 0x000000000000791b */ /* 0x007ff40003800000 */
.L_x_2720:
[----:B------:R-:W-:Y:S05]  /*209a0*/  BSYNC B0 ;  /* 0x0000000000007941 */ /* 0x000fea0003800000 */
.L_x_2719:
[----:B------:R-:W-:Y:S05]  /*209b0*/  BRA `(.L_x_2721) ;  /* 0xffffffd000c47947 */ /* 0x000fea000383ffff */
.L_x_2553:
[----:B-1----:R1:W2:Y:S02]  /*209c0*/  SYNCS.PHASECHK.TRANS64.TRYWAIT P0, [R6+URZ], R5 ;  /* 0x00000005060075a7 */ /* 0x0022a4000800017f */
[----:B--2---:R-:W-:Y:S05]  /*209d0*/  @!P0 NANOSLEEP.SYNCS 0x989680 ;  /* 0x009896800000895d */ /* 0x004fea0003900000 */
[----:B------:R-:W2:Y:S02]  /*209e0*/  @!P0 SYNCS.PHASECHK.TRANS64 P0, [R6+URZ], R5 ;  /* 0x00000005060085a7 */ /* 0x000ea4000800007f */
[----:B--2---:R-:W-:Y:S05]  /*209f0*/  @!P0 BRA `(.L_x_2553) ;  /* 0xfffffffc00f08947 */ /* 0x004fea000383ffff */
[----:B------:R-:W-:Y:S05]  /*20a00*/  BRA `(.L_x_2722) ;  /* 0xffffffd400007947 */ /* 0x000fea000383ffff */
.L_x_2554:
[----:B--2---:R2:W3:Y:S02]  /*20a10*/  SYNCS.PHASECHK.TRANS64.TRYWAIT P0, [R7+URZ], R2 ;  /* 0x00000002070075a7 */ /* 0x0044e4000800017f */
[----:B---3--:R-:W-:Y:S05]  /*20a20*/  @!P0 NANOSLEEP.SYNCS 0x989680 ;  /* 0x009896800000895d */ /* 0x008fea0003900000 */
[----:B------:R-:W3:Y:S02]  /*20a30*/  @!P0 SYNCS.PHASECHK.TRANS64 P0, [R7+URZ], R2 ;  /* 0x00000002070085a7 */ /* 0x000ee4000800007f */
[----:B---3--:R-:W-:Y:S05]  /*20a40*/  @!P0 BRA `(.L_x_2554) ;  /* 0xfffffffc00f08947 */ /* 0x008fea000383ffff */
[----:B------:R-:W-:Y:S05]  /*20a50*/  BRA `(.L_x_2723) ;  /* 0xffffffd000f47947 */ /* 0x000fea000383ffff */
.L_x_2556:
[----:B---3--:R3:W4:Y:S02]  /*20a60*/  SYNCS.PHASECHK.TRANS64.TRYWAIT P0, [R4+URZ], R5 ;  /* 0x00000005040075a7 */ /* 0x008724000800017f */
[----:B----4-:R-:W-:Y:S05]  /*20a70*/  @!P0 NANOSLEEP.SYNCS 0x989680 ;  /* 0x009896800000895d */ /* 0x010fea0003900000 */
[----:B------:R-:W4:Y:S02]  /*20a80*/  @!P0 SYNCS.PHASECHK.TRANS64 P0, [R4+URZ], R5 ;  /* 0x00000005040085a7 */ /* 0x000f24000800007f */
[----:B----4-:R-:W-:Y:S05]  /*20a90*/  @!P0 BRA `(.L_x_2556) ;  /* 0xfffffffc00f08947 */ /* 0x010fea000383ffff */
[----:B------:R-:W-:Y:S05]  /*20aa0*/  BRA `(.L_x_2724) ;  /* 0xffffffd000fc7947 */ /* 0x000fea000383ffff */
.L_x_2725:
        /* <DEDUP_REMOVED lines=13> */
.L_x_2735:


//--------------------- .nv.global.init           --------------------------
	.section	.nv.global.init,"aw",@progbits
.nv.global.init:
	.type		$str$23,@object
	.size		$str$23,($str$24 - $str$23)
$str$23:
        /*0000*/ 	.byte	0x28, 0x61, 0x64, 0x64, 0x72, 0x65, 0x73, 0x73, 0x20, 0x26, 0x20, 0x6d, 0x61, 0x73, 0x6b, 0x29
        /*0010*/ 	.byte	0x20, 0x3d, 0x3d, 0x20, 0x30, 0x00
	.type		$str$24,@object
	.size		$str$24,(__unnamed_4 - $str$24)
$str$24:
        /*0016*/ 	.byte	0x2f, 0x74, 0x6d, 0x70, 0x2f, 0x6f, 0x73, 0x73, 0x5f, 0x6b, 0x65, 0x72, 0x6e, 0x65, 0x6c, 0x73
        /*0026*/ 	.byte	0x5f, 0x73, 0x72, 0x63, 0x2f, 0x66, 0x6c, 0x61, 0x73, 0x68, 0x5f, 0x61, 0x74, 0x74, 0x65, 0x6e
        /*0036*/ 	.byte	0x74, 0x69, 0x6f, 0x6e, 0x2f, 0x63, 0x73, 0x72, 0x63, 0x2f, 0x63, 0x75, 0x74, 0x6c, 0x61, 0x73
        /*0046*/ 	.byte	0x73, 0x2f, 0x69, 0x6e, 0x63, 0x6c, 0x75, 0x64, 0x65, 0x2f, 0x63, 0x75, 0x74, 0x65, 0x2f, 0x70
        /*0056*/ 	.byte	0x6f, 0x69, 0x6e, 0x74, 0x65, 0x72, 0x5f, 0x66, 0x6c, 0x61, 0x67, 0x67, 0x65, 0x64, 0x2e, 0x68
        /*0066*/ 	.byte	0x70, 0x70, 0x00
	.type		__unnamed_4,@object
	.size		__unnamed_4,(__unnamed_8 - __unnamed_4)
__unnamed_4:
        /* <DEDUP_REMOVED lines=25> */
	.type		__unnamed_8,@object
	.size		__unnamed_8,(__unnamed_3 - __unnamed_8)
__unnamed_8:
        /* <DEDUP_REMOVED lines=24> */
        /*036d*/ 	.byte	0x3e, 0x20, 0x26, 0x5d, 0x00
	.type		__unnamed_3,@object
	.size		__unnamed_3,(__unnamed_2 - __unnamed_3)
__unnamed_3:
        /* <DEDUP_REMOVED lines=29> */
	.type		__unnamed_2,@object
	.size		__unnamed_2,(__unnamed_7 - __unnamed_2)
__unnamed_2:
        /* <DEDUP_REMOVED lines=29> */
	.type		__unnamed_7,@object
	.size		__unnamed_7,(__unnamed_6 - __unnamed_7)
__unnamed_7:
        /* <DEDUP_REMOVED lines=29> */
        /*08e2*/ 	.byte	0x00
	.type		__unnamed_6,@object
	.size		__unnamed_6,(__unnamed_1 - __unnamed_6)
__unnamed_6:
        /* <DEDUP_REMOVED lines=30> */
	.type		__unnamed_1,@object
	.size		__unnamed_1,(__unnamed_5 - __unnamed_1)
__unnamed_1:
        /* <DEDUP_REMOVED lines=29> */
        /*0c84*/ 	.byte	0x5d, 0x00
	.type		__unnamed_5,@object
	.size		__unnamed_5,(.L_4 - __unnamed_5)
__unnamed_5:
        /* <DEDUP_REMOVED lines=29> */
        /*0e56*/ 	.byte	0x26, 0x5d, 0x00
.L_4:


//--------------------- .nv.shared._ZN7cutlass13device_kernelIN5flash11enable_sm90INS1_16FlashAttnFwdSm90INS1_25CollectiveMainloopFwdSm90ILi2EN4cute5tupleIJNS5_1CILi1EEES8_S8_EEENS6_IJNS7_ILi128EEENS7_ILi176EEESA_EEELi128ENS_10bfloat16_tEfNS_4arch4Sm90ELb0ELb0ELb0ELb0ELb0ELb0ELb0ELb1ELb1ELb0ELb0ELb0EEENS1_21CollectiveEpilogueFwdINS6_IJSA_SA_SB_EEES9_SD_SF_Li256ELb0ELb0ELb0ELb0EEENS1_29StaticPersistentTileSchedulerILb0EEEEEEEEEvNT_6ParamsE --------------------------
	.section	.nv.shared._ZN7cutlass13device_kernelIN5flash11enable_sm90INS1_16FlashAttnFwdSm90INS1_25CollectiveMainloopFwdSm90ILi2EN4cute5tupleIJNS5_1CILi1EEES8_S8_EEENS6_IJNS7_ILi128EEENS7_ILi176EEESA_EEELi128ENS_10bfloat16_tEfNS_4arch4Sm90ELb0ELb0ELb0ELb0ELb0ELb0ELb0ELb1ELb1ELb0ELb0ELb0EEENS1_21CollectiveEpilogueFwdINS6_IJSA_SA_SB_EEES9_SD_SF_Li256ELb0ELb0ELb0ELb0EEENS1_29StaticPersistentTileSchedulerILb0EEEEEEEEEvNT_6ParamsE,"aw",@nobits
	.sectionflags	@""
	.align	16
	.zero		1024


//--------------------- .nv.shared.reserved.0     --------------------------
	.section	.nv.shared.reserved.0,"aw",@nobits
	.weak		__nv_reservedSMEM_offset_0_alias
	.size		__nv_reservedSMEM_offset_0_alias, 0, 0
	.other		__nv_reservedSMEM_offset_0_alias,@"STO_CUDA_RESERVED_SHARED STV_DEFAULT"
__nv_reservedSMEM_offset_0_alias:
	.zero		0


//--------------------- .nv.global                --------------------------
	.section	.nv.global,"aw",@nobits
.nv.global:
	.type		_ZN66_INTERNAL_7e94649a_30_flash_fwd_hdim128_bf16_sm90_cu_3fbc093a_28504cute1_E,@object
	.size		_ZN66_INTERNAL_7e94649a_30_flash_fwd_hdim128_bf16_sm90_cu_3fbc093a_28504cute1_E,(_ZN66_INTERNAL_7e94649a_30_flash_fwd_hdim128_bf16_sm90_cu_3fbc093a_28504cuda3std3__45__cpo6cbeginE - _ZN66_INTERNAL_7e94649a_30_flash_fwd_hdim128_bf16_sm90_cu_3fbc093a_28504cute1_E)
_ZN66_INTERNAL_7e94649a_30_flash_fwd_hdim128_bf16_sm90_cu_3fbc093a_28504cute1_E:
	.zero		1
	.type		_ZN66_INTERNAL_7e94649a_30_flash_fwd_hdim128_bf16_sm90_cu_3fbc093a_28504cuda3std3__45__cpo6cbeginE,@object
	.size		_ZN66_INTERNAL_7e94649a_30_flash_fwd_hdim128_bf16_sm90_cu_3fbc093a_28504cuda3std3__45__cpo6cbeginE,(_ZN66_INTERNAL_7e94649a_30_flash_fwd_hdim128_bf16_sm90_cu_3fbc093a_28504cuda3std3__48in_placeE - _ZN66_INTERNAL_7e94649a_30_flash_fwd_hdim128_bf16_sm90_cu_3fbc093a_28504cuda3std3__45__cpo6cbeginE)
_ZN66_INTERNAL_7e94649a_30_flash_fwd_hdim128_bf16_sm90_cu_3fbc093a_28504cuda3std3__45__cpo6cbeginE:
	.zero		1
	.type		_ZN66_INTERNAL_7e94649a_30_flash_fwd_hdim128_bf16_sm90_cu_3fbc093a_28504cuda3std3__48in_placeE,@object
	.size		_ZN66_INTERNAL_7e94649a_30_flash_fwd_hdim128_bf16_sm90_cu_3fbc093a_28504cuda3std3__48in_placeE,(_ZN66_INTERNAL_7e94649a_30_flash_fwd_hdim128_bf16_sm90_cu_3fbc093a_28504cuda3std6ranges3__45__cpo9iter_moveE - _ZN66_INTERNAL_7e94649a_30_flash_fwd_hdim128_bf16_sm90_cu_3fbc093a_28504cuda3std3__48in_placeE)
_ZN66_INTERNAL_7e94649a_30_flash_fwd_hdim128_bf16_sm90_cu_3fbc093a_28504cuda3std3__48in_placeE:
	.zero		1
	.type		_ZN66_INTERNAL_7e94649a_30_flash_fwd_hdim128_bf16_sm90_cu_3fbc093a_28504cuda3std6ranges3__45__cpo9iter_moveE,@object
	.size		_ZN66_INTERNAL_7e94649a_30_flash_fwd_hdim128_bf16_sm90_cu_3fbc093a_28504cuda3std6ranges3__45__cpo9iter_moveE,(_ZN66_INTERNAL_7e94649a_30_flash_fwd_hdim128_bf16_sm90_cu_3fbc093a_28504cuda3std3__45__cpo5beginE - _ZN66_INTERNAL_7e94649a_30_flash_fwd_hdim128_bf16_sm90_cu_3fbc093a_28504cuda3std6ranges3__45__cpo9iter_moveE)
_ZN66_INTERNAL_7e94649a_30_flash_fwd_hdim128_bf16_sm90_cu_3fbc093a_28504cuda3std6ranges3__45__cpo9iter_moveE:
	.zero		1
	.type		_ZN66_INTERNAL_7e94649a_30_flash_fwd_hdim128_bf16_sm90_cu_3fbc093a_28504cuda3std3__45__cpo5beginE,@object
	.size		_ZN66_INTERNAL_7e94649a_30_flash_fwd_hdim128_bf16_sm90_cu_3fbc093a_28504cuda3std3__45__cpo5beginE,(_ZN66_INTERNAL_7e94649a_30_flash_fwd_hdim128_bf16_sm90_cu_3fbc093a_28504cuda3std3__468_GLOBAL__N__7e94649a_30_flash_fwd_hdim128_bf16_sm90_cu_3fbc093a_28506ignoreE - _ZN66_INTERNAL_7e94649a_30_flash_fwd_hdim128_bf16_sm90_cu_3fbc093a_28504cuda3std3__45__cpo5beginE)
_ZN66_INTERNAL_7e94649a_30_flash_fwd_hdim128_bf16_sm90_cu_3fbc093a_28504cuda3std3__45__cpo5beginE:
	.zero		1
	.type		_ZN66_INTERNAL_7e94649a_30_flash_fwd_hdim128_bf16_sm90_cu_3fbc093a_28504cuda3std3__468_GLOBAL__N__7e94649a_30_flash_fwd_hdim128_bf16_sm90_cu_3fbc093a_28506ignoreE,@object
	.size		_ZN66_INTERNAL_7e94649a_30_flash_fwd_hdim128_bf16_sm90_cu_3fbc093a_28504cuda3std3__468_GLOBAL__N__7e94649a_30_flash_fwd_hdim128_bf16_sm90_cu_3fbc093a_28506ignoreE,(_ZN66_INTERNAL_7e94649a_30_flash_fwd_hdim128_bf16_sm90_cu_3fbc093a_28504cute7productE - _ZN66_INTERNAL_7e94649a_30_flash_fwd_hdim128_bf16_sm90_cu_3fbc093a_28504cuda3std3__468_GLOBAL__N__7e94649a_30_flash_fwd_hdim128_bf16_sm90_cu_3fbc093a_28506ignoreE)
_ZN66_INTERNAL_7e94649a_30_flash_fwd_hdim128_bf16_sm90_cu_3fbc093a_28504cuda3std3__468_GLOBAL__N__7e94649a_30_flash_fwd_hdim128_bf16_sm90_cu_3fbc093a_28506ignoreE:
	.zero		1
	.type		_ZN66_INTERNAL_7e94649a_30_flash_fwd_hdim128_bf16_sm90_cu_3fbc093a_28504cute7productE,@object
	.size		_ZN66_INTERNAL_7e94649a_30_flash_fwd_hdim128_bf16_sm90_cu_3fbc093a_28504cute7productE,(_ZN66_INTERNAL_7e94649a_30_flash_fwd_hdim128_bf16_sm90_cu_3fbc093a_28504cuda3std3__45__cpo3endE - _ZN66_INTERNAL_7e94649a_30_flash_fwd_hdim128_bf16_sm90_cu_3fbc093a_28504cute7productE)
_ZN66_INTERNAL_7e94649a_30_flash_fwd_hdim128_bf16_sm90_cu_3fbc093a_28504cute7productE:
	.zero		1
	.type		_ZN66_INTERNAL_7e94649a_30_flash_fwd_hdim128_bf16_sm90_cu_3fbc093a_28504cuda3std3__45__cpo3endE,@object
	.size		_ZN66_INTERNAL_7e94649a_30_flash_fwd_hdim128_bf16_sm90_cu_3fbc093a_28504cuda3std3__45__cpo3endE,(_ZN66_INTERNAL_7e94649a_30_flash_fwd_hdim128_bf16_sm90_cu_3fbc093a_28504cuda3std3__419piecewise_constructE - _ZN66_INTERNAL_7e94649a_30_flash_fwd_hdim128_bf16_sm90_cu_3fbc093a_28504cuda3std3__45__cpo3endE)
_ZN66_INTERNAL_7e94649a_30_flash_fwd_hdim128_bf16_sm90_cu_3fbc093a_28504cuda3std3__45__cpo3endE:
	.zero		1
	.type		_ZN66_INTERNAL_7e94649a_30_flash_fwd_hdim128_bf16_sm90_cu_3fbc093a_28504cuda3std3__419piecewise_constructE,@object
	.size		_ZN66_INTERNAL_7e94649a_30_flash_fwd_hdim128_bf16_sm90_cu_3fbc093a_28504cuda3std3__419piecewise_constructE,(_ZN66_INTERNAL_7e94649a_30_flash_fwd_hdim128_bf16_sm90_cu_3fbc093a_28504cuda3std3__45__cpo4cendE - _ZN66_INTERNAL_7e94649a_30_flash_fwd_hdim128_bf16_sm90_cu_3fbc093a_28504cuda3std3__419piecewise_constructE)
_ZN66_INTERNAL_7e94649a_30_flash_fwd_hdim128_bf16_sm90_cu_3fbc093a_28504cuda3std3__419piecewise_constructE:
	.zero		1
	.type		_ZN66_INTERNAL_7e94649a_30_flash_fwd_hdim128_bf16_sm90_cu_3fbc093a_28504cuda3std3__45__cpo4cendE,@object
	.size		_ZN66_INTERNAL_7e94649a_30_flash_fwd_hdim128_bf16_sm90_cu_3fbc093a_28504cuda3std3__45__cpo4cendE,(_ZN66_INTERNAL_7e94649a_30_flash_fwd_hdim128_bf16_sm90_cu_3fbc093a_28504cuda3std6ranges3__45__cpo4swapE - _ZN66_INTERNAL_7e94649a_30_flash_fwd_hdim128_bf16_sm90_cu_3fbc093a_28504cuda3std3__45__cpo4cendE)
_ZN66_INTERNAL_7e94649a_30_flash_fwd_hdim128_bf16_sm90_cu_3fbc093a_28504cuda3std3__45__cpo4cendE:
	.zero		1
	.type		_ZN66_INTERNAL_7e94649a_30_flash_fwd_hdim128_bf16_sm90_cu_3fbc093a_28504cuda3std6ranges3__45__cpo4swapE,@object
	.size		_ZN66_INTERNAL_7e94649a_30_flash_fwd_hdim128_bf16_sm90_cu_3fbc093a_28504cuda3std6ranges3__45__cpo4swapE,(.L_15 - _ZN66_INTERNAL_7e94649a_30_flash_fwd_hdim128_bf16_sm90_cu_3fbc093a_28504cuda3std6ranges3__45__cpo4swapE)
_ZN66_INTERNAL_7e94649a_30_flash_fwd_hdim128_bf16_sm90_cu_3fbc093a_28504cuda3std6ranges3__45__cpo4swapE:
	.zero		1
.L_15:


//--------------------- .nv.shared._ZN7cutlass13device_kernelIN5flash11enable_sm90INS1_16FlashAttnFwdSm90INS1_25CollectiveMainloopFwdSm90ILi2EN4cute5tupleIJNS5_1CILi2EEENS7_ILi1EEES9_EEENS6_IJNS7_ILi128EEENS7_ILi176EEESB_EEELi128ENS_10bfloat16_tEfNS_4arch4Sm90ELb0ELb0ELb0ELb0ELb0ELb0ELb0ELb1ELb1ELb0ELb0ELb0EEENS1_21CollectiveEpilogueFwdINS6_IJSB_SB_SC_EEESA_SE_SG_Li256ELb0ELb0ELb0ELb0EEENS1_29StaticPersistentTileSchedulerILb0EEEEEEEEEvNT_6ParamsE --------------------------
	.section	.nv.shared._ZN7cutlass13device_kernelIN5flash11enable_sm90INS1_16FlashAttnFwdSm90INS1_25CollectiveMainloopFwdSm90ILi2EN4cute5tupleIJNS5_1CILi2EEENS7_ILi1EEES9_EEENS6_IJNS7_ILi128EEENS7_ILi176EEESB_EEELi128ENS_10bfloat16_tEfNS_4arch4Sm90ELb0ELb0ELb0ELb0ELb0ELb0ELb0ELb1ELb1ELb0ELb0ELb0EEENS1_21CollectiveEpilogueFwdINS6_IJSB_SB_SC_EEESA_SE_SG_Li256ELb0ELb0ELb0ELb0EEENS1_29StaticPersistentTileSchedulerILb0EEEEEEEEEvNT_6ParamsE,"aw",@nobits
	.sectionflags	@""
	.align	16
	.zero		1024


//--------------------- .nv.shared._ZN7cutlass13device_kernelIN5flash11enable_sm90INS1_16FlashAttnFwdSm90INS1_25CollectiveMainloopFwdSm90ILi2EN4cute5tupleIJNS5_1CILi1EEES8_S8_EEENS6_IJNS7_ILi128EEENS7_ILi176EEESA_EEELi128ENS_10bfloat16_tEfNS_4arch4Sm90ELb0ELb0ELb0ELb1ELb0ELb0ELb0ELb1ELb1ELb0ELb0ELb0EEENS1_21CollectiveEpilogueFwdINS6_IJSA_SA_SB_EEES9_SD_SF_Li256ELb1ELb0ELb0ELb0EEENS1_36VarlenDynamicPersistentTileSchedulerILi128ELi176ELi256ELi32ELb0ELb0ELb1ELb0ELb1ELb1EEEEEEEEEvNT_6ParamsE --------------------------
	.section	.nv.shared._ZN7cutlass13device_kernelIN5flash11enable_sm90INS1_16FlashAttnFwdSm90INS1_25CollectiveMainloopFwdSm90ILi2EN4cute5tupleIJNS5_1CILi1EEES8_S8_EEENS6_IJNS7_ILi128EEENS7_ILi176EEESA_EEELi128ENS_10bfloat16_tEfNS_4arch4Sm90ELb0ELb0ELb0ELb1ELb0ELb0ELb0ELb1ELb1ELb0ELb0ELb0EEENS1_21CollectiveEpilogueFwdINS6_IJSA_SA_SB_EEES9_SD_SF_Li256ELb1ELb0ELb0ELb0EEENS1_36VarlenDynamicPersistentTileSchedulerILi128ELi176ELi256ELi32ELb0ELb0ELb1ELb0ELb1ELb1EEEEEEEEEvNT_6ParamsE,"aw",@nobits
	.sectionflags	@""
	.align	16
	.zero		1024


//--------------------- .nv.shared._ZN7cutlass13device_kernelIN5flash11enable_sm90INS1_16FlashAttnFwdSm90INS1_25CollectiveMainloopFwdSm90ILi2EN4cute5tupleIJNS5_1CILi1EEES8_S8_EEENS6_IJNS7_ILi128EEENS7_ILi176EEESA_EEELi128ENS_10bfloat16_tEfNS_4arch4Sm90ELb0ELb0ELb0ELb1ELb0ELb1ELb0ELb1ELb1ELb0ELb0ELb0EEENS1_21CollectiveEpilogueFwdINS6_IJSA_SA_SB_EEES9_SD_SF_Li256ELb1ELb0ELb0ELb0EEENS1_36VarlenDynamicPersistentTileSchedulerILi128ELi176ELi256ELi32ELb0ELb0ELb1ELb0ELb1ELb1EEEEEEEEEvNT_6ParamsE --------------------------
	.section	.nv.shared._ZN7cutlass13device_kernelIN5flash11enable_sm90INS1_16FlashAttnFwdSm90INS1_25CollectiveMainloopFwdSm90ILi2EN4cute5tupleIJNS5_1CILi1EEES8_S8_EEENS6_IJNS7_ILi128EEENS7_ILi176EEESA_EEELi128ENS_10bfloat16_tEfNS_4arch4Sm90ELb0ELb0ELb0ELb1ELb0ELb1ELb0ELb1ELb1ELb0ELb0ELb0EEENS1_21CollectiveEpilogueFwdINS6_IJSA_SA_SB_EEES9_SD_SF_Li256ELb1ELb0ELb0ELb0EEENS1_36VarlenDynamicPersistentTileSchedulerILi128ELi176ELi256ELi32ELb0ELb0ELb1ELb0ELb1ELb1EEEEEEEEEvNT_6ParamsE,"aw",@nobits
	.sectionflags	@""
	.align	16
	.zero		1024


//--------------------- .nv.shared._ZN7cutlass13device_kernelIN5flash11enable_sm90INS1_16FlashAttnFwdSm90INS1_25CollectiveMainloopFwdSm90ILi2EN4cute5tupleIJNS5_1CILi1EEES8_S8_EEENS6_IJNS7_ILi128EEESA_SA_EEELi128ENS_10bfloat16_tEfNS_4arch4Sm90ELb0ELb1ELb0ELb0ELb0ELb0ELb0ELb1ELb1ELb0ELb0ELb0EEENS1_21CollectiveEpilogueFwdISB_S9_SC_SE_Li256ELb0ELb0ELb0ELb0EEENS1_30DynamicPersistentTileSchedulerILi256ELi32ELb0ELb0ELb1EEEEEEEEEvNT_6ParamsE --------------------------
	.section	.nv.shared._ZN7cutlass13device_kernelIN5flash11enable_sm90INS1_16FlashAttnFwdSm90INS1_25CollectiveMainloopFwdSm90ILi2EN4cute5tupleIJNS5_1CILi1EEES8_S8_EEENS6_IJNS7_ILi128EEESA_SA_EEELi128ENS_10bfloat16_tEfNS_4arch4Sm90ELb0ELb1ELb0ELb0ELb0ELb0ELb0ELb1ELb1ELb0ELb0ELb0EEENS1_21CollectiveEpilogueFwdISB_S9_SC_SE_Li256ELb0ELb0ELb0ELb0EEENS1_30DynamicPersistentTileSchedulerILi256ELi32ELb0ELb0ELb1EEEEEEEEEvNT_6ParamsE,"aw",@nobits
	.sectionflags	@""
	.align	16
	.zero		1024


//--------------------- .nv.shared._ZN7cutlass13device_kernelIN5flash11enable_sm90INS1_16FlashAttnFwdSm90INS1_25CollectiveMainloopFwdSm90ILi2EN4cute5tupleIJNS5_1CILi1EEES8_S8_EEENS6_IJNS7_ILi128EEESA_SA_EEELi128ENS_10bfloat16_tEfNS_4arch4Sm90ELb0ELb1ELb0ELb1ELb0ELb0ELb0ELb1ELb1ELb0ELb0ELb0EEENS1_21CollectiveEpilogueFwdISB_S9_SC_SE_Li256ELb1ELb0ELb0ELb0EEENS1_36VarlenDynamicPersistentTileSchedulerILi128ELi128ELi256ELi32ELb0ELb0ELb1ELb1ELb0ELb1EEEEEEEEEvNT_6ParamsE --------------------------
	.section	.nv.shared._ZN7cutlass13device_kernelIN5flash11enable_sm90INS1_16FlashAttnFwdSm90INS1_25CollectiveMainloopFwdSm90ILi2EN4cute5tupleIJNS5_1CILi1EEES8_S8_EEENS6_IJNS7_ILi128EEESA_SA_EEELi128ENS_10bfloat16_tEfNS_4arch4Sm90ELb0ELb1ELb0ELb1ELb0ELb0ELb0ELb1ELb1ELb0ELb0ELb0EEENS1_21CollectiveEpilogueFwdISB_S9_SC_SE_Li256ELb1ELb0ELb0ELb0EEENS1_36VarlenDynamicPersistentTileSchedulerILi128ELi128ELi256ELi32ELb0ELb0ELb1ELb1ELb0ELb1EEEEEEEEEvNT_6ParamsE,"aw",@nobits
	.sectionflags	@""
	.align	16
	.zero		1024


//--------------------- .nv.shared._ZN7cutlass13device_kernelIN5flash11enable_sm90INS1_16FlashAttnFwdSm90INS1_25CollectiveMainloopFwdSm90ILi2EN4cute5tupleIJNS5_1CILi1EEES8_S8_EEENS6_IJNS7_ILi128EEESA_SA_EEELi128ENS_10bfloat16_tEfNS_4arch4Sm90ELb0ELb1ELb0ELb1ELb0ELb1ELb0ELb1ELb1ELb0ELb0ELb0EEENS1_21CollectiveEpilogueFwdISB_S9_SC_SE_Li256ELb1ELb0ELb0ELb0EEENS1_36VarlenDynamicPersistentTileSchedulerILi128ELi128ELi256ELi32ELb0ELb0ELb1ELb1ELb0ELb1EEEEEEEEEvNT_6ParamsE --------------------------
	.section	.nv.shared._ZN7cutlass13device_kernelIN5flash11enable_sm90INS1_16FlashAttnFwdSm90INS1_25CollectiveMainloopFwdSm90ILi2EN4cute5tupleIJNS5_1CILi1EEES8_S8_EEENS6_IJNS7_ILi128EEESA_SA_EEELi128ENS_10bfloat16_tEfNS_4arch4Sm90ELb0ELb1ELb0ELb1ELb0ELb1ELb0ELb1ELb1ELb0ELb0ELb0EEENS1_21CollectiveEpilogueFwdISB_S9_SC_SE_Li256ELb1ELb0ELb0ELb0EEENS1_36VarlenDynamicPersistentTileSchedulerILi128ELi128ELi256ELi32ELb0ELb0ELb1ELb1ELb0ELb1EEEEEEEEEvNT_6ParamsE,"aw",@nobits
	.sectionflags	@""
	.align	16
	.zero		1024


//--------------------- .nv.shared._ZN7cutlass13device_kernelIN5flash11enable_sm90INS1_16FlashAttnFwdSm90INS1_25CollectiveMainloopFwdSm90ILi2EN4cute5tupleIJNS5_1CILi1EEES8_S8_EEENS6_IJNS7_ILi128EEESA_SA_EEELi128ENS_10bfloat16_tEfNS_4arch4Sm90ELb1ELb0ELb0ELb0ELb0ELb0ELb0ELb1ELb1ELb0ELb0ELb0EEENS1_21CollectiveEpilogueFwdISB_S9_SC_SE_Li256ELb0ELb0ELb0ELb0EEENS1_30DynamicPersistentTileSchedulerILi256ELi32ELb0ELb0ELb1EEEEEEEEEvNT_6ParamsE --------------------------
	.section	.nv.shared._ZN7cutlass13device_kernelIN5flash11enable_sm90INS1_16FlashAttnFwdSm90INS1_25CollectiveMainloopFwdSm90ILi2EN4cute5tupleIJNS5_1CILi1EEES8_S8_EEENS6_IJNS7_ILi128EEESA_SA_EEELi128ENS_10bfloat16_tEfNS_4arch4Sm90ELb1ELb0ELb0ELb0ELb0ELb0ELb0ELb1ELb1ELb0ELb0ELb0EEENS1_21CollectiveEpilogueFwdISB_S9_SC_SE_Li256ELb0ELb0ELb0ELb0EEENS1_30DynamicPersistentTileSchedulerILi256ELi32ELb0ELb0ELb1EEEEEEEEEvNT_6ParamsE,"aw",@nobits
	.sectionflags	@""
	.align	16
	.zero		1024


//--------------------- .nv.shared._ZN7cutlass13device_kernelIN5flash11enable_sm90INS1_16FlashAttnFwdSm90INS1_25CollectiveMainloopFwdSm90ILi2EN4cute5tupleIJNS5_1CILi1EEES8_S8_EEENS6_IJNS7_ILi128EEESA_SA_EEELi128ENS_10bfloat16_tEfNS_4arch4Sm90ELb1ELb0ELb0ELb1ELb0ELb0ELb0ELb1ELb1ELb0ELb0ELb0EEENS1_21CollectiveEpilogueFwdISB_S9_SC_SE_Li256ELb1ELb0ELb0ELb0EEENS1_36VarlenDynamicPersistentTileSchedulerILi128ELi128ELi256ELi32ELb0ELb0ELb1ELb1ELb1ELb1EEEEEEEEEvNT_6ParamsE --------------------------
	.section	.nv.shared._ZN7cutlass13device_kernelIN5flash11enable_sm90INS1_16FlashAttnFwdSm90INS1_25CollectiveMainloopFwdSm90ILi2EN4cute5tupleIJNS5_1CILi1EEES8_S8_EEENS6_IJNS7_ILi128EEESA_SA_EEELi128ENS_10bfloat16_tEfNS_4arch4Sm90ELb1ELb0ELb0ELb1ELb0ELb0ELb0ELb1ELb1ELb0ELb0ELb0EEENS1_21CollectiveEpilogueFwdISB_S9_SC_SE_Li256ELb1ELb0ELb0ELb0EEENS1_36VarlenDynamicPersistentTileSchedulerILi128ELi128ELi256ELi32ELb0ELb0ELb1ELb1ELb1ELb1EEEEEEEEEvNT_6ParamsE,"aw",@nobits
	.sectionflags	@""
	.align	16
	.zero		1024


//--------------------- .nv.shared._ZN7cutlass13device_kernelIN5flash11enable_sm90INS1_16FlashAttnFwdSm90INS1_25CollectiveMainloopFwdSm90ILi2EN4cute5tupleIJNS5_1CILi1EEES8_S8_EEENS6_IJNS7_ILi128EEESA_SA_EEELi128ENS_10bfloat16_tEfNS_4arch4Sm90ELb1ELb0ELb0ELb1ELb0ELb1ELb0ELb1ELb1ELb0ELb0ELb0EEENS1_21CollectiveEpilogueFwdISB_S9_SC_SE_Li256ELb1ELb0ELb0ELb0EEENS1_36VarlenDynamicPersistentTileSchedulerILi128ELi128ELi256ELi32ELb0ELb0ELb1ELb1ELb1ELb1EEEEEEEEEvNT_6ParamsE --------------------------
	.section	.nv.shared._ZN7cutlass13device_kernelIN5flash11enable_sm90INS1_16FlashAttnFwdSm90INS1_25CollectiveMainloopFwdSm90ILi2EN4cute5tupleIJNS5_1CILi1EEES8_S8_EEENS6_IJNS7_ILi128EEESA_SA_EEELi128ENS_10bfloat16_tEfNS_4arch4Sm90ELb1ELb0ELb0ELb1ELb0ELb1ELb0ELb1ELb1ELb0ELb0ELb0EEENS1_21CollectiveEpilogueFwdISB_S9_SC_SE_Li256ELb1ELb0ELb0ELb0EEENS1_36VarlenDynamicPersistentTileSchedulerILi128ELi128ELi256ELi32ELb0ELb0ELb1ELb1ELb1ELb1EEEEEEEEEvNT_6ParamsE,"aw",@nobits
	.sectionflags	@""
	.align	16
	.zero		1024


//--------------------- .nv.constant0._ZN7cutlass13device_kernelIN5flash11enable_sm90INS1_16FlashAttnFwdSm90INS1_25CollectiveMainloopFwdSm90ILi2EN4cute5tupleIJNS5_1CILi1EEES8_S8_EEENS6_IJNS7_ILi128EEENS7_ILi176EEESA_EEELi128ENS_10bfloat16_tEfNS_4arch4Sm90ELb0ELb0ELb0ELb0ELb0ELb0ELb0ELb1ELb1ELb0ELb0ELb0EEENS1_21CollectiveEpilogueFwdINS6_IJSA_SA_SB_EEES9_SD_SF_Li256ELb0ELb0ELb0ELb0EEENS1_29StaticPersistentTileSchedulerILb0EEEEEEEEEvNT_6ParamsE --------------------------
	.section	.nv.constant0._ZN7cutlass13device_kernelIN5flash11enable_sm90INS1_16FlashAttnFwdSm90INS1_25CollectiveMainloopFwdSm90ILi2EN4cute5tupleIJNS5_1CILi1EEES8_S8_EEENS6_IJNS7_ILi128EEENS7_ILi176EEESA_EEELi128ENS_10bfloat16_tEfNS_4arch4Sm90ELb0ELb0ELb0ELb0ELb0ELb0ELb0ELb1ELb1ELb0ELb0ELb0EEENS1_21CollectiveEpilogueFwdINS6_IJSA_SA_SB_EEES9_SD_SF_Li256ELb0ELb0ELb0ELb0EEENS1_29StaticPersistentTileSchedulerILb0EEEEEEEEEvNT_6ParamsE,"a",@progbits
	.sectionflags	@""
	.align	4
.nv.constant0._ZN7cutlass13device_kernelIN5flash11enable_sm90INS1_16FlashAttnFwdSm90INS1_25CollectiveMainloopFwdSm90ILi2EN4cute5tupleIJNS5_1CILi1EEES8_S8_EEENS6_IJNS7_ILi128EEENS7_ILi176EEESA_EEELi128ENS_10bfloat16_tEfNS_4arch4Sm90ELb0ELb0ELb0ELb0ELb0ELb0ELb0ELb1ELb1ELb0ELb0ELb0EEENS1_21CollectiveEpilogueFwdINS6_IJSA_SA_SB_EEES9_SD_SF_Li256ELb0ELb0ELb0ELb0EEENS1_29StaticPersistentTileSchedulerILb0EEEEEEEEEvNT_6ParamsE:
	.zero		3584


//--------------------- .nv.constant0._ZN7cutlass13device_kernelIN5flash11enable_sm90INS1_16FlashAttnFwdSm90INS1_25CollectiveMainloopFwdSm90ILi2EN4cute5tupleIJNS5_1CILi2EEENS7_ILi1EEES9_EEENS6_IJNS7_ILi128EEENS7_ILi176EEESB_EEELi128ENS_10bfloat16_tEfNS_4arch4Sm90ELb0ELb0ELb0ELb0ELb0ELb0ELb0ELb1ELb1ELb0ELb0ELb0EEENS1_21CollectiveEpilogueFwdINS6_IJSB_SB_SC_EEESA_SE_SG_Li256ELb0ELb0ELb0ELb0EEENS1_29StaticPersistentTileSchedulerILb0EEEEEEEEEvNT_6ParamsE --------------------------
	.section	.nv.constant0._ZN7cutlass13device_kernelIN5flash11enable_sm90INS1_16FlashAttnFwdSm90INS1_25CollectiveMainloopFwdSm90ILi2EN4cute5tupleIJNS5_1CILi2EEENS7_ILi1EEES9_EEENS6_IJNS7_ILi128EEENS7_ILi176EEESB_EEELi128ENS_10bfloat16_tEfNS_4arch4Sm90ELb0ELb0ELb0ELb0ELb0ELb0ELb0ELb1ELb1ELb0ELb0ELb0EEENS1_21CollectiveEpilogueFwdINS6_IJSB_SB_SC_EEESA_SE_SG_Li256ELb0ELb0ELb0ELb0EEENS1_29StaticPersistentTileSchedulerILb0EEEEEEEEEvNT_6ParamsE,"a",@progbits
	.sectionflags	@""
	.align	4
.nv.constant0._ZN7cutlass13device_kernelIN5flash11enable_sm90INS1_16FlashAttnFwdSm90INS1_25CollectiveMainloopFwdSm90ILi2EN4cute5tupleIJNS5_1CILi2EEENS7_ILi1EEES9_EEENS6_IJNS7_ILi128EEENS7_ILi176EEESB_EEELi128ENS_10bfloat16_tEfNS_4arch4Sm90ELb0ELb0ELb0ELb0ELb0ELb0ELb0ELb1ELb1ELb0ELb0ELb0EEENS1_21CollectiveEpilogueFwdINS6_IJSB_SB_SC_EEESA_SE_SG_Li256ELb0ELb0ELb0ELb0EEENS1_29StaticPersistentTileSchedulerILb0EEEEEEEEEvNT_6ParamsE:
	.zero		3584


//--------------------- .nv.constant0._ZN7cutlass13device_kernelIN5flash11enable_sm90INS1_16FlashAttnFwdSm90INS1_25CollectiveMainloopFwdSm90ILi2EN4cute5tupleIJNS5_1CILi1EEES8_S8_EEENS6_IJNS7_ILi128EEENS7_ILi176EEESA_EEELi128ENS_10bfloat16_tEfNS_4arch4Sm90ELb0ELb0ELb0ELb1ELb0ELb0ELb0ELb1ELb1ELb0ELb0ELb0EEENS1_21CollectiveEpilogueFwdINS6_IJSA_SA_SB_EEES9_SD_SF_Li256ELb1ELb0ELb0ELb0EEENS1_36VarlenDynamicPersistentTileSchedulerILi128ELi176ELi256ELi32ELb0ELb0ELb1ELb0ELb1ELb1EEEEEEEEEvNT_6ParamsE --------------------------
	.section	.nv.constant0._ZN7cutlass13device_kernelIN5flash11enable_sm90INS1_16FlashAttnFwdSm90INS1_25CollectiveMainloopFwdSm90ILi2EN4cute5tupleIJNS5_1CILi1EEES8_S8_EEENS6_IJNS7_ILi128EEENS7_ILi176EEESA_EEELi128ENS_10bfloat16_tEfNS_4arch4Sm90ELb0ELb0ELb0ELb1ELb0ELb0ELb0ELb1ELb1ELb0ELb0ELb0EEENS1_21CollectiveEpilogueFwdINS6_IJSA_SA_SB_EEES9_SD_SF_Li256ELb1ELb0ELb0ELb0EEENS1_36VarlenDynamicPersistentTileSchedulerILi128ELi176ELi256ELi32ELb0ELb0ELb1ELb0ELb1ELb1EEEEEEEEEvNT_6ParamsE,"a",@progbits
	.sectionflags	@""
	.align	4
.nv.constant0._ZN7cutlass13device_kernelIN5flash11enable_sm90INS1_16FlashAttnFwdSm90INS1_25CollectiveMainloopFwdSm90ILi2EN4cute5tupleIJNS5_1CILi1EEES8_S8_EEENS6_IJNS7_ILi128EEENS7_ILi176EEESA_EEELi128ENS_10bfloat16_tEfNS_4arch4Sm90ELb0ELb0ELb0ELb1ELb0ELb0ELb0ELb1ELb1ELb0ELb0ELb0EEENS1_21CollectiveEpilogueFwdINS6_IJSA_SA_SB_EEES9_SD_SF_Li256ELb1ELb0ELb0ELb0EEENS1_36VarlenDynamicPersistentTileSchedulerILi128ELi176ELi256ELi32ELb0ELb0ELb1ELb0ELb1ELb1EEEEEEEEEvNT_6ParamsE:
	.zero		3200


//--------------------- .nv.constant0._ZN7cutlass13device_kernelIN5flash11enable_sm90INS1_16FlashAttnFwdSm90INS1_25CollectiveMainloopFwdSm90ILi2EN4cute5tupleIJNS5_1CILi1EEES8_S8_EEENS6_IJNS7_ILi128EEENS7_ILi176EEESA_EEELi128ENS_10bfloat16_tEfNS_4arch4Sm90ELb0ELb0ELb0ELb1ELb0ELb1ELb0ELb1ELb1ELb0ELb0ELb0EEENS1_21CollectiveEpilogueFwdINS6_IJSA_SA_SB_EEES9_SD_SF_Li256ELb1ELb0ELb0ELb0EEENS1_36VarlenDynamicPersistentTileSchedulerILi128ELi176ELi256ELi32ELb0ELb0ELb1ELb0ELb1ELb1EEEEEEEEEvNT_6ParamsE --------------------------
	.section	.nv.constant0._ZN7cutlass13device_kernelIN5flash11enable_sm90INS1_16FlashAttnFwdSm90INS1_25CollectiveMainloopFwdSm90ILi2EN4cute5tupleIJNS5_1CILi1EEES8_S8_EEENS6_IJNS7_ILi128EEENS7_ILi176EEESA_EEELi128ENS_10bfloat16_tEfNS_4arch4Sm90ELb0ELb0ELb0ELb1ELb0ELb1ELb0ELb1ELb1ELb0ELb0ELb0EEENS1_21CollectiveEpilogueFwdINS6_IJSA_SA_SB_EEES9_SD_SF_Li256ELb1ELb0ELb0ELb0EEENS1_36VarlenDynamicPersistentTileSchedulerILi128ELi176ELi256ELi32ELb0ELb0ELb1ELb0ELb1ELb1EEEEEEEEEvNT_6ParamsE,"a",@progbits
	.sectionflags	@""
	.align	4
.nv.constant0._ZN7cutlass13device_kernelIN5flash11enable_sm90INS1_16FlashAttnFwdSm90INS1_25CollectiveMainloopFwdSm90ILi2EN4cute5tupleIJNS5_1CILi1EEES8_S8_EEENS6_IJNS7_ILi128EEENS7_ILi176EEESA_EEELi128ENS_10bfloat16_tEfNS_4arch4Sm90ELb0ELb0ELb0ELb1ELb0ELb1ELb0ELb1ELb1ELb0ELb0ELb0EEENS1_21CollectiveEpilogueFwdINS6_IJSA_SA_SB_EEES9_SD_SF_Li256ELb1ELb0ELb0ELb0EEENS1_36VarlenDynamicPersistentTileSchedulerILi128ELi176ELi256ELi32ELb0ELb0ELb1ELb0ELb1ELb1EEEEEEEEEvNT_6ParamsE:
	.zero		3200


//--------------------- .nv.constant0._ZN7cutlass13device_kernelIN5flash11enable_sm90INS1_16FlashAttnFwdSm90INS1_25CollectiveMainloopFwdSm90ILi2EN4cute5tupleIJNS5_1CILi1EEES8_S8_EEENS6_IJNS7_ILi128EEESA_SA_EEELi128ENS_10bfloat16_tEfNS_4arch4Sm90ELb0ELb1ELb0ELb0ELb0ELb0ELb0ELb1ELb1ELb0ELb0ELb0EEENS1_21CollectiveEpilogueFwdISB_S9_SC_SE_Li256ELb0ELb0ELb0ELb0EEENS1_30DynamicPersistentTileSchedulerILi256ELi32ELb0ELb0ELb1EEEEEEEEEvNT_6ParamsE --------------------------
	.section	.nv.constant0._ZN7cutlass13device_kernelIN5flash11enable_sm90INS1_16FlashAttnFwdSm90INS1_25CollectiveMainloopFwdSm90ILi2EN4cute5tupleIJNS5_1CILi1EEES8_S8_EEENS6_IJNS7_ILi128EEESA_SA_EEELi128ENS_10bfloat16_tEfNS_4arch4Sm90ELb0ELb1ELb0ELb0ELb0ELb0ELb0ELb1ELb1ELb0ELb0ELb0EEENS1_21CollectiveEpilogueFwdISB_S9_SC_SE_Li256ELb0ELb0ELb0ELb0EEENS1_30DynamicPersistentTileSchedulerILi256ELi32ELb0ELb0ELb1EEEEEEEEEvNT_6ParamsE,"a",@progbits
	.sectionflags	@""
	.align	4
.nv.constant0._ZN7cutlass13device_kernelIN5flash11enable_sm90INS1_16FlashAttnFwdSm90INS1_25CollectiveMainloopFwdSm90ILi2EN4cute5tupleIJNS5_1CILi1EEES8_S8_EEENS6_IJNS7_ILi128EEESA_SA_EEELi128ENS_10bfloat16_tEfNS_4arch4Sm90ELb0ELb1ELb0ELb0ELb0ELb0ELb0ELb1ELb1ELb0ELb0ELb0EEENS1_21CollectiveEpilogueFwdISB_S9_SC_SE_Li256ELb0ELb0ELb0ELb0EEENS1_30DynamicPersistentTileSchedulerILi256ELi32ELb0ELb0ELb1EEEEEEEEEvNT_6ParamsE:
	.zero		3584


//--------------------- .nv.constant0._ZN7cutlass13device_kernelIN5flash11enable_sm90INS1_16FlashAttnFwdSm90INS1_25CollectiveMainloopFwdSm90ILi2EN4cute5tupleIJNS5_1CILi1EEES8_S8_EEENS6_IJNS7_ILi128EEESA_SA_EEELi128ENS_10bfloat16_tEfNS_4arch4Sm90ELb0ELb1ELb0ELb1ELb0ELb0ELb0ELb1ELb1ELb0ELb0ELb0EEENS1_21CollectiveEpilogueFwdISB_S9_SC_SE_Li256ELb1ELb0ELb0ELb0EEENS1_36VarlenDynamicPersistentTileSchedulerILi128ELi128ELi256ELi32ELb0ELb0ELb1ELb1ELb0ELb1EEEEEEEEEvNT_6ParamsE --------------------------
	.section	.nv.constant0._ZN7cutlass13device_kernelIN5flash11enable_sm90INS1_16FlashAttnFwdSm90INS1_25CollectiveMainloopFwdSm90ILi2EN4cute5tupleIJNS5_1CILi1EEES8_S8_EEENS6_IJNS7_ILi128EEESA_SA_EEELi128ENS_10bfloat16_tEfNS_4arch4Sm90ELb0ELb1ELb0ELb1ELb0ELb0ELb0ELb1ELb1ELb0ELb0ELb0EEENS1_21CollectiveEpilogueFwdISB_S9_SC_SE_Li256ELb1ELb0ELb0ELb0EEENS1_36VarlenDynamicPersistentTileSchedulerILi128ELi128ELi256ELi32ELb0ELb0ELb1ELb1ELb0ELb1EEEEEEEEEvNT_6ParamsE,"a",@progbits
	.sectionflags	@""
	.align	4
.nv.constant0._ZN7cutlass13device_kernelIN5flash11enable_sm90INS1_16FlashAttnFwdSm90INS1_25CollectiveMainloopFwdSm90ILi2EN4cute5tupleIJNS5_1CILi1EEES8_S8_EEENS6_IJNS7_ILi128EEESA_SA_EEELi128ENS_10bfloat16_tEfNS_4arch4Sm90ELb0ELb1ELb0ELb1ELb0ELb0ELb0ELb1ELb1ELb0ELb0ELb0EEENS1_21CollectiveEpilogueFwdISB_S9_SC_SE_Li256ELb1ELb0ELb0ELb0EEENS1_36VarlenDynamicPersistentTileSchedulerILi128ELi128ELi256ELi32ELb0ELb0ELb1ELb1ELb0ELb1EEEEEEEEEvNT_6ParamsE:
	.zero		3200


//--------------------- .nv.constant0._ZN7cutlass13device_kernelIN5flash11enable_sm90INS1_16FlashAttnFwdSm90INS1_25CollectiveMainloopFwdSm90ILi2EN4cute5tupleIJNS5_1CILi1EEES8_S8_EEENS6_IJNS7_ILi128EEESA_SA_EEELi128ENS_10bfloat16_tEfNS_4arch4Sm90ELb0ELb1ELb0ELb1ELb0ELb1ELb0ELb1ELb1ELb0ELb0ELb0EEENS1_21CollectiveEpilogueFwdISB_S9_SC_SE_Li256ELb1ELb0ELb0ELb0EEENS1_36VarlenDynamicPersistentTileSchedulerILi128ELi128ELi256ELi32ELb0ELb0ELb1ELb1ELb0ELb1EEEEEEEEEvNT_6ParamsE --------------------------
	.section	.nv.constant0._ZN7cutlass13device_kernelIN5flash11enable_sm90INS1_16FlashAttnFwdSm90INS1_25CollectiveMainloopFwdSm90ILi2EN4cute5tupleIJNS5_1CILi1EEES8_S8_EEENS6_IJNS7_ILi128EEESA_SA_EEELi128ENS_10bfloat16_tEfNS_4arch4Sm90ELb0ELb1ELb0ELb1ELb0ELb1ELb0ELb1ELb1ELb0ELb0ELb0EEENS1_21CollectiveEpilogueFwdISB_S9_SC_SE_Li256ELb1ELb0ELb0ELb0EEENS1_36VarlenDynamicPersistentTileSchedulerILi128ELi128ELi256ELi32ELb0ELb0ELb1ELb1ELb0ELb1EEEEEEEEEvNT_6ParamsE,"a",@progbits
	.sectionflags	@""
	.align	4
.nv.constant0._ZN7cutlass13device_kernelIN5flash11enable_sm90INS1_16FlashAttnFwdSm90INS1_25CollectiveMainloopFwdSm90ILi2EN4cute5tupleIJNS5_1CILi1EEES8_S8_EEENS6_IJNS7_ILi128EEESA_SA_EEELi128ENS_10bfloat16_tEfNS_4arch4Sm90ELb0ELb1ELb0ELb1ELb0ELb1ELb0ELb1ELb1ELb0ELb0ELb0EEENS1_21CollectiveEpilogueFwdISB_S9_SC_SE_Li256ELb1ELb0ELb0ELb0EEENS1_36VarlenDynamicPersistentTileSchedulerILi128ELi128ELi256ELi32ELb0ELb0ELb1ELb1ELb0ELb1EEEEEEEEEvNT_6ParamsE:
	.zero		3200


//--------------------- .nv.constant0._ZN7cutlass13device_kernelIN5flash11enable_sm90INS1_16FlashAttnFwdSm90INS1_25CollectiveMainloopFwdSm90ILi2EN4cute5tupleIJNS5_1CILi1EEES8_S8_EEENS6_IJNS7_ILi128EEESA_SA_EEELi128ENS_10bfloat16_tEfNS_4arch4Sm90ELb1ELb0ELb0ELb0ELb0ELb0ELb0ELb1ELb1ELb0ELb0ELb0EEENS1_21CollectiveEpilogueFwdISB_S9_SC_SE_Li256ELb0ELb0ELb0ELb0EEENS1_30DynamicPersistentTileSchedulerILi256ELi32ELb0ELb0ELb1EEEEEEEEEvNT_6ParamsE --------------------------
	.section	.nv.constant0._ZN7cutlass13device_kernelIN5flash11enable_sm90INS1_16FlashAttnFwdSm90INS1_25CollectiveMainloopFwdSm90ILi2EN4cute5tupleIJNS5_1CILi1EEES8_S8_EEENS6_IJNS7_ILi128EEESA_SA_EEELi128ENS_10bfloat16_tEfNS_4arch4Sm90ELb1ELb0ELb0ELb0ELb0ELb0ELb0ELb1ELb1ELb0ELb0ELb0EEENS1_21CollectiveEpilogueFwdISB_S9_SC_SE_Li256ELb0ELb0ELb0ELb0EEENS1_30DynamicPersistentTileSchedulerILi256ELi32ELb0ELb0ELb1EEEEEEEEEvNT_6ParamsE,"a",@progbits
	.sectionflags	@""
	.align	4
.nv.constant0._ZN7cutlass13device_kernelIN5flash11enable_sm90INS1_16FlashAttnFwdSm90INS1_25CollectiveMainloopFwdSm90ILi2EN4cute5tupleIJNS5_1CILi1EEES8_S8_EEENS6_IJNS7_ILi128EEESA_SA_EEELi128ENS_10bfloat16_tEfNS_4arch4Sm90ELb1ELb0ELb0ELb0ELb0ELb0ELb0ELb1ELb1ELb0ELb0ELb0EEENS1_21CollectiveEpilogueFwdISB_S9_SC_SE_Li256ELb0ELb0ELb0ELb0EEENS1_30DynamicPersistentTileSchedulerILi256ELi32ELb0ELb0ELb1EEEEEEEEEvNT_6ParamsE:
	.zero		3584


//--------------------- .nv.constant0._ZN7cutlass13device_kernelIN5flash11enable_sm90INS1_16FlashAttnFwdSm90INS1_25CollectiveMainloopFwdSm90ILi2EN4cute5tupleIJNS5_1CILi1EEES8_S8_EEENS6_IJNS7_ILi128EEESA_SA_EEELi128ENS_10bfloat16_tEfNS_4arch4Sm90ELb1ELb0ELb0ELb1ELb0ELb0ELb0ELb1ELb1ELb0ELb0ELb0EEENS1_21CollectiveEpilogueFwdISB_S9_SC_SE_Li256ELb1ELb0ELb0ELb0EEENS1_36VarlenDynamicPersistentTileSchedulerILi128ELi128ELi256ELi32ELb0ELb0ELb1ELb1ELb1ELb1EEEEEEEEEvNT_6ParamsE --------------------------
	.section	.nv.constant0._ZN7cutlass13device_kernelIN5flash11enable_sm90INS1_16FlashAttnFwdSm90INS1_25CollectiveMainloopFwdSm90ILi2EN4cute5tupleIJNS5_1CILi1EEES8_S8_EEENS6_IJNS7_ILi128EEESA_SA_EEELi128ENS_10bfloat16_tEfNS_4arch4Sm90ELb1ELb0ELb0ELb1ELb0ELb0ELb0ELb1ELb1ELb0ELb0ELb0EEENS1_21CollectiveEpilogueFwdISB_S9_SC_SE_Li256ELb1ELb0ELb0ELb0EEENS1_36VarlenDynamicPersistentTileSchedulerILi128ELi128ELi256ELi32ELb0ELb0ELb1ELb1ELb1ELb1EEEEEEEEEvNT_6ParamsE,"a",@progbits
	.sectionflags	@""
	.align	4
.nv.constant0._ZN7cutlass13device_kernelIN5flash11enable_sm90INS1_16FlashAttnFwdSm90INS1_25CollectiveMainloopFwdSm90ILi2EN4cute5tupleIJNS5_1CILi1EEES8_S8_EEENS6_IJNS7_ILi128EEESA_SA_EEELi128ENS_10bfloat16_tEfNS_4arch4Sm90ELb1ELb0ELb0ELb1ELb0ELb0ELb0ELb1ELb1ELb0ELb0ELb0EEENS1_21CollectiveEpilogueFwdISB_S9_SC_SE_Li256ELb1ELb0ELb0ELb0EEENS1_36VarlenDynamicPersistentTileSchedulerILi128ELi128ELi256ELi32ELb0ELb0ELb1ELb1ELb1ELb1EEEEEEEEEvNT_6ParamsE:
	.zero		3200


//--------------------- .nv.constant0._ZN7cutlass13device_kernelIN5flash11enable_sm90INS1_16FlashAttnFwdSm90INS1_25CollectiveMainloopFwdSm90ILi2EN4cute5tupleIJNS5_1CILi1EEES8_S8_EEENS6_IJNS7_ILi128EEESA_SA_EEELi128ENS_10bfloat16_tEfNS_4arch4Sm90ELb1ELb0ELb0ELb1ELb0ELb1ELb0ELb1ELb1ELb0ELb0ELb0EEENS1_21CollectiveEpilogueFwdISB_S9_SC_SE_Li256ELb1ELb0ELb0ELb0EEENS1_36VarlenDynamicPersistentTileSchedulerILi128ELi128ELi256ELi32ELb0ELb0ELb1ELb1ELb1ELb1EEEEEEEEEvNT_6ParamsE --------------------------
	.section	.nv.constant0._ZN7cutlass13device_kernelIN5flash11enable_sm90INS1_16FlashAttnFwdSm90INS1_25CollectiveMainloopFwdSm90ILi2EN4cute5tupleIJNS5_1CILi1EEES8_S8_EEENS6_IJNS7_ILi128EEESA_SA_EEELi128ENS_10bfloat16_tEfNS_4arch4Sm90ELb1ELb0ELb0ELb1ELb0ELb1ELb0ELb1ELb1ELb0ELb0ELb0EEENS1_21CollectiveEpilogueFwdISB_S9_SC_SE_Li256ELb1ELb0ELb0ELb0EEENS1_36VarlenDynamicPersistentTileSchedulerILi128ELi128ELi256ELi32ELb0ELb0ELb1ELb1ELb1ELb1EEEEEEEEEvNT_6ParamsE,"a",@progbits
	.sectionflags	@""
	.align	4
.nv.constant0._ZN7cutlass13device_kernelIN5flash11enable_sm90INS1_16FlashAttnFwdSm90INS1_25CollectiveMainloopFwdSm90ILi2EN4cute5tupleIJNS5_1CILi1EEES8_S8_EEENS6_IJNS7_ILi128EEESA_SA_EEELi128ENS_10bfloat16_tEfNS_4arch4Sm90ELb1ELb0ELb0ELb1ELb0ELb1ELb0ELb1ELb1ELb0ELb0ELb0EEENS1_21CollectiveEpilogueFwdISB_S9_SC_SE_Li256ELb1ELb0ELb0ELb0EEENS1_36VarlenDynamicPersistentTileSchedulerILi128ELi128ELi256ELi32ELb0ELb0ELb1ELb1ELb1ELb1EEEEEEEEEvNT_6ParamsE:
	.zero		3200


//--------------------- SYMBOLS --------------------------

	.type		.nv.reservedSmem.offset0,@object
	.size		.nv.reservedSmem.offset0,0x4
	.type		__assertfail,@function
